//
// Generated by NVIDIA NVVM Compiler
//
// Compiler Build ID: CL-36424714
// Cuda compilation tools, release 13.0, V13.0.88
// Based on NVVM 20.0.0
//

.version 9.0
.target sm_100
.address_size 64

	// .globl	_Z25precompute_G_table_kernelv
.const .align 4 .b8 const_p[32];
.const .align 4 .b8 const_G_jacobian[100];
.const .align 4 .b8 const_n[32];
.global .align 4 .b8 const_G_table[25600];
.const .align 4 .b8 const_target_jacobian[100];

.visible .entry _Z25precompute_G_table_kernelv()
{
	.reg .pred 	%p<746>;
	.reg .b16 	%rs<17>;
	.reg .b32 	%r<1734>;
	.reg .b64 	%rd<4072>;

	mov.u32 	%r667, %tid.x;
	setp.ne.s32 	%p25, %r667, 0;
	@%p25 bra 	$L__BB0_437;
	ld.const.u32 	%r1733, [const_G_jacobian];
	ld.const.u32 	%r1732, [const_G_jacobian+4];
	ld.const.u32 	%r1731, [const_G_jacobian+8];
	ld.const.u32 	%r1730, [const_G_jacobian+12];
	ld.const.u32 	%r1729, [const_G_jacobian+16];
	ld.const.u32 	%r1728, [const_G_jacobian+20];
	ld.const.u32 	%r1727, [const_G_jacobian+24];
	ld.const.u32 	%r1726, [const_G_jacobian+28];
	ld.const.u32 	%r1725, [const_G_jacobian+32];
	ld.const.u32 	%r1724, [const_G_jacobian+36];
	ld.const.u32 	%r1723, [const_G_jacobian+40];
	ld.const.u32 	%r1722, [const_G_jacobian+44];
	ld.const.u32 	%r1721, [const_G_jacobian+48];
	ld.const.u32 	%r1720, [const_G_jacobian+52];
	ld.const.u32 	%r1719, [const_G_jacobian+56];
	ld.const.u32 	%r1718, [const_G_jacobian+60];
	ld.const.u32 	%r1717, [const_G_jacobian+64];
	ld.const.u32 	%r1716, [const_G_jacobian+68];
	ld.const.u32 	%r1715, [const_G_jacobian+72];
	ld.const.u32 	%r1714, [const_G_jacobian+76];
	ld.const.u32 	%r1713, [const_G_jacobian+80];
	ld.const.u32 	%r1712, [const_G_jacobian+84];
	ld.const.u32 	%r1711, [const_G_jacobian+88];
	ld.const.u32 	%r1710, [const_G_jacobian+92];
	ld.const.u8 	%rs16, [const_G_jacobian+96];
	st.global.u32 	[const_G_table], %r1733;
	mov.u64 	%rd366, const_G_table;
	st.global.u32 	[const_G_table+4], %r1732;
	st.global.u32 	[const_G_table+8], %r1731;
	st.global.u32 	[const_G_table+12], %r1730;
	st.global.u32 	[const_G_table+16], %r1729;
	st.global.u32 	[const_G_table+20], %r1728;
	st.global.u32 	[const_G_table+24], %r1727;
	st.global.u32 	[const_G_table+28], %r1726;
	st.global.u32 	[const_G_table+32], %r1725;
	st.global.u32 	[const_G_table+36], %r1724;
	st.global.u32 	[const_G_table+40], %r1723;
	st.global.u32 	[const_G_table+44], %r1722;
	st.global.u32 	[const_G_table+48], %r1721;
	st.global.u32 	[const_G_table+52], %r1720;
	st.global.u32 	[const_G_table+56], %r1719;
	st.global.u32 	[const_G_table+60], %r1718;
	st.global.u32 	[const_G_table+64], %r1717;
	st.global.u32 	[const_G_table+68], %r1716;
	st.global.u32 	[const_G_table+72], %r1715;
	st.global.u32 	[const_G_table+76], %r1714;
	st.global.u32 	[const_G_table+80], %r1713;
	st.global.u32 	[const_G_table+84], %r1712;
	st.global.u32 	[const_G_table+88], %r1711;
	st.global.u32 	[const_G_table+92], %r1710;
	st.global.u8 	[const_G_table+96], %rs16;
	add.s64 	%rd3969, %rd366, 196;
	mov.b32 	%r1483, 0;
$L__BB0_2:
	mov.u32 	%r41, %r1725;
	mov.u32 	%r40, %r1724;
	mov.u32 	%r39, %r1723;
	mov.u32 	%r38, %r1722;
	mov.u32 	%r37, %r1721;
	mov.u32 	%r36, %r1720;
	mov.u32 	%r35, %r1719;
	mov.u32 	%r34, %r1718;
	and.b16  	%rs5, %rs16, 255;
	setp.ne.s16 	%p26, %rs5, 0;
	mov.b16 	%rs16, 1;
	@%p26 bra 	$L__BB0_436;
	or.b32  	%r670, %r41, %r40;
	or.b32  	%r671, %r670, %r39;
	or.b32  	%r672, %r671, %r38;
	or.b32  	%r673, %r672, %r37;
	or.b32  	%r674, %r673, %r36;
	or.b32  	%r675, %r674, %r35;
	or.b32  	%r676, %r675, %r34;
	setp.eq.s32 	%p27, %r676, 0;
	mov.b32 	%r1718, 0;
	mov.u32 	%r1719, %r1718;
	mov.u32 	%r1720, %r1718;
	mov.u32 	%r1721, %r1718;
	mov.u32 	%r1722, %r1718;
	mov.u32 	%r1723, %r1718;
	mov.u32 	%r1724, %r1718;
	mov.u32 	%r1725, %r1718;
	@%p27 bra 	$L__BB0_436;
	mul.wide.u32 	%rd367, %r41, %r41;
	cvt.u32.u64 	%r677, %rd367;
	shr.u64 	%rd368, %rd367, 32;
	mul.wide.u32 	%rd369, %r40, %r41;
	add.s64 	%rd370, %rd368, %rd369;
	shr.u64 	%rd371, %rd370, 32;
	mul.wide.u32 	%rd372, %r39, %r41;
	add.s64 	%rd373, %rd371, %rd372;
	shr.u64 	%rd374, %rd373, 32;
	mul.wide.u32 	%rd375, %r38, %r41;
	add.s64 	%rd376, %rd374, %rd375;
	shr.u64 	%rd377, %rd376, 32;
	mul.wide.u32 	%rd378, %r37, %r41;
	add.s64 	%rd379, %rd377, %rd378;
	shr.u64 	%rd380, %rd379, 32;
	mul.wide.u32 	%rd381, %r36, %r41;
	add.s64 	%rd382, %rd380, %rd381;
	shr.u64 	%rd383, %rd382, 32;
	mul.wide.u32 	%rd384, %r35, %r41;
	add.s64 	%rd385, %rd383, %rd384;
	shr.u64 	%rd386, %rd385, 32;
	mul.wide.u32 	%rd387, %r34, %r41;
	add.s64 	%rd388, %rd386, %rd387;
	shr.u64 	%rd389, %rd388, 32;
	and.b64  	%rd390, %rd370, 4294967295;
	add.s64 	%rd391, %rd369, %rd390;
	shr.u64 	%rd392, %rd391, 32;
	and.b64  	%rd393, %rd373, 4294967295;
	mul.wide.u32 	%rd394, %r40, %r40;
	add.s64 	%rd395, %rd392, %rd393;
	add.s64 	%rd396, %rd395, %rd394;
	shr.u64 	%rd397, %rd396, 32;
	and.b64  	%rd398, %rd376, 4294967295;
	mul.wide.u32 	%rd399, %r39, %r40;
	add.s64 	%rd400, %rd397, %rd398;
	add.s64 	%rd401, %rd400, %rd399;
	shr.u64 	%rd402, %rd401, 32;
	and.b64  	%rd403, %rd379, 4294967295;
	mul.wide.u32 	%rd404, %r38, %r40;
	add.s64 	%rd405, %rd402, %rd403;
	add.s64 	%rd406, %rd405, %rd404;
	shr.u64 	%rd407, %rd406, 32;
	and.b64  	%rd408, %rd382, 4294967295;
	mul.wide.u32 	%rd409, %r37, %r40;
	add.s64 	%rd410, %rd407, %rd408;
	add.s64 	%rd411, %rd410, %rd409;
	shr.u64 	%rd412, %rd411, 32;
	and.b64  	%rd413, %rd385, 4294967295;
	mul.wide.u32 	%rd414, %r36, %r40;
	add.s64 	%rd415, %rd412, %rd413;
	add.s64 	%rd416, %rd415, %rd414;
	shr.u64 	%rd417, %rd416, 32;
	and.b64  	%rd418, %rd388, 4294967295;
	mul.wide.u32 	%rd419, %r35, %r40;
	add.s64 	%rd420, %rd417, %rd418;
	add.s64 	%rd421, %rd420, %rd419;
	shr.u64 	%rd422, %rd421, 32;
	mul.wide.u32 	%rd423, %r34, %r40;
	add.s64 	%rd424, %rd422, %rd389;
	add.s64 	%rd425, %rd424, %rd423;
	shr.u64 	%rd426, %rd425, 32;
	and.b64  	%rd427, %rd396, 4294967295;
	add.s64 	%rd428, %rd372, %rd427;
	shr.u64 	%rd429, %rd428, 32;
	and.b64  	%rd430, %rd401, 4294967295;
	add.s64 	%rd431, %rd429, %rd430;
	add.s64 	%rd432, %rd431, %rd399;
	shr.u64 	%rd433, %rd432, 32;
	and.b64  	%rd434, %rd406, 4294967295;
	mul.wide.u32 	%rd435, %r39, %r39;
	add.s64 	%rd436, %rd433, %rd434;
	add.s64 	%rd437, %rd436, %rd435;
	shr.u64 	%rd438, %rd437, 32;
	and.b64  	%rd439, %rd411, 4294967295;
	mul.wide.u32 	%rd440, %r38, %r39;
	add.s64 	%rd441, %rd438, %rd439;
	add.s64 	%rd442, %rd441, %rd440;
	shr.u64 	%rd443, %rd442, 32;
	and.b64  	%rd444, %rd416, 4294967295;
	mul.wide.u32 	%rd445, %r37, %r39;
	add.s64 	%rd446, %rd443, %rd444;
	add.s64 	%rd447, %rd446, %rd445;
	shr.u64 	%rd448, %rd447, 32;
	and.b64  	%rd449, %rd421, 4294967295;
	mul.wide.u32 	%rd450, %r36, %r39;
	add.s64 	%rd451, %rd448, %rd449;
	add.s64 	%rd452, %rd451, %rd450;
	shr.u64 	%rd453, %rd452, 32;
	and.b64  	%rd454, %rd425, 4294967295;
	mul.wide.u32 	%rd455, %r35, %r39;
	add.s64 	%rd456, %rd453, %rd454;
	add.s64 	%rd457, %rd456, %rd455;
	shr.u64 	%rd458, %rd457, 32;
	mul.wide.u32 	%rd459, %r34, %r39;
	add.s64 	%rd460, %rd458, %rd426;
	add.s64 	%rd461, %rd460, %rd459;
	shr.u64 	%rd462, %rd461, 32;
	and.b64  	%rd463, %rd432, 4294967295;
	add.s64 	%rd464, %rd375, %rd463;
	shr.u64 	%rd465, %rd464, 32;
	and.b64  	%rd466, %rd437, 4294967295;
	add.s64 	%rd467, %rd465, %rd466;
	add.s64 	%rd468, %rd467, %rd404;
	shr.u64 	%rd469, %rd468, 32;
	and.b64  	%rd470, %rd442, 4294967295;
	add.s64 	%rd471, %rd469, %rd470;
	add.s64 	%rd472, %rd471, %rd440;
	shr.u64 	%rd473, %rd472, 32;
	and.b64  	%rd474, %rd447, 4294967295;
	mul.wide.u32 	%rd475, %r38, %r38;
	add.s64 	%rd476, %rd473, %rd474;
	add.s64 	%rd477, %rd476, %rd475;
	shr.u64 	%rd478, %rd477, 32;
	and.b64  	%rd479, %rd452, 4294967295;
	mul.wide.u32 	%rd480, %r37, %r38;
	add.s64 	%rd481, %rd478, %rd479;
	add.s64 	%rd482, %rd481, %rd480;
	shr.u64 	%rd483, %rd482, 32;
	and.b64  	%rd484, %rd457, 4294967295;
	mul.wide.u32 	%rd485, %r36, %r38;
	add.s64 	%rd486, %rd483, %rd484;
	add.s64 	%rd487, %rd486, %rd485;
	shr.u64 	%rd488, %rd487, 32;
	and.b64  	%rd489, %rd461, 4294967295;
	mul.wide.u32 	%rd490, %r35, %r38;
	add.s64 	%rd491, %rd488, %rd489;
	add.s64 	%rd492, %rd491, %rd490;
	shr.u64 	%rd493, %rd492, 32;
	mul.wide.u32 	%rd494, %r34, %r38;
	add.s64 	%rd495, %rd493, %rd462;
	add.s64 	%rd496, %rd495, %rd494;
	shr.u64 	%rd497, %rd496, 32;
	and.b64  	%rd498, %rd468, 4294967295;
	add.s64 	%rd499, %rd378, %rd498;
	shr.u64 	%rd500, %rd499, 32;
	and.b64  	%rd501, %rd472, 4294967295;
	add.s64 	%rd502, %rd500, %rd501;
	add.s64 	%rd503, %rd502, %rd409;
	shr.u64 	%rd504, %rd503, 32;
	and.b64  	%rd505, %rd477, 4294967295;
	add.s64 	%rd506, %rd504, %rd505;
	add.s64 	%rd507, %rd506, %rd445;
	shr.u64 	%rd508, %rd507, 32;
	and.b64  	%rd509, %rd482, 4294967295;
	add.s64 	%rd510, %rd508, %rd509;
	add.s64 	%rd511, %rd510, %rd480;
	shr.u64 	%rd512, %rd511, 32;
	and.b64  	%rd513, %rd487, 4294967295;
	mul.wide.u32 	%rd514, %r37, %r37;
	add.s64 	%rd515, %rd512, %rd513;
	add.s64 	%rd516, %rd515, %rd514;
	shr.u64 	%rd517, %rd516, 32;
	and.b64  	%rd518, %rd492, 4294967295;
	mul.wide.u32 	%rd519, %r36, %r37;
	add.s64 	%rd520, %rd517, %rd518;
	add.s64 	%rd521, %rd520, %rd519;
	shr.u64 	%rd522, %rd521, 32;
	and.b64  	%rd523, %rd496, 4294967295;
	mul.wide.u32 	%rd524, %r35, %r37;
	add.s64 	%rd525, %rd522, %rd523;
	add.s64 	%rd526, %rd525, %rd524;
	shr.u64 	%rd527, %rd526, 32;
	mul.wide.u32 	%rd528, %r34, %r37;
	add.s64 	%rd529, %rd527, %rd497;
	add.s64 	%rd530, %rd529, %rd528;
	shr.u64 	%rd531, %rd530, 32;
	and.b64  	%rd532, %rd503, 4294967295;
	add.s64 	%rd533, %rd381, %rd532;
	shr.u64 	%rd534, %rd533, 32;
	and.b64  	%rd535, %rd507, 4294967295;
	add.s64 	%rd536, %rd534, %rd535;
	add.s64 	%rd537, %rd536, %rd414;
	shr.u64 	%rd538, %rd537, 32;
	and.b64  	%rd539, %rd511, 4294967295;
	add.s64 	%rd540, %rd538, %rd539;
	add.s64 	%rd541, %rd540, %rd450;
	shr.u64 	%rd542, %rd541, 32;
	and.b64  	%rd543, %rd516, 4294967295;
	add.s64 	%rd544, %rd542, %rd543;
	add.s64 	%rd545, %rd544, %rd485;
	shr.u64 	%rd546, %rd545, 32;
	and.b64  	%rd547, %rd521, 4294967295;
	add.s64 	%rd548, %rd546, %rd547;
	add.s64 	%rd549, %rd548, %rd519;
	shr.u64 	%rd550, %rd549, 32;
	and.b64  	%rd551, %rd526, 4294967295;
	mul.wide.u32 	%rd552, %r36, %r36;
	add.s64 	%rd553, %rd550, %rd551;
	add.s64 	%rd554, %rd553, %rd552;
	shr.u64 	%rd555, %rd554, 32;
	and.b64  	%rd556, %rd530, 4294967295;
	mul.wide.u32 	%rd557, %r35, %r36;
	add.s64 	%rd558, %rd555, %rd556;
	add.s64 	%rd559, %rd558, %rd557;
	shr.u64 	%rd560, %rd559, 32;
	mul.wide.u32 	%rd561, %r34, %r36;
	add.s64 	%rd562, %rd560, %rd531;
	add.s64 	%rd563, %rd562, %rd561;
	shr.u64 	%rd564, %rd563, 32;
	and.b64  	%rd565, %rd537, 4294967295;
	add.s64 	%rd566, %rd384, %rd565;
	shr.u64 	%rd567, %rd566, 32;
	and.b64  	%rd568, %rd541, 4294967295;
	add.s64 	%rd569, %rd567, %rd568;
	add.s64 	%rd570, %rd569, %rd419;
	shr.u64 	%rd571, %rd570, 32;
	and.b64  	%rd572, %rd545, 4294967295;
	add.s64 	%rd573, %rd571, %rd572;
	add.s64 	%rd574, %rd573, %rd455;
	shr.u64 	%rd575, %rd574, 32;
	and.b64  	%rd576, %rd549, 4294967295;
	add.s64 	%rd577, %rd575, %rd576;
	add.s64 	%rd578, %rd577, %rd490;
	shr.u64 	%rd579, %rd578, 32;
	and.b64  	%rd580, %rd554, 4294967295;
	add.s64 	%rd581, %rd579, %rd580;
	add.s64 	%rd582, %rd581, %rd524;
	shr.u64 	%rd583, %rd582, 32;
	and.b64  	%rd584, %rd559, 4294967295;
	add.s64 	%rd585, %rd583, %rd584;
	add.s64 	%rd586, %rd585, %rd557;
	shr.u64 	%rd587, %rd586, 32;
	and.b64  	%rd588, %rd563, 4294967295;
	mul.wide.u32 	%rd589, %r35, %r35;
	add.s64 	%rd590, %rd587, %rd588;
	add.s64 	%rd591, %rd590, %rd589;
	shr.u64 	%rd592, %rd591, 32;
	mul.wide.u32 	%rd593, %r34, %r35;
	add.s64 	%rd594, %rd592, %rd564;
	add.s64 	%rd595, %rd594, %rd593;
	shr.u64 	%rd596, %rd595, 32;
	and.b64  	%rd597, %rd570, 4294967295;
	add.s64 	%rd598, %rd387, %rd597;
	shr.u64 	%rd599, %rd598, 32;
	and.b64  	%rd600, %rd574, 4294967295;
	add.s64 	%rd601, %rd599, %rd600;
	add.s64 	%rd602, %rd601, %rd423;
	shr.u64 	%rd603, %rd602, 32;
	and.b64  	%rd604, %rd578, 4294967295;
	add.s64 	%rd605, %rd603, %rd604;
	add.s64 	%rd606, %rd605, %rd459;
	shr.u64 	%rd607, %rd606, 32;
	and.b64  	%rd608, %rd582, 4294967295;
	add.s64 	%rd609, %rd607, %rd608;
	add.s64 	%rd610, %rd609, %rd494;
	shr.u64 	%rd611, %rd610, 32;
	and.b64  	%rd612, %rd586, 4294967295;
	add.s64 	%rd613, %rd611, %rd612;
	add.s64 	%rd614, %rd613, %rd528;
	shr.u64 	%rd615, %rd614, 32;
	and.b64  	%rd616, %rd591, 4294967295;
	add.s64 	%rd617, %rd615, %rd616;
	add.s64 	%rd618, %rd617, %rd561;
	shr.u64 	%rd619, %rd618, 32;
	and.b64  	%rd620, %rd595, 4294967295;
	add.s64 	%rd621, %rd619, %rd620;
	add.s64 	%rd622, %rd621, %rd593;
	shr.u64 	%rd623, %rd622, 32;
	mul.wide.u32 	%rd624, %r34, %r34;
	add.s64 	%rd625, %rd623, %rd596;
	add.s64 	%rd626, %rd625, %rd624;
	shr.u64 	%rd627, %rd626, 32;
	{ .reg .b32 tmp; mov.b64 {tmp, %r678}, %rd626; }
	and.b64  	%rd628, %rd602, 4294967295;
	mul.lo.s64 	%rd629, %rd628, 977;
	cvt.u32.u64 	%r679, %rd629;
	shr.u64 	%rd630, %rd629, 32;
	and.b64  	%rd631, %rd606, 4294967295;
	mad.lo.s64 	%rd632, %rd631, 977, %rd630;
	shr.u64 	%rd633, %rd632, 32;
	and.b64  	%rd634, %rd610, 4294967295;
	mad.lo.s64 	%rd635, %rd634, 977, %rd633;
	shr.u64 	%rd636, %rd635, 32;
	and.b64  	%rd637, %rd614, 4294967295;
	mad.lo.s64 	%rd638, %rd637, 977, %rd636;
	shr.u64 	%rd639, %rd638, 32;
	and.b64  	%rd640, %rd618, 4294967295;
	mad.lo.s64 	%rd641, %rd640, 977, %rd639;
	shr.u64 	%rd642, %rd641, 32;
	and.b64  	%rd643, %rd622, 4294967295;
	mad.lo.s64 	%rd644, %rd643, 977, %rd642;
	shr.u64 	%rd645, %rd644, 32;
	and.b64  	%rd646, %rd626, 4294967295;
	mad.lo.s64 	%rd647, %rd646, 977, %rd645;
	shr.u64 	%rd648, %rd647, 32;
	mad.lo.s64 	%rd649, %rd627, 977, %rd648;
	{ .reg .b32 tmp; mov.b64 {tmp, %r680}, %rd649; }
	add.s32 	%r1524, %r677, %r679;
	setp.lt.u32 	%p29, %r1524, %r677;
	selp.u64 	%rd650, 1, 0, %p29;
	and.b64  	%rd651, %rd391, 4294967295;
	and.b64  	%rd652, %rd632, 4294967295;
	add.s64 	%rd653, %rd651, %rd650;
	add.s64 	%rd654, %rd653, %rd652;
	shr.u64 	%rd655, %rd654, 32;
	and.b64  	%rd656, %rd428, 4294967295;
	and.b64  	%rd657, %rd635, 4294967295;
	add.s64 	%rd658, %rd655, %rd656;
	add.s64 	%rd659, %rd658, %rd657;
	shr.u64 	%rd660, %rd659, 32;
	and.b64  	%rd661, %rd464, 4294967295;
	and.b64  	%rd662, %rd638, 4294967295;
	add.s64 	%rd663, %rd660, %rd661;
	add.s64 	%rd664, %rd663, %rd662;
	shr.u64 	%rd665, %rd664, 32;
	and.b64  	%rd666, %rd499, 4294967295;
	and.b64  	%rd667, %rd641, 4294967295;
	add.s64 	%rd668, %rd665, %rd666;
	add.s64 	%rd669, %rd668, %rd667;
	shr.u64 	%rd670, %rd669, 32;
	and.b64  	%rd671, %rd533, 4294967295;
	and.b64  	%rd672, %rd644, 4294967295;
	add.s64 	%rd673, %rd670, %rd671;
	add.s64 	%rd674, %rd673, %rd672;
	shr.u64 	%rd675, %rd674, 32;
	and.b64  	%rd676, %rd566, 4294967295;
	and.b64  	%rd677, %rd647, 4294967295;
	add.s64 	%rd678, %rd675, %rd676;
	add.s64 	%rd679, %rd678, %rd677;
	shr.u64 	%rd680, %rd679, 32;
	and.b64  	%rd681, %rd598, 4294967295;
	and.b64  	%rd682, %rd649, 4294967295;
	add.s64 	%rd683, %rd680, %rd681;
	add.s64 	%rd684, %rd683, %rd682;
	{ .reg .b32 tmp; mov.b64 {tmp, %r681}, %rd684; }
	add.s32 	%r682, %r681, %r680;
	and.b64  	%rd685, %rd654, 4294967295;
	add.s64 	%rd3976, %rd685, %rd628;
	shr.u64 	%rd686, %rd3976, 32;
	and.b64  	%rd687, %rd659, 4294967295;
	add.s64 	%rd688, %rd686, %rd687;
	add.s64 	%rd3975, %rd688, %rd631;
	shr.u64 	%rd689, %rd3975, 32;
	and.b64  	%rd690, %rd664, 4294967295;
	add.s64 	%rd691, %rd689, %rd690;
	add.s64 	%rd3974, %rd691, %rd634;
	shr.u64 	%rd692, %rd3974, 32;
	and.b64  	%rd693, %rd669, 4294967295;
	add.s64 	%rd694, %rd692, %rd693;
	add.s64 	%rd3973, %rd694, %rd637;
	shr.u64 	%rd695, %rd3973, 32;
	and.b64  	%rd696, %rd674, 4294967295;
	add.s64 	%rd697, %rd695, %rd696;
	add.s64 	%rd3972, %rd697, %rd640;
	shr.u64 	%rd698, %rd3972, 32;
	and.b64  	%rd699, %rd679, 4294967295;
	add.s64 	%rd700, %rd698, %rd699;
	add.s64 	%rd3971, %rd700, %rd643;
	shr.u64 	%rd701, %rd3971, 32;
	and.b64  	%rd702, %rd684, 4294967295;
	add.s64 	%rd703, %rd701, %rd702;
	add.s64 	%rd3970, %rd703, %rd646;
	{ .reg .b32 tmp; mov.b64 {tmp, %r683}, %rd3970; }
	add.s32 	%r684, %r682, %r683;
	add.s32 	%r51, %r684, %r678;
	setp.eq.s32 	%p30, %r51, 0;
	mov.pred 	%p734, 0;
	@%p30 bra 	$L__BB0_6;
	cvt.u64.u32 	%rd704, %r51;
	mul.wide.u32 	%rd705, %r51, 977;
	cvt.u32.u64 	%r685, %rd705;
	shr.u64 	%rd706, %rd705, 32;
	add.s64 	%rd707, %rd706, %rd704;
	shr.u64 	%rd708, %rd707, 32;
	add.s32 	%r52, %r1524, %r685;
	setp.lt.u32 	%p31, %r52, %r1524;
	selp.u64 	%rd709, 1, 0, %p31;
	and.b64  	%rd710, %rd3976, 4294967295;
	and.b64  	%rd711, %rd707, 4294967295;
	add.s64 	%rd712, %rd710, %rd709;
	add.s64 	%rd3976, %rd712, %rd711;
	shr.u64 	%rd713, %rd3976, 32;
	and.b64  	%rd714, %rd3975, 4294967295;
	add.s64 	%rd715, %rd713, %rd714;
	add.s64 	%rd3975, %rd715, %rd708;
	shr.u64 	%rd716, %rd3975, 32;
	and.b64  	%rd717, %rd3974, 4294967295;
	add.s64 	%rd3974, %rd716, %rd717;
	shr.u64 	%rd718, %rd3974, 32;
	and.b64  	%rd719, %rd3973, 4294967295;
	add.s64 	%rd3973, %rd718, %rd719;
	shr.u64 	%rd720, %rd3973, 32;
	and.b64  	%rd721, %rd3972, 4294967295;
	add.s64 	%rd3972, %rd720, %rd721;
	shr.u64 	%rd722, %rd3972, 32;
	and.b64  	%rd723, %rd3971, 4294967295;
	add.s64 	%rd3971, %rd722, %rd723;
	shr.u64 	%rd724, %rd3971, 32;
	and.b64  	%rd725, %rd3970, 4294967295;
	add.s64 	%rd3970, %rd724, %rd725;
	setp.gt.u64 	%p734, %rd3970, 4294967295;
	mov.u32 	%r1524, %r52;
$L__BB0_6:
	ld.const.u32 	%rd23, [const_p+12];
	ld.const.u32 	%rd24, [const_p+16];
	ld.const.u32 	%rd25, [const_p+8];
	ld.const.u32 	%rd26, [const_p+20];
	ld.const.u32 	%rd27, [const_p+4];
	ld.const.u32 	%rd28, [const_p+24];
	ld.const.u32 	%r54, [const_p];
	cvt.u32.u64 	%r1523, %rd3976;
	cvt.u32.u64 	%r1522, %rd3975;
	cvt.u32.u64 	%r1521, %rd3974;
	cvt.u32.u64 	%r1520, %rd3973;
	cvt.u32.u64 	%r1519, %rd3972;
	cvt.u32.u64 	%r1518, %rd3971;
	cvt.u32.u64 	%r1517, %rd3970;
	ld.const.u32 	%r686, [const_p+28];
	setp.lt.u32 	%p32, %r686, %r1517;
	or.pred  	%p33, %p734, %p32;
	@%p33 bra 	$L__BB0_20;
	setp.gt.u32 	%p34, %r686, %r1517;
	@%p34 bra 	$L__BB0_21;
	cvt.u32.u64 	%r687, %rd28;
	setp.lt.u32 	%p35, %r687, %r1518;
	@%p35 bra 	$L__BB0_20;
	setp.gt.u32 	%p36, %r687, %r1518;
	@%p36 bra 	$L__BB0_21;
	cvt.u32.u64 	%r689, %rd26;
	setp.lt.u32 	%p37, %r689, %r1519;
	@%p37 bra 	$L__BB0_20;
	setp.gt.u32 	%p38, %r689, %r1519;
	@%p38 bra 	$L__BB0_21;
	cvt.u32.u64 	%r691, %rd24;
	setp.lt.u32 	%p39, %r691, %r1520;
	@%p39 bra 	$L__BB0_20;
	setp.gt.u32 	%p40, %r691, %r1520;
	@%p40 bra 	$L__BB0_21;
	cvt.u32.u64 	%r693, %rd23;
	setp.lt.u32 	%p41, %r693, %r1521;
	@%p41 bra 	$L__BB0_20;
	setp.gt.u32 	%p42, %r693, %r1521;
	@%p42 bra 	$L__BB0_21;
	cvt.u32.u64 	%r695, %rd25;
	setp.lt.u32 	%p43, %r695, %r1522;
	@%p43 bra 	$L__BB0_20;
	setp.gt.u32 	%p44, %r695, %r1522;
	@%p44 bra 	$L__BB0_21;
	cvt.u32.u64 	%r697, %rd27;
	setp.lt.u32 	%p45, %r697, %r1523;
	@%p45 bra 	$L__BB0_20;
	setp.gt.u32 	%p46, %r697, %r1523;
	setp.lt.u32 	%p47, %r1524, %r54;
	or.pred  	%p48, %p46, %p47;
	@%p48 bra 	$L__BB0_21;
$L__BB0_20:
	cvt.u32.u64 	%r699, %rd23;
	cvt.u32.u64 	%r700, %rd25;
	cvt.u32.u64 	%r701, %rd27;
	cvt.u32.u64 	%r702, %rd28;
	cvt.u32.u64 	%r703, %rd26;
	cvt.u32.u64 	%r704, %rd24;
	setp.lt.u32 	%p49, %r1524, %r54;
	selp.s64 	%rd727, -1, 0, %p49;
	sub.s32 	%r1524, %r1524, %r54;
	and.b64  	%rd728, %rd3976, 4294967295;
	add.s64 	%rd729, %rd728, %rd727;
	setp.lt.u64 	%p50, %rd729, %rd27;
	selp.s64 	%rd730, -1, 0, %p50;
	cvt.u32.u64 	%r705, %rd729;
	sub.s32 	%r1523, %r705, %r701;
	and.b64  	%rd731, %rd3975, 4294967295;
	add.s64 	%rd732, %rd731, %rd730;
	setp.lt.u64 	%p51, %rd732, %rd25;
	selp.s64 	%rd733, -1, 0, %p51;
	cvt.u32.u64 	%r706, %rd732;
	sub.s32 	%r1522, %r706, %r700;
	and.b64  	%rd734, %rd3974, 4294967295;
	add.s64 	%rd735, %rd734, %rd733;
	setp.lt.u64 	%p52, %rd735, %rd23;
	selp.s64 	%rd736, -1, 0, %p52;
	cvt.u32.u64 	%r707, %rd735;
	sub.s32 	%r1521, %r707, %r699;
	and.b64  	%rd737, %rd3973, 4294967295;
	add.s64 	%rd738, %rd737, %rd736;
	setp.lt.u64 	%p53, %rd738, %rd24;
	selp.s64 	%rd739, -1, 0, %p53;
	cvt.u32.u64 	%r708, %rd738;
	sub.s32 	%r1520, %r708, %r704;
	and.b64  	%rd740, %rd3972, 4294967295;
	add.s64 	%rd741, %rd740, %rd739;
	setp.lt.u64 	%p54, %rd741, %rd26;
	selp.s64 	%rd742, -1, 0, %p54;
	cvt.u32.u64 	%r709, %rd741;
	sub.s32 	%r1519, %r709, %r703;
	and.b64  	%rd743, %rd3971, 4294967295;
	add.s64 	%rd744, %rd743, %rd742;
	setp.lt.u64 	%p55, %rd744, %rd28;
	selp.s32 	%r710, -1, 0, %p55;
	cvt.u32.u64 	%r711, %rd744;
	sub.s32 	%r1518, %r711, %r702;
	add.s32 	%r712, %r1517, %r710;
	sub.s32 	%r1517, %r712, %r686;
$L__BB0_21:
	setp.gt.u32 	%p56, %r1517, %r686;
	@%p56 bra 	$L__BB0_34;
	bra.uni 	$L__BB0_35;
$L__BB0_22:
	cvt.u32.u64 	%r713, %rd28;
	setp.gt.u32 	%p58, %r1518, %r713;
	@%p58 bra 	$L__BB0_34;
	setp.lt.u32 	%p59, %r1518, %r713;
	@%p59 bra 	$L__BB0_36;
	cvt.u32.u64 	%r715, %rd26;
	setp.gt.u32 	%p60, %r1519, %r715;
	@%p60 bra 	$L__BB0_34;
	setp.lt.u32 	%p61, %r1519, %r715;
	@%p61 bra 	$L__BB0_36;
	cvt.u32.u64 	%r717, %rd24;
	setp.gt.u32 	%p62, %r1520, %r717;
	@%p62 bra 	$L__BB0_34;
	setp.lt.u32 	%p63, %r1520, %r717;
	@%p63 bra 	$L__BB0_36;
	cvt.u32.u64 	%r719, %rd23;
	setp.gt.u32 	%p64, %r1521, %r719;
	@%p64 bra 	$L__BB0_34;
	setp.lt.u32 	%p65, %r1521, %r719;
	@%p65 bra 	$L__BB0_36;
	cvt.u32.u64 	%r721, %rd25;
	setp.gt.u32 	%p66, %r1522, %r721;
	@%p66 bra 	$L__BB0_34;
	setp.lt.u32 	%p67, %r1522, %r721;
	@%p67 bra 	$L__BB0_36;
	cvt.u32.u64 	%r723, %rd27;
	setp.gt.u32 	%p68, %r1523, %r723;
	@%p68 bra 	$L__BB0_34;
	setp.lt.u32 	%p69, %r1523, %r723;
	setp.lt.u32 	%p70, %r1524, %r54;
	or.pred  	%p71, %p69, %p70;
	@%p71 bra 	$L__BB0_36;
$L__BB0_34:
	cvt.u32.u64 	%r725, %rd23;
	cvt.u32.u64 	%r726, %rd25;
	cvt.u32.u64 	%r727, %rd27;
	cvt.u32.u64 	%r728, %rd28;
	cvt.u32.u64 	%r729, %rd26;
	cvt.u32.u64 	%r730, %rd24;
	setp.lt.u32 	%p72, %r1524, %r54;
	selp.s64 	%rd745, -1, 0, %p72;
	sub.s32 	%r1524, %r1524, %r54;
	cvt.u64.u32 	%rd746, %r1523;
	add.s64 	%rd747, %rd745, %rd746;
	setp.lt.u64 	%p73, %rd747, %rd27;
	selp.s64 	%rd748, -1, 0, %p73;
	cvt.u32.u64 	%r731, %rd747;
	sub.s32 	%r1523, %r731, %r727;
	cvt.u64.u32 	%rd749, %r1522;
	add.s64 	%rd750, %rd748, %rd749;
	setp.lt.u64 	%p74, %rd750, %rd25;
	selp.s64 	%rd751, -1, 0, %p74;
	cvt.u32.u64 	%r732, %rd750;
	sub.s32 	%r1522, %r732, %r726;
	cvt.u64.u32 	%rd752, %r1521;
	add.s64 	%rd753, %rd751, %rd752;
	setp.lt.u64 	%p75, %rd753, %rd23;
	selp.s64 	%rd754, -1, 0, %p75;
	cvt.u32.u64 	%r733, %rd753;
	sub.s32 	%r1521, %r733, %r725;
	cvt.u64.u32 	%rd755, %r1520;
	add.s64 	%rd756, %rd754, %rd755;
	setp.lt.u64 	%p76, %rd756, %rd24;
	selp.s64 	%rd757, -1, 0, %p76;
	cvt.u32.u64 	%r734, %rd756;
	sub.s32 	%r1520, %r734, %r730;
	cvt.u64.u32 	%rd758, %r1519;
	add.s64 	%rd759, %rd757, %rd758;
	setp.lt.u64 	%p77, %rd759, %rd26;
	selp.s64 	%rd760, -1, 0, %p77;
	cvt.u32.u64 	%r735, %rd759;
	sub.s32 	%r1519, %r735, %r729;
	cvt.u64.u32 	%rd761, %r1518;
	add.s64 	%rd762, %rd760, %rd761;
	setp.lt.u64 	%p78, %rd762, %rd28;
	selp.s32 	%r736, -1, 0, %p78;
	cvt.u32.u64 	%r737, %rd762;
	sub.s32 	%r1518, %r737, %r728;
	add.s32 	%r738, %r1517, %r736;
	sub.s32 	%r1517, %r738, %r686;
	bra.uni 	$L__BB0_36;
$L__BB0_35:
	setp.lt.u32 	%p57, %r1517, %r686;
	@%p57 bra 	$L__BB0_36;
	bra.uni 	$L__BB0_22;
$L__BB0_36:
	mul.wide.u32 	%rd763, %r1524, %r1733;
	cvt.u32.u64 	%r739, %rd763;
	shr.u64 	%rd764, %rd763, 32;
	mul.wide.u32 	%rd765, %r1523, %r1733;
	add.s64 	%rd766, %rd764, %rd765;
	shr.u64 	%rd767, %rd766, 32;
	mul.wide.u32 	%rd768, %r1522, %r1733;
	add.s64 	%rd769, %rd767, %rd768;
	shr.u64 	%rd770, %rd769, 32;
	mul.wide.u32 	%rd771, %r1521, %r1733;
	add.s64 	%rd772, %rd770, %rd771;
	shr.u64 	%rd773, %rd772, 32;
	mul.wide.u32 	%rd774, %r1520, %r1733;
	add.s64 	%rd775, %rd773, %rd774;
	shr.u64 	%rd776, %rd775, 32;
	mul.wide.u32 	%rd777, %r1519, %r1733;
	add.s64 	%rd778, %rd776, %rd777;
	shr.u64 	%rd779, %rd778, 32;
	mul.wide.u32 	%rd780, %r1518, %r1733;
	add.s64 	%rd781, %rd779, %rd780;
	shr.u64 	%rd782, %rd781, 32;
	mul.wide.u32 	%rd783, %r1517, %r1733;
	add.s64 	%rd784, %rd782, %rd783;
	shr.u64 	%rd785, %rd784, 32;
	and.b64  	%rd786, %rd766, 4294967295;
	mul.wide.u32 	%rd787, %r1524, %r1732;
	add.s64 	%rd788, %rd787, %rd786;
	shr.u64 	%rd789, %rd788, 32;
	and.b64  	%rd790, %rd769, 4294967295;
	mul.wide.u32 	%rd791, %r1523, %r1732;
	add.s64 	%rd792, %rd789, %rd790;
	add.s64 	%rd793, %rd792, %rd791;
	shr.u64 	%rd794, %rd793, 32;
	and.b64  	%rd795, %rd772, 4294967295;
	mul.wide.u32 	%rd796, %r1522, %r1732;
	add.s64 	%rd797, %rd794, %rd795;
	add.s64 	%rd798, %rd797, %rd796;
	shr.u64 	%rd799, %rd798, 32;
	and.b64  	%rd800, %rd775, 4294967295;
	mul.wide.u32 	%rd801, %r1521, %r1732;
	add.s64 	%rd802, %rd799, %rd800;
	add.s64 	%rd803, %rd802, %rd801;
	shr.u64 	%rd804, %rd803, 32;
	and.b64  	%rd805, %rd778, 4294967295;
	mul.wide.u32 	%rd806, %r1520, %r1732;
	add.s64 	%rd807, %rd804, %rd805;
	add.s64 	%rd808, %rd807, %rd806;
	shr.u64 	%rd809, %rd808, 32;
	and.b64  	%rd810, %rd781, 4294967295;
	mul.wide.u32 	%rd811, %r1519, %r1732;
	add.s64 	%rd812, %rd809, %rd810;
	add.s64 	%rd813, %rd812, %rd811;
	shr.u64 	%rd814, %rd813, 32;
	and.b64  	%rd815, %rd784, 4294967295;
	mul.wide.u32 	%rd816, %r1518, %r1732;
	add.s64 	%rd817, %rd814, %rd815;
	add.s64 	%rd818, %rd817, %rd816;
	shr.u64 	%rd819, %rd818, 32;
	mul.wide.u32 	%rd820, %r1517, %r1732;
	add.s64 	%rd821, %rd819, %rd785;
	add.s64 	%rd822, %rd821, %rd820;
	shr.u64 	%rd823, %rd822, 32;
	and.b64  	%rd824, %rd793, 4294967295;
	mul.wide.u32 	%rd825, %r1524, %r1731;
	add.s64 	%rd826, %rd825, %rd824;
	shr.u64 	%rd827, %rd826, 32;
	and.b64  	%rd828, %rd798, 4294967295;
	mul.wide.u32 	%rd829, %r1523, %r1731;
	add.s64 	%rd830, %rd827, %rd828;
	add.s64 	%rd831, %rd830, %rd829;
	shr.u64 	%rd832, %rd831, 32;
	and.b64  	%rd833, %rd803, 4294967295;
	mul.wide.u32 	%rd834, %r1522, %r1731;
	add.s64 	%rd835, %rd832, %rd833;
	add.s64 	%rd836, %rd835, %rd834;
	shr.u64 	%rd837, %rd836, 32;
	and.b64  	%rd838, %rd808, 4294967295;
	mul.wide.u32 	%rd839, %r1521, %r1731;
	add.s64 	%rd840, %rd837, %rd838;
	add.s64 	%rd841, %rd840, %rd839;
	shr.u64 	%rd842, %rd841, 32;
	and.b64  	%rd843, %rd813, 4294967295;
	mul.wide.u32 	%rd844, %r1520, %r1731;
	add.s64 	%rd845, %rd842, %rd843;
	add.s64 	%rd846, %rd845, %rd844;
	shr.u64 	%rd847, %rd846, 32;
	and.b64  	%rd848, %rd818, 4294967295;
	mul.wide.u32 	%rd849, %r1519, %r1731;
	add.s64 	%rd850, %rd847, %rd848;
	add.s64 	%rd851, %rd850, %rd849;
	shr.u64 	%rd852, %rd851, 32;
	and.b64  	%rd853, %rd822, 4294967295;
	mul.wide.u32 	%rd854, %r1518, %r1731;
	add.s64 	%rd855, %rd852, %rd853;
	add.s64 	%rd856, %rd855, %rd854;
	shr.u64 	%rd857, %rd856, 32;
	mul.wide.u32 	%rd858, %r1517, %r1731;
	add.s64 	%rd859, %rd857, %rd823;
	add.s64 	%rd860, %rd859, %rd858;
	shr.u64 	%rd861, %rd860, 32;
	and.b64  	%rd862, %rd831, 4294967295;
	mul.wide.u32 	%rd863, %r1524, %r1730;
	add.s64 	%rd864, %rd863, %rd862;
	shr.u64 	%rd865, %rd864, 32;
	and.b64  	%rd866, %rd836, 4294967295;
	mul.wide.u32 	%rd867, %r1523, %r1730;
	add.s64 	%rd868, %rd865, %rd866;
	add.s64 	%rd869, %rd868, %rd867;
	shr.u64 	%rd870, %rd869, 32;
	and.b64  	%rd871, %rd841, 4294967295;
	mul.wide.u32 	%rd872, %r1522, %r1730;
	add.s64 	%rd873, %rd870, %rd871;
	add.s64 	%rd874, %rd873, %rd872;
	shr.u64 	%rd875, %rd874, 32;
	and.b64  	%rd876, %rd846, 4294967295;
	mul.wide.u32 	%rd877, %r1521, %r1730;
	add.s64 	%rd878, %rd875, %rd876;
	add.s64 	%rd879, %rd878, %rd877;
	shr.u64 	%rd880, %rd879, 32;
	and.b64  	%rd881, %rd851, 4294967295;
	mul.wide.u32 	%rd882, %r1520, %r1730;
	add.s64 	%rd883, %rd880, %rd881;
	add.s64 	%rd884, %rd883, %rd882;
	shr.u64 	%rd885, %rd884, 32;
	and.b64  	%rd886, %rd856, 4294967295;
	mul.wide.u32 	%rd887, %r1519, %r1730;
	add.s64 	%rd888, %rd885, %rd886;
	add.s64 	%rd889, %rd888, %rd887;
	shr.u64 	%rd890, %rd889, 32;
	and.b64  	%rd891, %rd860, 4294967295;
	mul.wide.u32 	%rd892, %r1518, %r1730;
	add.s64 	%rd893, %rd890, %rd891;
	add.s64 	%rd894, %rd893, %rd892;
	shr.u64 	%rd895, %rd894, 32;
	mul.wide.u32 	%rd896, %r1517, %r1730;
	add.s64 	%rd897, %rd895, %rd861;
	add.s64 	%rd898, %rd897, %rd896;
	shr.u64 	%rd899, %rd898, 32;
	and.b64  	%rd900, %rd869, 4294967295;
	mul.wide.u32 	%rd901, %r1524, %r1729;
	add.s64 	%rd902, %rd901, %rd900;
	shr.u64 	%rd903, %rd902, 32;
	and.b64  	%rd904, %rd874, 4294967295;
	mul.wide.u32 	%rd905, %r1523, %r1729;
	add.s64 	%rd906, %rd903, %rd904;
	add.s64 	%rd907, %rd906, %rd905;
	shr.u64 	%rd908, %rd907, 32;
	and.b64  	%rd909, %rd879, 4294967295;
	mul.wide.u32 	%rd910, %r1522, %r1729;
	add.s64 	%rd911, %rd908, %rd909;
	add.s64 	%rd912, %rd911, %rd910;
	shr.u64 	%rd913, %rd912, 32;
	and.b64  	%rd914, %rd884, 4294967295;
	mul.wide.u32 	%rd915, %r1521, %r1729;
	add.s64 	%rd916, %rd913, %rd914;
	add.s64 	%rd917, %rd916, %rd915;
	shr.u64 	%rd918, %rd917, 32;
	and.b64  	%rd919, %rd889, 4294967295;
	mul.wide.u32 	%rd920, %r1520, %r1729;
	add.s64 	%rd921, %rd918, %rd919;
	add.s64 	%rd922, %rd921, %rd920;
	shr.u64 	%rd923, %rd922, 32;
	and.b64  	%rd924, %rd894, 4294967295;
	mul.wide.u32 	%rd925, %r1519, %r1729;
	add.s64 	%rd926, %rd923, %rd924;
	add.s64 	%rd927, %rd926, %rd925;
	shr.u64 	%rd928, %rd927, 32;
	and.b64  	%rd929, %rd898, 4294967295;
	mul.wide.u32 	%rd930, %r1518, %r1729;
	add.s64 	%rd931, %rd928, %rd929;
	add.s64 	%rd932, %rd931, %rd930;
	shr.u64 	%rd933, %rd932, 32;
	mul.wide.u32 	%rd934, %r1517, %r1729;
	add.s64 	%rd935, %rd933, %rd899;
	add.s64 	%rd936, %rd935, %rd934;
	shr.u64 	%rd937, %rd936, 32;
	and.b64  	%rd938, %rd907, 4294967295;
	mul.wide.u32 	%rd939, %r1524, %r1728;
	add.s64 	%rd940, %rd939, %rd938;
	shr.u64 	%rd941, %rd940, 32;
	and.b64  	%rd942, %rd912, 4294967295;
	mul.wide.u32 	%rd943, %r1523, %r1728;
	add.s64 	%rd944, %rd941, %rd942;
	add.s64 	%rd945, %rd944, %rd943;
	shr.u64 	%rd946, %rd945, 32;
	and.b64  	%rd947, %rd917, 4294967295;
	mul.wide.u32 	%rd948, %r1522, %r1728;
	add.s64 	%rd949, %rd946, %rd947;
	add.s64 	%rd950, %rd949, %rd948;
	shr.u64 	%rd951, %rd950, 32;
	and.b64  	%rd952, %rd922, 4294967295;
	mul.wide.u32 	%rd953, %r1521, %r1728;
	add.s64 	%rd954, %rd951, %rd952;
	add.s64 	%rd955, %rd954, %rd953;
	shr.u64 	%rd956, %rd955, 32;
	and.b64  	%rd957, %rd927, 4294967295;
	mul.wide.u32 	%rd958, %r1520, %r1728;
	add.s64 	%rd959, %rd956, %rd957;
	add.s64 	%rd960, %rd959, %rd958;
	shr.u64 	%rd961, %rd960, 32;
	and.b64  	%rd962, %rd932, 4294967295;
	mul.wide.u32 	%rd963, %r1519, %r1728;
	add.s64 	%rd964, %rd961, %rd962;
	add.s64 	%rd965, %rd964, %rd963;
	shr.u64 	%rd966, %rd965, 32;
	and.b64  	%rd967, %rd936, 4294967295;
	mul.wide.u32 	%rd968, %r1518, %r1728;
	add.s64 	%rd969, %rd966, %rd967;
	add.s64 	%rd970, %rd969, %rd968;
	shr.u64 	%rd971, %rd970, 32;
	mul.wide.u32 	%rd972, %r1517, %r1728;
	add.s64 	%rd973, %rd971, %rd937;
	add.s64 	%rd974, %rd973, %rd972;
	shr.u64 	%rd975, %rd974, 32;
	and.b64  	%rd976, %rd945, 4294967295;
	mul.wide.u32 	%rd977, %r1524, %r1727;
	add.s64 	%rd978, %rd977, %rd976;
	shr.u64 	%rd979, %rd978, 32;
	and.b64  	%rd980, %rd950, 4294967295;
	mul.wide.u32 	%rd981, %r1523, %r1727;
	add.s64 	%rd982, %rd979, %rd980;
	add.s64 	%rd983, %rd982, %rd981;
	shr.u64 	%rd984, %rd983, 32;
	and.b64  	%rd985, %rd955, 4294967295;
	mul.wide.u32 	%rd986, %r1522, %r1727;
	add.s64 	%rd987, %rd984, %rd985;
	add.s64 	%rd988, %rd987, %rd986;
	shr.u64 	%rd989, %rd988, 32;
	and.b64  	%rd990, %rd960, 4294967295;
	mul.wide.u32 	%rd991, %r1521, %r1727;
	add.s64 	%rd992, %rd989, %rd990;
	add.s64 	%rd993, %rd992, %rd991;
	shr.u64 	%rd994, %rd993, 32;
	and.b64  	%rd995, %rd965, 4294967295;
	mul.wide.u32 	%rd996, %r1520, %r1727;
	add.s64 	%rd997, %rd994, %rd995;
	add.s64 	%rd998, %rd997, %rd996;
	shr.u64 	%rd999, %rd998, 32;
	and.b64  	%rd1000, %rd970, 4294967295;
	mul.wide.u32 	%rd1001, %r1519, %r1727;
	add.s64 	%rd1002, %rd999, %rd1000;
	add.s64 	%rd1003, %rd1002, %rd1001;
	shr.u64 	%rd1004, %rd1003, 32;
	and.b64  	%rd1005, %rd974, 4294967295;
	mul.wide.u32 	%rd1006, %r1518, %r1727;
	add.s64 	%rd1007, %rd1004, %rd1005;
	add.s64 	%rd1008, %rd1007, %rd1006;
	shr.u64 	%rd1009, %rd1008, 32;
	mul.wide.u32 	%rd1010, %r1517, %r1727;
	add.s64 	%rd1011, %rd1009, %rd975;
	add.s64 	%rd1012, %rd1011, %rd1010;
	shr.u64 	%rd1013, %rd1012, 32;
	and.b64  	%rd1014, %rd983, 4294967295;
	mul.wide.u32 	%rd1015, %r1524, %r1726;
	add.s64 	%rd1016, %rd1015, %rd1014;
	shr.u64 	%rd1017, %rd1016, 32;
	and.b64  	%rd1018, %rd988, 4294967295;
	mul.wide.u32 	%rd1019, %r1523, %r1726;
	add.s64 	%rd1020, %rd1017, %rd1018;
	add.s64 	%rd1021, %rd1020, %rd1019;
	shr.u64 	%rd1022, %rd1021, 32;
	and.b64  	%rd1023, %rd993, 4294967295;
	mul.wide.u32 	%rd1024, %r1522, %r1726;
	add.s64 	%rd1025, %rd1022, %rd1023;
	add.s64 	%rd1026, %rd1025, %rd1024;
	shr.u64 	%rd1027, %rd1026, 32;
	and.b64  	%rd1028, %rd998, 4294967295;
	mul.wide.u32 	%rd1029, %r1521, %r1726;
	add.s64 	%rd1030, %rd1027, %rd1028;
	add.s64 	%rd1031, %rd1030, %rd1029;
	shr.u64 	%rd1032, %rd1031, 32;
	and.b64  	%rd1033, %rd1003, 4294967295;
	mul.wide.u32 	%rd1034, %r1520, %r1726;
	add.s64 	%rd1035, %rd1032, %rd1033;
	add.s64 	%rd1036, %rd1035, %rd1034;
	shr.u64 	%rd1037, %rd1036, 32;
	and.b64  	%rd1038, %rd1008, 4294967295;
	mul.wide.u32 	%rd1039, %r1519, %r1726;
	add.s64 	%rd1040, %rd1037, %rd1038;
	add.s64 	%rd1041, %rd1040, %rd1039;
	shr.u64 	%rd1042, %rd1041, 32;
	and.b64  	%rd1043, %rd1012, 4294967295;
	mul.wide.u32 	%rd1044, %r1518, %r1726;
	add.s64 	%rd1045, %rd1042, %rd1043;
	add.s64 	%rd1046, %rd1045, %rd1044;
	shr.u64 	%rd1047, %rd1046, 32;
	mul.wide.u32 	%rd1048, %r1517, %r1726;
	add.s64 	%rd1049, %rd1047, %rd1013;
	add.s64 	%rd1050, %rd1049, %rd1048;
	shr.u64 	%rd1051, %rd1050, 32;
	{ .reg .b32 tmp; mov.b64 {tmp, %r740}, %rd1050; }
	and.b64  	%rd1052, %rd1021, 4294967295;
	mul.lo.s64 	%rd1053, %rd1052, 977;
	cvt.u32.u64 	%r741, %rd1053;
	shr.u64 	%rd1054, %rd1053, 32;
	and.b64  	%rd1055, %rd1026, 4294967295;
	mad.lo.s64 	%rd1056, %rd1055, 977, %rd1054;
	shr.u64 	%rd1057, %rd1056, 32;
	and.b64  	%rd1058, %rd1031, 4294967295;
	mad.lo.s64 	%rd1059, %rd1058, 977, %rd1057;
	shr.u64 	%rd1060, %rd1059, 32;
	and.b64  	%rd1061, %rd1036, 4294967295;
	mad.lo.s64 	%rd1062, %rd1061, 977, %rd1060;
	shr.u64 	%rd1063, %rd1062, 32;
	and.b64  	%rd1064, %rd1041, 4294967295;
	mad.lo.s64 	%rd1065, %rd1064, 977, %rd1063;
	shr.u64 	%rd1066, %rd1065, 32;
	and.b64  	%rd1067, %rd1046, 4294967295;
	mad.lo.s64 	%rd1068, %rd1067, 977, %rd1066;
	shr.u64 	%rd1069, %rd1068, 32;
	and.b64  	%rd1070, %rd1050, 4294967295;
	mad.lo.s64 	%rd1071, %rd1070, 977, %rd1069;
	shr.u64 	%rd1072, %rd1071, 32;
	mad.lo.s64 	%rd1073, %rd1051, 977, %rd1072;
	{ .reg .b32 tmp; mov.b64 {tmp, %r742}, %rd1073; }
	add.s32 	%r1541, %r739, %r741;
	setp.lt.u32 	%p80, %r1541, %r739;
	selp.u64 	%rd1074, 1, 0, %p80;
	and.b64  	%rd1075, %rd788, 4294967295;
	and.b64  	%rd1076, %rd1056, 4294967295;
	add.s64 	%rd1077, %rd1075, %rd1074;
	add.s64 	%rd1078, %rd1077, %rd1076;
	shr.u64 	%rd1079, %rd1078, 32;
	and.b64  	%rd1080, %rd826, 4294967295;
	and.b64  	%rd1081, %rd1059, 4294967295;
	add.s64 	%rd1082, %rd1079, %rd1080;
	add.s64 	%rd1083, %rd1082, %rd1081;
	shr.u64 	%rd1084, %rd1083, 32;
	and.b64  	%rd1085, %rd864, 4294967295;
	and.b64  	%rd1086, %rd1062, 4294967295;
	add.s64 	%rd1087, %rd1084, %rd1085;
	add.s64 	%rd1088, %rd1087, %rd1086;
	shr.u64 	%rd1089, %rd1088, 32;
	and.b64  	%rd1090, %rd902, 4294967295;
	and.b64  	%rd1091, %rd1065, 4294967295;
	add.s64 	%rd1092, %rd1089, %rd1090;
	add.s64 	%rd1093, %rd1092, %rd1091;
	shr.u64 	%rd1094, %rd1093, 32;
	and.b64  	%rd1095, %rd940, 4294967295;
	and.b64  	%rd1096, %rd1068, 4294967295;
	add.s64 	%rd1097, %rd1094, %rd1095;
	add.s64 	%rd1098, %rd1097, %rd1096;
	shr.u64 	%rd1099, %rd1098, 32;
	and.b64  	%rd1100, %rd978, 4294967295;
	and.b64  	%rd1101, %rd1071, 4294967295;
	add.s64 	%rd1102, %rd1099, %rd1100;
	add.s64 	%rd1103, %rd1102, %rd1101;
	shr.u64 	%rd1104, %rd1103, 32;
	and.b64  	%rd1105, %rd1016, 4294967295;
	and.b64  	%rd1106, %rd1073, 4294967295;
	add.s64 	%rd1107, %rd1104, %rd1105;
	add.s64 	%rd1108, %rd1107, %rd1106;
	{ .reg .b32 tmp; mov.b64 {tmp, %r743}, %rd1108; }
	add.s32 	%r744, %r743, %r742;
	and.b64  	%rd1109, %rd1078, 4294967295;
	add.s64 	%rd3977, %rd1109, %rd1052;
	shr.u64 	%rd1110, %rd3977, 32;
	and.b64  	%rd1111, %rd1083, 4294967295;
	add.s64 	%rd1112, %rd1110, %rd1111;
	add.s64 	%rd3978, %rd1112, %rd1055;
	shr.u64 	%rd1113, %rd3978, 32;
	and.b64  	%rd1114, %rd1088, 4294967295;
	add.s64 	%rd1115, %rd1113, %rd1114;
	add.s64 	%rd3979, %rd1115, %rd1058;
	shr.u64 	%rd1116, %rd3979, 32;
	and.b64  	%rd1117, %rd1093, 4294967295;
	add.s64 	%rd1118, %rd1116, %rd1117;
	add.s64 	%rd3980, %rd1118, %rd1061;
	shr.u64 	%rd1119, %rd3980, 32;
	and.b64  	%rd1120, %rd1098, 4294967295;
	add.s64 	%rd1121, %rd1119, %rd1120;
	add.s64 	%rd3981, %rd1121, %rd1064;
	shr.u64 	%rd1122, %rd3981, 32;
	and.b64  	%rd1123, %rd1103, 4294967295;
	add.s64 	%rd1124, %rd1122, %rd1123;
	add.s64 	%rd3982, %rd1124, %rd1067;
	shr.u64 	%rd1125, %rd3982, 32;
	and.b64  	%rd1126, %rd1108, 4294967295;
	add.s64 	%rd1127, %rd1125, %rd1126;
	add.s64 	%rd3983, %rd1127, %rd1070;
	{ .reg .b32 tmp; mov.b64 {tmp, %r745}, %rd3983; }
	add.s32 	%r746, %r744, %r745;
	add.s32 	%r96, %r746, %r740;
	setp.eq.s32 	%p81, %r96, 0;
	mov.pred 	%p735, 0;
	@%p81 bra 	$L__BB0_38;
	cvt.u64.u32 	%rd1128, %r96;
	mul.wide.u32 	%rd1129, %r96, 977;
	cvt.u32.u64 	%r747, %rd1129;
	shr.u64 	%rd1130, %rd1129, 32;
	add.s64 	%rd1131, %rd1130, %rd1128;
	shr.u64 	%rd1132, %rd1131, 32;
	add.s32 	%r97, %r1541, %r747;
	setp.lt.u32 	%p82, %r97, %r1541;
	selp.u64 	%rd1133, 1, 0, %p82;
	and.b64  	%rd1134, %rd3977, 4294967295;
	and.b64  	%rd1135, %rd1131, 4294967295;
	add.s64 	%rd1136, %rd1134, %rd1133;
	add.s64 	%rd3977, %rd1136, %rd1135;
	shr.u64 	%rd1137, %rd3977, 32;
	and.b64  	%rd1138, %rd3978, 4294967295;
	add.s64 	%rd1139, %rd1137, %rd1138;
	add.s64 	%rd3978, %rd1139, %rd1132;
	shr.u64 	%rd1140, %rd3978, 32;
	and.b64  	%rd1141, %rd3979, 4294967295;
	add.s64 	%rd3979, %rd1140, %rd1141;
	shr.u64 	%rd1142, %rd3979, 32;
	and.b64  	%rd1143, %rd3980, 4294967295;
	add.s64 	%rd3980, %rd1142, %rd1143;
	shr.u64 	%rd1144, %rd3980, 32;
	and.b64  	%rd1145, %rd3981, 4294967295;
	add.s64 	%rd3981, %rd1144, %rd1145;
	shr.u64 	%rd1146, %rd3981, 32;
	and.b64  	%rd1147, %rd3982, 4294967295;
	add.s64 	%rd3982, %rd1146, %rd1147;
	shr.u64 	%rd1148, %rd3982, 32;
	and.b64  	%rd1149, %rd3983, 4294967295;
	add.s64 	%rd3983, %rd1148, %rd1149;
	setp.gt.u64 	%p735, %rd3983, 4294967295;
	mov.u32 	%r1541, %r97;
$L__BB0_38:
	ld.const.u32 	%rd50, [const_p+12];
	ld.const.u32 	%rd51, [const_p+16];
	ld.const.u32 	%rd52, [const_p+8];
	ld.const.u32 	%rd53, [const_p+20];
	ld.const.u32 	%rd54, [const_p+4];
	ld.const.u32 	%rd55, [const_p+24];
	cvt.u32.u64 	%r1534, %rd3983;
	cvt.u32.u64 	%r1535, %rd3982;
	cvt.u32.u64 	%r1536, %rd3981;
	cvt.u32.u64 	%r1537, %rd3980;
	cvt.u32.u64 	%r1538, %rd3979;
	cvt.u32.u64 	%r1539, %rd3978;
	cvt.u32.u64 	%r1540, %rd3977;
	ld.const.u32 	%r748, [const_p+28];
	setp.lt.u32 	%p83, %r748, %r1534;
	or.pred  	%p84, %p735, %p83;
	@%p84 bra 	$L__BB0_52;
	setp.gt.u32 	%p85, %r748, %r1534;
	@%p85 bra 	$L__BB0_53;
	cvt.u32.u64 	%r749, %rd55;
	setp.lt.u32 	%p86, %r749, %r1535;
	@%p86 bra 	$L__BB0_52;
	setp.gt.u32 	%p87, %r749, %r1535;
	@%p87 bra 	$L__BB0_53;
	cvt.u32.u64 	%r751, %rd53;
	setp.lt.u32 	%p88, %r751, %r1536;
	@%p88 bra 	$L__BB0_52;
	setp.gt.u32 	%p89, %r751, %r1536;
	@%p89 bra 	$L__BB0_53;
	cvt.u32.u64 	%r753, %rd51;
	setp.lt.u32 	%p90, %r753, %r1537;
	@%p90 bra 	$L__BB0_52;
	setp.gt.u32 	%p91, %r753, %r1537;
	@%p91 bra 	$L__BB0_53;
	cvt.u32.u64 	%r755, %rd50;
	setp.lt.u32 	%p92, %r755, %r1538;
	@%p92 bra 	$L__BB0_52;
	setp.gt.u32 	%p93, %r755, %r1538;
	@%p93 bra 	$L__BB0_53;
	cvt.u32.u64 	%r757, %rd52;
	setp.lt.u32 	%p94, %r757, %r1539;
	@%p94 bra 	$L__BB0_52;
	setp.gt.u32 	%p95, %r757, %r1539;
	@%p95 bra 	$L__BB0_53;
	cvt.u32.u64 	%r759, %rd54;
	setp.lt.u32 	%p96, %r759, %r1540;
	@%p96 bra 	$L__BB0_52;
	setp.gt.u32 	%p97, %r759, %r1540;
	ld.const.u32 	%r761, [const_p];
	setp.lt.u32 	%p98, %r1541, %r761;
	or.pred  	%p99, %p97, %p98;
	@%p99 bra 	$L__BB0_53;
$L__BB0_52:
	cvt.u32.u64 	%r763, %rd50;
	cvt.u32.u64 	%r764, %rd52;
	cvt.u32.u64 	%r765, %rd54;
	cvt.u32.u64 	%r766, %rd55;
	cvt.u32.u64 	%r767, %rd53;
	cvt.u32.u64 	%r768, %rd51;
	ld.const.u32 	%r769, [const_p];
	setp.lt.u32 	%p100, %r1541, %r769;
	selp.s64 	%rd1151, -1, 0, %p100;
	sub.s32 	%r1541, %r1541, %r769;
	and.b64  	%rd1152, %rd3977, 4294967295;
	add.s64 	%rd1153, %rd1152, %rd1151;
	setp.lt.u64 	%p101, %rd1153, %rd54;
	selp.s64 	%rd1154, -1, 0, %p101;
	cvt.u32.u64 	%r770, %rd1153;
	sub.s32 	%r1540, %r770, %r765;
	and.b64  	%rd1155, %rd3978, 4294967295;
	add.s64 	%rd1156, %rd1155, %rd1154;
	setp.lt.u64 	%p102, %rd1156, %rd52;
	selp.s64 	%rd1157, -1, 0, %p102;
	cvt.u32.u64 	%r771, %rd1156;
	sub.s32 	%r1539, %r771, %r764;
	and.b64  	%rd1158, %rd3979, 4294967295;
	add.s64 	%rd1159, %rd1158, %rd1157;
	setp.lt.u64 	%p103, %rd1159, %rd50;
	selp.s64 	%rd1160, -1, 0, %p103;
	cvt.u32.u64 	%r772, %rd1159;
	sub.s32 	%r1538, %r772, %r763;
	and.b64  	%rd1161, %rd3980, 4294967295;
	add.s64 	%rd1162, %rd1161, %rd1160;
	setp.lt.u64 	%p104, %rd1162, %rd51;
	selp.s64 	%rd1163, -1, 0, %p104;
	cvt.u32.u64 	%r773, %rd1162;
	sub.s32 	%r1537, %r773, %r768;
	and.b64  	%rd1164, %rd3981, 4294967295;
	add.s64 	%rd1165, %rd1164, %rd1163;
	setp.lt.u64 	%p105, %rd1165, %rd53;
	selp.s64 	%rd1166, -1, 0, %p105;
	cvt.u32.u64 	%r774, %rd1165;
	sub.s32 	%r1536, %r774, %r767;
	and.b64  	%rd1167, %rd3982, 4294967295;
	add.s64 	%rd1168, %rd1167, %rd1166;
	setp.lt.u64 	%p106, %rd1168, %rd55;
	selp.s32 	%r775, -1, 0, %p106;
	cvt.u32.u64 	%r776, %rd1168;
	sub.s32 	%r1535, %r776, %r766;
	add.s32 	%r777, %r1534, %r775;
	sub.s32 	%r1534, %r777, %r748;
$L__BB0_53:
	ld.const.u32 	%r123, [const_p];
	setp.gt.u32 	%p107, %r1534, %r748;
	@%p107 bra 	$L__BB0_66;
	bra.uni 	$L__BB0_67;
$L__BB0_54:
	cvt.u32.u64 	%r778, %rd55;
	setp.gt.u32 	%p109, %r1535, %r778;
	@%p109 bra 	$L__BB0_66;
	setp.lt.u32 	%p110, %r1535, %r778;
	@%p110 bra 	$L__BB0_68;
	cvt.u32.u64 	%r780, %rd53;
	setp.gt.u32 	%p111, %r1536, %r780;
	@%p111 bra 	$L__BB0_66;
	setp.lt.u32 	%p112, %r1536, %r780;
	@%p112 bra 	$L__BB0_68;
	cvt.u32.u64 	%r782, %rd51;
	setp.gt.u32 	%p113, %r1537, %r782;
	@%p113 bra 	$L__BB0_66;
	setp.lt.u32 	%p114, %r1537, %r782;
	@%p114 bra 	$L__BB0_68;
	cvt.u32.u64 	%r784, %rd50;
	setp.gt.u32 	%p115, %r1538, %r784;
	@%p115 bra 	$L__BB0_66;
	setp.lt.u32 	%p116, %r1538, %r784;
	@%p116 bra 	$L__BB0_68;
	cvt.u32.u64 	%r786, %rd52;
	setp.gt.u32 	%p117, %r1539, %r786;
	@%p117 bra 	$L__BB0_66;
	setp.lt.u32 	%p118, %r1539, %r786;
	@%p118 bra 	$L__BB0_68;
	cvt.u32.u64 	%r788, %rd54;
	setp.gt.u32 	%p119, %r1540, %r788;
	@%p119 bra 	$L__BB0_66;
	setp.lt.u32 	%p120, %r1540, %r788;
	setp.lt.u32 	%p121, %r1541, %r123;
	or.pred  	%p122, %p120, %p121;
	@%p122 bra 	$L__BB0_68;
$L__BB0_66:
	cvt.u32.u64 	%r790, %rd50;
	cvt.u32.u64 	%r791, %rd52;
	cvt.u32.u64 	%r792, %rd54;
	cvt.u32.u64 	%r793, %rd55;
	cvt.u32.u64 	%r794, %rd53;
	cvt.u32.u64 	%r795, %rd51;
	setp.lt.u32 	%p123, %r1541, %r123;
	selp.s64 	%rd1169, -1, 0, %p123;
	sub.s32 	%r1541, %r1541, %r123;
	cvt.u64.u32 	%rd1170, %r1540;
	add.s64 	%rd1171, %rd1169, %rd1170;
	setp.lt.u64 	%p124, %rd1171, %rd54;
	selp.s64 	%rd1172, -1, 0, %p124;
	cvt.u32.u64 	%r796, %rd1171;
	sub.s32 	%r1540, %r796, %r792;
	cvt.u64.u32 	%rd1173, %r1539;
	add.s64 	%rd1174, %rd1172, %rd1173;
	setp.lt.u64 	%p125, %rd1174, %rd52;
	selp.s64 	%rd1175, -1, 0, %p125;
	cvt.u32.u64 	%r797, %rd1174;
	sub.s32 	%r1539, %r797, %r791;
	cvt.u64.u32 	%rd1176, %r1538;
	add.s64 	%rd1177, %rd1175, %rd1176;
	setp.lt.u64 	%p126, %rd1177, %rd50;
	selp.s64 	%rd1178, -1, 0, %p126;
	cvt.u32.u64 	%r798, %rd1177;
	sub.s32 	%r1538, %r798, %r790;
	cvt.u64.u32 	%rd1179, %r1537;
	add.s64 	%rd1180, %rd1178, %rd1179;
	setp.lt.u64 	%p127, %rd1180, %rd51;
	selp.s64 	%rd1181, -1, 0, %p127;
	cvt.u32.u64 	%r799, %rd1180;
	sub.s32 	%r1537, %r799, %r795;
	cvt.u64.u32 	%rd1182, %r1536;
	add.s64 	%rd1183, %rd1181, %rd1182;
	setp.lt.u64 	%p128, %rd1183, %rd53;
	selp.s64 	%rd1184, -1, 0, %p128;
	cvt.u32.u64 	%r800, %rd1183;
	sub.s32 	%r1536, %r800, %r794;
	cvt.u64.u32 	%rd1185, %r1535;
	add.s64 	%rd1186, %rd1184, %rd1185;
	setp.lt.u64 	%p129, %rd1186, %rd55;
	selp.s32 	%r801, -1, 0, %p129;
	cvt.u32.u64 	%r802, %rd1186;
	sub.s32 	%r1535, %r802, %r793;
	add.s32 	%r803, %r1534, %r801;
	sub.s32 	%r1534, %r803, %r748;
	bra.uni 	$L__BB0_68;
$L__BB0_67:
	setp.lt.u32 	%p108, %r1534, %r748;
	@%p108 bra 	$L__BB0_68;
	bra.uni 	$L__BB0_54;
$L__BB0_68:
	shl.b32 	%r804, %r1541, 2;
	shr.u32 	%r805, %r1541, 30;
	cvt.u64.u32 	%rd1187, %r805;
	mul.wide.u32 	%rd1188, %r1540, 4;
	or.b64  	%rd1189, %rd1188, %rd1187;
	shr.u64 	%rd1190, %rd1188, 32;
	mul.wide.u32 	%rd1191, %r1539, 4;
	or.b64  	%rd1192, %rd1191, %rd1190;
	shr.u64 	%rd1193, %rd1191, 32;
	mul.wide.u32 	%rd1194, %r1538, 4;
	or.b64  	%rd1195, %rd1194, %rd1193;
	shr.u64 	%rd1196, %rd1194, 32;
	mul.wide.u32 	%rd1197, %r1537, 4;
	add.s64 	%rd1198, %rd1197, %rd1196;
	shr.u64 	%rd1199, %rd1198, 32;
	mul.wide.u32 	%rd1200, %r1536, 4;
	add.s64 	%rd1201, %rd1200, %rd1199;
	shr.u64 	%rd1202, %rd1201, 32;
	mul.wide.u32 	%rd1203, %r1535, 4;
	add.s64 	%rd1204, %rd1203, %rd1202;
	shr.u64 	%rd1205, %rd1204, 32;
	mul.wide.u32 	%rd1206, %r1534, 4;
	add.s64 	%rd1207, %rd1206, %rd1205;
	shr.u64 	%rd1208, %rd1207, 32;
	{ .reg .b32 tmp; mov.b64 {tmp, %r806}, %rd1207; }
	mad.lo.s32 	%r1551, %r806, 977, %r804;
	setp.lt.u32 	%p131, %r1551, %r804;
	selp.u64 	%rd1209, 1, 0, %p131;
	and.b64  	%rd1210, %rd1189, 4294967295;
	add.s64 	%rd1211, %rd1210, %rd1209;
	shr.u64 	%rd1212, %rd1211, 32;
	and.b64  	%rd1213, %rd1192, 4294967295;
	add.s64 	%rd1214, %rd1212, %rd1213;
	shr.u64 	%rd1215, %rd1214, 32;
	and.b64  	%rd1216, %rd1195, 4294967295;
	add.s64 	%rd1217, %rd1215, %rd1216;
	shr.u64 	%rd1218, %rd1217, 32;
	and.b64  	%rd1219, %rd1198, 4294967295;
	add.s64 	%rd1220, %rd1218, %rd1219;
	shr.u64 	%rd1221, %rd1220, 32;
	and.b64  	%rd1222, %rd1201, 4294967295;
	add.s64 	%rd1223, %rd1221, %rd1222;
	shr.u64 	%rd1224, %rd1223, 32;
	and.b64  	%rd1225, %rd1204, 4294967295;
	add.s64 	%rd1226, %rd1224, %rd1225;
	shr.u64 	%rd1227, %rd1226, 32;
	and.b64  	%rd1228, %rd1207, 4294967295;
	add.s64 	%rd1229, %rd1227, %rd1228;
	{ .reg .b32 tmp; mov.b64 {tmp, %r807}, %rd1229; }
	and.b64  	%rd1230, %rd1211, 4294967295;
	add.s64 	%rd3984, %rd1230, %rd1208;
	shr.u64 	%rd1231, %rd3984, 32;
	and.b64  	%rd1232, %rd1214, 4294967295;
	add.s64 	%rd3985, %rd1231, %rd1232;
	shr.u64 	%rd1233, %rd3985, 32;
	and.b64  	%rd1234, %rd1217, 4294967295;
	add.s64 	%rd3986, %rd1233, %rd1234;
	shr.u64 	%rd1235, %rd3986, 32;
	and.b64  	%rd1236, %rd1220, 4294967295;
	add.s64 	%rd3987, %rd1235, %rd1236;
	shr.u64 	%rd1237, %rd3987, 32;
	and.b64  	%rd1238, %rd1223, 4294967295;
	add.s64 	%rd3988, %rd1237, %rd1238;
	shr.u64 	%rd1239, %rd3988, 32;
	and.b64  	%rd1240, %rd1226, 4294967295;
	add.s64 	%rd3989, %rd1239, %rd1240;
	shr.u64 	%rd1241, %rd3989, 32;
	and.b64  	%rd1242, %rd1229, 4294967295;
	add.s64 	%rd3990, %rd1241, %rd1242;
	{ .reg .b32 tmp; mov.b64 {tmp, %r808}, %rd3990; }
	add.s32 	%r141, %r807, %r808;
	setp.eq.s32 	%p132, %r141, 0;
	mov.pred 	%p736, 0;
	@%p132 bra 	$L__BB0_70;
	mad.lo.s32 	%r142, %r141, 977, %r1551;
	setp.lt.u32 	%p133, %r142, %r1551;
	selp.u64 	%rd1243, 1, 0, %p133;
	and.b64  	%rd1244, %rd3984, 4294967295;
	cvt.u64.u32 	%rd1245, %r141;
	add.s64 	%rd1246, %rd1244, %rd1243;
	add.s64 	%rd3984, %rd1246, %rd1245;
	shr.u64 	%rd1247, %rd3984, 32;
	and.b64  	%rd1248, %rd3985, 4294967295;
	add.s64 	%rd3985, %rd1247, %rd1248;
	shr.u64 	%rd1249, %rd3985, 32;
	and.b64  	%rd1250, %rd3986, 4294967295;
	add.s64 	%rd3986, %rd1249, %rd1250;
	shr.u64 	%rd1251, %rd3986, 32;
	and.b64  	%rd1252, %rd3987, 4294967295;
	add.s64 	%rd3987, %rd1251, %rd1252;
	shr.u64 	%rd1253, %rd3987, 32;
	and.b64  	%rd1254, %rd3988, 4294967295;
	add.s64 	%rd3988, %rd1253, %rd1254;
	shr.u64 	%rd1255, %rd3988, 32;
	and.b64  	%rd1256, %rd3989, 4294967295;
	add.s64 	%rd3989, %rd1255, %rd1256;
	shr.u64 	%rd1257, %rd3989, 32;
	and.b64  	%rd1258, %rd3990, 4294967295;
	add.s64 	%rd3990, %rd1257, %rd1258;
	setp.gt.u64 	%p736, %rd3990, 4294967295;
	mov.u32 	%r1551, %r142;
$L__BB0_70:
	cvt.u32.u64 	%r1558, %rd3990;
	cvt.u32.u64 	%r1557, %rd3989;
	cvt.u32.u64 	%r1556, %rd3988;
	cvt.u32.u64 	%r1555, %rd3987;
	cvt.u32.u64 	%r1554, %rd3986;
	cvt.u32.u64 	%r1553, %rd3985;
	cvt.u32.u64 	%r1552, %rd3984;
	setp.lt.u32 	%p134, %r748, %r1558;
	or.pred  	%p135, %p736, %p134;
	@%p135 bra 	$L__BB0_84;
	setp.gt.u32 	%p136, %r748, %r1558;
	@%p136 bra 	$L__BB0_85;
	cvt.u32.u64 	%r809, %rd55;
	setp.lt.u32 	%p137, %r809, %r1557;
	@%p137 bra 	$L__BB0_84;
	setp.gt.u32 	%p138, %r809, %r1557;
	@%p138 bra 	$L__BB0_85;
	cvt.u32.u64 	%r811, %rd53;
	setp.lt.u32 	%p139, %r811, %r1556;
	@%p139 bra 	$L__BB0_84;
	setp.gt.u32 	%p140, %r811, %r1556;
	@%p140 bra 	$L__BB0_85;
	cvt.u32.u64 	%r813, %rd51;
	setp.lt.u32 	%p141, %r813, %r1555;
	@%p141 bra 	$L__BB0_84;
	setp.gt.u32 	%p142, %r813, %r1555;
	@%p142 bra 	$L__BB0_85;
	cvt.u32.u64 	%r815, %rd50;
	setp.lt.u32 	%p143, %r815, %r1554;
	@%p143 bra 	$L__BB0_84;
	setp.gt.u32 	%p144, %r815, %r1554;
	@%p144 bra 	$L__BB0_85;
	cvt.u32.u64 	%r817, %rd52;
	setp.lt.u32 	%p145, %r817, %r1553;
	@%p145 bra 	$L__BB0_84;
	setp.gt.u32 	%p146, %r817, %r1553;
	@%p146 bra 	$L__BB0_85;
	cvt.u32.u64 	%r819, %rd54;
	setp.lt.u32 	%p147, %r819, %r1552;
	@%p147 bra 	$L__BB0_84;
	setp.gt.u32 	%p148, %r819, %r1552;
	setp.lt.u32 	%p149, %r1551, %r123;
	or.pred  	%p150, %p148, %p149;
	@%p150 bra 	$L__BB0_85;
$L__BB0_84:
	cvt.u32.u64 	%r821, %rd50;
	cvt.u32.u64 	%r822, %rd52;
	cvt.u32.u64 	%r823, %rd54;
	cvt.u32.u64 	%r824, %rd55;
	cvt.u32.u64 	%r825, %rd53;
	cvt.u32.u64 	%r826, %rd51;
	setp.lt.u32 	%p151, %r1551, %r123;
	selp.s64 	%rd1260, -1, 0, %p151;
	sub.s32 	%r1551, %r1551, %r123;
	and.b64  	%rd1261, %rd3984, 4294967295;
	add.s64 	%rd1262, %rd1261, %rd1260;
	setp.lt.u64 	%p152, %rd1262, %rd54;
	selp.s64 	%rd1263, -1, 0, %p152;
	cvt.u32.u64 	%r828, %rd1262;
	sub.s32 	%r1552, %r828, %r823;
	and.b64  	%rd1264, %rd3985, 4294967295;
	add.s64 	%rd1265, %rd1264, %rd1263;
	setp.lt.u64 	%p153, %rd1265, %rd52;
	selp.s64 	%rd1266, -1, 0, %p153;
	cvt.u32.u64 	%r829, %rd1265;
	sub.s32 	%r1553, %r829, %r822;
	and.b64  	%rd1267, %rd3986, 4294967295;
	add.s64 	%rd1268, %rd1267, %rd1266;
	setp.lt.u64 	%p154, %rd1268, %rd50;
	selp.s64 	%rd1269, -1, 0, %p154;
	cvt.u32.u64 	%r830, %rd1268;
	sub.s32 	%r1554, %r830, %r821;
	and.b64  	%rd1270, %rd3987, 4294967295;
	add.s64 	%rd1271, %rd1270, %rd1269;
	setp.lt.u64 	%p155, %rd1271, %rd51;
	selp.s64 	%rd1272, -1, 0, %p155;
	cvt.u32.u64 	%r831, %rd1271;
	sub.s32 	%r1555, %r831, %r826;
	and.b64  	%rd1273, %rd3988, 4294967295;
	add.s64 	%rd1274, %rd1273, %rd1272;
	setp.lt.u64 	%p156, %rd1274, %rd53;
	selp.s64 	%rd1275, -1, 0, %p156;
	cvt.u32.u64 	%r832, %rd1274;
	sub.s32 	%r1556, %r832, %r825;
	and.b64  	%rd1276, %rd3989, 4294967295;
	add.s64 	%rd1277, %rd1276, %rd1275;
	setp.lt.u64 	%p157, %rd1277, %rd55;
	selp.s32 	%r833, -1, 0, %p157;
	cvt.u32.u64 	%r834, %rd1277;
	sub.s32 	%r1557, %r834, %r824;
	add.s32 	%r835, %r1558, %r833;
	sub.s32 	%r1558, %r835, %r748;
$L__BB0_85:
	setp.gt.u32 	%p158, %r1558, %r748;
	@%p158 bra 	$L__BB0_98;
	bra.uni 	$L__BB0_99;
$L__BB0_86:
	cvt.u32.u64 	%r836, %rd55;
	setp.gt.u32 	%p160, %r1557, %r836;
	@%p160 bra 	$L__BB0_98;
	setp.lt.u32 	%p161, %r1557, %r836;
	@%p161 bra 	$L__BB0_100;
	cvt.u32.u64 	%r838, %rd53;
	setp.gt.u32 	%p162, %r1556, %r838;
	@%p162 bra 	$L__BB0_98;
	setp.lt.u32 	%p163, %r1556, %r838;
	@%p163 bra 	$L__BB0_100;
	cvt.u32.u64 	%r840, %rd51;
	setp.gt.u32 	%p164, %r1555, %r840;
	@%p164 bra 	$L__BB0_98;
	setp.lt.u32 	%p165, %r1555, %r840;
	@%p165 bra 	$L__BB0_100;
	cvt.u32.u64 	%r842, %rd50;
	setp.gt.u32 	%p166, %r1554, %r842;
	@%p166 bra 	$L__BB0_98;
	setp.lt.u32 	%p167, %r1554, %r842;
	@%p167 bra 	$L__BB0_100;
	cvt.u32.u64 	%r844, %rd52;
	setp.gt.u32 	%p168, %r1553, %r844;
	@%p168 bra 	$L__BB0_98;
	setp.lt.u32 	%p169, %r1553, %r844;
	@%p169 bra 	$L__BB0_100;
	cvt.u32.u64 	%r846, %rd54;
	setp.gt.u32 	%p170, %r1552, %r846;
	@%p170 bra 	$L__BB0_98;
	setp.lt.u32 	%p171, %r1552, %r846;
	setp.lt.u32 	%p172, %r1551, %r123;
	or.pred  	%p173, %p171, %p172;
	@%p173 bra 	$L__BB0_100;
$L__BB0_98:
	cvt.u32.u64 	%r848, %rd50;
	cvt.u32.u64 	%r849, %rd52;
	cvt.u32.u64 	%r850, %rd54;
	cvt.u32.u64 	%r851, %rd55;
	cvt.u32.u64 	%r852, %rd53;
	cvt.u32.u64 	%r853, %rd51;
	setp.lt.u32 	%p174, %r1551, %r123;
	selp.s64 	%rd1278, -1, 0, %p174;
	sub.s32 	%r1551, %r1551, %r123;
	cvt.u64.u32 	%rd1279, %r1552;
	add.s64 	%rd1280, %rd1278, %rd1279;
	setp.lt.u64 	%p175, %rd1280, %rd54;
	selp.s64 	%rd1281, -1, 0, %p175;
	cvt.u32.u64 	%r854, %rd1280;
	sub.s32 	%r1552, %r854, %r850;
	cvt.u64.u32 	%rd1282, %r1553;
	add.s64 	%rd1283, %rd1281, %rd1282;
	setp.lt.u64 	%p176, %rd1283, %rd52;
	selp.s64 	%rd1284, -1, 0, %p176;
	cvt.u32.u64 	%r855, %rd1283;
	sub.s32 	%r1553, %r855, %r849;
	cvt.u64.u32 	%rd1285, %r1554;
	add.s64 	%rd1286, %rd1284, %rd1285;
	setp.lt.u64 	%p177, %rd1286, %rd50;
	selp.s64 	%rd1287, -1, 0, %p177;
	cvt.u32.u64 	%r856, %rd1286;
	sub.s32 	%r1554, %r856, %r848;
	cvt.u64.u32 	%rd1288, %r1555;
	add.s64 	%rd1289, %rd1287, %rd1288;
	setp.lt.u64 	%p178, %rd1289, %rd51;
	selp.s64 	%rd1290, -1, 0, %p178;
	cvt.u32.u64 	%r857, %rd1289;
	sub.s32 	%r1555, %r857, %r853;
	cvt.u64.u32 	%rd1291, %r1556;
	add.s64 	%rd1292, %rd1290, %rd1291;
	setp.lt.u64 	%p179, %rd1292, %rd53;
	selp.s64 	%rd1293, -1, 0, %p179;
	cvt.u32.u64 	%r858, %rd1292;
	sub.s32 	%r1556, %r858, %r852;
	cvt.u64.u32 	%rd1294, %r1557;
	add.s64 	%rd1295, %rd1293, %rd1294;
	setp.lt.u64 	%p180, %rd1295, %rd55;
	selp.s32 	%r859, -1, 0, %p180;
	cvt.u32.u64 	%r860, %rd1295;
	sub.s32 	%r1557, %r860, %r851;
	add.s32 	%r861, %r1558, %r859;
	sub.s32 	%r1558, %r861, %r748;
	bra.uni 	$L__BB0_100;
$L__BB0_99:
	setp.lt.u32 	%p159, %r1558, %r748;
	@%p159 bra 	$L__BB0_100;
	bra.uni 	$L__BB0_86;
$L__BB0_100:
	mul.wide.u32 	%rd1296, %r1524, %r1524;
	cvt.u32.u64 	%r862, %rd1296;
	shr.u64 	%rd1297, %rd1296, 32;
	mul.wide.u32 	%rd1298, %r1523, %r1524;
	add.s64 	%rd1299, %rd1297, %rd1298;
	shr.u64 	%rd1300, %rd1299, 32;
	mul.wide.u32 	%rd1301, %r1522, %r1524;
	add.s64 	%rd1302, %rd1300, %rd1301;
	shr.u64 	%rd1303, %rd1302, 32;
	mul.wide.u32 	%rd1304, %r1521, %r1524;
	add.s64 	%rd1305, %rd1303, %rd1304;
	shr.u64 	%rd1306, %rd1305, 32;
	mul.wide.u32 	%rd1307, %r1520, %r1524;
	add.s64 	%rd1308, %rd1306, %rd1307;
	shr.u64 	%rd1309, %rd1308, 32;
	mul.wide.u32 	%rd1310, %r1519, %r1524;
	add.s64 	%rd1311, %rd1309, %rd1310;
	shr.u64 	%rd1312, %rd1311, 32;
	mul.wide.u32 	%rd1313, %r1518, %r1524;
	add.s64 	%rd1314, %rd1312, %rd1313;
	shr.u64 	%rd1315, %rd1314, 32;
	mul.wide.u32 	%rd1316, %r1517, %r1524;
	add.s64 	%rd1317, %rd1315, %rd1316;
	shr.u64 	%rd1318, %rd1317, 32;
	and.b64  	%rd1319, %rd1299, 4294967295;
	add.s64 	%rd1320, %rd1298, %rd1319;
	shr.u64 	%rd1321, %rd1320, 32;
	and.b64  	%rd1322, %rd1302, 4294967295;
	mul.wide.u32 	%rd1323, %r1523, %r1523;
	add.s64 	%rd1324, %rd1321, %rd1322;
	add.s64 	%rd1325, %rd1324, %rd1323;
	shr.u64 	%rd1326, %rd1325, 32;
	and.b64  	%rd1327, %rd1305, 4294967295;
	mul.wide.u32 	%rd1328, %r1522, %r1523;
	add.s64 	%rd1329, %rd1326, %rd1327;
	add.s64 	%rd1330, %rd1329, %rd1328;
	shr.u64 	%rd1331, %rd1330, 32;
	and.b64  	%rd1332, %rd1308, 4294967295;
	mul.wide.u32 	%rd1333, %r1521, %r1523;
	add.s64 	%rd1334, %rd1331, %rd1332;
	add.s64 	%rd1335, %rd1334, %rd1333;
	shr.u64 	%rd1336, %rd1335, 32;
	and.b64  	%rd1337, %rd1311, 4294967295;
	mul.wide.u32 	%rd1338, %r1520, %r1523;
	add.s64 	%rd1339, %rd1336, %rd1337;
	add.s64 	%rd1340, %rd1339, %rd1338;
	shr.u64 	%rd1341, %rd1340, 32;
	and.b64  	%rd1342, %rd1314, 4294967295;
	mul.wide.u32 	%rd1343, %r1519, %r1523;
	add.s64 	%rd1344, %rd1341, %rd1342;
	add.s64 	%rd1345, %rd1344, %rd1343;
	shr.u64 	%rd1346, %rd1345, 32;
	and.b64  	%rd1347, %rd1317, 4294967295;
	mul.wide.u32 	%rd1348, %r1518, %r1523;
	add.s64 	%rd1349, %rd1346, %rd1347;
	add.s64 	%rd1350, %rd1349, %rd1348;
	shr.u64 	%rd1351, %rd1350, 32;
	mul.wide.u32 	%rd1352, %r1517, %r1523;
	add.s64 	%rd1353, %rd1351, %rd1318;
	add.s64 	%rd1354, %rd1353, %rd1352;
	shr.u64 	%rd1355, %rd1354, 32;
	and.b64  	%rd1356, %rd1325, 4294967295;
	add.s64 	%rd1357, %rd1301, %rd1356;
	shr.u64 	%rd1358, %rd1357, 32;
	and.b64  	%rd1359, %rd1330, 4294967295;
	add.s64 	%rd1360, %rd1358, %rd1359;
	add.s64 	%rd1361, %rd1360, %rd1328;
	shr.u64 	%rd1362, %rd1361, 32;
	and.b64  	%rd1363, %rd1335, 4294967295;
	mul.wide.u32 	%rd1364, %r1522, %r1522;
	add.s64 	%rd1365, %rd1362, %rd1363;
	add.s64 	%rd1366, %rd1365, %rd1364;
	shr.u64 	%rd1367, %rd1366, 32;
	and.b64  	%rd1368, %rd1340, 4294967295;
	mul.wide.u32 	%rd1369, %r1521, %r1522;
	add.s64 	%rd1370, %rd1367, %rd1368;
	add.s64 	%rd1371, %rd1370, %rd1369;
	shr.u64 	%rd1372, %rd1371, 32;
	and.b64  	%rd1373, %rd1345, 4294967295;
	mul.wide.u32 	%rd1374, %r1520, %r1522;
	add.s64 	%rd1375, %rd1372, %rd1373;
	add.s64 	%rd1376, %rd1375, %rd1374;
	shr.u64 	%rd1377, %rd1376, 32;
	and.b64  	%rd1378, %rd1350, 4294967295;
	mul.wide.u32 	%rd1379, %r1519, %r1522;
	add.s64 	%rd1380, %rd1377, %rd1378;
	add.s64 	%rd1381, %rd1380, %rd1379;
	shr.u64 	%rd1382, %rd1381, 32;
	and.b64  	%rd1383, %rd1354, 4294967295;
	mul.wide.u32 	%rd1384, %r1518, %r1522;
	add.s64 	%rd1385, %rd1382, %rd1383;
	add.s64 	%rd1386, %rd1385, %rd1384;
	shr.u64 	%rd1387, %rd1386, 32;
	mul.wide.u32 	%rd1388, %r1517, %r1522;
	add.s64 	%rd1389, %rd1387, %rd1355;
	add.s64 	%rd1390, %rd1389, %rd1388;
	shr.u64 	%rd1391, %rd1390, 32;
	and.b64  	%rd1392, %rd1361, 4294967295;
	add.s64 	%rd1393, %rd1304, %rd1392;
	shr.u64 	%rd1394, %rd1393, 32;
	and.b64  	%rd1395, %rd1366, 4294967295;
	add.s64 	%rd1396, %rd1394, %rd1395;
	add.s64 	%rd1397, %rd1396, %rd1333;
	shr.u64 	%rd1398, %rd1397, 32;
	and.b64  	%rd1399, %rd1371, 4294967295;
	add.s64 	%rd1400, %rd1398, %rd1399;
	add.s64 	%rd1401, %rd1400, %rd1369;
	shr.u64 	%rd1402, %rd1401, 32;
	and.b64  	%rd1403, %rd1376, 4294967295;
	mul.wide.u32 	%rd1404, %r1521, %r1521;
	add.s64 	%rd1405, %rd1402, %rd1403;
	add.s64 	%rd1406, %rd1405, %rd1404;
	shr.u64 	%rd1407, %rd1406, 32;
	and.b64  	%rd1408, %rd1381, 4294967295;
	mul.wide.u32 	%rd1409, %r1520, %r1521;
	add.s64 	%rd1410, %rd1407, %rd1408;
	add.s64 	%rd1411, %rd1410, %rd1409;
	shr.u64 	%rd1412, %rd1411, 32;
	and.b64  	%rd1413, %rd1386, 4294967295;
	mul.wide.u32 	%rd1414, %r1519, %r1521;
	add.s64 	%rd1415, %rd1412, %rd1413;
	add.s64 	%rd1416, %rd1415, %rd1414;
	shr.u64 	%rd1417, %rd1416, 32;
	and.b64  	%rd1418, %rd1390, 4294967295;
	mul.wide.u32 	%rd1419, %r1518, %r1521;
	add.s64 	%rd1420, %rd1417, %rd1418;
	add.s64 	%rd1421, %rd1420, %rd1419;
	shr.u64 	%rd1422, %rd1421, 32;
	mul.wide.u32 	%rd1423, %r1517, %r1521;
	add.s64 	%rd1424, %rd1422, %rd1391;
	add.s64 	%rd1425, %rd1424, %rd1423;
	shr.u64 	%rd1426, %rd1425, 32;
	and.b64  	%rd1427, %rd1397, 4294967295;
	add.s64 	%rd1428, %rd1307, %rd1427;
	shr.u64 	%rd1429, %rd1428, 32;
	and.b64  	%rd1430, %rd1401, 4294967295;
	add.s64 	%rd1431, %rd1429, %rd1430;
	add.s64 	%rd1432, %rd1431, %rd1338;
	shr.u64 	%rd1433, %rd1432, 32;
	and.b64  	%rd1434, %rd1406, 4294967295;
	add.s64 	%rd1435, %rd1433, %rd1434;
	add.s64 	%rd1436, %rd1435, %rd1374;
	shr.u64 	%rd1437, %rd1436, 32;
	and.b64  	%rd1438, %rd1411, 4294967295;
	add.s64 	%rd1439, %rd1437, %rd1438;
	add.s64 	%rd1440, %rd1439, %rd1409;
	shr.u64 	%rd1441, %rd1440, 32;
	and.b64  	%rd1442, %rd1416, 4294967295;
	mul.wide.u32 	%rd1443, %r1520, %r1520;
	add.s64 	%rd1444, %rd1441, %rd1442;
	add.s64 	%rd1445, %rd1444, %rd1443;
	shr.u64 	%rd1446, %rd1445, 32;
	and.b64  	%rd1447, %rd1421, 4294967295;
	mul.wide.u32 	%rd1448, %r1519, %r1520;
	add.s64 	%rd1449, %rd1446, %rd1447;
	add.s64 	%rd1450, %rd1449, %rd1448;
	shr.u64 	%rd1451, %rd1450, 32;
	and.b64  	%rd1452, %rd1425, 4294967295;
	mul.wide.u32 	%rd1453, %r1518, %r1520;
	add.s64 	%rd1454, %rd1451, %rd1452;
	add.s64 	%rd1455, %rd1454, %rd1453;
	shr.u64 	%rd1456, %rd1455, 32;
	mul.wide.u32 	%rd1457, %r1517, %r1520;
	add.s64 	%rd1458, %rd1456, %rd1426;
	add.s64 	%rd1459, %rd1458, %rd1457;
	shr.u64 	%rd1460, %rd1459, 32;
	and.b64  	%rd1461, %rd1432, 4294967295;
	add.s64 	%rd1462, %rd1310, %rd1461;
	shr.u64 	%rd1463, %rd1462, 32;
	and.b64  	%rd1464, %rd1436, 4294967295;
	add.s64 	%rd1465, %rd1463, %rd1464;
	add.s64 	%rd1466, %rd1465, %rd1343;
	shr.u64 	%rd1467, %rd1466, 32;
	and.b64  	%rd1468, %rd1440, 4294967295;
	add.s64 	%rd1469, %rd1467, %rd1468;
	add.s64 	%rd1470, %rd1469, %rd1379;
	shr.u64 	%rd1471, %rd1470, 32;
	and.b64  	%rd1472, %rd1445, 4294967295;
	add.s64 	%rd1473, %rd1471, %rd1472;
	add.s64 	%rd1474, %rd1473, %rd1414;
	shr.u64 	%rd1475, %rd1474, 32;
	and.b64  	%rd1476, %rd1450, 4294967295;
	add.s64 	%rd1477, %rd1475, %rd1476;
	add.s64 	%rd1478, %rd1477, %rd1448;
	shr.u64 	%rd1479, %rd1478, 32;
	and.b64  	%rd1480, %rd1455, 4294967295;
	mul.wide.u32 	%rd1481, %r1519, %r1519;
	add.s64 	%rd1482, %rd1479, %rd1480;
	add.s64 	%rd1483, %rd1482, %rd1481;
	shr.u64 	%rd1484, %rd1483, 32;
	and.b64  	%rd1485, %rd1459, 4294967295;
	mul.wide.u32 	%rd1486, %r1518, %r1519;
	add.s64 	%rd1487, %rd1484, %rd1485;
	add.s64 	%rd1488, %rd1487, %rd1486;
	shr.u64 	%rd1489, %rd1488, 32;
	mul.wide.u32 	%rd1490, %r1517, %r1519;
	add.s64 	%rd1491, %rd1489, %rd1460;
	add.s64 	%rd1492, %rd1491, %rd1490;
	shr.u64 	%rd1493, %rd1492, 32;
	and.b64  	%rd1494, %rd1466, 4294967295;
	add.s64 	%rd1495, %rd1313, %rd1494;
	shr.u64 	%rd1496, %rd1495, 32;
	and.b64  	%rd1497, %rd1470, 4294967295;
	add.s64 	%rd1498, %rd1496, %rd1497;
	add.s64 	%rd1499, %rd1498, %rd1348;
	shr.u64 	%rd1500, %rd1499, 32;
	and.b64  	%rd1501, %rd1474, 4294967295;
	add.s64 	%rd1502, %rd1500, %rd1501;
	add.s64 	%rd1503, %rd1502, %rd1384;
	shr.u64 	%rd1504, %rd1503, 32;
	and.b64  	%rd1505, %rd1478, 4294967295;
	add.s64 	%rd1506, %rd1504, %rd1505;
	add.s64 	%rd1507, %rd1506, %rd1419;
	shr.u64 	%rd1508, %rd1507, 32;
	and.b64  	%rd1509, %rd1483, 4294967295;
	add.s64 	%rd1510, %rd1508, %rd1509;
	add.s64 	%rd1511, %rd1510, %rd1453;
	shr.u64 	%rd1512, %rd1511, 32;
	and.b64  	%rd1513, %rd1488, 4294967295;
	add.s64 	%rd1514, %rd1512, %rd1513;
	add.s64 	%rd1515, %rd1514, %rd1486;
	shr.u64 	%rd1516, %rd1515, 32;
	and.b64  	%rd1517, %rd1492, 4294967295;
	mul.wide.u32 	%rd1518, %r1518, %r1518;
	add.s64 	%rd1519, %rd1516, %rd1517;
	add.s64 	%rd1520, %rd1519, %rd1518;
	shr.u64 	%rd1521, %rd1520, 32;
	mul.wide.u32 	%rd1522, %r1517, %r1518;
	add.s64 	%rd1523, %rd1521, %rd1493;
	add.s64 	%rd1524, %rd1523, %rd1522;
	shr.u64 	%rd1525, %rd1524, 32;
	and.b64  	%rd1526, %rd1499, 4294967295;
	add.s64 	%rd1527, %rd1316, %rd1526;
	shr.u64 	%rd1528, %rd1527, 32;
	and.b64  	%rd1529, %rd1503, 4294967295;
	add.s64 	%rd1530, %rd1528, %rd1529;
	add.s64 	%rd1531, %rd1530, %rd1352;
	shr.u64 	%rd1532, %rd1531, 32;
	and.b64  	%rd1533, %rd1507, 4294967295;
	add.s64 	%rd1534, %rd1532, %rd1533;
	add.s64 	%rd1535, %rd1534, %rd1388;
	shr.u64 	%rd1536, %rd1535, 32;
	and.b64  	%rd1537, %rd1511, 4294967295;
	add.s64 	%rd1538, %rd1536, %rd1537;
	add.s64 	%rd1539, %rd1538, %rd1423;
	shr.u64 	%rd1540, %rd1539, 32;
	and.b64  	%rd1541, %rd1515, 4294967295;
	add.s64 	%rd1542, %rd1540, %rd1541;
	add.s64 	%rd1543, %rd1542, %rd1457;
	shr.u64 	%rd1544, %rd1543, 32;
	and.b64  	%rd1545, %rd1520, 4294967295;
	add.s64 	%rd1546, %rd1544, %rd1545;
	add.s64 	%rd1547, %rd1546, %rd1490;
	shr.u64 	%rd1548, %rd1547, 32;
	and.b64  	%rd1549, %rd1524, 4294967295;
	add.s64 	%rd1550, %rd1548, %rd1549;
	add.s64 	%rd1551, %rd1550, %rd1522;
	shr.u64 	%rd1552, %rd1551, 32;
	mul.wide.u32 	%rd1553, %r1517, %r1517;
	add.s64 	%rd1554, %rd1552, %rd1525;
	add.s64 	%rd1555, %rd1554, %rd1553;
	shr.u64 	%rd1556, %rd1555, 32;
	{ .reg .b32 tmp; mov.b64 {tmp, %r863}, %rd1555; }
	and.b64  	%rd1557, %rd1531, 4294967295;
	mul.lo.s64 	%rd1558, %rd1557, 977;
	cvt.u32.u64 	%r864, %rd1558;
	shr.u64 	%rd1559, %rd1558, 32;
	and.b64  	%rd1560, %rd1535, 4294967295;
	mad.lo.s64 	%rd1561, %rd1560, 977, %rd1559;
	shr.u64 	%rd1562, %rd1561, 32;
	and.b64  	%rd1563, %rd1539, 4294967295;
	mad.lo.s64 	%rd1564, %rd1563, 977, %rd1562;
	shr.u64 	%rd1565, %rd1564, 32;
	and.b64  	%rd1566, %rd1543, 4294967295;
	mad.lo.s64 	%rd1567, %rd1566, 977, %rd1565;
	shr.u64 	%rd1568, %rd1567, 32;
	and.b64  	%rd1569, %rd1547, 4294967295;
	mad.lo.s64 	%rd1570, %rd1569, 977, %rd1568;
	shr.u64 	%rd1571, %rd1570, 32;
	and.b64  	%rd1572, %rd1551, 4294967295;
	mad.lo.s64 	%rd1573, %rd1572, 977, %rd1571;
	shr.u64 	%rd1574, %rd1573, 32;
	and.b64  	%rd1575, %rd1555, 4294967295;
	mad.lo.s64 	%rd1576, %rd1575, 977, %rd1574;
	shr.u64 	%rd1577, %rd1576, 32;
	mad.lo.s64 	%rd1578, %rd1556, 977, %rd1577;
	{ .reg .b32 tmp; mov.b64 {tmp, %r865}, %rd1578; }
	add.s32 	%r1568, %r862, %r864;
	setp.lt.u32 	%p182, %r1568, %r862;
	selp.u64 	%rd1579, 1, 0, %p182;
	and.b64  	%rd1580, %rd1320, 4294967295;
	and.b64  	%rd1581, %rd1561, 4294967295;
	add.s64 	%rd1582, %rd1580, %rd1579;
	add.s64 	%rd1583, %rd1582, %rd1581;
	shr.u64 	%rd1584, %rd1583, 32;
	and.b64  	%rd1585, %rd1357, 4294967295;
	and.b64  	%rd1586, %rd1564, 4294967295;
	add.s64 	%rd1587, %rd1584, %rd1585;
	add.s64 	%rd1588, %rd1587, %rd1586;
	shr.u64 	%rd1589, %rd1588, 32;
	and.b64  	%rd1590, %rd1393, 4294967295;
	and.b64  	%rd1591, %rd1567, 4294967295;
	add.s64 	%rd1592, %rd1589, %rd1590;
	add.s64 	%rd1593, %rd1592, %rd1591;
	shr.u64 	%rd1594, %rd1593, 32;
	and.b64  	%rd1595, %rd1428, 4294967295;
	and.b64  	%rd1596, %rd1570, 4294967295;
	add.s64 	%rd1597, %rd1594, %rd1595;
	add.s64 	%rd1598, %rd1597, %rd1596;
	shr.u64 	%rd1599, %rd1598, 32;
	and.b64  	%rd1600, %rd1462, 4294967295;
	and.b64  	%rd1601, %rd1573, 4294967295;
	add.s64 	%rd1602, %rd1599, %rd1600;
	add.s64 	%rd1603, %rd1602, %rd1601;
	shr.u64 	%rd1604, %rd1603, 32;
	and.b64  	%rd1605, %rd1495, 4294967295;
	and.b64  	%rd1606, %rd1576, 4294967295;
	add.s64 	%rd1607, %rd1604, %rd1605;
	add.s64 	%rd1608, %rd1607, %rd1606;
	shr.u64 	%rd1609, %rd1608, 32;
	and.b64  	%rd1610, %rd1527, 4294967295;
	and.b64  	%rd1611, %rd1578, 4294967295;
	add.s64 	%rd1612, %rd1609, %rd1610;
	add.s64 	%rd1613, %rd1612, %rd1611;
	{ .reg .b32 tmp; mov.b64 {tmp, %r866}, %rd1613; }
	add.s32 	%r867, %r866, %r865;
	and.b64  	%rd1614, %rd1583, 4294967295;
	add.s64 	%rd3991, %rd1614, %rd1557;
	shr.u64 	%rd1615, %rd3991, 32;
	and.b64  	%rd1616, %rd1588, 4294967295;
	add.s64 	%rd1617, %rd1615, %rd1616;
	add.s64 	%rd3992, %rd1617, %rd1560;
	shr.u64 	%rd1618, %rd3992, 32;
	and.b64  	%rd1619, %rd1593, 4294967295;
	add.s64 	%rd1620, %rd1618, %rd1619;
	add.s64 	%rd3993, %rd1620, %rd1563;
	shr.u64 	%rd1621, %rd3993, 32;
	and.b64  	%rd1622, %rd1598, 4294967295;
	add.s64 	%rd1623, %rd1621, %rd1622;
	add.s64 	%rd3994, %rd1623, %rd1566;
	shr.u64 	%rd1624, %rd3994, 32;
	and.b64  	%rd1625, %rd1603, 4294967295;
	add.s64 	%rd1626, %rd1624, %rd1625;
	add.s64 	%rd3995, %rd1626, %rd1569;
	shr.u64 	%rd1627, %rd3995, 32;
	and.b64  	%rd1628, %rd1608, 4294967295;
	add.s64 	%rd1629, %rd1627, %rd1628;
	add.s64 	%rd3996, %rd1629, %rd1572;
	shr.u64 	%rd1630, %rd3996, 32;
	and.b64  	%rd1631, %rd1613, 4294967295;
	add.s64 	%rd1632, %rd1630, %rd1631;
	add.s64 	%rd3997, %rd1632, %rd1575;
	{ .reg .b32 tmp; mov.b64 {tmp, %r868}, %rd3997; }
	add.s32 	%r869, %r867, %r868;
	add.s32 	%r185, %r869, %r863;
	setp.eq.s32 	%p183, %r185, 0;
	mov.pred 	%p737, 0;
	@%p183 bra 	$L__BB0_102;
	cvt.u64.u32 	%rd1633, %r185;
	mul.wide.u32 	%rd1634, %r185, 977;
	cvt.u32.u64 	%r870, %rd1634;
	shr.u64 	%rd1635, %rd1634, 32;
	add.s64 	%rd1636, %rd1635, %rd1633;
	shr.u64 	%rd1637, %rd1636, 32;
	add.s32 	%r186, %r1568, %r870;
	setp.lt.u32 	%p184, %r186, %r1568;
	selp.u64 	%rd1638, 1, 0, %p184;
	and.b64  	%rd1639, %rd3991, 4294967295;
	and.b64  	%rd1640, %rd1636, 4294967295;
	add.s64 	%rd1641, %rd1639, %rd1638;
	add.s64 	%rd3991, %rd1641, %rd1640;
	shr.u64 	%rd1642, %rd3991, 32;
	and.b64  	%rd1643, %rd3992, 4294967295;
	add.s64 	%rd1644, %rd1642, %rd1643;
	add.s64 	%rd3992, %rd1644, %rd1637;
	shr.u64 	%rd1645, %rd3992, 32;
	and.b64  	%rd1646, %rd3993, 4294967295;
	add.s64 	%rd3993, %rd1645, %rd1646;
	shr.u64 	%rd1647, %rd3993, 32;
	and.b64  	%rd1648, %rd3994, 4294967295;
	add.s64 	%rd3994, %rd1647, %rd1648;
	shr.u64 	%rd1649, %rd3994, 32;
	and.b64  	%rd1650, %rd3995, 4294967295;
	add.s64 	%rd3995, %rd1649, %rd1650;
	shr.u64 	%rd1651, %rd3995, 32;
	and.b64  	%rd1652, %rd3996, 4294967295;
	add.s64 	%rd3996, %rd1651, %rd1652;
	shr.u64 	%rd1653, %rd3996, 32;
	and.b64  	%rd1654, %rd3997, 4294967295;
	add.s64 	%rd3997, %rd1653, %rd1654;
	setp.gt.u64 	%p737, %rd3997, 4294967295;
	mov.u32 	%r1568, %r186;
$L__BB0_102:
	ld.const.u32 	%rd98, [const_p+12];
	ld.const.u32 	%rd99, [const_p+16];
	ld.const.u32 	%rd100, [const_p+8];
	ld.const.u32 	%rd101, [const_p+20];
	ld.const.u32 	%rd102, [const_p+4];
	ld.const.u32 	%rd103, [const_p+24];
	cvt.u32.u64 	%r1575, %rd3997;
	cvt.u32.u64 	%r1574, %rd3996;
	cvt.u32.u64 	%r1573, %rd3995;
	cvt.u32.u64 	%r1572, %rd3994;
	cvt.u32.u64 	%r1571, %rd3993;
	cvt.u32.u64 	%r1570, %rd3992;
	cvt.u32.u64 	%r1569, %rd3991;
	ld.const.u32 	%r871, [const_p+28];
	setp.lt.u32 	%p185, %r871, %r1575;
	or.pred  	%p186, %p737, %p185;
	@%p186 bra 	$L__BB0_116;
	setp.gt.u32 	%p187, %r871, %r1575;
	@%p187 bra 	$L__BB0_117;
	cvt.u32.u64 	%r872, %rd103;
	setp.lt.u32 	%p188, %r872, %r1574;
	@%p188 bra 	$L__BB0_116;
	setp.gt.u32 	%p189, %r872, %r1574;
	@%p189 bra 	$L__BB0_117;
	cvt.u32.u64 	%r874, %rd101;
	setp.lt.u32 	%p190, %r874, %r1573;
	@%p190 bra 	$L__BB0_116;
	setp.gt.u32 	%p191, %r874, %r1573;
	@%p191 bra 	$L__BB0_117;
	cvt.u32.u64 	%r876, %rd99;
	setp.lt.u32 	%p192, %r876, %r1572;
	@%p192 bra 	$L__BB0_116;
	setp.gt.u32 	%p193, %r876, %r1572;
	@%p193 bra 	$L__BB0_117;
	cvt.u32.u64 	%r878, %rd98;
	setp.lt.u32 	%p194, %r878, %r1571;
	@%p194 bra 	$L__BB0_116;
	setp.gt.u32 	%p195, %r878, %r1571;
	@%p195 bra 	$L__BB0_117;
	cvt.u32.u64 	%r880, %rd100;
	setp.lt.u32 	%p196, %r880, %r1570;
	@%p196 bra 	$L__BB0_116;
	setp.gt.u32 	%p197, %r880, %r1570;
	@%p197 bra 	$L__BB0_117;
	cvt.u32.u64 	%r882, %rd102;
	setp.lt.u32 	%p198, %r882, %r1569;
	@%p198 bra 	$L__BB0_116;
	setp.gt.u32 	%p199, %r882, %r1569;
	ld.const.u32 	%r884, [const_p];
	setp.lt.u32 	%p200, %r1568, %r884;
	or.pred  	%p201, %p199, %p200;
	@%p201 bra 	$L__BB0_117;
$L__BB0_116:
	cvt.u32.u64 	%r886, %rd98;
	cvt.u32.u64 	%r887, %rd100;
	cvt.u32.u64 	%r888, %rd102;
	cvt.u32.u64 	%r889, %rd103;
	cvt.u32.u64 	%r890, %rd101;
	cvt.u32.u64 	%r891, %rd99;
	ld.const.u32 	%r892, [const_p];
	setp.lt.u32 	%p202, %r1568, %r892;
	selp.s64 	%rd1656, -1, 0, %p202;
	sub.s32 	%r1568, %r1568, %r892;
	and.b64  	%rd1657, %rd3991, 4294967295;
	add.s64 	%rd1658, %rd1657, %rd1656;
	setp.lt.u64 	%p203, %rd1658, %rd102;
	selp.s64 	%rd1659, -1, 0, %p203;
	cvt.u32.u64 	%r893, %rd1658;
	sub.s32 	%r1569, %r893, %r888;
	and.b64  	%rd1660, %rd3992, 4294967295;
	add.s64 	%rd1661, %rd1660, %rd1659;
	setp.lt.u64 	%p204, %rd1661, %rd100;
	selp.s64 	%rd1662, -1, 0, %p204;
	cvt.u32.u64 	%r894, %rd1661;
	sub.s32 	%r1570, %r894, %r887;
	and.b64  	%rd1663, %rd3993, 4294967295;
	add.s64 	%rd1664, %rd1663, %rd1662;
	setp.lt.u64 	%p205, %rd1664, %rd98;
	selp.s64 	%rd1665, -1, 0, %p205;
	cvt.u32.u64 	%r895, %rd1664;
	sub.s32 	%r1571, %r895, %r886;
	and.b64  	%rd1666, %rd3994, 4294967295;
	add.s64 	%rd1667, %rd1666, %rd1665;
	setp.lt.u64 	%p206, %rd1667, %rd99;
	selp.s64 	%rd1668, -1, 0, %p206;
	cvt.u32.u64 	%r896, %rd1667;
	sub.s32 	%r1572, %r896, %r891;
	and.b64  	%rd1669, %rd3995, 4294967295;
	add.s64 	%rd1670, %rd1669, %rd1668;
	setp.lt.u64 	%p207, %rd1670, %rd101;
	selp.s64 	%rd1671, -1, 0, %p207;
	cvt.u32.u64 	%r897, %rd1670;
	sub.s32 	%r1573, %r897, %r890;
	and.b64  	%rd1672, %rd3996, 4294967295;
	add.s64 	%rd1673, %rd1672, %rd1671;
	setp.lt.u64 	%p208, %rd1673, %rd103;
	selp.s32 	%r898, -1, 0, %p208;
	cvt.u32.u64 	%r899, %rd1673;
	sub.s32 	%r1574, %r899, %r889;
	add.s32 	%r900, %r1575, %r898;
	sub.s32 	%r1575, %r900, %r871;
$L__BB0_117:
	ld.const.u32 	%r212, [const_p];
	setp.gt.u32 	%p209, %r1575, %r871;
	@%p209 bra 	$L__BB0_130;
	bra.uni 	$L__BB0_131;
$L__BB0_118:
	cvt.u32.u64 	%r901, %rd103;
	setp.gt.u32 	%p211, %r1574, %r901;
	@%p211 bra 	$L__BB0_130;
	setp.lt.u32 	%p212, %r1574, %r901;
	@%p212 bra 	$L__BB0_132;
	cvt.u32.u64 	%r903, %rd101;
	setp.gt.u32 	%p213, %r1573, %r903;
	@%p213 bra 	$L__BB0_130;
	setp.lt.u32 	%p214, %r1573, %r903;
	@%p214 bra 	$L__BB0_132;
	cvt.u32.u64 	%r905, %rd99;
	setp.gt.u32 	%p215, %r1572, %r905;
	@%p215 bra 	$L__BB0_130;
	setp.lt.u32 	%p216, %r1572, %r905;
	@%p216 bra 	$L__BB0_132;
	cvt.u32.u64 	%r907, %rd98;
	setp.gt.u32 	%p217, %r1571, %r907;
	@%p217 bra 	$L__BB0_130;
	setp.lt.u32 	%p218, %r1571, %r907;
	@%p218 bra 	$L__BB0_132;
	cvt.u32.u64 	%r909, %rd100;
	setp.gt.u32 	%p219, %r1570, %r909;
	@%p219 bra 	$L__BB0_130;
	setp.lt.u32 	%p220, %r1570, %r909;
	@%p220 bra 	$L__BB0_132;
	cvt.u32.u64 	%r911, %rd102;
	setp.gt.u32 	%p221, %r1569, %r911;
	@%p221 bra 	$L__BB0_130;
	setp.lt.u32 	%p222, %r1569, %r911;
	setp.lt.u32 	%p223, %r1568, %r212;
	or.pred  	%p224, %p222, %p223;
	@%p224 bra 	$L__BB0_132;
$L__BB0_130:
	cvt.u32.u64 	%r913, %rd98;
	cvt.u32.u64 	%r914, %rd100;
	cvt.u32.u64 	%r915, %rd102;
	cvt.u32.u64 	%r916, %rd103;
	cvt.u32.u64 	%r917, %rd101;
	cvt.u32.u64 	%r918, %rd99;
	setp.lt.u32 	%p225, %r1568, %r212;
	selp.s64 	%rd1674, -1, 0, %p225;
	sub.s32 	%r1568, %r1568, %r212;
	cvt.u64.u32 	%rd1675, %r1569;
	add.s64 	%rd1676, %rd1674, %rd1675;
	setp.lt.u64 	%p226, %rd1676, %rd102;
	selp.s64 	%rd1677, -1, 0, %p226;
	cvt.u32.u64 	%r919, %rd1676;
	sub.s32 	%r1569, %r919, %r915;
	cvt.u64.u32 	%rd1678, %r1570;
	add.s64 	%rd1679, %rd1677, %rd1678;
	setp.lt.u64 	%p227, %rd1679, %rd100;
	selp.s64 	%rd1680, -1, 0, %p227;
	cvt.u32.u64 	%r920, %rd1679;
	sub.s32 	%r1570, %r920, %r914;
	cvt.u64.u32 	%rd1681, %r1571;
	add.s64 	%rd1682, %rd1680, %rd1681;
	setp.lt.u64 	%p228, %rd1682, %rd98;
	selp.s64 	%rd1683, -1, 0, %p228;
	cvt.u32.u64 	%r921, %rd1682;
	sub.s32 	%r1571, %r921, %r913;
	cvt.u64.u32 	%rd1684, %r1572;
	add.s64 	%rd1685, %rd1683, %rd1684;
	setp.lt.u64 	%p229, %rd1685, %rd99;
	selp.s64 	%rd1686, -1, 0, %p229;
	cvt.u32.u64 	%r922, %rd1685;
	sub.s32 	%r1572, %r922, %r918;
	cvt.u64.u32 	%rd1687, %r1573;
	add.s64 	%rd1688, %rd1686, %rd1687;
	setp.lt.u64 	%p230, %rd1688, %rd101;
	selp.s64 	%rd1689, -1, 0, %p230;
	cvt.u32.u64 	%r923, %rd1688;
	sub.s32 	%r1573, %r923, %r917;
	cvt.u64.u32 	%rd1690, %r1574;
	add.s64 	%rd1691, %rd1689, %rd1690;
	setp.lt.u64 	%p231, %rd1691, %rd103;
	selp.s32 	%r924, -1, 0, %p231;
	cvt.u32.u64 	%r925, %rd1691;
	sub.s32 	%r1574, %r925, %r916;
	add.s32 	%r926, %r1575, %r924;
	sub.s32 	%r1575, %r926, %r871;
	bra.uni 	$L__BB0_132;
$L__BB0_131:
	setp.lt.u32 	%p210, %r1575, %r871;
	@%p210 bra 	$L__BB0_132;
	bra.uni 	$L__BB0_118;
$L__BB0_132:
	shl.b32 	%r927, %r1568, 3;
	shr.u32 	%r928, %r1568, 29;
	cvt.u64.u32 	%rd1692, %r928;
	mul.wide.u32 	%rd1693, %r1569, 8;
	or.b64  	%rd1694, %rd1693, %rd1692;
	shr.u64 	%rd1695, %rd1693, 32;
	mul.wide.u32 	%rd1696, %r1570, 8;
	or.b64  	%rd1697, %rd1696, %rd1695;
	shr.u64 	%rd1698, %rd1696, 32;
	mul.wide.u32 	%rd1699, %r1571, 8;
	or.b64  	%rd1700, %rd1699, %rd1698;
	shr.u64 	%rd1701, %rd1699, 32;
	mul.wide.u32 	%rd1702, %r1572, 8;
	add.s64 	%rd1703, %rd1702, %rd1701;
	shr.u64 	%rd1704, %rd1703, 32;
	mul.wide.u32 	%rd1705, %r1573, 8;
	add.s64 	%rd1706, %rd1705, %rd1704;
	shr.u64 	%rd1707, %rd1706, 32;
	mul.wide.u32 	%rd1708, %r1574, 8;
	add.s64 	%rd1709, %rd1708, %rd1707;
	shr.u64 	%rd1710, %rd1709, 32;
	mul.wide.u32 	%rd1711, %r1575, 8;
	add.s64 	%rd1712, %rd1711, %rd1710;
	shr.u64 	%rd1713, %rd1712, 32;
	{ .reg .b32 tmp; mov.b64 {tmp, %r929}, %rd1712; }
	mad.lo.s32 	%r1585, %r929, 977, %r927;
	setp.lt.u32 	%p233, %r1585, %r927;
	selp.u64 	%rd1714, 1, 0, %p233;
	and.b64  	%rd1715, %rd1694, 4294967295;
	add.s64 	%rd1716, %rd1715, %rd1714;
	shr.u64 	%rd1717, %rd1716, 32;
	and.b64  	%rd1718, %rd1697, 4294967295;
	add.s64 	%rd1719, %rd1717, %rd1718;
	shr.u64 	%rd1720, %rd1719, 32;
	and.b64  	%rd1721, %rd1700, 4294967295;
	add.s64 	%rd1722, %rd1720, %rd1721;
	shr.u64 	%rd1723, %rd1722, 32;
	and.b64  	%rd1724, %rd1703, 4294967295;
	add.s64 	%rd1725, %rd1723, %rd1724;
	shr.u64 	%rd1726, %rd1725, 32;
	and.b64  	%rd1727, %rd1706, 4294967295;
	add.s64 	%rd1728, %rd1726, %rd1727;
	shr.u64 	%rd1729, %rd1728, 32;
	and.b64  	%rd1730, %rd1709, 4294967295;
	add.s64 	%rd1731, %rd1729, %rd1730;
	shr.u64 	%rd1732, %rd1731, 32;
	and.b64  	%rd1733, %rd1712, 4294967295;
	add.s64 	%rd1734, %rd1732, %rd1733;
	{ .reg .b32 tmp; mov.b64 {tmp, %r930}, %rd1734; }
	and.b64  	%rd1735, %rd1716, 4294967295;
	add.s64 	%rd3998, %rd1735, %rd1713;
	shr.u64 	%rd1736, %rd3998, 32;
	and.b64  	%rd1737, %rd1719, 4294967295;
	add.s64 	%rd3999, %rd1736, %rd1737;
	shr.u64 	%rd1738, %rd3999, 32;
	and.b64  	%rd1739, %rd1722, 4294967295;
	add.s64 	%rd4000, %rd1738, %rd1739;
	shr.u64 	%rd1740, %rd4000, 32;
	and.b64  	%rd1741, %rd1725, 4294967295;
	add.s64 	%rd4001, %rd1740, %rd1741;
	shr.u64 	%rd1742, %rd4001, 32;
	and.b64  	%rd1743, %rd1728, 4294967295;
	add.s64 	%rd4002, %rd1742, %rd1743;
	shr.u64 	%rd1744, %rd4002, 32;
	and.b64  	%rd1745, %rd1731, 4294967295;
	add.s64 	%rd4003, %rd1744, %rd1745;
	shr.u64 	%rd1746, %rd4003, 32;
	and.b64  	%rd1747, %rd1734, 4294967295;
	add.s64 	%rd4004, %rd1746, %rd1747;
	{ .reg .b32 tmp; mov.b64 {tmp, %r931}, %rd4004; }
	add.s32 	%r230, %r930, %r931;
	setp.eq.s32 	%p234, %r230, 0;
	mov.pred 	%p738, 0;
	@%p234 bra 	$L__BB0_134;
	mad.lo.s32 	%r231, %r230, 977, %r1585;
	setp.lt.u32 	%p235, %r231, %r1585;
	selp.u64 	%rd1748, 1, 0, %p235;
	and.b64  	%rd1749, %rd3998, 4294967295;
	cvt.u64.u32 	%rd1750, %r230;
	add.s64 	%rd1751, %rd1749, %rd1748;
	add.s64 	%rd3998, %rd1751, %rd1750;
	shr.u64 	%rd1752, %rd3998, 32;
	and.b64  	%rd1753, %rd3999, 4294967295;
	add.s64 	%rd3999, %rd1752, %rd1753;
	shr.u64 	%rd1754, %rd3999, 32;
	and.b64  	%rd1755, %rd4000, 4294967295;
	add.s64 	%rd4000, %rd1754, %rd1755;
	shr.u64 	%rd1756, %rd4000, 32;
	and.b64  	%rd1757, %rd4001, 4294967295;
	add.s64 	%rd4001, %rd1756, %rd1757;
	shr.u64 	%rd1758, %rd4001, 32;
	and.b64  	%rd1759, %rd4002, 4294967295;
	add.s64 	%rd4002, %rd1758, %rd1759;
	shr.u64 	%rd1760, %rd4002, 32;
	and.b64  	%rd1761, %rd4003, 4294967295;
	add.s64 	%rd4003, %rd1760, %rd1761;
	shr.u64 	%rd1762, %rd4003, 32;
	and.b64  	%rd1763, %rd4004, 4294967295;
	add.s64 	%rd4004, %rd1762, %rd1763;
	setp.gt.u64 	%p738, %rd4004, 4294967295;
	mov.u32 	%r1585, %r231;
$L__BB0_134:
	cvt.u32.u64 	%r1592, %rd4004;
	cvt.u32.u64 	%r1591, %rd4003;
	cvt.u32.u64 	%r1590, %rd4002;
	cvt.u32.u64 	%r1589, %rd4001;
	cvt.u32.u64 	%r1588, %rd4000;
	cvt.u32.u64 	%r1587, %rd3999;
	cvt.u32.u64 	%r1586, %rd3998;
	setp.lt.u32 	%p236, %r871, %r1592;
	or.pred  	%p237, %p738, %p236;
	@%p237 bra 	$L__BB0_148;
	setp.gt.u32 	%p238, %r871, %r1592;
	@%p238 bra 	$L__BB0_149;
	cvt.u32.u64 	%r932, %rd103;
	setp.lt.u32 	%p239, %r932, %r1591;
	@%p239 bra 	$L__BB0_148;
	setp.gt.u32 	%p240, %r932, %r1591;
	@%p240 bra 	$L__BB0_149;
	cvt.u32.u64 	%r934, %rd101;
	setp.lt.u32 	%p241, %r934, %r1590;
	@%p241 bra 	$L__BB0_148;
	setp.gt.u32 	%p242, %r934, %r1590;
	@%p242 bra 	$L__BB0_149;
	cvt.u32.u64 	%r936, %rd99;
	setp.lt.u32 	%p243, %r936, %r1589;
	@%p243 bra 	$L__BB0_148;
	setp.gt.u32 	%p244, %r936, %r1589;
	@%p244 bra 	$L__BB0_149;
	cvt.u32.u64 	%r938, %rd98;
	setp.lt.u32 	%p245, %r938, %r1588;
	@%p245 bra 	$L__BB0_148;
	setp.gt.u32 	%p246, %r938, %r1588;
	@%p246 bra 	$L__BB0_149;
	cvt.u32.u64 	%r940, %rd100;
	setp.lt.u32 	%p247, %r940, %r1587;
	@%p247 bra 	$L__BB0_148;
	setp.gt.u32 	%p248, %r940, %r1587;
	@%p248 bra 	$L__BB0_149;
	cvt.u32.u64 	%r942, %rd102;
	setp.lt.u32 	%p249, %r942, %r1586;
	@%p249 bra 	$L__BB0_148;
	setp.gt.u32 	%p250, %r942, %r1586;
	setp.lt.u32 	%p251, %r1585, %r212;
	or.pred  	%p252, %p250, %p251;
	@%p252 bra 	$L__BB0_149;
$L__BB0_148:
	cvt.u32.u64 	%r944, %rd98;
	cvt.u32.u64 	%r945, %rd100;
	cvt.u32.u64 	%r946, %rd102;
	cvt.u32.u64 	%r947, %rd103;
	cvt.u32.u64 	%r948, %rd101;
	cvt.u32.u64 	%r949, %rd99;
	setp.lt.u32 	%p253, %r1585, %r212;
	selp.s64 	%rd1765, -1, 0, %p253;
	sub.s32 	%r1585, %r1585, %r212;
	and.b64  	%rd1766, %rd3998, 4294967295;
	add.s64 	%rd1767, %rd1766, %rd1765;
	setp.lt.u64 	%p254, %rd1767, %rd102;
	selp.s64 	%rd1768, -1, 0, %p254;
	cvt.u32.u64 	%r951, %rd1767;
	sub.s32 	%r1586, %r951, %r946;
	and.b64  	%rd1769, %rd3999, 4294967295;
	add.s64 	%rd1770, %rd1769, %rd1768;
	setp.lt.u64 	%p255, %rd1770, %rd100;
	selp.s64 	%rd1771, -1, 0, %p255;
	cvt.u32.u64 	%r952, %rd1770;
	sub.s32 	%r1587, %r952, %r945;
	and.b64  	%rd1772, %rd4000, 4294967295;
	add.s64 	%rd1773, %rd1772, %rd1771;
	setp.lt.u64 	%p256, %rd1773, %rd98;
	selp.s64 	%rd1774, -1, 0, %p256;
	cvt.u32.u64 	%r953, %rd1773;
	sub.s32 	%r1588, %r953, %r944;
	and.b64  	%rd1775, %rd4001, 4294967295;
	add.s64 	%rd1776, %rd1775, %rd1774;
	setp.lt.u64 	%p257, %rd1776, %rd99;
	selp.s64 	%rd1777, -1, 0, %p257;
	cvt.u32.u64 	%r954, %rd1776;
	sub.s32 	%r1589, %r954, %r949;
	and.b64  	%rd1778, %rd4002, 4294967295;
	add.s64 	%rd1779, %rd1778, %rd1777;
	setp.lt.u64 	%p258, %rd1779, %rd101;
	selp.s64 	%rd1780, -1, 0, %p258;
	cvt.u32.u64 	%r955, %rd1779;
	sub.s32 	%r1590, %r955, %r948;
	and.b64  	%rd1781, %rd4003, 4294967295;
	add.s64 	%rd1782, %rd1781, %rd1780;
	setp.lt.u64 	%p259, %rd1782, %rd103;
	selp.s32 	%r956, -1, 0, %p259;
	cvt.u32.u64 	%r957, %rd1782;
	sub.s32 	%r1591, %r957, %r947;
	add.s32 	%r958, %r1592, %r956;
	sub.s32 	%r1592, %r958, %r871;
$L__BB0_149:
	setp.gt.u32 	%p260, %r1592, %r871;
	@%p260 bra 	$L__BB0_162;
	bra.uni 	$L__BB0_163;
$L__BB0_150:
	cvt.u32.u64 	%r959, %rd103;
	setp.gt.u32 	%p262, %r1591, %r959;
	@%p262 bra 	$L__BB0_162;
	setp.lt.u32 	%p263, %r1591, %r959;
	@%p263 bra 	$L__BB0_164;
	cvt.u32.u64 	%r961, %rd101;
	setp.gt.u32 	%p264, %r1590, %r961;
	@%p264 bra 	$L__BB0_162;
	setp.lt.u32 	%p265, %r1590, %r961;
	@%p265 bra 	$L__BB0_164;
	cvt.u32.u64 	%r963, %rd99;
	setp.gt.u32 	%p266, %r1589, %r963;
	@%p266 bra 	$L__BB0_162;
	setp.lt.u32 	%p267, %r1589, %r963;
	@%p267 bra 	$L__BB0_164;
	cvt.u32.u64 	%r965, %rd98;
	setp.gt.u32 	%p268, %r1588, %r965;
	@%p268 bra 	$L__BB0_162;
	setp.lt.u32 	%p269, %r1588, %r965;
	@%p269 bra 	$L__BB0_164;
	cvt.u32.u64 	%r967, %rd100;
	setp.gt.u32 	%p270, %r1587, %r967;
	@%p270 bra 	$L__BB0_162;
	setp.lt.u32 	%p271, %r1587, %r967;
	@%p271 bra 	$L__BB0_164;
	cvt.u32.u64 	%r969, %rd102;
	setp.gt.u32 	%p272, %r1586, %r969;
	@%p272 bra 	$L__BB0_162;
	setp.lt.u32 	%p273, %r1586, %r969;
	setp.lt.u32 	%p274, %r1585, %r212;
	or.pred  	%p275, %p273, %p274;
	@%p275 bra 	$L__BB0_164;
$L__BB0_162:
	cvt.u32.u64 	%r971, %rd98;
	cvt.u32.u64 	%r972, %rd100;
	cvt.u32.u64 	%r973, %rd102;
	cvt.u32.u64 	%r974, %rd103;
	cvt.u32.u64 	%r975, %rd101;
	cvt.u32.u64 	%r976, %rd99;
	setp.lt.u32 	%p276, %r1585, %r212;
	selp.s64 	%rd1783, -1, 0, %p276;
	sub.s32 	%r1585, %r1585, %r212;
	cvt.u64.u32 	%rd1784, %r1586;
	add.s64 	%rd1785, %rd1783, %rd1784;
	setp.lt.u64 	%p277, %rd1785, %rd102;
	selp.s64 	%rd1786, -1, 0, %p277;
	cvt.u32.u64 	%r977, %rd1785;
	sub.s32 	%r1586, %r977, %r973;
	cvt.u64.u32 	%rd1787, %r1587;
	add.s64 	%rd1788, %rd1786, %rd1787;
	setp.lt.u64 	%p278, %rd1788, %rd100;
	selp.s64 	%rd1789, -1, 0, %p278;
	cvt.u32.u64 	%r978, %rd1788;
	sub.s32 	%r1587, %r978, %r972;
	cvt.u64.u32 	%rd1790, %r1588;
	add.s64 	%rd1791, %rd1789, %rd1790;
	setp.lt.u64 	%p279, %rd1791, %rd98;
	selp.s64 	%rd1792, -1, 0, %p279;
	cvt.u32.u64 	%r979, %rd1791;
	sub.s32 	%r1588, %r979, %r971;
	cvt.u64.u32 	%rd1793, %r1589;
	add.s64 	%rd1794, %rd1792, %rd1793;
	setp.lt.u64 	%p280, %rd1794, %rd99;
	selp.s64 	%rd1795, -1, 0, %p280;
	cvt.u32.u64 	%r980, %rd1794;
	sub.s32 	%r1589, %r980, %r976;
	cvt.u64.u32 	%rd1796, %r1590;
	add.s64 	%rd1797, %rd1795, %rd1796;
	setp.lt.u64 	%p281, %rd1797, %rd101;
	selp.s64 	%rd1798, -1, 0, %p281;
	cvt.u32.u64 	%r981, %rd1797;
	sub.s32 	%r1590, %r981, %r975;
	cvt.u64.u32 	%rd1799, %r1591;
	add.s64 	%rd1800, %rd1798, %rd1799;
	setp.lt.u64 	%p282, %rd1800, %rd103;
	selp.s32 	%r982, -1, 0, %p282;
	cvt.u32.u64 	%r983, %rd1800;
	sub.s32 	%r1591, %r983, %r974;
	add.s32 	%r984, %r1592, %r982;
	sub.s32 	%r1592, %r984, %r871;
	bra.uni 	$L__BB0_164;
$L__BB0_163:
	setp.lt.u32 	%p261, %r1592, %r871;
	@%p261 bra 	$L__BB0_164;
	bra.uni 	$L__BB0_150;
$L__BB0_164:
	mul.wide.u32 	%rd1801, %r1733, %r1733;
	cvt.u32.u64 	%r985, %rd1801;
	shr.u64 	%rd1802, %rd1801, 32;
	mul.wide.u32 	%rd1803, %r1732, %r1733;
	add.s64 	%rd1804, %rd1802, %rd1803;
	shr.u64 	%rd1805, %rd1804, 32;
	mul.wide.u32 	%rd1806, %r1731, %r1733;
	add.s64 	%rd1807, %rd1805, %rd1806;
	shr.u64 	%rd1808, %rd1807, 32;
	mul.wide.u32 	%rd1809, %r1730, %r1733;
	add.s64 	%rd1810, %rd1808, %rd1809;
	shr.u64 	%rd1811, %rd1810, 32;
	mul.wide.u32 	%rd1812, %r1729, %r1733;
	add.s64 	%rd1813, %rd1811, %rd1812;
	shr.u64 	%rd1814, %rd1813, 32;
	mul.wide.u32 	%rd1815, %r1728, %r1733;
	add.s64 	%rd1816, %rd1814, %rd1815;
	shr.u64 	%rd1817, %rd1816, 32;
	mul.wide.u32 	%rd1818, %r1727, %r1733;
	add.s64 	%rd1819, %rd1817, %rd1818;
	shr.u64 	%rd1820, %rd1819, 32;
	mul.wide.u32 	%rd1821, %r1726, %r1733;
	add.s64 	%rd1822, %rd1820, %rd1821;
	shr.u64 	%rd1823, %rd1822, 32;
	and.b64  	%rd1824, %rd1804, 4294967295;
	add.s64 	%rd1825, %rd1803, %rd1824;
	shr.u64 	%rd1826, %rd1825, 32;
	and.b64  	%rd1827, %rd1807, 4294967295;
	mul.wide.u32 	%rd1828, %r1732, %r1732;
	add.s64 	%rd1829, %rd1826, %rd1827;
	add.s64 	%rd1830, %rd1829, %rd1828;
	shr.u64 	%rd1831, %rd1830, 32;
	and.b64  	%rd1832, %rd1810, 4294967295;
	mul.wide.u32 	%rd1833, %r1731, %r1732;
	add.s64 	%rd1834, %rd1831, %rd1832;
	add.s64 	%rd1835, %rd1834, %rd1833;
	shr.u64 	%rd1836, %rd1835, 32;
	and.b64  	%rd1837, %rd1813, 4294967295;
	mul.wide.u32 	%rd1838, %r1730, %r1732;
	add.s64 	%rd1839, %rd1836, %rd1837;
	add.s64 	%rd1840, %rd1839, %rd1838;
	shr.u64 	%rd1841, %rd1840, 32;
	and.b64  	%rd1842, %rd1816, 4294967295;
	mul.wide.u32 	%rd1843, %r1729, %r1732;
	add.s64 	%rd1844, %rd1841, %rd1842;
	add.s64 	%rd1845, %rd1844, %rd1843;
	shr.u64 	%rd1846, %rd1845, 32;
	and.b64  	%rd1847, %rd1819, 4294967295;
	mul.wide.u32 	%rd1848, %r1728, %r1732;
	add.s64 	%rd1849, %rd1846, %rd1847;
	add.s64 	%rd1850, %rd1849, %rd1848;
	shr.u64 	%rd1851, %rd1850, 32;
	and.b64  	%rd1852, %rd1822, 4294967295;
	mul.wide.u32 	%rd1853, %r1727, %r1732;
	add.s64 	%rd1854, %rd1851, %rd1852;
	add.s64 	%rd1855, %rd1854, %rd1853;
	shr.u64 	%rd1856, %rd1855, 32;
	mul.wide.u32 	%rd1857, %r1726, %r1732;
	add.s64 	%rd1858, %rd1856, %rd1823;
	add.s64 	%rd1859, %rd1858, %rd1857;
	shr.u64 	%rd1860, %rd1859, 32;
	and.b64  	%rd1861, %rd1830, 4294967295;
	add.s64 	%rd1862, %rd1806, %rd1861;
	shr.u64 	%rd1863, %rd1862, 32;
	and.b64  	%rd1864, %rd1835, 4294967295;
	add.s64 	%rd1865, %rd1863, %rd1864;
	add.s64 	%rd1866, %rd1865, %rd1833;
	shr.u64 	%rd1867, %rd1866, 32;
	and.b64  	%rd1868, %rd1840, 4294967295;
	mul.wide.u32 	%rd1869, %r1731, %r1731;
	add.s64 	%rd1870, %rd1867, %rd1868;
	add.s64 	%rd1871, %rd1870, %rd1869;
	shr.u64 	%rd1872, %rd1871, 32;
	and.b64  	%rd1873, %rd1845, 4294967295;
	mul.wide.u32 	%rd1874, %r1730, %r1731;
	add.s64 	%rd1875, %rd1872, %rd1873;
	add.s64 	%rd1876, %rd1875, %rd1874;
	shr.u64 	%rd1877, %rd1876, 32;
	and.b64  	%rd1878, %rd1850, 4294967295;
	mul.wide.u32 	%rd1879, %r1729, %r1731;
	add.s64 	%rd1880, %rd1877, %rd1878;
	add.s64 	%rd1881, %rd1880, %rd1879;
	shr.u64 	%rd1882, %rd1881, 32;
	and.b64  	%rd1883, %rd1855, 4294967295;
	mul.wide.u32 	%rd1884, %r1728, %r1731;
	add.s64 	%rd1885, %rd1882, %rd1883;
	add.s64 	%rd1886, %rd1885, %rd1884;
	shr.u64 	%rd1887, %rd1886, 32;
	and.b64  	%rd1888, %rd1859, 4294967295;
	mul.wide.u32 	%rd1889, %r1727, %r1731;
	add.s64 	%rd1890, %rd1887, %rd1888;
	add.s64 	%rd1891, %rd1890, %rd1889;
	shr.u64 	%rd1892, %rd1891, 32;
	mul.wide.u32 	%rd1893, %r1726, %r1731;
	add.s64 	%rd1894, %rd1892, %rd1860;
	add.s64 	%rd1895, %rd1894, %rd1893;
	shr.u64 	%rd1896, %rd1895, 32;
	and.b64  	%rd1897, %rd1866, 4294967295;
	add.s64 	%rd1898, %rd1809, %rd1897;
	shr.u64 	%rd1899, %rd1898, 32;
	and.b64  	%rd1900, %rd1871, 4294967295;
	add.s64 	%rd1901, %rd1899, %rd1900;
	add.s64 	%rd1902, %rd1901, %rd1838;
	shr.u64 	%rd1903, %rd1902, 32;
	and.b64  	%rd1904, %rd1876, 4294967295;
	add.s64 	%rd1905, %rd1903, %rd1904;
	add.s64 	%rd1906, %rd1905, %rd1874;
	shr.u64 	%rd1907, %rd1906, 32;
	and.b64  	%rd1908, %rd1881, 4294967295;
	mul.wide.u32 	%rd1909, %r1730, %r1730;
	add.s64 	%rd1910, %rd1907, %rd1908;
	add.s64 	%rd1911, %rd1910, %rd1909;
	shr.u64 	%rd1912, %rd1911, 32;
	and.b64  	%rd1913, %rd1886, 4294967295;
	mul.wide.u32 	%rd1914, %r1729, %r1730;
	add.s64 	%rd1915, %rd1912, %rd1913;
	add.s64 	%rd1916, %rd1915, %rd1914;
	shr.u64 	%rd1917, %rd1916, 32;
	and.b64  	%rd1918, %rd1891, 4294967295;
	mul.wide.u32 	%rd1919, %r1728, %r1730;
	add.s64 	%rd1920, %rd1917, %rd1918;
	add.s64 	%rd1921, %rd1920, %rd1919;
	shr.u64 	%rd1922, %rd1921, 32;
	and.b64  	%rd1923, %rd1895, 4294967295;
	mul.wide.u32 	%rd1924, %r1727, %r1730;
	add.s64 	%rd1925, %rd1922, %rd1923;
	add.s64 	%rd1926, %rd1925, %rd1924;
	shr.u64 	%rd1927, %rd1926, 32;
	mul.wide.u32 	%rd1928, %r1726, %r1730;
	add.s64 	%rd1929, %rd1927, %rd1896;
	add.s64 	%rd1930, %rd1929, %rd1928;
	shr.u64 	%rd1931, %rd1930, 32;
	and.b64  	%rd1932, %rd1902, 4294967295;
	add.s64 	%rd1933, %rd1812, %rd1932;
	shr.u64 	%rd1934, %rd1933, 32;
	and.b64  	%rd1935, %rd1906, 4294967295;
	add.s64 	%rd1936, %rd1934, %rd1935;
	add.s64 	%rd1937, %rd1936, %rd1843;
	shr.u64 	%rd1938, %rd1937, 32;
	and.b64  	%rd1939, %rd1911, 4294967295;
	add.s64 	%rd1940, %rd1938, %rd1939;
	add.s64 	%rd1941, %rd1940, %rd1879;
	shr.u64 	%rd1942, %rd1941, 32;
	and.b64  	%rd1943, %rd1916, 4294967295;
	add.s64 	%rd1944, %rd1942, %rd1943;
	add.s64 	%rd1945, %rd1944, %rd1914;
	shr.u64 	%rd1946, %rd1945, 32;
	and.b64  	%rd1947, %rd1921, 4294967295;
	mul.wide.u32 	%rd1948, %r1729, %r1729;
	add.s64 	%rd1949, %rd1946, %rd1947;
	add.s64 	%rd1950, %rd1949, %rd1948;
	shr.u64 	%rd1951, %rd1950, 32;
	and.b64  	%rd1952, %rd1926, 4294967295;
	mul.wide.u32 	%rd1953, %r1728, %r1729;
	add.s64 	%rd1954, %rd1951, %rd1952;
	add.s64 	%rd1955, %rd1954, %rd1953;
	shr.u64 	%rd1956, %rd1955, 32;
	and.b64  	%rd1957, %rd1930, 4294967295;
	mul.wide.u32 	%rd1958, %r1727, %r1729;
	add.s64 	%rd1959, %rd1956, %rd1957;
	add.s64 	%rd1960, %rd1959, %rd1958;
	shr.u64 	%rd1961, %rd1960, 32;
	mul.wide.u32 	%rd1962, %r1726, %r1729;
	add.s64 	%rd1963, %rd1961, %rd1931;
	add.s64 	%rd1964, %rd1963, %rd1962;
	shr.u64 	%rd1965, %rd1964, 32;
	and.b64  	%rd1966, %rd1937, 4294967295;
	add.s64 	%rd1967, %rd1815, %rd1966;
	shr.u64 	%rd1968, %rd1967, 32;
	and.b64  	%rd1969, %rd1941, 4294967295;
	add.s64 	%rd1970, %rd1968, %rd1969;
	add.s64 	%rd1971, %rd1970, %rd1848;
	shr.u64 	%rd1972, %rd1971, 32;
	and.b64  	%rd1973, %rd1945, 4294967295;
	add.s64 	%rd1974, %rd1972, %rd1973;
	add.s64 	%rd1975, %rd1974, %rd1884;
	shr.u64 	%rd1976, %rd1975, 32;
	and.b64  	%rd1977, %rd1950, 4294967295;
	add.s64 	%rd1978, %rd1976, %rd1977;
	add.s64 	%rd1979, %rd1978, %rd1919;
	shr.u64 	%rd1980, %rd1979, 32;
	and.b64  	%rd1981, %rd1955, 4294967295;
	add.s64 	%rd1982, %rd1980, %rd1981;
	add.s64 	%rd1983, %rd1982, %rd1953;
	shr.u64 	%rd1984, %rd1983, 32;
	and.b64  	%rd1985, %rd1960, 4294967295;
	mul.wide.u32 	%rd1986, %r1728, %r1728;
	add.s64 	%rd1987, %rd1984, %rd1985;
	add.s64 	%rd1988, %rd1987, %rd1986;
	shr.u64 	%rd1989, %rd1988, 32;
	and.b64  	%rd1990, %rd1964, 4294967295;
	mul.wide.u32 	%rd1991, %r1727, %r1728;
	add.s64 	%rd1992, %rd1989, %rd1990;
	add.s64 	%rd1993, %rd1992, %rd1991;
	shr.u64 	%rd1994, %rd1993, 32;
	mul.wide.u32 	%rd1995, %r1726, %r1728;
	add.s64 	%rd1996, %rd1994, %rd1965;
	add.s64 	%rd1997, %rd1996, %rd1995;
	shr.u64 	%rd1998, %rd1997, 32;
	and.b64  	%rd1999, %rd1971, 4294967295;
	add.s64 	%rd2000, %rd1818, %rd1999;
	shr.u64 	%rd2001, %rd2000, 32;
	and.b64  	%rd2002, %rd1975, 4294967295;
	add.s64 	%rd2003, %rd2001, %rd2002;
	add.s64 	%rd2004, %rd2003, %rd1853;
	shr.u64 	%rd2005, %rd2004, 32;
	and.b64  	%rd2006, %rd1979, 4294967295;
	add.s64 	%rd2007, %rd2005, %rd2006;
	add.s64 	%rd2008, %rd2007, %rd1889;
	shr.u64 	%rd2009, %rd2008, 32;
	and.b64  	%rd2010, %rd1983, 4294967295;
	add.s64 	%rd2011, %rd2009, %rd2010;
	add.s64 	%rd2012, %rd2011, %rd1924;
	shr.u64 	%rd2013, %rd2012, 32;
	and.b64  	%rd2014, %rd1988, 4294967295;
	add.s64 	%rd2015, %rd2013, %rd2014;
	add.s64 	%rd2016, %rd2015, %rd1958;
	shr.u64 	%rd2017, %rd2016, 32;
	and.b64  	%rd2018, %rd1993, 4294967295;
	add.s64 	%rd2019, %rd2017, %rd2018;
	add.s64 	%rd2020, %rd2019, %rd1991;
	shr.u64 	%rd2021, %rd2020, 32;
	and.b64  	%rd2022, %rd1997, 4294967295;
	mul.wide.u32 	%rd2023, %r1727, %r1727;
	add.s64 	%rd2024, %rd2021, %rd2022;
	add.s64 	%rd2025, %rd2024, %rd2023;
	shr.u64 	%rd2026, %rd2025, 32;
	mul.wide.u32 	%rd2027, %r1726, %r1727;
	add.s64 	%rd2028, %rd2026, %rd1998;
	add.s64 	%rd2029, %rd2028, %rd2027;
	shr.u64 	%rd2030, %rd2029, 32;
	and.b64  	%rd2031, %rd2004, 4294967295;
	add.s64 	%rd2032, %rd1821, %rd2031;
	shr.u64 	%rd2033, %rd2032, 32;
	and.b64  	%rd2034, %rd2008, 4294967295;
	add.s64 	%rd2035, %rd2033, %rd2034;
	add.s64 	%rd2036, %rd2035, %rd1857;
	shr.u64 	%rd2037, %rd2036, 32;
	and.b64  	%rd2038, %rd2012, 4294967295;
	add.s64 	%rd2039, %rd2037, %rd2038;
	add.s64 	%rd2040, %rd2039, %rd1893;
	shr.u64 	%rd2041, %rd2040, 32;
	and.b64  	%rd2042, %rd2016, 4294967295;
	add.s64 	%rd2043, %rd2041, %rd2042;
	add.s64 	%rd2044, %rd2043, %rd1928;
	shr.u64 	%rd2045, %rd2044, 32;
	and.b64  	%rd2046, %rd2020, 4294967295;
	add.s64 	%rd2047, %rd2045, %rd2046;
	add.s64 	%rd2048, %rd2047, %rd1962;
	shr.u64 	%rd2049, %rd2048, 32;
	and.b64  	%rd2050, %rd2025, 4294967295;
	add.s64 	%rd2051, %rd2049, %rd2050;
	add.s64 	%rd2052, %rd2051, %rd1995;
	shr.u64 	%rd2053, %rd2052, 32;
	and.b64  	%rd2054, %rd2029, 4294967295;
	add.s64 	%rd2055, %rd2053, %rd2054;
	add.s64 	%rd2056, %rd2055, %rd2027;
	shr.u64 	%rd2057, %rd2056, 32;
	mul.wide.u32 	%rd2058, %r1726, %r1726;
	add.s64 	%rd2059, %rd2057, %rd2030;
	add.s64 	%rd2060, %rd2059, %rd2058;
	shr.u64 	%rd2061, %rd2060, 32;
	{ .reg .b32 tmp; mov.b64 {tmp, %r986}, %rd2060; }
	and.b64  	%rd2062, %rd2036, 4294967295;
	mul.lo.s64 	%rd2063, %rd2062, 977;
	cvt.u32.u64 	%r987, %rd2063;
	shr.u64 	%rd2064, %rd2063, 32;
	and.b64  	%rd2065, %rd2040, 4294967295;
	mad.lo.s64 	%rd2066, %rd2065, 977, %rd2064;
	shr.u64 	%rd2067, %rd2066, 32;
	and.b64  	%rd2068, %rd2044, 4294967295;
	mad.lo.s64 	%rd2069, %rd2068, 977, %rd2067;
	shr.u64 	%rd2070, %rd2069, 32;
	and.b64  	%rd2071, %rd2048, 4294967295;
	mad.lo.s64 	%rd2072, %rd2071, 977, %rd2070;
	shr.u64 	%rd2073, %rd2072, 32;
	and.b64  	%rd2074, %rd2052, 4294967295;
	mad.lo.s64 	%rd2075, %rd2074, 977, %rd2073;
	shr.u64 	%rd2076, %rd2075, 32;
	and.b64  	%rd2077, %rd2056, 4294967295;
	mad.lo.s64 	%rd2078, %rd2077, 977, %rd2076;
	shr.u64 	%rd2079, %rd2078, 32;
	and.b64  	%rd2080, %rd2060, 4294967295;
	mad.lo.s64 	%rd2081, %rd2080, 977, %rd2079;
	shr.u64 	%rd2082, %rd2081, 32;
	mad.lo.s64 	%rd2083, %rd2061, 977, %rd2082;
	{ .reg .b32 tmp; mov.b64 {tmp, %r988}, %rd2083; }
	add.s32 	%r1602, %r985, %r987;
	setp.lt.u32 	%p284, %r1602, %r985;
	selp.u64 	%rd2084, 1, 0, %p284;
	and.b64  	%rd2085, %rd1825, 4294967295;
	and.b64  	%rd2086, %rd2066, 4294967295;
	add.s64 	%rd2087, %rd2085, %rd2084;
	add.s64 	%rd2088, %rd2087, %rd2086;
	shr.u64 	%rd2089, %rd2088, 32;
	and.b64  	%rd2090, %rd1862, 4294967295;
	and.b64  	%rd2091, %rd2069, 4294967295;
	add.s64 	%rd2092, %rd2089, %rd2090;
	add.s64 	%rd2093, %rd2092, %rd2091;
	shr.u64 	%rd2094, %rd2093, 32;
	and.b64  	%rd2095, %rd1898, 4294967295;
	and.b64  	%rd2096, %rd2072, 4294967295;
	add.s64 	%rd2097, %rd2094, %rd2095;
	add.s64 	%rd2098, %rd2097, %rd2096;
	shr.u64 	%rd2099, %rd2098, 32;
	and.b64  	%rd2100, %rd1933, 4294967295;
	and.b64  	%rd2101, %rd2075, 4294967295;
	add.s64 	%rd2102, %rd2099, %rd2100;
	add.s64 	%rd2103, %rd2102, %rd2101;
	shr.u64 	%rd2104, %rd2103, 32;
	and.b64  	%rd2105, %rd1967, 4294967295;
	and.b64  	%rd2106, %rd2078, 4294967295;
	add.s64 	%rd2107, %rd2104, %rd2105;
	add.s64 	%rd2108, %rd2107, %rd2106;
	shr.u64 	%rd2109, %rd2108, 32;
	and.b64  	%rd2110, %rd2000, 4294967295;
	and.b64  	%rd2111, %rd2081, 4294967295;
	add.s64 	%rd2112, %rd2109, %rd2110;
	add.s64 	%rd2113, %rd2112, %rd2111;
	shr.u64 	%rd2114, %rd2113, 32;
	and.b64  	%rd2115, %rd2032, 4294967295;
	and.b64  	%rd2116, %rd2083, 4294967295;
	add.s64 	%rd2117, %rd2114, %rd2115;
	add.s64 	%rd2118, %rd2117, %rd2116;
	{ .reg .b32 tmp; mov.b64 {tmp, %r989}, %rd2118; }
	add.s32 	%r990, %r989, %r988;
	and.b64  	%rd2119, %rd2088, 4294967295;
	add.s64 	%rd4005, %rd2119, %rd2062;
	shr.u64 	%rd2120, %rd4005, 32;
	and.b64  	%rd2121, %rd2093, 4294967295;
	add.s64 	%rd2122, %rd2120, %rd2121;
	add.s64 	%rd4006, %rd2122, %rd2065;
	shr.u64 	%rd2123, %rd4006, 32;
	and.b64  	%rd2124, %rd2098, 4294967295;
	add.s64 	%rd2125, %rd2123, %rd2124;
	add.s64 	%rd4007, %rd2125, %rd2068;
	shr.u64 	%rd2126, %rd4007, 32;
	and.b64  	%rd2127, %rd2103, 4294967295;
	add.s64 	%rd2128, %rd2126, %rd2127;
	add.s64 	%rd4008, %rd2128, %rd2071;
	shr.u64 	%rd2129, %rd4008, 32;
	and.b64  	%rd2130, %rd2108, 4294967295;
	add.s64 	%rd2131, %rd2129, %rd2130;
	add.s64 	%rd4009, %rd2131, %rd2074;
	shr.u64 	%rd2132, %rd4009, 32;
	and.b64  	%rd2133, %rd2113, 4294967295;
	add.s64 	%rd2134, %rd2132, %rd2133;
	add.s64 	%rd4010, %rd2134, %rd2077;
	shr.u64 	%rd2135, %rd4010, 32;
	and.b64  	%rd2136, %rd2118, 4294967295;
	add.s64 	%rd2137, %rd2135, %rd2136;
	add.s64 	%rd4011, %rd2137, %rd2080;
	{ .reg .b32 tmp; mov.b64 {tmp, %r991}, %rd4011; }
	add.s32 	%r992, %r990, %r991;
	add.s32 	%r274, %r992, %r986;
	setp.eq.s32 	%p285, %r274, 0;
	mov.pred 	%p739, 0;
	@%p285 bra 	$L__BB0_166;
	cvt.u64.u32 	%rd2138, %r274;
	mul.wide.u32 	%rd2139, %r274, 977;
	cvt.u32.u64 	%r993, %rd2139;
	shr.u64 	%rd2140, %rd2139, 32;
	add.s64 	%rd2141, %rd2140, %rd2138;
	shr.u64 	%rd2142, %rd2141, 32;
	add.s32 	%r275, %r1602, %r993;
	setp.lt.u32 	%p286, %r275, %r1602;
	selp.u64 	%rd2143, 1, 0, %p286;
	and.b64  	%rd2144, %rd4005, 4294967295;
	and.b64  	%rd2145, %rd2141, 4294967295;
	add.s64 	%rd2146, %rd2144, %rd2143;
	add.s64 	%rd4005, %rd2146, %rd2145;
	shr.u64 	%rd2147, %rd4005, 32;
	and.b64  	%rd2148, %rd4006, 4294967295;
	add.s64 	%rd2149, %rd2147, %rd2148;
	add.s64 	%rd4006, %rd2149, %rd2142;
	shr.u64 	%rd2150, %rd4006, 32;
	and.b64  	%rd2151, %rd4007, 4294967295;
	add.s64 	%rd4007, %rd2150, %rd2151;
	shr.u64 	%rd2152, %rd4007, 32;
	and.b64  	%rd2153, %rd4008, 4294967295;
	add.s64 	%rd4008, %rd2152, %rd2153;
	shr.u64 	%rd2154, %rd4008, 32;
	and.b64  	%rd2155, %rd4009, 4294967295;
	add.s64 	%rd4009, %rd2154, %rd2155;
	shr.u64 	%rd2156, %rd4009, 32;
	and.b64  	%rd2157, %rd4010, 4294967295;
	add.s64 	%rd4010, %rd2156, %rd2157;
	shr.u64 	%rd2158, %rd4010, 32;
	and.b64  	%rd2159, %rd4011, 4294967295;
	add.s64 	%rd4011, %rd2158, %rd2159;
	setp.gt.u64 	%p739, %rd4011, 4294967295;
	mov.u32 	%r1602, %r275;
$L__BB0_166:
	ld.const.u32 	%rd146, [const_p+12];
	ld.const.u32 	%rd147, [const_p+16];
	ld.const.u32 	%rd148, [const_p+8];
	ld.const.u32 	%rd149, [const_p+20];
	ld.const.u32 	%rd150, [const_p+4];
	ld.const.u32 	%rd151, [const_p+24];
	cvt.u32.u64 	%r1609, %rd4011;
	cvt.u32.u64 	%r1608, %rd4010;
	cvt.u32.u64 	%r1607, %rd4009;
	cvt.u32.u64 	%r1606, %rd4008;
	cvt.u32.u64 	%r1605, %rd4007;
	cvt.u32.u64 	%r1604, %rd4006;
	cvt.u32.u64 	%r1603, %rd4005;
	ld.const.u32 	%r994, [const_p+28];
	setp.lt.u32 	%p287, %r994, %r1609;
	or.pred  	%p288, %p739, %p287;
	@%p288 bra 	$L__BB0_180;
	setp.gt.u32 	%p289, %r994, %r1609;
	@%p289 bra 	$L__BB0_181;
	cvt.u32.u64 	%r995, %rd151;
	setp.lt.u32 	%p290, %r995, %r1608;
	@%p290 bra 	$L__BB0_180;
	setp.gt.u32 	%p291, %r995, %r1608;
	@%p291 bra 	$L__BB0_181;
	cvt.u32.u64 	%r997, %rd149;
	setp.lt.u32 	%p292, %r997, %r1607;
	@%p292 bra 	$L__BB0_180;
	setp.gt.u32 	%p293, %r997, %r1607;
	@%p293 bra 	$L__BB0_181;
	cvt.u32.u64 	%r999, %rd147;
	setp.lt.u32 	%p294, %r999, %r1606;
	@%p294 bra 	$L__BB0_180;
	setp.gt.u32 	%p295, %r999, %r1606;
	@%p295 bra 	$L__BB0_181;
	cvt.u32.u64 	%r1001, %rd146;
	setp.lt.u32 	%p296, %r1001, %r1605;
	@%p296 bra 	$L__BB0_180;
	setp.gt.u32 	%p297, %r1001, %r1605;
	@%p297 bra 	$L__BB0_181;
	cvt.u32.u64 	%r1003, %rd148;
	setp.lt.u32 	%p298, %r1003, %r1604;
	@%p298 bra 	$L__BB0_180;
	setp.gt.u32 	%p299, %r1003, %r1604;
	@%p299 bra 	$L__BB0_181;
	cvt.u32.u64 	%r1005, %rd150;
	setp.lt.u32 	%p300, %r1005, %r1603;
	@%p300 bra 	$L__BB0_180;
	setp.gt.u32 	%p301, %r1005, %r1603;
	ld.const.u32 	%r1007, [const_p];
	setp.lt.u32 	%p302, %r1602, %r1007;
	or.pred  	%p303, %p301, %p302;
	@%p303 bra 	$L__BB0_181;
$L__BB0_180:
	cvt.u32.u64 	%r1009, %rd146;
	cvt.u32.u64 	%r1010, %rd148;
	cvt.u32.u64 	%r1011, %rd150;
	cvt.u32.u64 	%r1012, %rd151;
	cvt.u32.u64 	%r1013, %rd149;
	cvt.u32.u64 	%r1014, %rd147;
	ld.const.u32 	%r1015, [const_p];
	setp.lt.u32 	%p304, %r1602, %r1015;
	selp.s64 	%rd2161, -1, 0, %p304;
	sub.s32 	%r1602, %r1602, %r1015;
	and.b64  	%rd2162, %rd4005, 4294967295;
	add.s64 	%rd2163, %rd2162, %rd2161;
	setp.lt.u64 	%p305, %rd2163, %rd150;
	selp.s64 	%rd2164, -1, 0, %p305;
	cvt.u32.u64 	%r1016, %rd2163;
	sub.s32 	%r1603, %r1016, %r1011;
	and.b64  	%rd2165, %rd4006, 4294967295;
	add.s64 	%rd2166, %rd2165, %rd2164;
	setp.lt.u64 	%p306, %rd2166, %rd148;
	selp.s64 	%rd2167, -1, 0, %p306;
	cvt.u32.u64 	%r1017, %rd2166;
	sub.s32 	%r1604, %r1017, %r1010;
	and.b64  	%rd2168, %rd4007, 4294967295;
	add.s64 	%rd2169, %rd2168, %rd2167;
	setp.lt.u64 	%p307, %rd2169, %rd146;
	selp.s64 	%rd2170, -1, 0, %p307;
	cvt.u32.u64 	%r1018, %rd2169;
	sub.s32 	%r1605, %r1018, %r1009;
	and.b64  	%rd2171, %rd4008, 4294967295;
	add.s64 	%rd2172, %rd2171, %rd2170;
	setp.lt.u64 	%p308, %rd2172, %rd147;
	selp.s64 	%rd2173, -1, 0, %p308;
	cvt.u32.u64 	%r1019, %rd2172;
	sub.s32 	%r1606, %r1019, %r1014;
	and.b64  	%rd2174, %rd4009, 4294967295;
	add.s64 	%rd2175, %rd2174, %rd2173;
	setp.lt.u64 	%p309, %rd2175, %rd149;
	selp.s64 	%rd2176, -1, 0, %p309;
	cvt.u32.u64 	%r1020, %rd2175;
	sub.s32 	%r1607, %r1020, %r1013;
	and.b64  	%rd2177, %rd4010, 4294967295;
	add.s64 	%rd2178, %rd2177, %rd2176;
	setp.lt.u64 	%p310, %rd2178, %rd151;
	selp.s32 	%r1021, -1, 0, %p310;
	cvt.u32.u64 	%r1022, %rd2178;
	sub.s32 	%r1608, %r1022, %r1012;
	add.s32 	%r1023, %r1609, %r1021;
	sub.s32 	%r1609, %r1023, %r994;
$L__BB0_181:
	ld.const.u32 	%r301, [const_p];
	setp.gt.u32 	%p311, %r1609, %r994;
	@%p311 bra 	$L__BB0_194;
	bra.uni 	$L__BB0_195;
$L__BB0_182:
	cvt.u32.u64 	%r1024, %rd151;
	setp.gt.u32 	%p313, %r1608, %r1024;
	@%p313 bra 	$L__BB0_194;
	setp.lt.u32 	%p314, %r1608, %r1024;
	@%p314 bra 	$L__BB0_196;
	cvt.u32.u64 	%r1026, %rd149;
	setp.gt.u32 	%p315, %r1607, %r1026;
	@%p315 bra 	$L__BB0_194;
	setp.lt.u32 	%p316, %r1607, %r1026;
	@%p316 bra 	$L__BB0_196;
	cvt.u32.u64 	%r1028, %rd147;
	setp.gt.u32 	%p317, %r1606, %r1028;
	@%p317 bra 	$L__BB0_194;
	setp.lt.u32 	%p318, %r1606, %r1028;
	@%p318 bra 	$L__BB0_196;
	cvt.u32.u64 	%r1030, %rd146;
	setp.gt.u32 	%p319, %r1605, %r1030;
	@%p319 bra 	$L__BB0_194;
	setp.lt.u32 	%p320, %r1605, %r1030;
	@%p320 bra 	$L__BB0_196;
	cvt.u32.u64 	%r1032, %rd148;
	setp.gt.u32 	%p321, %r1604, %r1032;
	@%p321 bra 	$L__BB0_194;
	setp.lt.u32 	%p322, %r1604, %r1032;
	@%p322 bra 	$L__BB0_196;
	cvt.u32.u64 	%r1034, %rd150;
	setp.gt.u32 	%p323, %r1603, %r1034;
	@%p323 bra 	$L__BB0_194;
	setp.lt.u32 	%p324, %r1603, %r1034;
	setp.lt.u32 	%p325, %r1602, %r301;
	or.pred  	%p326, %p324, %p325;
	@%p326 bra 	$L__BB0_196;
$L__BB0_194:
	cvt.u32.u64 	%r1036, %rd146;
	cvt.u32.u64 	%r1037, %rd148;
	cvt.u32.u64 	%r1038, %rd150;
	cvt.u32.u64 	%r1039, %rd151;
	cvt.u32.u64 	%r1040, %rd149;
	cvt.u32.u64 	%r1041, %rd147;
	setp.lt.u32 	%p327, %r1602, %r301;
	selp.s64 	%rd2179, -1, 0, %p327;
	sub.s32 	%r1602, %r1602, %r301;
	cvt.u64.u32 	%rd2180, %r1603;
	add.s64 	%rd2181, %rd2179, %rd2180;
	setp.lt.u64 	%p328, %rd2181, %rd150;
	selp.s64 	%rd2182, -1, 0, %p328;
	cvt.u32.u64 	%r1042, %rd2181;
	sub.s32 	%r1603, %r1042, %r1038;
	cvt.u64.u32 	%rd2183, %r1604;
	add.s64 	%rd2184, %rd2182, %rd2183;
	setp.lt.u64 	%p329, %rd2184, %rd148;
	selp.s64 	%rd2185, -1, 0, %p329;
	cvt.u32.u64 	%r1043, %rd2184;
	sub.s32 	%r1604, %r1043, %r1037;
	cvt.u64.u32 	%rd2186, %r1605;
	add.s64 	%rd2187, %rd2185, %rd2186;
	setp.lt.u64 	%p330, %rd2187, %rd146;
	selp.s64 	%rd2188, -1, 0, %p330;
	cvt.u32.u64 	%r1044, %rd2187;
	sub.s32 	%r1605, %r1044, %r1036;
	cvt.u64.u32 	%rd2189, %r1606;
	add.s64 	%rd2190, %rd2188, %rd2189;
	setp.lt.u64 	%p331, %rd2190, %rd147;
	selp.s64 	%rd2191, -1, 0, %p331;
	cvt.u32.u64 	%r1045, %rd2190;
	sub.s32 	%r1606, %r1045, %r1041;
	cvt.u64.u32 	%rd2192, %r1607;
	add.s64 	%rd2193, %rd2191, %rd2192;
	setp.lt.u64 	%p332, %rd2193, %rd149;
	selp.s64 	%rd2194, -1, 0, %p332;
	cvt.u32.u64 	%r1046, %rd2193;
	sub.s32 	%r1607, %r1046, %r1040;
	cvt.u64.u32 	%rd2195, %r1608;
	add.s64 	%rd2196, %rd2194, %rd2195;
	setp.lt.u64 	%p333, %rd2196, %rd151;
	selp.s32 	%r1047, -1, 0, %p333;
	cvt.u32.u64 	%r1048, %rd2196;
	sub.s32 	%r1608, %r1048, %r1039;
	add.s32 	%r1049, %r1609, %r1047;
	sub.s32 	%r1609, %r1049, %r994;
	bra.uni 	$L__BB0_196;
$L__BB0_195:
	setp.lt.u32 	%p312, %r1609, %r994;
	@%p312 bra 	$L__BB0_196;
	bra.uni 	$L__BB0_182;
$L__BB0_196:
	mul.wide.u32 	%rd2197, %r1602, 3;
	cvt.u32.u64 	%r1050, %rd2197;
	shr.u64 	%rd2198, %rd2197, 32;
	mul.wide.u32 	%rd2199, %r1603, 3;
	add.s64 	%rd2200, %rd2199, %rd2198;
	shr.u64 	%rd2201, %rd2200, 32;
	mul.wide.u32 	%rd2202, %r1604, 3;
	add.s64 	%rd2203, %rd2202, %rd2201;
	shr.u64 	%rd2204, %rd2203, 32;
	mul.wide.u32 	%rd2205, %r1605, 3;
	add.s64 	%rd2206, %rd2205, %rd2204;
	shr.u64 	%rd2207, %rd2206, 32;
	mul.wide.u32 	%rd2208, %r1606, 3;
	add.s64 	%rd2209, %rd2208, %rd2207;
	shr.u64 	%rd2210, %rd2209, 32;
	mul.wide.u32 	%rd2211, %r1607, 3;
	add.s64 	%rd2212, %rd2211, %rd2210;
	shr.u64 	%rd2213, %rd2212, 32;
	mul.wide.u32 	%rd2214, %r1608, 3;
	add.s64 	%rd2215, %rd2214, %rd2213;
	shr.u64 	%rd2216, %rd2215, 32;
	mul.wide.u32 	%rd2217, %r1609, 3;
	add.s64 	%rd2218, %rd2217, %rd2216;
	shr.u64 	%rd2219, %rd2218, 32;
	{ .reg .b32 tmp; mov.b64 {tmp, %r1051}, %rd2218; }
	mul.lo.s32 	%r1052, %r1051, 977;
	add.s32 	%r1619, %r1052, %r1050;
	setp.lt.u32 	%p335, %r1619, %r1052;
	selp.u64 	%rd2220, 1, 0, %p335;
	and.b64  	%rd2221, %rd2200, 4294967295;
	add.s64 	%rd2222, %rd2221, %rd2220;
	shr.u64 	%rd2223, %rd2222, 32;
	and.b64  	%rd2224, %rd2203, 4294967295;
	add.s64 	%rd2225, %rd2223, %rd2224;
	shr.u64 	%rd2226, %rd2225, 32;
	and.b64  	%rd2227, %rd2206, 4294967295;
	add.s64 	%rd2228, %rd2226, %rd2227;
	shr.u64 	%rd2229, %rd2228, 32;
	and.b64  	%rd2230, %rd2209, 4294967295;
	add.s64 	%rd2231, %rd2229, %rd2230;
	shr.u64 	%rd2232, %rd2231, 32;
	and.b64  	%rd2233, %rd2212, 4294967295;
	add.s64 	%rd2234, %rd2232, %rd2233;
	shr.u64 	%rd2235, %rd2234, 32;
	and.b64  	%rd2236, %rd2215, 4294967295;
	add.s64 	%rd2237, %rd2235, %rd2236;
	shr.u64 	%rd2238, %rd2237, 32;
	and.b64  	%rd2239, %rd2218, 4294967295;
	add.s64 	%rd2240, %rd2238, %rd2239;
	{ .reg .b32 tmp; mov.b64 {tmp, %r1053}, %rd2240; }
	and.b64  	%rd2241, %rd2222, 4294967295;
	add.s64 	%rd4012, %rd2241, %rd2219;
	shr.u64 	%rd2242, %rd4012, 32;
	and.b64  	%rd2243, %rd2225, 4294967295;
	add.s64 	%rd4013, %rd2242, %rd2243;
	shr.u64 	%rd2244, %rd4013, 32;
	and.b64  	%rd2245, %rd2228, 4294967295;
	add.s64 	%rd4014, %rd2244, %rd2245;
	shr.u64 	%rd2246, %rd4014, 32;
	and.b64  	%rd2247, %rd2231, 4294967295;
	add.s64 	%rd4015, %rd2246, %rd2247;
	shr.u64 	%rd2248, %rd4015, 32;
	and.b64  	%rd2249, %rd2234, 4294967295;
	add.s64 	%rd4016, %rd2248, %rd2249;
	shr.u64 	%rd2250, %rd4016, 32;
	and.b64  	%rd2251, %rd2237, 4294967295;
	add.s64 	%rd4017, %rd2250, %rd2251;
	shr.u64 	%rd2252, %rd4017, 32;
	and.b64  	%rd2253, %rd2240, 4294967295;
	add.s64 	%rd4018, %rd2252, %rd2253;
	{ .reg .b32 tmp; mov.b64 {tmp, %r1054}, %rd4018; }
	add.s32 	%r319, %r1053, %r1054;
	setp.eq.s32 	%p336, %r319, 0;
	mov.pred 	%p740, 0;
	@%p336 bra 	$L__BB0_198;
	mad.lo.s32 	%r320, %r319, 977, %r1619;
	setp.lt.u32 	%p337, %r320, %r1619;
	selp.u64 	%rd2254, 1, 0, %p337;
	and.b64  	%rd2255, %rd4012, 4294967295;
	cvt.u64.u32 	%rd2256, %r319;
	add.s64 	%rd2257, %rd2255, %rd2254;
	add.s64 	%rd4012, %rd2257, %rd2256;
	shr.u64 	%rd2258, %rd4012, 32;
	and.b64  	%rd2259, %rd4013, 4294967295;
	add.s64 	%rd4013, %rd2258, %rd2259;
	shr.u64 	%rd2260, %rd4013, 32;
	and.b64  	%rd2261, %rd4014, 4294967295;
	add.s64 	%rd4014, %rd2260, %rd2261;
	shr.u64 	%rd2262, %rd4014, 32;
	and.b64  	%rd2263, %rd4015, 4294967295;
	add.s64 	%rd4015, %rd2262, %rd2263;
	shr.u64 	%rd2264, %rd4015, 32;
	and.b64  	%rd2265, %rd4016, 4294967295;
	add.s64 	%rd4016, %rd2264, %rd2265;
	shr.u64 	%rd2266, %rd4016, 32;
	and.b64  	%rd2267, %rd4017, 4294967295;
	add.s64 	%rd4017, %rd2266, %rd2267;
	shr.u64 	%rd2268, %rd4017, 32;
	and.b64  	%rd2269, %rd4018, 4294967295;
	add.s64 	%rd4018, %rd2268, %rd2269;
	setp.gt.u64 	%p740, %rd4018, 4294967295;
	mov.u32 	%r1619, %r320;
$L__BB0_198:
	cvt.u32.u64 	%r1626, %rd4018;
	cvt.u32.u64 	%r1625, %rd4017;
	cvt.u32.u64 	%r1624, %rd4016;
	cvt.u32.u64 	%r1623, %rd4015;
	cvt.u32.u64 	%r1622, %rd4014;
	cvt.u32.u64 	%r1621, %rd4013;
	cvt.u32.u64 	%r1620, %rd4012;
	setp.lt.u32 	%p338, %r994, %r1626;
	or.pred  	%p339, %p740, %p338;
	@%p339 bra 	$L__BB0_212;
	setp.gt.u32 	%p340, %r994, %r1626;
	@%p340 bra 	$L__BB0_213;
	cvt.u32.u64 	%r1055, %rd151;
	setp.lt.u32 	%p341, %r1055, %r1625;
	@%p341 bra 	$L__BB0_212;
	setp.gt.u32 	%p342, %r1055, %r1625;
	@%p342 bra 	$L__BB0_213;
	cvt.u32.u64 	%r1057, %rd149;
	setp.lt.u32 	%p343, %r1057, %r1624;
	@%p343 bra 	$L__BB0_212;
	setp.gt.u32 	%p344, %r1057, %r1624;
	@%p344 bra 	$L__BB0_213;
	cvt.u32.u64 	%r1059, %rd147;
	setp.lt.u32 	%p345, %r1059, %r1623;
	@%p345 bra 	$L__BB0_212;
	setp.gt.u32 	%p346, %r1059, %r1623;
	@%p346 bra 	$L__BB0_213;
	cvt.u32.u64 	%r1061, %rd146;
	setp.lt.u32 	%p347, %r1061, %r1622;
	@%p347 bra 	$L__BB0_212;
	setp.gt.u32 	%p348, %r1061, %r1622;
	@%p348 bra 	$L__BB0_213;
	cvt.u32.u64 	%r1063, %rd148;
	setp.lt.u32 	%p349, %r1063, %r1621;
	@%p349 bra 	$L__BB0_212;
	setp.gt.u32 	%p350, %r1063, %r1621;
	@%p350 bra 	$L__BB0_213;
	cvt.u32.u64 	%r1065, %rd150;
	setp.lt.u32 	%p351, %r1065, %r1620;
	@%p351 bra 	$L__BB0_212;
	setp.gt.u32 	%p352, %r1065, %r1620;
	setp.lt.u32 	%p353, %r1619, %r301;
	or.pred  	%p354, %p352, %p353;
	@%p354 bra 	$L__BB0_213;
$L__BB0_212:
	cvt.u32.u64 	%r1067, %rd146;
	cvt.u32.u64 	%r1068, %rd148;
	cvt.u32.u64 	%r1069, %rd150;
	cvt.u32.u64 	%r1070, %rd151;
	cvt.u32.u64 	%r1071, %rd149;
	cvt.u32.u64 	%r1072, %rd147;
	setp.lt.u32 	%p355, %r1619, %r301;
	selp.s64 	%rd2271, -1, 0, %p355;
	sub.s32 	%r1619, %r1619, %r301;
	and.b64  	%rd2272, %rd4012, 4294967295;
	add.s64 	%rd2273, %rd2272, %rd2271;
	setp.lt.u64 	%p356, %rd2273, %rd150;
	selp.s64 	%rd2274, -1, 0, %p356;
	cvt.u32.u64 	%r1074, %rd2273;
	sub.s32 	%r1620, %r1074, %r1069;
	and.b64  	%rd2275, %rd4013, 4294967295;
	add.s64 	%rd2276, %rd2275, %rd2274;
	setp.lt.u64 	%p357, %rd2276, %rd148;
	selp.s64 	%rd2277, -1, 0, %p357;
	cvt.u32.u64 	%r1075, %rd2276;
	sub.s32 	%r1621, %r1075, %r1068;
	and.b64  	%rd2278, %rd4014, 4294967295;
	add.s64 	%rd2279, %rd2278, %rd2277;
	setp.lt.u64 	%p358, %rd2279, %rd146;
	selp.s64 	%rd2280, -1, 0, %p358;
	cvt.u32.u64 	%r1076, %rd2279;
	sub.s32 	%r1622, %r1076, %r1067;
	and.b64  	%rd2281, %rd4015, 4294967295;
	add.s64 	%rd2282, %rd2281, %rd2280;
	setp.lt.u64 	%p359, %rd2282, %rd147;
	selp.s64 	%rd2283, -1, 0, %p359;
	cvt.u32.u64 	%r1077, %rd2282;
	sub.s32 	%r1623, %r1077, %r1072;
	and.b64  	%rd2284, %rd4016, 4294967295;
	add.s64 	%rd2285, %rd2284, %rd2283;
	setp.lt.u64 	%p360, %rd2285, %rd149;
	selp.s64 	%rd2286, -1, 0, %p360;
	cvt.u32.u64 	%r1078, %rd2285;
	sub.s32 	%r1624, %r1078, %r1071;
	and.b64  	%rd2287, %rd4017, 4294967295;
	add.s64 	%rd2288, %rd2287, %rd2286;
	setp.lt.u64 	%p361, %rd2288, %rd151;
	selp.s32 	%r1079, -1, 0, %p361;
	cvt.u32.u64 	%r1080, %rd2288;
	sub.s32 	%r1625, %r1080, %r1070;
	add.s32 	%r1081, %r1626, %r1079;
	sub.s32 	%r1626, %r1081, %r994;
$L__BB0_213:
	setp.gt.u32 	%p362, %r1626, %r994;
	@%p362 bra 	$L__BB0_226;
	bra.uni 	$L__BB0_227;
$L__BB0_214:
	cvt.u32.u64 	%r1082, %rd151;
	setp.gt.u32 	%p364, %r1625, %r1082;
	@%p364 bra 	$L__BB0_226;
	setp.lt.u32 	%p365, %r1625, %r1082;
	@%p365 bra 	$L__BB0_228;
	cvt.u32.u64 	%r1084, %rd149;
	setp.gt.u32 	%p366, %r1624, %r1084;
	@%p366 bra 	$L__BB0_226;
	setp.lt.u32 	%p367, %r1624, %r1084;
	@%p367 bra 	$L__BB0_228;
	cvt.u32.u64 	%r1086, %rd147;
	setp.gt.u32 	%p368, %r1623, %r1086;
	@%p368 bra 	$L__BB0_226;
	setp.lt.u32 	%p369, %r1623, %r1086;
	@%p369 bra 	$L__BB0_228;
	cvt.u32.u64 	%r1088, %rd146;
	setp.gt.u32 	%p370, %r1622, %r1088;
	@%p370 bra 	$L__BB0_226;
	setp.lt.u32 	%p371, %r1622, %r1088;
	@%p371 bra 	$L__BB0_228;
	cvt.u32.u64 	%r1090, %rd148;
	setp.gt.u32 	%p372, %r1621, %r1090;
	@%p372 bra 	$L__BB0_226;
	setp.lt.u32 	%p373, %r1621, %r1090;
	@%p373 bra 	$L__BB0_228;
	cvt.u32.u64 	%r1092, %rd150;
	setp.gt.u32 	%p374, %r1620, %r1092;
	@%p374 bra 	$L__BB0_226;
	setp.lt.u32 	%p375, %r1620, %r1092;
	setp.lt.u32 	%p376, %r1619, %r301;
	or.pred  	%p377, %p375, %p376;
	@%p377 bra 	$L__BB0_228;
$L__BB0_226:
	cvt.u32.u64 	%r1094, %rd146;
	cvt.u32.u64 	%r1095, %rd148;
	cvt.u32.u64 	%r1096, %rd150;
	cvt.u32.u64 	%r1097, %rd151;
	cvt.u32.u64 	%r1098, %rd149;
	cvt.u32.u64 	%r1099, %rd147;
	setp.lt.u32 	%p378, %r1619, %r301;
	selp.s64 	%rd2289, -1, 0, %p378;
	sub.s32 	%r1619, %r1619, %r301;
	cvt.u64.u32 	%rd2290, %r1620;
	add.s64 	%rd2291, %rd2289, %rd2290;
	setp.lt.u64 	%p379, %rd2291, %rd150;
	selp.s64 	%rd2292, -1, 0, %p379;
	cvt.u32.u64 	%r1100, %rd2291;
	sub.s32 	%r1620, %r1100, %r1096;
	cvt.u64.u32 	%rd2293, %r1621;
	add.s64 	%rd2294, %rd2292, %rd2293;
	setp.lt.u64 	%p380, %rd2294, %rd148;
	selp.s64 	%rd2295, -1, 0, %p380;
	cvt.u32.u64 	%r1101, %rd2294;
	sub.s32 	%r1621, %r1101, %r1095;
	cvt.u64.u32 	%rd2296, %r1622;
	add.s64 	%rd2297, %rd2295, %rd2296;
	setp.lt.u64 	%p381, %rd2297, %rd146;
	selp.s64 	%rd2298, -1, 0, %p381;
	cvt.u32.u64 	%r1102, %rd2297;
	sub.s32 	%r1622, %r1102, %r1094;
	cvt.u64.u32 	%rd2299, %r1623;
	add.s64 	%rd2300, %rd2298, %rd2299;
	setp.lt.u64 	%p382, %rd2300, %rd147;
	selp.s64 	%rd2301, -1, 0, %p382;
	cvt.u32.u64 	%r1103, %rd2300;
	sub.s32 	%r1623, %r1103, %r1099;
	cvt.u64.u32 	%rd2302, %r1624;
	add.s64 	%rd2303, %rd2301, %rd2302;
	setp.lt.u64 	%p383, %rd2303, %rd149;
	selp.s64 	%rd2304, -1, 0, %p383;
	cvt.u32.u64 	%r1104, %rd2303;
	sub.s32 	%r1624, %r1104, %r1098;
	cvt.u64.u32 	%rd2305, %r1625;
	add.s64 	%rd2306, %rd2304, %rd2305;
	setp.lt.u64 	%p384, %rd2306, %rd151;
	selp.s32 	%r1105, -1, 0, %p384;
	cvt.u32.u64 	%r1106, %rd2306;
	sub.s32 	%r1625, %r1106, %r1097;
	add.s32 	%r1107, %r1626, %r1105;
	sub.s32 	%r1626, %r1107, %r994;
	bra.uni 	$L__BB0_228;
$L__BB0_227:
	setp.lt.u32 	%p363, %r1626, %r994;
	@%p363 bra 	$L__BB0_228;
	bra.uni 	$L__BB0_214;
$L__BB0_228:
	mul.wide.u32 	%rd2307, %r1619, %r1619;
	cvt.u32.u64 	%r1108, %rd2307;
	shr.u64 	%rd2308, %rd2307, 32;
	mul.wide.u32 	%rd2309, %r1620, %r1619;
	add.s64 	%rd2310, %rd2308, %rd2309;
	shr.u64 	%rd2311, %rd2310, 32;
	mul.wide.u32 	%rd2312, %r1621, %r1619;
	add.s64 	%rd2313, %rd2311, %rd2312;
	shr.u64 	%rd2314, %rd2313, 32;
	mul.wide.u32 	%rd2315, %r1622, %r1619;
	add.s64 	%rd2316, %rd2314, %rd2315;
	shr.u64 	%rd2317, %rd2316, 32;
	mul.wide.u32 	%rd2318, %r1623, %r1619;
	add.s64 	%rd2319, %rd2317, %rd2318;
	shr.u64 	%rd2320, %rd2319, 32;
	mul.wide.u32 	%rd2321, %r1624, %r1619;
	add.s64 	%rd2322, %rd2320, %rd2321;
	shr.u64 	%rd2323, %rd2322, 32;
	mul.wide.u32 	%rd2324, %r1625, %r1619;
	add.s64 	%rd2325, %rd2323, %rd2324;
	shr.u64 	%rd2326, %rd2325, 32;
	mul.wide.u32 	%rd2327, %r1626, %r1619;
	add.s64 	%rd2328, %rd2326, %rd2327;
	shr.u64 	%rd2329, %rd2328, 32;
	and.b64  	%rd2330, %rd2310, 4294967295;
	add.s64 	%rd2331, %rd2309, %rd2330;
	shr.u64 	%rd2332, %rd2331, 32;
	and.b64  	%rd2333, %rd2313, 4294967295;
	mul.wide.u32 	%rd2334, %r1620, %r1620;
	add.s64 	%rd2335, %rd2332, %rd2333;
	add.s64 	%rd2336, %rd2335, %rd2334;
	shr.u64 	%rd2337, %rd2336, 32;
	and.b64  	%rd2338, %rd2316, 4294967295;
	mul.wide.u32 	%rd2339, %r1621, %r1620;
	add.s64 	%rd2340, %rd2337, %rd2338;
	add.s64 	%rd2341, %rd2340, %rd2339;
	shr.u64 	%rd2342, %rd2341, 32;
	and.b64  	%rd2343, %rd2319, 4294967295;
	mul.wide.u32 	%rd2344, %r1622, %r1620;
	add.s64 	%rd2345, %rd2342, %rd2343;
	add.s64 	%rd2346, %rd2345, %rd2344;
	shr.u64 	%rd2347, %rd2346, 32;
	and.b64  	%rd2348, %rd2322, 4294967295;
	mul.wide.u32 	%rd2349, %r1623, %r1620;
	add.s64 	%rd2350, %rd2347, %rd2348;
	add.s64 	%rd2351, %rd2350, %rd2349;
	shr.u64 	%rd2352, %rd2351, 32;
	and.b64  	%rd2353, %rd2325, 4294967295;
	mul.wide.u32 	%rd2354, %r1624, %r1620;
	add.s64 	%rd2355, %rd2352, %rd2353;
	add.s64 	%rd2356, %rd2355, %rd2354;
	shr.u64 	%rd2357, %rd2356, 32;
	and.b64  	%rd2358, %rd2328, 4294967295;
	mul.wide.u32 	%rd2359, %r1625, %r1620;
	add.s64 	%rd2360, %rd2357, %rd2358;
	add.s64 	%rd2361, %rd2360, %rd2359;
	shr.u64 	%rd2362, %rd2361, 32;
	mul.wide.u32 	%rd2363, %r1626, %r1620;
	add.s64 	%rd2364, %rd2362, %rd2329;
	add.s64 	%rd2365, %rd2364, %rd2363;
	shr.u64 	%rd2366, %rd2365, 32;
	and.b64  	%rd2367, %rd2336, 4294967295;
	add.s64 	%rd2368, %rd2312, %rd2367;
	shr.u64 	%rd2369, %rd2368, 32;
	and.b64  	%rd2370, %rd2341, 4294967295;
	add.s64 	%rd2371, %rd2369, %rd2370;
	add.s64 	%rd2372, %rd2371, %rd2339;
	shr.u64 	%rd2373, %rd2372, 32;
	and.b64  	%rd2374, %rd2346, 4294967295;
	mul.wide.u32 	%rd2375, %r1621, %r1621;
	add.s64 	%rd2376, %rd2373, %rd2374;
	add.s64 	%rd2377, %rd2376, %rd2375;
	shr.u64 	%rd2378, %rd2377, 32;
	and.b64  	%rd2379, %rd2351, 4294967295;
	mul.wide.u32 	%rd2380, %r1622, %r1621;
	add.s64 	%rd2381, %rd2378, %rd2379;
	add.s64 	%rd2382, %rd2381, %rd2380;
	shr.u64 	%rd2383, %rd2382, 32;
	and.b64  	%rd2384, %rd2356, 4294967295;
	mul.wide.u32 	%rd2385, %r1623, %r1621;
	add.s64 	%rd2386, %rd2383, %rd2384;
	add.s64 	%rd2387, %rd2386, %rd2385;
	shr.u64 	%rd2388, %rd2387, 32;
	and.b64  	%rd2389, %rd2361, 4294967295;
	mul.wide.u32 	%rd2390, %r1624, %r1621;
	add.s64 	%rd2391, %rd2388, %rd2389;
	add.s64 	%rd2392, %rd2391, %rd2390;
	shr.u64 	%rd2393, %rd2392, 32;
	and.b64  	%rd2394, %rd2365, 4294967295;
	mul.wide.u32 	%rd2395, %r1625, %r1621;
	add.s64 	%rd2396, %rd2393, %rd2394;
	add.s64 	%rd2397, %rd2396, %rd2395;
	shr.u64 	%rd2398, %rd2397, 32;
	mul.wide.u32 	%rd2399, %r1626, %r1621;
	add.s64 	%rd2400, %rd2398, %rd2366;
	add.s64 	%rd2401, %rd2400, %rd2399;
	shr.u64 	%rd2402, %rd2401, 32;
	and.b64  	%rd2403, %rd2372, 4294967295;
	add.s64 	%rd2404, %rd2315, %rd2403;
	shr.u64 	%rd2405, %rd2404, 32;
	and.b64  	%rd2406, %rd2377, 4294967295;
	add.s64 	%rd2407, %rd2405, %rd2406;
	add.s64 	%rd2408, %rd2407, %rd2344;
	shr.u64 	%rd2409, %rd2408, 32;
	and.b64  	%rd2410, %rd2382, 4294967295;
	add.s64 	%rd2411, %rd2409, %rd2410;
	add.s64 	%rd2412, %rd2411, %rd2380;
	shr.u64 	%rd2413, %rd2412, 32;
	and.b64  	%rd2414, %rd2387, 4294967295;
	mul.wide.u32 	%rd2415, %r1622, %r1622;
	add.s64 	%rd2416, %rd2413, %rd2414;
	add.s64 	%rd2417, %rd2416, %rd2415;
	shr.u64 	%rd2418, %rd2417, 32;
	and.b64  	%rd2419, %rd2392, 4294967295;
	mul.wide.u32 	%rd2420, %r1623, %r1622;
	add.s64 	%rd2421, %rd2418, %rd2419;
	add.s64 	%rd2422, %rd2421, %rd2420;
	shr.u64 	%rd2423, %rd2422, 32;
	and.b64  	%rd2424, %rd2397, 4294967295;
	mul.wide.u32 	%rd2425, %r1624, %r1622;
	add.s64 	%rd2426, %rd2423, %rd2424;
	add.s64 	%rd2427, %rd2426, %rd2425;
	shr.u64 	%rd2428, %rd2427, 32;
	and.b64  	%rd2429, %rd2401, 4294967295;
	mul.wide.u32 	%rd2430, %r1625, %r1622;
	add.s64 	%rd2431, %rd2428, %rd2429;
	add.s64 	%rd2432, %rd2431, %rd2430;
	shr.u64 	%rd2433, %rd2432, 32;
	mul.wide.u32 	%rd2434, %r1626, %r1622;
	add.s64 	%rd2435, %rd2433, %rd2402;
	add.s64 	%rd2436, %rd2435, %rd2434;
	shr.u64 	%rd2437, %rd2436, 32;
	and.b64  	%rd2438, %rd2408, 4294967295;
	add.s64 	%rd2439, %rd2318, %rd2438;
	shr.u64 	%rd2440, %rd2439, 32;
	and.b64  	%rd2441, %rd2412, 4294967295;
	add.s64 	%rd2442, %rd2440, %rd2441;
	add.s64 	%rd2443, %rd2442, %rd2349;
	shr.u64 	%rd2444, %rd2443, 32;
	and.b64  	%rd2445, %rd2417, 4294967295;
	add.s64 	%rd2446, %rd2444, %rd2445;
	add.s64 	%rd2447, %rd2446, %rd2385;
	shr.u64 	%rd2448, %rd2447, 32;
	and.b64  	%rd2449, %rd2422, 4294967295;
	add.s64 	%rd2450, %rd2448, %rd2449;
	add.s64 	%rd2451, %rd2450, %rd2420;
	shr.u64 	%rd2452, %rd2451, 32;
	and.b64  	%rd2453, %rd2427, 4294967295;
	mul.wide.u32 	%rd2454, %r1623, %r1623;
	add.s64 	%rd2455, %rd2452, %rd2453;
	add.s64 	%rd2456, %rd2455, %rd2454;
	shr.u64 	%rd2457, %rd2456, 32;
	and.b64  	%rd2458, %rd2432, 4294967295;
	mul.wide.u32 	%rd2459, %r1624, %r1623;
	add.s64 	%rd2460, %rd2457, %rd2458;
	add.s64 	%rd2461, %rd2460, %rd2459;
	shr.u64 	%rd2462, %rd2461, 32;
	and.b64  	%rd2463, %rd2436, 4294967295;
	mul.wide.u32 	%rd2464, %r1625, %r1623;
	add.s64 	%rd2465, %rd2462, %rd2463;
	add.s64 	%rd2466, %rd2465, %rd2464;
	shr.u64 	%rd2467, %rd2466, 32;
	mul.wide.u32 	%rd2468, %r1626, %r1623;
	add.s64 	%rd2469, %rd2467, %rd2437;
	add.s64 	%rd2470, %rd2469, %rd2468;
	shr.u64 	%rd2471, %rd2470, 32;
	and.b64  	%rd2472, %rd2443, 4294967295;
	add.s64 	%rd2473, %rd2321, %rd2472;
	shr.u64 	%rd2474, %rd2473, 32;
	and.b64  	%rd2475, %rd2447, 4294967295;
	add.s64 	%rd2476, %rd2474, %rd2475;
	add.s64 	%rd2477, %rd2476, %rd2354;
	shr.u64 	%rd2478, %rd2477, 32;
	and.b64  	%rd2479, %rd2451, 4294967295;
	add.s64 	%rd2480, %rd2478, %rd2479;
	add.s64 	%rd2481, %rd2480, %rd2390;
	shr.u64 	%rd2482, %rd2481, 32;
	and.b64  	%rd2483, %rd2456, 4294967295;
	add.s64 	%rd2484, %rd2482, %rd2483;
	add.s64 	%rd2485, %rd2484, %rd2425;
	shr.u64 	%rd2486, %rd2485, 32;
	and.b64  	%rd2487, %rd2461, 4294967295;
	add.s64 	%rd2488, %rd2486, %rd2487;
	add.s64 	%rd2489, %rd2488, %rd2459;
	shr.u64 	%rd2490, %rd2489, 32;
	and.b64  	%rd2491, %rd2466, 4294967295;
	mul.wide.u32 	%rd2492, %r1624, %r1624;
	add.s64 	%rd2493, %rd2490, %rd2491;
	add.s64 	%rd2494, %rd2493, %rd2492;
	shr.u64 	%rd2495, %rd2494, 32;
	and.b64  	%rd2496, %rd2470, 4294967295;
	mul.wide.u32 	%rd2497, %r1625, %r1624;
	add.s64 	%rd2498, %rd2495, %rd2496;
	add.s64 	%rd2499, %rd2498, %rd2497;
	shr.u64 	%rd2500, %rd2499, 32;
	mul.wide.u32 	%rd2501, %r1626, %r1624;
	add.s64 	%rd2502, %rd2500, %rd2471;
	add.s64 	%rd2503, %rd2502, %rd2501;
	shr.u64 	%rd2504, %rd2503, 32;
	and.b64  	%rd2505, %rd2477, 4294967295;
	add.s64 	%rd2506, %rd2324, %rd2505;
	shr.u64 	%rd2507, %rd2506, 32;
	and.b64  	%rd2508, %rd2481, 4294967295;
	add.s64 	%rd2509, %rd2507, %rd2508;
	add.s64 	%rd2510, %rd2509, %rd2359;
	shr.u64 	%rd2511, %rd2510, 32;
	and.b64  	%rd2512, %rd2485, 4294967295;
	add.s64 	%rd2513, %rd2511, %rd2512;
	add.s64 	%rd2514, %rd2513, %rd2395;
	shr.u64 	%rd2515, %rd2514, 32;
	and.b64  	%rd2516, %rd2489, 4294967295;
	add.s64 	%rd2517, %rd2515, %rd2516;
	add.s64 	%rd2518, %rd2517, %rd2430;
	shr.u64 	%rd2519, %rd2518, 32;
	and.b64  	%rd2520, %rd2494, 4294967295;
	add.s64 	%rd2521, %rd2519, %rd2520;
	add.s64 	%rd2522, %rd2521, %rd2464;
	shr.u64 	%rd2523, %rd2522, 32;
	and.b64  	%rd2524, %rd2499, 4294967295;
	add.s64 	%rd2525, %rd2523, %rd2524;
	add.s64 	%rd2526, %rd2525, %rd2497;
	shr.u64 	%rd2527, %rd2526, 32;
	and.b64  	%rd2528, %rd2503, 4294967295;
	mul.wide.u32 	%rd2529, %r1625, %r1625;
	add.s64 	%rd2530, %rd2527, %rd2528;
	add.s64 	%rd2531, %rd2530, %rd2529;
	shr.u64 	%rd2532, %rd2531, 32;
	mul.wide.u32 	%rd2533, %r1626, %r1625;
	add.s64 	%rd2534, %rd2532, %rd2504;
	add.s64 	%rd2535, %rd2534, %rd2533;
	shr.u64 	%rd2536, %rd2535, 32;
	and.b64  	%rd2537, %rd2510, 4294967295;
	add.s64 	%rd2538, %rd2327, %rd2537;
	shr.u64 	%rd2539, %rd2538, 32;
	and.b64  	%rd2540, %rd2514, 4294967295;
	add.s64 	%rd2541, %rd2539, %rd2540;
	add.s64 	%rd2542, %rd2541, %rd2363;
	shr.u64 	%rd2543, %rd2542, 32;
	and.b64  	%rd2544, %rd2518, 4294967295;
	add.s64 	%rd2545, %rd2543, %rd2544;
	add.s64 	%rd2546, %rd2545, %rd2399;
	shr.u64 	%rd2547, %rd2546, 32;
	and.b64  	%rd2548, %rd2522, 4294967295;
	add.s64 	%rd2549, %rd2547, %rd2548;
	add.s64 	%rd2550, %rd2549, %rd2434;
	shr.u64 	%rd2551, %rd2550, 32;
	and.b64  	%rd2552, %rd2526, 4294967295;
	add.s64 	%rd2553, %rd2551, %rd2552;
	add.s64 	%rd2554, %rd2553, %rd2468;
	shr.u64 	%rd2555, %rd2554, 32;
	and.b64  	%rd2556, %rd2531, 4294967295;
	add.s64 	%rd2557, %rd2555, %rd2556;
	add.s64 	%rd2558, %rd2557, %rd2501;
	shr.u64 	%rd2559, %rd2558, 32;
	and.b64  	%rd2560, %rd2535, 4294967295;
	add.s64 	%rd2561, %rd2559, %rd2560;
	add.s64 	%rd2562, %rd2561, %rd2533;
	shr.u64 	%rd2563, %rd2562, 32;
	mul.wide.u32 	%rd2564, %r1626, %r1626;
	add.s64 	%rd2565, %rd2563, %rd2536;
	add.s64 	%rd2566, %rd2565, %rd2564;
	shr.u64 	%rd2567, %rd2566, 32;
	{ .reg .b32 tmp; mov.b64 {tmp, %r1109}, %rd2566; }
	and.b64  	%rd2568, %rd2542, 4294967295;
	mul.lo.s64 	%rd2569, %rd2568, 977;
	cvt.u32.u64 	%r1110, %rd2569;
	shr.u64 	%rd2570, %rd2569, 32;
	and.b64  	%rd2571, %rd2546, 4294967295;
	mad.lo.s64 	%rd2572, %rd2571, 977, %rd2570;
	shr.u64 	%rd2573, %rd2572, 32;
	and.b64  	%rd2574, %rd2550, 4294967295;
	mad.lo.s64 	%rd2575, %rd2574, 977, %rd2573;
	shr.u64 	%rd2576, %rd2575, 32;
	and.b64  	%rd2577, %rd2554, 4294967295;
	mad.lo.s64 	%rd2578, %rd2577, 977, %rd2576;
	shr.u64 	%rd2579, %rd2578, 32;
	and.b64  	%rd2580, %rd2558, 4294967295;
	mad.lo.s64 	%rd2581, %rd2580, 977, %rd2579;
	shr.u64 	%rd2582, %rd2581, 32;
	and.b64  	%rd2583, %rd2562, 4294967295;
	mad.lo.s64 	%rd2584, %rd2583, 977, %rd2582;
	shr.u64 	%rd2585, %rd2584, 32;
	and.b64  	%rd2586, %rd2566, 4294967295;
	mad.lo.s64 	%rd2587, %rd2586, 977, %rd2585;
	shr.u64 	%rd2588, %rd2587, 32;
	mad.lo.s64 	%rd2589, %rd2567, 977, %rd2588;
	{ .reg .b32 tmp; mov.b64 {tmp, %r1111}, %rd2589; }
	add.s32 	%r1636, %r1108, %r1110;
	setp.lt.u32 	%p386, %r1636, %r1108;
	selp.u64 	%rd2590, 1, 0, %p386;
	and.b64  	%rd2591, %rd2331, 4294967295;
	and.b64  	%rd2592, %rd2572, 4294967295;
	add.s64 	%rd2593, %rd2591, %rd2590;
	add.s64 	%rd2594, %rd2593, %rd2592;
	shr.u64 	%rd2595, %rd2594, 32;
	and.b64  	%rd2596, %rd2368, 4294967295;
	and.b64  	%rd2597, %rd2575, 4294967295;
	add.s64 	%rd2598, %rd2595, %rd2596;
	add.s64 	%rd2599, %rd2598, %rd2597;
	shr.u64 	%rd2600, %rd2599, 32;
	and.b64  	%rd2601, %rd2404, 4294967295;
	and.b64  	%rd2602, %rd2578, 4294967295;
	add.s64 	%rd2603, %rd2600, %rd2601;
	add.s64 	%rd2604, %rd2603, %rd2602;
	shr.u64 	%rd2605, %rd2604, 32;
	and.b64  	%rd2606, %rd2439, 4294967295;
	and.b64  	%rd2607, %rd2581, 4294967295;
	add.s64 	%rd2608, %rd2605, %rd2606;
	add.s64 	%rd2609, %rd2608, %rd2607;
	shr.u64 	%rd2610, %rd2609, 32;
	and.b64  	%rd2611, %rd2473, 4294967295;
	and.b64  	%rd2612, %rd2584, 4294967295;
	add.s64 	%rd2613, %rd2610, %rd2611;
	add.s64 	%rd2614, %rd2613, %rd2612;
	shr.u64 	%rd2615, %rd2614, 32;
	and.b64  	%rd2616, %rd2506, 4294967295;
	and.b64  	%rd2617, %rd2587, 4294967295;
	add.s64 	%rd2618, %rd2615, %rd2616;
	add.s64 	%rd2619, %rd2618, %rd2617;
	shr.u64 	%rd2620, %rd2619, 32;
	and.b64  	%rd2621, %rd2538, 4294967295;
	and.b64  	%rd2622, %rd2589, 4294967295;
	add.s64 	%rd2623, %rd2620, %rd2621;
	add.s64 	%rd2624, %rd2623, %rd2622;
	{ .reg .b32 tmp; mov.b64 {tmp, %r1112}, %rd2624; }
	add.s32 	%r1113, %r1112, %r1111;
	and.b64  	%rd2625, %rd2594, 4294967295;
	add.s64 	%rd4019, %rd2625, %rd2568;
	shr.u64 	%rd2626, %rd4019, 32;
	and.b64  	%rd2627, %rd2599, 4294967295;
	add.s64 	%rd2628, %rd2626, %rd2627;
	add.s64 	%rd4020, %rd2628, %rd2571;
	shr.u64 	%rd2629, %rd4020, 32;
	and.b64  	%rd2630, %rd2604, 4294967295;
	add.s64 	%rd2631, %rd2629, %rd2630;
	add.s64 	%rd4021, %rd2631, %rd2574;
	shr.u64 	%rd2632, %rd4021, 32;
	and.b64  	%rd2633, %rd2609, 4294967295;
	add.s64 	%rd2634, %rd2632, %rd2633;
	add.s64 	%rd4022, %rd2634, %rd2577;
	shr.u64 	%rd2635, %rd4022, 32;
	and.b64  	%rd2636, %rd2614, 4294967295;
	add.s64 	%rd2637, %rd2635, %rd2636;
	add.s64 	%rd4023, %rd2637, %rd2580;
	shr.u64 	%rd2638, %rd4023, 32;
	and.b64  	%rd2639, %rd2619, 4294967295;
	add.s64 	%rd2640, %rd2638, %rd2639;
	add.s64 	%rd4024, %rd2640, %rd2583;
	shr.u64 	%rd2641, %rd4024, 32;
	and.b64  	%rd2642, %rd2624, 4294967295;
	add.s64 	%rd2643, %rd2641, %rd2642;
	add.s64 	%rd4025, %rd2643, %rd2586;
	{ .reg .b32 tmp; mov.b64 {tmp, %r1114}, %rd4025; }
	add.s32 	%r1115, %r1113, %r1114;
	add.s32 	%r363, %r1115, %r1109;
	setp.eq.s32 	%p387, %r363, 0;
	mov.pred 	%p741, 0;
	@%p387 bra 	$L__BB0_230;
	cvt.u64.u32 	%rd2644, %r363;
	mul.wide.u32 	%rd2645, %r363, 977;
	cvt.u32.u64 	%r1116, %rd2645;
	shr.u64 	%rd2646, %rd2645, 32;
	add.s64 	%rd2647, %rd2646, %rd2644;
	shr.u64 	%rd2648, %rd2647, 32;
	add.s32 	%r364, %r1636, %r1116;
	setp.lt.u32 	%p388, %r364, %r1636;
	selp.u64 	%rd2649, 1, 0, %p388;
	and.b64  	%rd2650, %rd4019, 4294967295;
	and.b64  	%rd2651, %rd2647, 4294967295;
	add.s64 	%rd2652, %rd2650, %rd2649;
	add.s64 	%rd4019, %rd2652, %rd2651;
	shr.u64 	%rd2653, %rd4019, 32;
	and.b64  	%rd2654, %rd4020, 4294967295;
	add.s64 	%rd2655, %rd2653, %rd2654;
	add.s64 	%rd4020, %rd2655, %rd2648;
	shr.u64 	%rd2656, %rd4020, 32;
	and.b64  	%rd2657, %rd4021, 4294967295;
	add.s64 	%rd4021, %rd2656, %rd2657;
	shr.u64 	%rd2658, %rd4021, 32;
	and.b64  	%rd2659, %rd4022, 4294967295;
	add.s64 	%rd4022, %rd2658, %rd2659;
	shr.u64 	%rd2660, %rd4022, 32;
	and.b64  	%rd2661, %rd4023, 4294967295;
	add.s64 	%rd4023, %rd2660, %rd2661;
	shr.u64 	%rd2662, %rd4023, 32;
	and.b64  	%rd2663, %rd4024, 4294967295;
	add.s64 	%rd4024, %rd2662, %rd2663;
	shr.u64 	%rd2664, %rd4024, 32;
	and.b64  	%rd2665, %rd4025, 4294967295;
	add.s64 	%rd4025, %rd2664, %rd2665;
	setp.gt.u64 	%p741, %rd4025, 4294967295;
	mov.u32 	%r1636, %r364;
$L__BB0_230:
	ld.const.u32 	%rd194, [const_p+12];
	ld.const.u32 	%rd195, [const_p+16];
	cvt.u32.u64 	%r1643, %rd4025;
	cvt.u32.u64 	%r1642, %rd4024;
	cvt.u32.u64 	%r1641, %rd4023;
	cvt.u32.u64 	%r1640, %rd4022;
	cvt.u32.u64 	%r1639, %rd4021;
	cvt.u32.u64 	%r1638, %rd4020;
	cvt.u32.u64 	%r1637, %rd4019;
	ld.const.u32 	%r1117, [const_p+28];
	setp.lt.u32 	%p389, %r1117, %r1643;
	or.pred  	%p390, %p741, %p389;
	@%p390 bra 	$L__BB0_244;
	setp.gt.u32 	%p391, %r1117, %r1643;
	@%p391 bra 	$L__BB0_245;
	ld.const.u32 	%r1120, [const_p+24];
	setp.lt.u32 	%p392, %r1120, %r1642;
	@%p392 bra 	$L__BB0_244;
	setp.gt.u32 	%p393, %r1120, %r1642;
	@%p393 bra 	$L__BB0_245;
	ld.const.u32 	%r1122, [const_p+20];
	cvt.u64.u32 	%rd196, %r1122;
	setp.lt.u32 	%p394, %r1122, %r1641;
	@%p394 bra 	$L__BB0_244;
	cvt.u32.u64 	%r1123, %rd196;
	setp.gt.u32 	%p395, %r1123, %r1641;
	@%p395 bra 	$L__BB0_245;
	cvt.u32.u64 	%r1124, %rd195;
	setp.lt.u32 	%p396, %r1124, %r1640;
	@%p396 bra 	$L__BB0_244;
	setp.gt.u32 	%p397, %r1124, %r1640;
	@%p397 bra 	$L__BB0_245;
	cvt.u32.u64 	%r1126, %rd194;
	setp.lt.u32 	%p398, %r1126, %r1639;
	@%p398 bra 	$L__BB0_244;
	setp.gt.u32 	%p399, %r1126, %r1639;
	@%p399 bra 	$L__BB0_245;
	ld.const.u32 	%r1128, [const_p+8];
	cvt.u64.u32 	%rd197, %r1128;
	setp.lt.u32 	%p400, %r1128, %r1638;
	@%p400 bra 	$L__BB0_244;
	cvt.u32.u64 	%r1129, %rd197;
	setp.gt.u32 	%p401, %r1129, %r1638;
	@%p401 bra 	$L__BB0_245;
	ld.const.u32 	%r1130, [const_p+4];
	setp.lt.u32 	%p402, %r1130, %r1637;
	@%p402 bra 	$L__BB0_244;
	setp.gt.u32 	%p403, %r1130, %r1637;
	ld.const.u32 	%r1132, [const_p];
	setp.lt.u32 	%p404, %r1636, %r1132;
	or.pred  	%p405, %p403, %p404;
	@%p405 bra 	$L__BB0_245;
$L__BB0_244:
	cvt.u32.u64 	%r1134, %rd194;
	ld.const.u32 	%r1135, [const_p+8];
	cvt.u64.u32 	%rd2667, %r1135;
	ld.const.u32 	%r1136, [const_p+4];
	cvt.u64.u32 	%rd2668, %r1136;
	ld.const.u32 	%r1137, [const_p+24];
	cvt.u64.u32 	%rd2669, %r1137;
	ld.const.u32 	%r1138, [const_p+20];
	cvt.u64.u32 	%rd2670, %r1138;
	cvt.u32.u64 	%r1139, %rd195;
	ld.const.u32 	%r1140, [const_p];
	setp.lt.u32 	%p406, %r1636, %r1140;
	selp.s64 	%rd2671, -1, 0, %p406;
	sub.s32 	%r1636, %r1636, %r1140;
	and.b64  	%rd2672, %rd4019, 4294967295;
	add.s64 	%rd2673, %rd2672, %rd2671;
	setp.lt.u64 	%p407, %rd2673, %rd2668;
	selp.s64 	%rd2674, -1, 0, %p407;
	cvt.u32.u64 	%r1141, %rd2673;
	sub.s32 	%r1637, %r1141, %r1136;
	and.b64  	%rd2675, %rd4020, 4294967295;
	add.s64 	%rd2676, %rd2675, %rd2674;
	setp.lt.u64 	%p408, %rd2676, %rd2667;
	selp.s64 	%rd2677, -1, 0, %p408;
	cvt.u32.u64 	%r1142, %rd2676;
	sub.s32 	%r1638, %r1142, %r1135;
	and.b64  	%rd2678, %rd4021, 4294967295;
	add.s64 	%rd2679, %rd2678, %rd2677;
	setp.lt.u64 	%p409, %rd2679, %rd194;
	selp.s64 	%rd2680, -1, 0, %p409;
	cvt.u32.u64 	%r1143, %rd2679;
	sub.s32 	%r1639, %r1143, %r1134;
	and.b64  	%rd2681, %rd4022, 4294967295;
	add.s64 	%rd2682, %rd2681, %rd2680;
	setp.lt.u64 	%p410, %rd2682, %rd195;
	selp.s64 	%rd2683, -1, 0, %p410;
	cvt.u32.u64 	%r1144, %rd2682;
	sub.s32 	%r1640, %r1144, %r1139;
	and.b64  	%rd2684, %rd4023, 4294967295;
	add.s64 	%rd2685, %rd2684, %rd2683;
	setp.lt.u64 	%p411, %rd2685, %rd2670;
	selp.s64 	%rd2686, -1, 0, %p411;
	cvt.u32.u64 	%r1145, %rd2685;
	sub.s32 	%r1641, %r1145, %r1138;
	and.b64  	%rd2687, %rd4024, 4294967295;
	add.s64 	%rd2688, %rd2687, %rd2686;
	setp.lt.u64 	%p412, %rd2688, %rd2669;
	selp.s32 	%r1146, -1, 0, %p412;
	cvt.u32.u64 	%r1147, %rd2688;
	sub.s32 	%r1642, %r1147, %r1137;
	add.s32 	%r1148, %r1643, %r1146;
	sub.s32 	%r1643, %r1148, %r1117;
$L__BB0_245:
	ld.const.u32 	%rd199, [const_p+8];
	ld.const.u32 	%rd200, [const_p+20];
	ld.const.u32 	%rd201, [const_p+4];
	setp.gt.u32 	%p413, %r1643, %r1117;
	@%p413 bra 	$L__BB0_258;
	bra.uni 	$L__BB0_259;
$L__BB0_246:
	ld.const.u32 	%r1150, [const_p+24];
	cvt.u64.u32 	%rd198, %r1150;
	setp.gt.u32 	%p415, %r1642, %r1150;
	@%p415 bra 	$L__BB0_258;
	cvt.u32.u64 	%r1151, %rd198;
	setp.lt.u32 	%p416, %r1642, %r1151;
	@%p416 bra 	$L__BB0_260;
	cvt.u32.u64 	%r1152, %rd200;
	setp.gt.u32 	%p417, %r1641, %r1152;
	@%p417 bra 	$L__BB0_258;
	setp.lt.u32 	%p418, %r1641, %r1152;
	@%p418 bra 	$L__BB0_260;
	cvt.u32.u64 	%r1154, %rd195;
	setp.gt.u32 	%p419, %r1640, %r1154;
	@%p419 bra 	$L__BB0_258;
	setp.lt.u32 	%p420, %r1640, %r1154;
	@%p420 bra 	$L__BB0_260;
	cvt.u32.u64 	%r1156, %rd194;
	setp.gt.u32 	%p421, %r1639, %r1156;
	@%p421 bra 	$L__BB0_258;
	setp.lt.u32 	%p422, %r1639, %r1156;
	@%p422 bra 	$L__BB0_260;
	cvt.u32.u64 	%r1158, %rd199;
	setp.gt.u32 	%p423, %r1638, %r1158;
	@%p423 bra 	$L__BB0_258;
	setp.lt.u32 	%p424, %r1638, %r1158;
	@%p424 bra 	$L__BB0_260;
	cvt.u32.u64 	%r1160, %rd201;
	setp.gt.u32 	%p425, %r1637, %r1160;
	@%p425 bra 	$L__BB0_258;
	setp.lt.u32 	%p426, %r1637, %r1160;
	ld.const.u32 	%r1162, [const_p];
	setp.lt.u32 	%p427, %r1636, %r1162;
	or.pred  	%p428, %p426, %p427;
	@%p428 bra 	$L__BB0_260;
$L__BB0_258:
	cvt.u32.u64 	%r1164, %rd194;
	cvt.u32.u64 	%r1165, %rd199;
	cvt.u32.u64 	%r1166, %rd201;
	ld.const.u32 	%r1167, [const_p+24];
	cvt.u64.u32 	%rd2689, %r1167;
	cvt.u32.u64 	%r1168, %rd200;
	cvt.u32.u64 	%r1169, %rd195;
	ld.const.u32 	%r1170, [const_p];
	setp.lt.u32 	%p429, %r1636, %r1170;
	selp.s64 	%rd2690, -1, 0, %p429;
	sub.s32 	%r1636, %r1636, %r1170;
	cvt.u64.u32 	%rd2691, %r1637;
	add.s64 	%rd2692, %rd2690, %rd2691;
	setp.lt.u64 	%p430, %rd2692, %rd201;
	selp.s64 	%rd2693, -1, 0, %p430;
	cvt.u32.u64 	%r1171, %rd2692;
	sub.s32 	%r1637, %r1171, %r1166;
	cvt.u64.u32 	%rd2694, %r1638;
	add.s64 	%rd2695, %rd2693, %rd2694;
	setp.lt.u64 	%p431, %rd2695, %rd199;
	selp.s64 	%rd2696, -1, 0, %p431;
	cvt.u32.u64 	%r1172, %rd2695;
	sub.s32 	%r1638, %r1172, %r1165;
	cvt.u64.u32 	%rd2697, %r1639;
	add.s64 	%rd2698, %rd2696, %rd2697;
	setp.lt.u64 	%p432, %rd2698, %rd194;
	selp.s64 	%rd2699, -1, 0, %p432;
	cvt.u32.u64 	%r1173, %rd2698;
	sub.s32 	%r1639, %r1173, %r1164;
	cvt.u64.u32 	%rd2700, %r1640;
	add.s64 	%rd2701, %rd2699, %rd2700;
	setp.lt.u64 	%p433, %rd2701, %rd195;
	selp.s64 	%rd2702, -1, 0, %p433;
	cvt.u32.u64 	%r1174, %rd2701;
	sub.s32 	%r1640, %r1174, %r1169;
	cvt.u64.u32 	%rd2703, %r1641;
	add.s64 	%rd2704, %rd2702, %rd2703;
	setp.lt.u64 	%p434, %rd2704, %rd200;
	selp.s64 	%rd2705, -1, 0, %p434;
	cvt.u32.u64 	%r1175, %rd2704;
	sub.s32 	%r1641, %r1175, %r1168;
	cvt.u64.u32 	%rd2706, %r1642;
	add.s64 	%rd2707, %rd2705, %rd2706;
	setp.lt.u64 	%p435, %rd2707, %rd2689;
	selp.s32 	%r1176, -1, 0, %p435;
	cvt.u32.u64 	%r1177, %rd2707;
	sub.s32 	%r1642, %r1177, %r1167;
	add.s32 	%r1178, %r1643, %r1176;
	sub.s32 	%r1643, %r1178, %r1117;
	bra.uni 	$L__BB0_260;
$L__BB0_259:
	setp.lt.u32 	%p414, %r1643, %r1117;
	@%p414 bra 	$L__BB0_260;
	bra.uni 	$L__BB0_246;
$L__BB0_260:
	shl.b32 	%r1180, %r1551, 1;
	shr.u32 	%r1181, %r1551, 31;
	cvt.u64.u32 	%rd2708, %r1181;
	mul.wide.u32 	%rd2709, %r1552, 2;
	or.b64  	%rd2710, %rd2709, %rd2708;
	shr.u64 	%rd2711, %rd2709, 32;
	mul.wide.u32 	%rd2712, %r1553, 2;
	or.b64  	%rd2713, %rd2712, %rd2711;
	shr.u64 	%rd2714, %rd2712, 32;
	mul.wide.u32 	%rd2715, %r1554, 2;
	or.b64  	%rd2716, %rd2715, %rd2714;
	shr.u64 	%rd2717, %rd2715, 32;
	mul.wide.u32 	%rd2718, %r1555, 2;
	add.s64 	%rd2719, %rd2718, %rd2717;
	shr.u64 	%rd2720, %rd2719, 32;
	mul.wide.u32 	%rd2721, %r1556, 2;
	add.s64 	%rd2722, %rd2721, %rd2720;
	shr.u64 	%rd2723, %rd2722, 32;
	mul.wide.u32 	%rd2724, %r1557, 2;
	add.s64 	%rd2725, %rd2724, %rd2723;
	shr.u64 	%rd2726, %rd2725, 32;
	mul.wide.u32 	%rd2727, %r1558, 2;
	add.s64 	%rd2728, %rd2727, %rd2726;
	shr.u64 	%rd2729, %rd2728, 32;
	{ .reg .b32 tmp; mov.b64 {tmp, %r1182}, %rd2728; }
	mad.lo.s32 	%r1653, %r1182, 977, %r1180;
	setp.lt.u32 	%p437, %r1653, %r1180;
	selp.u64 	%rd2730, 1, 0, %p437;
	and.b64  	%rd2731, %rd2710, 4294967295;
	add.s64 	%rd2732, %rd2731, %rd2730;
	shr.u64 	%rd2733, %rd2732, 32;
	and.b64  	%rd2734, %rd2713, 4294967295;
	add.s64 	%rd2735, %rd2733, %rd2734;
	shr.u64 	%rd2736, %rd2735, 32;
	and.b64  	%rd2737, %rd2716, 4294967295;
	add.s64 	%rd2738, %rd2736, %rd2737;
	shr.u64 	%rd2739, %rd2738, 32;
	and.b64  	%rd2740, %rd2719, 4294967295;
	add.s64 	%rd2741, %rd2739, %rd2740;
	shr.u64 	%rd2742, %rd2741, 32;
	and.b64  	%rd2743, %rd2722, 4294967295;
	add.s64 	%rd2744, %rd2742, %rd2743;
	shr.u64 	%rd2745, %rd2744, 32;
	and.b64  	%rd2746, %rd2725, 4294967295;
	add.s64 	%rd2747, %rd2745, %rd2746;
	shr.u64 	%rd2748, %rd2747, 32;
	and.b64  	%rd2749, %rd2728, 4294967295;
	add.s64 	%rd2750, %rd2748, %rd2749;
	{ .reg .b32 tmp; mov.b64 {tmp, %r1183}, %rd2750; }
	and.b64  	%rd2751, %rd2732, 4294967295;
	add.s64 	%rd4026, %rd2751, %rd2729;
	shr.u64 	%rd2752, %rd4026, 32;
	and.b64  	%rd2753, %rd2735, 4294967295;
	add.s64 	%rd4027, %rd2752, %rd2753;
	shr.u64 	%rd2754, %rd4027, 32;
	and.b64  	%rd2755, %rd2738, 4294967295;
	add.s64 	%rd4028, %rd2754, %rd2755;
	shr.u64 	%rd2756, %rd4028, 32;
	and.b64  	%rd2757, %rd2741, 4294967295;
	add.s64 	%rd4029, %rd2756, %rd2757;
	shr.u64 	%rd2758, %rd4029, 32;
	and.b64  	%rd2759, %rd2744, 4294967295;
	add.s64 	%rd4030, %rd2758, %rd2759;
	shr.u64 	%rd2760, %rd4030, 32;
	and.b64  	%rd2761, %rd2747, 4294967295;
	add.s64 	%rd4031, %rd2760, %rd2761;
	shr.u64 	%rd2762, %rd4031, 32;
	and.b64  	%rd2763, %rd2750, 4294967295;
	add.s64 	%rd4032, %rd2762, %rd2763;
	{ .reg .b32 tmp; mov.b64 {tmp, %r1184}, %rd4032; }
	add.s32 	%r407, %r1183, %r1184;
	setp.eq.s32 	%p438, %r407, 0;
	mov.pred 	%p742, 0;
	@%p438 bra 	$L__BB0_262;
	mad.lo.s32 	%r408, %r407, 977, %r1653;
	setp.lt.u32 	%p439, %r408, %r1653;
	selp.u64 	%rd2764, 1, 0, %p439;
	and.b64  	%rd2765, %rd4026, 4294967295;
	cvt.u64.u32 	%rd2766, %r407;
	add.s64 	%rd2767, %rd2765, %rd2764;
	add.s64 	%rd4026, %rd2767, %rd2766;
	shr.u64 	%rd2768, %rd4026, 32;
	and.b64  	%rd2769, %rd4027, 4294967295;
	add.s64 	%rd4027, %rd2768, %rd2769;
	shr.u64 	%rd2770, %rd4027, 32;
	and.b64  	%rd2771, %rd4028, 4294967295;
	add.s64 	%rd4028, %rd2770, %rd2771;
	shr.u64 	%rd2772, %rd4028, 32;
	and.b64  	%rd2773, %rd4029, 4294967295;
	add.s64 	%rd4029, %rd2772, %rd2773;
	shr.u64 	%rd2774, %rd4029, 32;
	and.b64  	%rd2775, %rd4030, 4294967295;
	add.s64 	%rd4030, %rd2774, %rd2775;
	shr.u64 	%rd2776, %rd4030, 32;
	and.b64  	%rd2777, %rd4031, 4294967295;
	add.s64 	%rd4031, %rd2776, %rd2777;
	shr.u64 	%rd2778, %rd4031, 32;
	and.b64  	%rd2779, %rd4032, 4294967295;
	add.s64 	%rd4032, %rd2778, %rd2779;
	setp.gt.u64 	%p742, %rd4032, 4294967295;
	mov.u32 	%r1653, %r408;
$L__BB0_262:
	cvt.u32.u64 	%r1660, %rd4032;
	setp.lt.u32 	%p440, %r1117, %r1660;
	or.pred  	%p441, %p742, %p440;
	@%p441 bra 	$L__BB0_276;
	cvt.u32.u64 	%r1657, %rd4029;
	cvt.u32.u64 	%r1658, %rd4030;
	cvt.u32.u64 	%r1659, %rd4031;
	cvt.u32.u64 	%r1655, %rd4027;
	cvt.u32.u64 	%r1654, %rd4026;
	cvt.u32.u64 	%r1656, %rd4028;
	setp.gt.u32 	%p442, %r1117, %r1660;
	@%p442 bra 	$L__BB0_277;
	ld.const.u32 	%r1188, [const_p+24];
	cvt.u32.u64 	%r1659, %rd4031;
	setp.lt.u32 	%p443, %r1188, %r1659;
	@%p443 bra 	$L__BB0_276;
	setp.gt.u32 	%p444, %r1188, %r1659;
	@%p444 bra 	$L__BB0_277;
	ld.const.u32 	%r1191, [const_p+20];
	cvt.u32.u64 	%r1658, %rd4030;
	setp.lt.u32 	%p445, %r1191, %r1658;
	@%p445 bra 	$L__BB0_276;
	setp.gt.u32 	%p446, %r1191, %r1658;
	@%p446 bra 	$L__BB0_277;
	ld.const.u32 	%r1194, [const_p+16];
	cvt.u64.u32 	%rd223, %r1194;
	cvt.u32.u64 	%r1657, %rd4029;
	setp.lt.u32 	%p447, %r1194, %r1657;
	@%p447 bra 	$L__BB0_276;
	cvt.u32.u64 	%r1196, %rd223;
	setp.gt.u32 	%p448, %r1196, %r1657;
	@%p448 bra 	$L__BB0_277;
	ld.const.u32 	%r1197, [const_p+12];
	cvt.u64.u32 	%rd224, %r1197;
	cvt.u32.u64 	%r1656, %rd4028;
	setp.lt.u32 	%p449, %r1197, %r1656;
	@%p449 bra 	$L__BB0_276;
	cvt.u32.u64 	%r1199, %rd224;
	setp.gt.u32 	%p450, %r1199, %r1656;
	@%p450 bra 	$L__BB0_277;
	ld.const.u32 	%r1200, [const_p+8];
	cvt.u64.u32 	%rd225, %r1200;
	cvt.u32.u64 	%r1655, %rd4027;
	setp.lt.u32 	%p451, %r1200, %r1655;
	@%p451 bra 	$L__BB0_276;
	cvt.u32.u64 	%r1202, %rd225;
	setp.gt.u32 	%p452, %r1202, %r1655;
	@%p452 bra 	$L__BB0_277;
	ld.const.u32 	%r1203, [const_p+4];
	cvt.u32.u64 	%r1654, %rd4026;
	setp.lt.u32 	%p453, %r1203, %r1654;
	@%p453 bra 	$L__BB0_276;
	setp.gt.u32 	%p454, %r1203, %r1654;
	ld.const.u32 	%r1206, [const_p];
	setp.lt.u32 	%p455, %r1653, %r1206;
	or.pred  	%p456, %p454, %p455;
	@%p456 bra 	$L__BB0_277;
$L__BB0_276:
	ld.const.u32 	%r1208, [const_p+12];
	cvt.u64.u32 	%rd2781, %r1208;
	ld.const.u32 	%r1209, [const_p+8];
	cvt.u64.u32 	%rd2782, %r1209;
	ld.const.u32 	%r1210, [const_p+4];
	cvt.u64.u32 	%rd2783, %r1210;
	ld.const.u32 	%r1211, [const_p+24];
	cvt.u64.u32 	%rd2784, %r1211;
	ld.const.u32 	%r1212, [const_p+20];
	cvt.u64.u32 	%rd2785, %r1212;
	ld.const.u32 	%r1213, [const_p+16];
	cvt.u64.u32 	%rd2786, %r1213;
	ld.const.u32 	%r1214, [const_p];
	setp.lt.u32 	%p457, %r1653, %r1214;
	selp.s64 	%rd2787, -1, 0, %p457;
	sub.s32 	%r1653, %r1653, %r1214;
	and.b64  	%rd2788, %rd4026, 4294967295;
	add.s64 	%rd2789, %rd2788, %rd2787;
	setp.lt.u64 	%p458, %rd2789, %rd2783;
	selp.s64 	%rd2790, -1, 0, %p458;
	cvt.u32.u64 	%r1215, %rd2789;
	sub.s32 	%r1654, %r1215, %r1210;
	and.b64  	%rd2791, %rd4027, 4294967295;
	add.s64 	%rd2792, %rd2791, %rd2790;
	setp.lt.u64 	%p459, %rd2792, %rd2782;
	selp.s64 	%rd2793, -1, 0, %p459;
	cvt.u32.u64 	%r1216, %rd2792;
	sub.s32 	%r1655, %r1216, %r1209;
	and.b64  	%rd2794, %rd4028, 4294967295;
	add.s64 	%rd2795, %rd2794, %rd2793;
	setp.lt.u64 	%p460, %rd2795, %rd2781;
	selp.s64 	%rd2796, -1, 0, %p460;
	cvt.u32.u64 	%r1217, %rd2795;
	sub.s32 	%r1656, %r1217, %r1208;
	and.b64  	%rd2797, %rd4029, 4294967295;
	add.s64 	%rd2798, %rd2797, %rd2796;
	setp.lt.u64 	%p461, %rd2798, %rd2786;
	selp.s64 	%rd2799, -1, 0, %p461;
	cvt.u32.u64 	%r1218, %rd2798;
	sub.s32 	%r1657, %r1218, %r1213;
	and.b64  	%rd2800, %rd4030, 4294967295;
	add.s64 	%rd2801, %rd2800, %rd2799;
	setp.lt.u64 	%p462, %rd2801, %rd2785;
	selp.s64 	%rd2802, -1, 0, %p462;
	cvt.u32.u64 	%r1219, %rd2801;
	sub.s32 	%r1658, %r1219, %r1212;
	and.b64  	%rd2803, %rd4031, 4294967295;
	add.s64 	%rd2804, %rd2803, %rd2802;
	setp.lt.u64 	%p463, %rd2804, %rd2784;
	selp.s32 	%r1220, -1, 0, %p463;
	cvt.u32.u64 	%r1221, %rd2804;
	sub.s32 	%r1659, %r1221, %r1211;
	add.s32 	%r1222, %r1660, %r1220;
	ld.const.u32 	%r1223, [const_p+28];
	sub.s32 	%r1660, %r1222, %r1223;
$L__BB0_277:
	ld.const.u32 	%rd231, [const_p+12];
	ld.const.u32 	%r469, [const_p+28];
	setp.gt.u32 	%p464, %r1660, %r469;
	@%p464 bra 	$L__BB0_290;
	bra.uni 	$L__BB0_291;
$L__BB0_278:
	ld.const.u32 	%r1224, [const_p+24];
	cvt.u64.u32 	%rd226, %r1224;
	setp.gt.u32 	%p466, %r1659, %r1224;
	@%p466 bra 	$L__BB0_290;
	cvt.u32.u64 	%r1225, %rd226;
	setp.lt.u32 	%p467, %r1659, %r1225;
	@%p467 bra 	$L__BB0_292;
	ld.const.u32 	%r1226, [const_p+20];
	cvt.u64.u32 	%rd227, %r1226;
	setp.gt.u32 	%p468, %r1658, %r1226;
	@%p468 bra 	$L__BB0_290;
	cvt.u32.u64 	%r1227, %rd227;
	setp.lt.u32 	%p469, %r1658, %r1227;
	@%p469 bra 	$L__BB0_292;
	ld.const.u32 	%r1228, [const_p+16];
	cvt.u64.u32 	%rd228, %r1228;
	setp.gt.u32 	%p470, %r1657, %r1228;
	@%p470 bra 	$L__BB0_290;
	cvt.u32.u64 	%r1229, %rd228;
	setp.lt.u32 	%p471, %r1657, %r1229;
	@%p471 bra 	$L__BB0_292;
	cvt.u32.u64 	%r1230, %rd231;
	setp.gt.u32 	%p472, %r1656, %r1230;
	@%p472 bra 	$L__BB0_290;
	setp.lt.u32 	%p473, %r1656, %r1230;
	@%p473 bra 	$L__BB0_292;
	ld.const.u32 	%r1232, [const_p+8];
	cvt.u64.u32 	%rd229, %r1232;
	setp.gt.u32 	%p474, %r1655, %r1232;
	@%p474 bra 	$L__BB0_290;
	cvt.u32.u64 	%r1233, %rd229;
	setp.lt.u32 	%p475, %r1655, %r1233;
	@%p475 bra 	$L__BB0_292;
	ld.const.u32 	%r1234, [const_p+4];
	cvt.u64.u32 	%rd230, %r1234;
	setp.gt.u32 	%p476, %r1654, %r1234;
	@%p476 bra 	$L__BB0_290;
	cvt.u32.u64 	%r1235, %rd230;
	setp.lt.u32 	%p477, %r1654, %r1235;
	ld.const.u32 	%r1236, [const_p];
	setp.lt.u32 	%p478, %r1653, %r1236;
	or.pred  	%p479, %p477, %p478;
	@%p479 bra 	$L__BB0_292;
$L__BB0_290:
	cvt.u32.u64 	%r1238, %rd231;
	ld.const.u32 	%r1239, [const_p+8];
	cvt.u64.u32 	%rd2805, %r1239;
	ld.const.u32 	%r1240, [const_p+4];
	cvt.u64.u32 	%rd2806, %r1240;
	ld.const.u32 	%r1241, [const_p+24];
	cvt.u64.u32 	%rd2807, %r1241;
	ld.const.u32 	%r1242, [const_p+20];
	cvt.u64.u32 	%rd2808, %r1242;
	ld.const.u32 	%r1243, [const_p+16];
	cvt.u64.u32 	%rd2809, %r1243;
	ld.const.u32 	%r1244, [const_p];
	setp.lt.u32 	%p480, %r1653, %r1244;
	selp.s64 	%rd2810, -1, 0, %p480;
	sub.s32 	%r1653, %r1653, %r1244;
	cvt.u64.u32 	%rd2811, %r1654;
	add.s64 	%rd2812, %rd2810, %rd2811;
	setp.lt.u64 	%p481, %rd2812, %rd2806;
	selp.s64 	%rd2813, -1, 0, %p481;
	cvt.u32.u64 	%r1245, %rd2812;
	sub.s32 	%r1654, %r1245, %r1240;
	cvt.u64.u32 	%rd2814, %r1655;
	add.s64 	%rd2815, %rd2813, %rd2814;
	setp.lt.u64 	%p482, %rd2815, %rd2805;
	selp.s64 	%rd2816, -1, 0, %p482;
	cvt.u32.u64 	%r1246, %rd2815;
	sub.s32 	%r1655, %r1246, %r1239;
	cvt.u64.u32 	%rd2817, %r1656;
	add.s64 	%rd2818, %rd2816, %rd2817;
	setp.lt.u64 	%p483, %rd2818, %rd231;
	selp.s64 	%rd2819, -1, 0, %p483;
	cvt.u32.u64 	%r1247, %rd2818;
	sub.s32 	%r1656, %r1247, %r1238;
	cvt.u64.u32 	%rd2820, %r1657;
	add.s64 	%rd2821, %rd2819, %rd2820;
	setp.lt.u64 	%p484, %rd2821, %rd2809;
	selp.s64 	%rd2822, -1, 0, %p484;
	cvt.u32.u64 	%r1248, %rd2821;
	sub.s32 	%r1657, %r1248, %r1243;
	cvt.u64.u32 	%rd2823, %r1658;
	add.s64 	%rd2824, %rd2822, %rd2823;
	setp.lt.u64 	%p485, %rd2824, %rd2808;
	selp.s64 	%rd2825, -1, 0, %p485;
	cvt.u32.u64 	%r1249, %rd2824;
	sub.s32 	%r1658, %r1249, %r1242;
	cvt.u64.u32 	%rd2826, %r1659;
	add.s64 	%rd2827, %rd2825, %rd2826;
	setp.lt.u64 	%p486, %rd2827, %rd2807;
	selp.s32 	%r1250, -1, 0, %p486;
	cvt.u32.u64 	%r1251, %rd2827;
	sub.s32 	%r1659, %r1251, %r1241;
	add.s32 	%r1252, %r1660, %r1250;
	ld.const.u32 	%r1253, [const_p+28];
	sub.s32 	%r1660, %r1252, %r1253;
	bra.uni 	$L__BB0_292;
$L__BB0_291:
	setp.lt.u32 	%p465, %r1660, %r469;
	@%p465 bra 	$L__BB0_292;
	bra.uni 	$L__BB0_278;
$L__BB0_292:
	setp.gt.u32 	%p487, %r1643, %r1660;
	@%p487 bra 	$L__BB0_293;
	bra.uni 	$L__BB0_306;
$L__BB0_293:
	setp.lt.u32 	%p511, %r1636, %r1653;
	selp.s64 	%rd2875, -1, 0, %p511;
	cvt.u64.u32 	%rd2876, %r1637;
	add.s64 	%rd4033, %rd2875, %rd2876;
	cvt.u64.u32 	%rd2877, %r1654;
	setp.lt.u64 	%p512, %rd4033, %rd2877;
	selp.s64 	%rd2878, -1, 0, %p512;
	cvt.u64.u32 	%rd2879, %r1638;
	add.s64 	%rd4034, %rd2878, %rd2879;
	cvt.u64.u32 	%rd2880, %r1655;
	setp.lt.u64 	%p513, %rd4034, %rd2880;
	selp.s64 	%rd2881, -1, 0, %p513;
	cvt.u64.u32 	%rd2882, %r1639;
	add.s64 	%rd4035, %rd2881, %rd2882;
	cvt.u64.u32 	%rd2883, %r1656;
	setp.lt.u64 	%p514, %rd4035, %rd2883;
	selp.s64 	%rd2884, -1, 0, %p514;
	cvt.u64.u32 	%rd2885, %r1640;
	add.s64 	%rd4036, %rd2884, %rd2885;
	cvt.u64.u32 	%rd2886, %r1657;
	setp.lt.u64 	%p515, %rd4036, %rd2886;
	selp.s64 	%rd2887, -1, 0, %p515;
	cvt.u64.u32 	%rd2888, %r1641;
	add.s64 	%rd4037, %rd2887, %rd2888;
	cvt.u64.u32 	%rd2889, %r1658;
	setp.lt.u64 	%p516, %rd4037, %rd2889;
	selp.s64 	%rd2890, -1, 0, %p516;
	cvt.u64.u32 	%rd2891, %r1642;
	add.s64 	%rd4038, %rd2890, %rd2891;
	cvt.u64.u32 	%rd2892, %r1659;
	setp.lt.u64 	%p517, %rd4038, %rd2892;
	selp.s32 	%r1260, -1, 0, %p517;
	add.s32 	%r1662, %r1643, %r1260;
	bra.uni 	$L__BB0_308;
$L__BB0_294:
	setp.gt.u32 	%p489, %r1642, %r1659;
	@%p489 bra 	$L__BB0_293;
	setp.lt.u32 	%p490, %r1642, %r1659;
	@%p490 bra 	$L__BB0_307;
	setp.gt.u32 	%p491, %r1641, %r1658;
	@%p491 bra 	$L__BB0_293;
	setp.lt.u32 	%p492, %r1641, %r1658;
	@%p492 bra 	$L__BB0_307;
	setp.gt.u32 	%p493, %r1640, %r1657;
	@%p493 bra 	$L__BB0_293;
	setp.lt.u32 	%p494, %r1640, %r1657;
	@%p494 bra 	$L__BB0_307;
	setp.gt.u32 	%p495, %r1639, %r1656;
	@%p495 bra 	$L__BB0_293;
	setp.lt.u32 	%p496, %r1639, %r1656;
	@%p496 bra 	$L__BB0_307;
	setp.gt.u32 	%p497, %r1638, %r1655;
	@%p497 bra 	$L__BB0_293;
	setp.lt.u32 	%p498, %r1638, %r1655;
	@%p498 bra 	$L__BB0_307;
	setp.gt.u32 	%p499, %r1637, %r1654;
	@%p499 bra 	$L__BB0_293;
	setp.lt.u32 	%p500, %r1637, %r1654;
	setp.lt.u32 	%p501, %r1636, %r1653;
	or.pred  	%p502, %p500, %p501;
	@%p502 bra 	$L__BB0_307;
	bra.uni 	$L__BB0_293;
$L__BB0_306:
	setp.ge.u32 	%p488, %r1643, %r1660;
	@%p488 bra 	$L__BB0_294;
$L__BB0_307:
	ld.const.u32 	%r1254, [const_p];
	add.s32 	%r486, %r1636, %r1254;
	setp.lt.u32 	%p503, %r486, %r1636;
	selp.u64 	%rd2828, 1, 0, %p503;
	cvt.u64.u32 	%rd2829, %r1637;
	add.s64 	%rd2830, %rd2828, %rd2829;
	ld.const.u32 	%rd2831, [const_p+4];
	add.s64 	%rd2832, %rd2830, %rd2831;
	shr.u64 	%rd2833, %rd2832, 32;
	cvt.u64.u32 	%rd2834, %r1638;
	add.s64 	%rd2835, %rd2833, %rd2834;
	ld.const.u32 	%rd2836, [const_p+8];
	add.s64 	%rd2837, %rd2835, %rd2836;
	shr.u64 	%rd2838, %rd2837, 32;
	cvt.u64.u32 	%rd2839, %r1639;
	add.s64 	%rd2840, %rd2838, %rd2839;
	add.s64 	%rd2841, %rd2840, %rd231;
	shr.u64 	%rd2842, %rd2841, 32;
	cvt.u64.u32 	%rd2843, %r1640;
	add.s64 	%rd2844, %rd2842, %rd2843;
	ld.const.u32 	%rd2845, [const_p+16];
	add.s64 	%rd2846, %rd2844, %rd2845;
	shr.u64 	%rd2847, %rd2846, 32;
	cvt.u64.u32 	%rd2848, %r1641;
	add.s64 	%rd2849, %rd2847, %rd2848;
	ld.const.u32 	%rd2850, [const_p+20];
	add.s64 	%rd2851, %rd2849, %rd2850;
	shr.u64 	%rd2852, %rd2851, 32;
	cvt.u64.u32 	%rd2853, %r1642;
	add.s64 	%rd2854, %rd2852, %rd2853;
	ld.const.u32 	%rd2855, [const_p+24];
	add.s64 	%rd2856, %rd2854, %rd2855;
	{ .reg .b32 tmp; mov.b64 {tmp, %r1255}, %rd2856; }
	add.s32 	%r1256, %r1643, %r1255;
	ld.const.u32 	%r1257, [const_p+28];
	add.s32 	%r1258, %r1256, %r1257;
	setp.lt.u32 	%p504, %r486, %r1653;
	selp.s64 	%rd2857, -1, 0, %p504;
	and.b64  	%rd2858, %rd2832, 4294967295;
	add.s64 	%rd4033, %rd2858, %rd2857;
	cvt.u64.u32 	%rd2859, %r1654;
	setp.lt.u64 	%p505, %rd4033, %rd2859;
	selp.s64 	%rd2860, -1, 0, %p505;
	and.b64  	%rd2861, %rd2837, 4294967295;
	add.s64 	%rd4034, %rd2861, %rd2860;
	cvt.u64.u32 	%rd2862, %r1655;
	setp.lt.u64 	%p506, %rd4034, %rd2862;
	selp.s64 	%rd2863, -1, 0, %p506;
	and.b64  	%rd2864, %rd2841, 4294967295;
	add.s64 	%rd4035, %rd2864, %rd2863;
	cvt.u64.u32 	%rd2865, %r1656;
	setp.lt.u64 	%p507, %rd4035, %rd2865;
	selp.s64 	%rd2866, -1, 0, %p507;
	and.b64  	%rd2867, %rd2846, 4294967295;
	add.s64 	%rd4036, %rd2867, %rd2866;
	cvt.u64.u32 	%rd2868, %r1657;
	setp.lt.u64 	%p508, %rd4036, %rd2868;
	selp.s64 	%rd2869, -1, 0, %p508;
	and.b64  	%rd2870, %rd2851, 4294967295;
	add.s64 	%rd4037, %rd2870, %rd2869;
	cvt.u64.u32 	%rd2871, %r1658;
	setp.lt.u64 	%p509, %rd4037, %rd2871;
	selp.s64 	%rd2872, -1, 0, %p509;
	and.b64  	%rd2873, %rd2856, 4294967295;
	add.s64 	%rd4038, %rd2873, %rd2872;
	cvt.u64.u32 	%rd2874, %r1659;
	setp.lt.u64 	%p510, %rd4038, %rd2874;
	selp.s32 	%r1259, -1, 0, %p510;
	add.s32 	%r1662, %r1258, %r1259;
	mov.u32 	%r1636, %r486;
$L__BB0_308:
	cvt.u64.u32 	%rd250, %r1556;
	cvt.u64.u32 	%rd251, %r1555;
	cvt.u64.u32 	%rd252, %r1554;
	sub.s32 	%r1726, %r1662, %r1660;
	cvt.u32.u64 	%r1261, %rd4038;
	sub.s32 	%r1727, %r1261, %r1659;
	cvt.u32.u64 	%r1262, %rd4037;
	sub.s32 	%r1728, %r1262, %r1658;
	cvt.u32.u64 	%r1263, %rd4036;
	sub.s32 	%r1729, %r1263, %r1657;
	cvt.u32.u64 	%r1264, %rd4035;
	sub.s32 	%r1730, %r1264, %r1656;
	cvt.u32.u64 	%r1265, %rd4034;
	sub.s32 	%r1731, %r1265, %r1655;
	cvt.u32.u64 	%r1266, %rd4033;
	sub.s32 	%r1732, %r1266, %r1654;
	sub.s32 	%r1733, %r1636, %r1653;
	setp.gt.u32 	%p518, %r1558, %r1726;
	@%p518 bra 	$L__BB0_309;
	bra.uni 	$L__BB0_322;
$L__BB0_309:
	setp.lt.u32 	%p542, %r1551, %r1733;
	selp.s64 	%rd2937, -1, 0, %p542;
	cvt.u64.u32 	%rd2938, %r1552;
	add.s64 	%rd4039, %rd2937, %rd2938;
	cvt.u64.u32 	%rd2939, %r1732;
	setp.lt.u64 	%p543, %rd4039, %rd2939;
	selp.s64 	%rd2940, -1, 0, %p543;
	cvt.u64.u32 	%rd2941, %r1553;
	add.s64 	%rd4040, %rd2940, %rd2941;
	cvt.u64.u32 	%rd2942, %r1731;
	setp.lt.u64 	%p544, %rd4040, %rd2942;
	selp.s64 	%rd2943, -1, 0, %p544;
	add.s64 	%rd4041, %rd2943, %rd252;
	cvt.u64.u32 	%rd2944, %r1730;
	setp.lt.u64 	%p545, %rd4041, %rd2944;
	selp.s64 	%rd2945, -1, 0, %p545;
	add.s64 	%rd4042, %rd2945, %rd251;
	cvt.u64.u32 	%rd2946, %r1729;
	setp.lt.u64 	%p546, %rd4042, %rd2946;
	selp.s64 	%rd2947, -1, 0, %p546;
	add.s64 	%rd4043, %rd2947, %rd250;
	cvt.u64.u32 	%rd2948, %r1728;
	setp.lt.u64 	%p547, %rd4043, %rd2948;
	selp.s64 	%rd2949, -1, 0, %p547;
	cvt.u64.u32 	%rd2950, %r1557;
	add.s64 	%rd4044, %rd2949, %rd2950;
	cvt.u64.u32 	%rd2951, %r1727;
	setp.lt.u64 	%p548, %rd4044, %rd2951;
	selp.s32 	%r1273, -1, 0, %p548;
	add.s32 	%r1664, %r1558, %r1273;
	bra.uni 	$L__BB0_324;
$L__BB0_310:
	setp.gt.u32 	%p520, %r1557, %r1727;
	@%p520 bra 	$L__BB0_309;
	setp.lt.u32 	%p521, %r1557, %r1727;
	@%p521 bra 	$L__BB0_323;
	setp.gt.u32 	%p522, %r1556, %r1728;
	@%p522 bra 	$L__BB0_309;
	setp.lt.u32 	%p523, %r1556, %r1728;
	@%p523 bra 	$L__BB0_323;
	setp.gt.u32 	%p524, %r1555, %r1729;
	@%p524 bra 	$L__BB0_309;
	setp.lt.u32 	%p525, %r1555, %r1729;
	@%p525 bra 	$L__BB0_323;
	setp.gt.u32 	%p526, %r1554, %r1730;
	@%p526 bra 	$L__BB0_309;
	setp.lt.u32 	%p527, %r1554, %r1730;
	@%p527 bra 	$L__BB0_323;
	setp.gt.u32 	%p528, %r1553, %r1731;
	@%p528 bra 	$L__BB0_309;
	setp.lt.u32 	%p529, %r1553, %r1731;
	@%p529 bra 	$L__BB0_323;
	setp.gt.u32 	%p530, %r1552, %r1732;
	@%p530 bra 	$L__BB0_309;
	setp.lt.u32 	%p531, %r1552, %r1732;
	setp.lt.u32 	%p532, %r1551, %r1733;
	or.pred  	%p533, %p531, %p532;
	@%p533 bra 	$L__BB0_323;
	bra.uni 	$L__BB0_309;
$L__BB0_322:
	setp.ge.u32 	%p519, %r1558, %r1726;
	@%p519 bra 	$L__BB0_310;
$L__BB0_323:
	ld.const.u32 	%r1267, [const_p];
	add.s32 	%r499, %r1551, %r1267;
	setp.lt.u32 	%p534, %r499, %r1551;
	selp.u64 	%rd2893, 1, 0, %p534;
	cvt.u64.u32 	%rd2894, %r1552;
	add.s64 	%rd2895, %rd2893, %rd2894;
	ld.const.u32 	%rd2896, [const_p+4];
	add.s64 	%rd2897, %rd2895, %rd2896;
	shr.u64 	%rd2898, %rd2897, 32;
	cvt.u64.u32 	%rd2899, %r1553;
	add.s64 	%rd2900, %rd2898, %rd2899;
	ld.const.u32 	%rd2901, [const_p+8];
	add.s64 	%rd2902, %rd2900, %rd2901;
	shr.u64 	%rd2903, %rd2902, 32;
	add.s64 	%rd2904, %rd2903, %rd252;
	add.s64 	%rd2905, %rd2904, %rd231;
	shr.u64 	%rd2906, %rd2905, 32;
	add.s64 	%rd2907, %rd2906, %rd251;
	ld.const.u32 	%rd2908, [const_p+16];
	add.s64 	%rd2909, %rd2907, %rd2908;
	shr.u64 	%rd2910, %rd2909, 32;
	add.s64 	%rd2911, %rd2910, %rd250;
	ld.const.u32 	%rd2912, [const_p+20];
	add.s64 	%rd2913, %rd2911, %rd2912;
	shr.u64 	%rd2914, %rd2913, 32;
	cvt.u64.u32 	%rd2915, %r1557;
	add.s64 	%rd2916, %rd2914, %rd2915;
	ld.const.u32 	%rd2917, [const_p+24];
	add.s64 	%rd2918, %rd2916, %rd2917;
	{ .reg .b32 tmp; mov.b64 {tmp, %r1268}, %rd2918; }
	add.s32 	%r1269, %r1558, %r1268;
	ld.const.u32 	%r1270, [const_p+28];
	add.s32 	%r1271, %r1269, %r1270;
	setp.lt.u32 	%p535, %r499, %r1733;
	selp.s64 	%rd2919, -1, 0, %p535;
	and.b64  	%rd2920, %rd2897, 4294967295;
	add.s64 	%rd4039, %rd2920, %rd2919;
	cvt.u64.u32 	%rd2921, %r1732;
	setp.lt.u64 	%p536, %rd4039, %rd2921;
	selp.s64 	%rd2922, -1, 0, %p536;
	and.b64  	%rd2923, %rd2902, 4294967295;
	add.s64 	%rd4040, %rd2923, %rd2922;
	cvt.u64.u32 	%rd2924, %r1731;
	setp.lt.u64 	%p537, %rd4040, %rd2924;
	selp.s64 	%rd2925, -1, 0, %p537;
	and.b64  	%rd2926, %rd2905, 4294967295;
	add.s64 	%rd4041, %rd2926, %rd2925;
	cvt.u64.u32 	%rd2927, %r1730;
	setp.lt.u64 	%p538, %rd4041, %rd2927;
	selp.s64 	%rd2928, -1, 0, %p538;
	and.b64  	%rd2929, %rd2909, 4294967295;
	add.s64 	%rd4042, %rd2929, %rd2928;
	cvt.u64.u32 	%rd2930, %r1729;
	setp.lt.u64 	%p539, %rd4042, %rd2930;
	selp.s64 	%rd2931, -1, 0, %p539;
	and.b64  	%rd2932, %rd2913, 4294967295;
	add.s64 	%rd4043, %rd2932, %rd2931;
	cvt.u64.u32 	%rd2933, %r1728;
	setp.lt.u64 	%p540, %rd4043, %rd2933;
	selp.s64 	%rd2934, -1, 0, %p540;
	and.b64  	%rd2935, %rd2918, 4294967295;
	add.s64 	%rd4044, %rd2935, %rd2934;
	cvt.u64.u32 	%rd2936, %r1727;
	setp.lt.u64 	%p541, %rd4044, %rd2936;
	selp.s32 	%r1272, -1, 0, %p541;
	add.s32 	%r1664, %r1271, %r1272;
	mov.u32 	%r1551, %r499;
$L__BB0_324:
	sub.s32 	%r1274, %r1664, %r1726;
	cvt.u32.u64 	%r1275, %rd4044;
	sub.s32 	%r1276, %r1275, %r1727;
	cvt.u32.u64 	%r1277, %rd4043;
	sub.s32 	%r1278, %r1277, %r1728;
	cvt.u32.u64 	%r1279, %rd4042;
	sub.s32 	%r1280, %r1279, %r1729;
	cvt.u32.u64 	%r1281, %rd4041;
	sub.s32 	%r1282, %r1281, %r1730;
	cvt.u32.u64 	%r1283, %rd4040;
	sub.s32 	%r1284, %r1283, %r1731;
	cvt.u32.u64 	%r1285, %rd4039;
	sub.s32 	%r1286, %r1285, %r1732;
	sub.s32 	%r1287, %r1551, %r1733;
	mul.wide.u32 	%rd2952, %r1287, %r1619;
	cvt.u32.u64 	%r1288, %rd2952;
	shr.u64 	%rd2953, %rd2952, 32;
	mul.wide.u32 	%rd2954, %r1286, %r1619;
	add.s64 	%rd2955, %rd2953, %rd2954;
	shr.u64 	%rd2956, %rd2955, 32;
	mul.wide.u32 	%rd2957, %r1284, %r1619;
	add.s64 	%rd2958, %rd2956, %rd2957;
	shr.u64 	%rd2959, %rd2958, 32;
	mul.wide.u32 	%rd2960, %r1282, %r1619;
	add.s64 	%rd2961, %rd2959, %rd2960;
	shr.u64 	%rd2962, %rd2961, 32;
	mul.wide.u32 	%rd2963, %r1280, %r1619;
	add.s64 	%rd2964, %rd2962, %rd2963;
	shr.u64 	%rd2965, %rd2964, 32;
	mul.wide.u32 	%rd2966, %r1278, %r1619;
	add.s64 	%rd2967, %rd2965, %rd2966;
	shr.u64 	%rd2968, %rd2967, 32;
	mul.wide.u32 	%rd2969, %r1276, %r1619;
	add.s64 	%rd2970, %rd2968, %rd2969;
	shr.u64 	%rd2971, %rd2970, 32;
	mul.wide.u32 	%rd2972, %r1274, %r1619;
	add.s64 	%rd2973, %rd2971, %rd2972;
	shr.u64 	%rd2974, %rd2973, 32;
	and.b64  	%rd2975, %rd2955, 4294967295;
	mul.wide.u32 	%rd2976, %r1287, %r1620;
	add.s64 	%rd2977, %rd2976, %rd2975;
	shr.u64 	%rd2978, %rd2977, 32;
	and.b64  	%rd2979, %rd2958, 4294967295;
	mul.wide.u32 	%rd2980, %r1286, %r1620;
	add.s64 	%rd2981, %rd2978, %rd2979;
	add.s64 	%rd2982, %rd2981, %rd2980;
	shr.u64 	%rd2983, %rd2982, 32;
	and.b64  	%rd2984, %rd2961, 4294967295;
	mul.wide.u32 	%rd2985, %r1284, %r1620;
	add.s64 	%rd2986, %rd2983, %rd2984;
	add.s64 	%rd2987, %rd2986, %rd2985;
	shr.u64 	%rd2988, %rd2987, 32;
	and.b64  	%rd2989, %rd2964, 4294967295;
	mul.wide.u32 	%rd2990, %r1282, %r1620;
	add.s64 	%rd2991, %rd2988, %rd2989;
	add.s64 	%rd2992, %rd2991, %rd2990;
	shr.u64 	%rd2993, %rd2992, 32;
	and.b64  	%rd2994, %rd2967, 4294967295;
	mul.wide.u32 	%rd2995, %r1280, %r1620;
	add.s64 	%rd2996, %rd2993, %rd2994;
	add.s64 	%rd2997, %rd2996, %rd2995;
	shr.u64 	%rd2998, %rd2997, 32;
	and.b64  	%rd2999, %rd2970, 4294967295;
	mul.wide.u32 	%rd3000, %r1278, %r1620;
	add.s64 	%rd3001, %rd2998, %rd2999;
	add.s64 	%rd3002, %rd3001, %rd3000;
	shr.u64 	%rd3003, %rd3002, 32;
	and.b64  	%rd3004, %rd2973, 4294967295;
	mul.wide.u32 	%rd3005, %r1276, %r1620;
	add.s64 	%rd3006, %rd3003, %rd3004;
	add.s64 	%rd3007, %rd3006, %rd3005;
	shr.u64 	%rd3008, %rd3007, 32;
	mul.wide.u32 	%rd3009, %r1274, %r1620;
	add.s64 	%rd3010, %rd3008, %rd2974;
	add.s64 	%rd3011, %rd3010, %rd3009;
	shr.u64 	%rd3012, %rd3011, 32;
	and.b64  	%rd3013, %rd2982, 4294967295;
	mul.wide.u32 	%rd3014, %r1287, %r1621;
	add.s64 	%rd3015, %rd3014, %rd3013;
	shr.u64 	%rd3016, %rd3015, 32;
	and.b64  	%rd3017, %rd2987, 4294967295;
	mul.wide.u32 	%rd3018, %r1286, %r1621;
	add.s64 	%rd3019, %rd3016, %rd3017;
	add.s64 	%rd3020, %rd3019, %rd3018;
	shr.u64 	%rd3021, %rd3020, 32;
	and.b64  	%rd3022, %rd2992, 4294967295;
	mul.wide.u32 	%rd3023, %r1284, %r1621;
	add.s64 	%rd3024, %rd3021, %rd3022;
	add.s64 	%rd3025, %rd3024, %rd3023;
	shr.u64 	%rd3026, %rd3025, 32;
	and.b64  	%rd3027, %rd2997, 4294967295;
	mul.wide.u32 	%rd3028, %r1282, %r1621;
	add.s64 	%rd3029, %rd3026, %rd3027;
	add.s64 	%rd3030, %rd3029, %rd3028;
	shr.u64 	%rd3031, %rd3030, 32;
	and.b64  	%rd3032, %rd3002, 4294967295;
	mul.wide.u32 	%rd3033, %r1280, %r1621;
	add.s64 	%rd3034, %rd3031, %rd3032;
	add.s64 	%rd3035, %rd3034, %rd3033;
	shr.u64 	%rd3036, %rd3035, 32;
	and.b64  	%rd3037, %rd3007, 4294967295;
	mul.wide.u32 	%rd3038, %r1278, %r1621;
	add.s64 	%rd3039, %rd3036, %rd3037;
	add.s64 	%rd3040, %rd3039, %rd3038;
	shr.u64 	%rd3041, %rd3040, 32;
	and.b64  	%rd3042, %rd3011, 4294967295;
	mul.wide.u32 	%rd3043, %r1276, %r1621;
	add.s64 	%rd3044, %rd3041, %rd3042;
	add.s64 	%rd3045, %rd3044, %rd3043;
	shr.u64 	%rd3046, %rd3045, 32;
	mul.wide.u32 	%rd3047, %r1274, %r1621;
	add.s64 	%rd3048, %rd3046, %rd3012;
	add.s64 	%rd3049, %rd3048, %rd3047;
	shr.u64 	%rd3050, %rd3049, 32;
	and.b64  	%rd3051, %rd3020, 4294967295;
	mul.wide.u32 	%rd3052, %r1287, %r1622;
	add.s64 	%rd3053, %rd3052, %rd3051;
	shr.u64 	%rd3054, %rd3053, 32;
	and.b64  	%rd3055, %rd3025, 4294967295;
	mul.wide.u32 	%rd3056, %r1286, %r1622;
	add.s64 	%rd3057, %rd3054, %rd3055;
	add.s64 	%rd3058, %rd3057, %rd3056;
	shr.u64 	%rd3059, %rd3058, 32;
	and.b64  	%rd3060, %rd3030, 4294967295;
	mul.wide.u32 	%rd3061, %r1284, %r1622;
	add.s64 	%rd3062, %rd3059, %rd3060;
	add.s64 	%rd3063, %rd3062, %rd3061;
	shr.u64 	%rd3064, %rd3063, 32;
	and.b64  	%rd3065, %rd3035, 4294967295;
	mul.wide.u32 	%rd3066, %r1282, %r1622;
	add.s64 	%rd3067, %rd3064, %rd3065;
	add.s64 	%rd3068, %rd3067, %rd3066;
	shr.u64 	%rd3069, %rd3068, 32;
	and.b64  	%rd3070, %rd3040, 4294967295;
	mul.wide.u32 	%rd3071, %r1280, %r1622;
	add.s64 	%rd3072, %rd3069, %rd3070;
	add.s64 	%rd3073, %rd3072, %rd3071;
	shr.u64 	%rd3074, %rd3073, 32;
	and.b64  	%rd3075, %rd3045, 4294967295;
	mul.wide.u32 	%rd3076, %r1278, %r1622;
	add.s64 	%rd3077, %rd3074, %rd3075;
	add.s64 	%rd3078, %rd3077, %rd3076;
	shr.u64 	%rd3079, %rd3078, 32;
	and.b64  	%rd3080, %rd3049, 4294967295;
	mul.wide.u32 	%rd3081, %r1276, %r1622;
	add.s64 	%rd3082, %rd3079, %rd3080;
	add.s64 	%rd3083, %rd3082, %rd3081;
	shr.u64 	%rd3084, %rd3083, 32;
	mul.wide.u32 	%rd3085, %r1274, %r1622;
	add.s64 	%rd3086, %rd3084, %rd3050;
	add.s64 	%rd3087, %rd3086, %rd3085;
	shr.u64 	%rd3088, %rd3087, 32;
	and.b64  	%rd3089, %rd3058, 4294967295;
	mul.wide.u32 	%rd3090, %r1287, %r1623;
	add.s64 	%rd3091, %rd3090, %rd3089;
	shr.u64 	%rd3092, %rd3091, 32;
	and.b64  	%rd3093, %rd3063, 4294967295;
	mul.wide.u32 	%rd3094, %r1286, %r1623;
	add.s64 	%rd3095, %rd3092, %rd3093;
	add.s64 	%rd3096, %rd3095, %rd3094;
	shr.u64 	%rd3097, %rd3096, 32;
	and.b64  	%rd3098, %rd3068, 4294967295;
	mul.wide.u32 	%rd3099, %r1284, %r1623;
	add.s64 	%rd3100, %rd3097, %rd3098;
	add.s64 	%rd3101, %rd3100, %rd3099;
	shr.u64 	%rd3102, %rd3101, 32;
	and.b64  	%rd3103, %rd3073, 4294967295;
	mul.wide.u32 	%rd3104, %r1282, %r1623;
	add.s64 	%rd3105, %rd3102, %rd3103;
	add.s64 	%rd3106, %rd3105, %rd3104;
	shr.u64 	%rd3107, %rd3106, 32;
	and.b64  	%rd3108, %rd3078, 4294967295;
	mul.wide.u32 	%rd3109, %r1280, %r1623;
	add.s64 	%rd3110, %rd3107, %rd3108;
	add.s64 	%rd3111, %rd3110, %rd3109;
	shr.u64 	%rd3112, %rd3111, 32;
	and.b64  	%rd3113, %rd3083, 4294967295;
	mul.wide.u32 	%rd3114, %r1278, %r1623;
	add.s64 	%rd3115, %rd3112, %rd3113;
	add.s64 	%rd3116, %rd3115, %rd3114;
	shr.u64 	%rd3117, %rd3116, 32;
	and.b64  	%rd3118, %rd3087, 4294967295;
	mul.wide.u32 	%rd3119, %r1276, %r1623;
	add.s64 	%rd3120, %rd3117, %rd3118;
	add.s64 	%rd3121, %rd3120, %rd3119;
	shr.u64 	%rd3122, %rd3121, 32;
	mul.wide.u32 	%rd3123, %r1274, %r1623;
	add.s64 	%rd3124, %rd3122, %rd3088;
	add.s64 	%rd3125, %rd3124, %rd3123;
	shr.u64 	%rd3126, %rd3125, 32;
	and.b64  	%rd3127, %rd3096, 4294967295;
	mul.wide.u32 	%rd3128, %r1287, %r1624;
	add.s64 	%rd3129, %rd3128, %rd3127;
	shr.u64 	%rd3130, %rd3129, 32;
	and.b64  	%rd3131, %rd3101, 4294967295;
	mul.wide.u32 	%rd3132, %r1286, %r1624;
	add.s64 	%rd3133, %rd3130, %rd3131;
	add.s64 	%rd3134, %rd3133, %rd3132;
	shr.u64 	%rd3135, %rd3134, 32;
	and.b64  	%rd3136, %rd3106, 4294967295;
	mul.wide.u32 	%rd3137, %r1284, %r1624;
	add.s64 	%rd3138, %rd3135, %rd3136;
	add.s64 	%rd3139, %rd3138, %rd3137;
	shr.u64 	%rd3140, %rd3139, 32;
	and.b64  	%rd3141, %rd3111, 4294967295;
	mul.wide.u32 	%rd3142, %r1282, %r1624;
	add.s64 	%rd3143, %rd3140, %rd3141;
	add.s64 	%rd3144, %rd3143, %rd3142;
	shr.u64 	%rd3145, %rd3144, 32;
	and.b64  	%rd3146, %rd3116, 4294967295;
	mul.wide.u32 	%rd3147, %r1280, %r1624;
	add.s64 	%rd3148, %rd3145, %rd3146;
	add.s64 	%rd3149, %rd3148, %rd3147;
	shr.u64 	%rd3150, %rd3149, 32;
	and.b64  	%rd3151, %rd3121, 4294967295;
	mul.wide.u32 	%rd3152, %r1278, %r1624;
	add.s64 	%rd3153, %rd3150, %rd3151;
	add.s64 	%rd3154, %rd3153, %rd3152;
	shr.u64 	%rd3155, %rd3154, 32;
	and.b64  	%rd3156, %rd3125, 4294967295;
	mul.wide.u32 	%rd3157, %r1276, %r1624;
	add.s64 	%rd3158, %rd3155, %rd3156;
	add.s64 	%rd3159, %rd3158, %rd3157;
	shr.u64 	%rd3160, %rd3159, 32;
	mul.wide.u32 	%rd3161, %r1274, %r1624;
	add.s64 	%rd3162, %rd3160, %rd3126;
	add.s64 	%rd3163, %rd3162, %rd3161;
	shr.u64 	%rd3164, %rd3163, 32;
	and.b64  	%rd3165, %rd3134, 4294967295;
	mul.wide.u32 	%rd3166, %r1287, %r1625;
	add.s64 	%rd3167, %rd3166, %rd3165;
	shr.u64 	%rd3168, %rd3167, 32;
	and.b64  	%rd3169, %rd3139, 4294967295;
	mul.wide.u32 	%rd3170, %r1286, %r1625;
	add.s64 	%rd3171, %rd3168, %rd3169;
	add.s64 	%rd3172, %rd3171, %rd3170;
	shr.u64 	%rd3173, %rd3172, 32;
	and.b64  	%rd3174, %rd3144, 4294967295;
	mul.wide.u32 	%rd3175, %r1284, %r1625;
	add.s64 	%rd3176, %rd3173, %rd3174;
	add.s64 	%rd3177, %rd3176, %rd3175;
	shr.u64 	%rd3178, %rd3177, 32;
	and.b64  	%rd3179, %rd3149, 4294967295;
	mul.wide.u32 	%rd3180, %r1282, %r1625;
	add.s64 	%rd3181, %rd3178, %rd3179;
	add.s64 	%rd3182, %rd3181, %rd3180;
	shr.u64 	%rd3183, %rd3182, 32;
	and.b64  	%rd3184, %rd3154, 4294967295;
	mul.wide.u32 	%rd3185, %r1280, %r1625;
	add.s64 	%rd3186, %rd3183, %rd3184;
	add.s64 	%rd3187, %rd3186, %rd3185;
	shr.u64 	%rd3188, %rd3187, 32;
	and.b64  	%rd3189, %rd3159, 4294967295;
	mul.wide.u32 	%rd3190, %r1278, %r1625;
	add.s64 	%rd3191, %rd3188, %rd3189;
	add.s64 	%rd3192, %rd3191, %rd3190;
	shr.u64 	%rd3193, %rd3192, 32;
	and.b64  	%rd3194, %rd3163, 4294967295;
	mul.wide.u32 	%rd3195, %r1276, %r1625;
	add.s64 	%rd3196, %rd3193, %rd3194;
	add.s64 	%rd3197, %rd3196, %rd3195;
	shr.u64 	%rd3198, %rd3197, 32;
	mul.wide.u32 	%rd3199, %r1274, %r1625;
	add.s64 	%rd3200, %rd3198, %rd3164;
	add.s64 	%rd3201, %rd3200, %rd3199;
	shr.u64 	%rd3202, %rd3201, 32;
	and.b64  	%rd3203, %rd3172, 4294967295;
	mul.wide.u32 	%rd3204, %r1287, %r1626;
	add.s64 	%rd3205, %rd3204, %rd3203;
	shr.u64 	%rd3206, %rd3205, 32;
	and.b64  	%rd3207, %rd3177, 4294967295;
	mul.wide.u32 	%rd3208, %r1286, %r1626;
	add.s64 	%rd3209, %rd3206, %rd3207;
	add.s64 	%rd3210, %rd3209, %rd3208;
	shr.u64 	%rd3211, %rd3210, 32;
	and.b64  	%rd3212, %rd3182, 4294967295;
	mul.wide.u32 	%rd3213, %r1284, %r1626;
	add.s64 	%rd3214, %rd3211, %rd3212;
	add.s64 	%rd3215, %rd3214, %rd3213;
	shr.u64 	%rd3216, %rd3215, 32;
	and.b64  	%rd3217, %rd3187, 4294967295;
	mul.wide.u32 	%rd3218, %r1282, %r1626;
	add.s64 	%rd3219, %rd3216, %rd3217;
	add.s64 	%rd3220, %rd3219, %rd3218;
	shr.u64 	%rd3221, %rd3220, 32;
	and.b64  	%rd3222, %rd3192, 4294967295;
	mul.wide.u32 	%rd3223, %r1280, %r1626;
	add.s64 	%rd3224, %rd3221, %rd3222;
	add.s64 	%rd3225, %rd3224, %rd3223;
	shr.u64 	%rd3226, %rd3225, 32;
	and.b64  	%rd3227, %rd3197, 4294967295;
	mul.wide.u32 	%rd3228, %r1278, %r1626;
	add.s64 	%rd3229, %rd3226, %rd3227;
	add.s64 	%rd3230, %rd3229, %rd3228;
	shr.u64 	%rd3231, %rd3230, 32;
	and.b64  	%rd3232, %rd3201, 4294967295;
	mul.wide.u32 	%rd3233, %r1276, %r1626;
	add.s64 	%rd3234, %rd3231, %rd3232;
	add.s64 	%rd3235, %rd3234, %rd3233;
	shr.u64 	%rd3236, %rd3235, 32;
	mul.wide.u32 	%rd3237, %r1274, %r1626;
	add.s64 	%rd3238, %rd3236, %rd3202;
	add.s64 	%rd3239, %rd3238, %rd3237;
	shr.u64 	%rd3240, %rd3239, 32;
	{ .reg .b32 tmp; mov.b64 {tmp, %r1289}, %rd3239; }
	and.b64  	%rd3241, %rd3210, 4294967295;
	mul.lo.s64 	%rd3242, %rd3241, 977;
	cvt.u32.u64 	%r1290, %rd3242;
	shr.u64 	%rd3243, %rd3242, 32;
	and.b64  	%rd3244, %rd3215, 4294967295;
	mad.lo.s64 	%rd3245, %rd3244, 977, %rd3243;
	shr.u64 	%rd3246, %rd3245, 32;
	and.b64  	%rd3247, %rd3220, 4294967295;
	mad.lo.s64 	%rd3248, %rd3247, 977, %rd3246;
	shr.u64 	%rd3249, %rd3248, 32;
	and.b64  	%rd3250, %rd3225, 4294967295;
	mad.lo.s64 	%rd3251, %rd3250, 977, %rd3249;
	shr.u64 	%rd3252, %rd3251, 32;
	and.b64  	%rd3253, %rd3230, 4294967295;
	mad.lo.s64 	%rd3254, %rd3253, 977, %rd3252;
	shr.u64 	%rd3255, %rd3254, 32;
	and.b64  	%rd3256, %rd3235, 4294967295;
	mad.lo.s64 	%rd3257, %rd3256, 977, %rd3255;
	shr.u64 	%rd3258, %rd3257, 32;
	and.b64  	%rd3259, %rd3239, 4294967295;
	mad.lo.s64 	%rd3260, %rd3259, 977, %rd3258;
	shr.u64 	%rd3261, %rd3260, 32;
	mad.lo.s64 	%rd3262, %rd3240, 977, %rd3261;
	{ .reg .b32 tmp; mov.b64 {tmp, %r1291}, %rd3262; }
	add.s32 	%r1674, %r1288, %r1290;
	setp.lt.u32 	%p550, %r1674, %r1288;
	selp.u64 	%rd3263, 1, 0, %p550;
	and.b64  	%rd3264, %rd2977, 4294967295;
	and.b64  	%rd3265, %rd3245, 4294967295;
	add.s64 	%rd3266, %rd3264, %rd3263;
	add.s64 	%rd3267, %rd3266, %rd3265;
	shr.u64 	%rd3268, %rd3267, 32;
	and.b64  	%rd3269, %rd3015, 4294967295;
	and.b64  	%rd3270, %rd3248, 4294967295;
	add.s64 	%rd3271, %rd3268, %rd3269;
	add.s64 	%rd3272, %rd3271, %rd3270;
	shr.u64 	%rd3273, %rd3272, 32;
	and.b64  	%rd3274, %rd3053, 4294967295;
	and.b64  	%rd3275, %rd3251, 4294967295;
	add.s64 	%rd3276, %rd3273, %rd3274;
	add.s64 	%rd3277, %rd3276, %rd3275;
	shr.u64 	%rd3278, %rd3277, 32;
	and.b64  	%rd3279, %rd3091, 4294967295;
	and.b64  	%rd3280, %rd3254, 4294967295;
	add.s64 	%rd3281, %rd3278, %rd3279;
	add.s64 	%rd3282, %rd3281, %rd3280;
	shr.u64 	%rd3283, %rd3282, 32;
	and.b64  	%rd3284, %rd3129, 4294967295;
	and.b64  	%rd3285, %rd3257, 4294967295;
	add.s64 	%rd3286, %rd3283, %rd3284;
	add.s64 	%rd3287, %rd3286, %rd3285;
	shr.u64 	%rd3288, %rd3287, 32;
	and.b64  	%rd3289, %rd3167, 4294967295;
	and.b64  	%rd3290, %rd3260, 4294967295;
	add.s64 	%rd3291, %rd3288, %rd3289;
	add.s64 	%rd3292, %rd3291, %rd3290;
	shr.u64 	%rd3293, %rd3292, 32;
	and.b64  	%rd3294, %rd3205, 4294967295;
	and.b64  	%rd3295, %rd3262, 4294967295;
	add.s64 	%rd3296, %rd3293, %rd3294;
	add.s64 	%rd3297, %rd3296, %rd3295;
	{ .reg .b32 tmp; mov.b64 {tmp, %r1292}, %rd3297; }
	add.s32 	%r1293, %r1292, %r1291;
	and.b64  	%rd3298, %rd3267, 4294967295;
	add.s64 	%rd4045, %rd3298, %rd3241;
	shr.u64 	%rd3299, %rd4045, 32;
	and.b64  	%rd3300, %rd3272, 4294967295;
	add.s64 	%rd3301, %rd3299, %rd3300;
	add.s64 	%rd4046, %rd3301, %rd3244;
	shr.u64 	%rd3302, %rd4046, 32;
	and.b64  	%rd3303, %rd3277, 4294967295;
	add.s64 	%rd3304, %rd3302, %rd3303;
	add.s64 	%rd4047, %rd3304, %rd3247;
	shr.u64 	%rd3305, %rd4047, 32;
	and.b64  	%rd3306, %rd3282, 4294967295;
	add.s64 	%rd3307, %rd3305, %rd3306;
	add.s64 	%rd4048, %rd3307, %rd3250;
	shr.u64 	%rd3308, %rd4048, 32;
	and.b64  	%rd3309, %rd3287, 4294967295;
	add.s64 	%rd3310, %rd3308, %rd3309;
	add.s64 	%rd4049, %rd3310, %rd3253;
	shr.u64 	%rd3311, %rd4049, 32;
	and.b64  	%rd3312, %rd3292, 4294967295;
	add.s64 	%rd3313, %rd3311, %rd3312;
	add.s64 	%rd4050, %rd3313, %rd3256;
	shr.u64 	%rd3314, %rd4050, 32;
	and.b64  	%rd3315, %rd3297, 4294967295;
	add.s64 	%rd3316, %rd3314, %rd3315;
	add.s64 	%rd4051, %rd3316, %rd3259;
	{ .reg .b32 tmp; mov.b64 {tmp, %r1294}, %rd4051; }
	add.s32 	%r1295, %r1293, %r1294;
	add.s32 	%r505, %r1295, %r1289;
	setp.eq.s32 	%p551, %r505, 0;
	mov.pred 	%p743, 0;
	@%p551 bra 	$L__BB0_326;
	cvt.u64.u32 	%rd3317, %r505;
	mul.wide.u32 	%rd3318, %r505, 977;
	cvt.u32.u64 	%r1296, %rd3318;
	shr.u64 	%rd3319, %rd3318, 32;
	add.s64 	%rd3320, %rd3319, %rd3317;
	shr.u64 	%rd3321, %rd3320, 32;
	add.s32 	%r506, %r1674, %r1296;
	setp.lt.u32 	%p552, %r506, %r1674;
	selp.u64 	%rd3322, 1, 0, %p552;
	and.b64  	%rd3323, %rd4045, 4294967295;
	and.b64  	%rd3324, %rd3320, 4294967295;
	add.s64 	%rd3325, %rd3323, %rd3322;
	add.s64 	%rd4045, %rd3325, %rd3324;
	shr.u64 	%rd3326, %rd4045, 32;
	and.b64  	%rd3327, %rd4046, 4294967295;
	add.s64 	%rd3328, %rd3326, %rd3327;
	add.s64 	%rd4046, %rd3328, %rd3321;
	shr.u64 	%rd3329, %rd4046, 32;
	and.b64  	%rd3330, %rd4047, 4294967295;
	add.s64 	%rd4047, %rd3329, %rd3330;
	shr.u64 	%rd3331, %rd4047, 32;
	and.b64  	%rd3332, %rd4048, 4294967295;
	add.s64 	%rd4048, %rd3331, %rd3332;
	shr.u64 	%rd3333, %rd4048, 32;
	and.b64  	%rd3334, %rd4049, 4294967295;
	add.s64 	%rd4049, %rd3333, %rd3334;
	shr.u64 	%rd3335, %rd4049, 32;
	and.b64  	%rd3336, %rd4050, 4294967295;
	add.s64 	%rd4050, %rd3335, %rd3336;
	shr.u64 	%rd3337, %rd4050, 32;
	and.b64  	%rd3338, %rd4051, 4294967295;
	add.s64 	%rd4051, %rd3337, %rd3338;
	setp.gt.u64 	%p743, %rd4051, 4294967295;
	mov.u32 	%r1674, %r506;
$L__BB0_326:
	ld.const.u32 	%rd292, [const_p+12];
	ld.const.u32 	%rd293, [const_p+16];
	ld.const.u32 	%rd294, [const_p+8];
	ld.const.u32 	%rd295, [const_p+20];
	ld.const.u32 	%rd296, [const_p+4];
	ld.const.u32 	%rd297, [const_p+24];
	cvt.u32.u64 	%r1681, %rd4051;
	cvt.u32.u64 	%r1680, %rd4050;
	cvt.u32.u64 	%r1679, %rd4049;
	cvt.u32.u64 	%r1678, %rd4048;
	cvt.u32.u64 	%r1677, %rd4047;
	cvt.u32.u64 	%r1676, %rd4046;
	cvt.u32.u64 	%r1675, %rd4045;
	ld.const.u32 	%r1297, [const_p+28];
	setp.lt.u32 	%p553, %r1297, %r1681;
	or.pred  	%p554, %p743, %p553;
	@%p554 bra 	$L__BB0_340;
	setp.gt.u32 	%p555, %r1297, %r1681;
	@%p555 bra 	$L__BB0_341;
	cvt.u32.u64 	%r1298, %rd297;
	setp.lt.u32 	%p556, %r1298, %r1680;
	@%p556 bra 	$L__BB0_340;
	setp.gt.u32 	%p557, %r1298, %r1680;
	@%p557 bra 	$L__BB0_341;
	cvt.u32.u64 	%r1300, %rd295;
	setp.lt.u32 	%p558, %r1300, %r1679;
	@%p558 bra 	$L__BB0_340;
	setp.gt.u32 	%p559, %r1300, %r1679;
	@%p559 bra 	$L__BB0_341;
	cvt.u32.u64 	%r1302, %rd293;
	setp.lt.u32 	%p560, %r1302, %r1678;
	@%p560 bra 	$L__BB0_340;
	setp.gt.u32 	%p561, %r1302, %r1678;
	@%p561 bra 	$L__BB0_341;
	cvt.u32.u64 	%r1304, %rd292;
	setp.lt.u32 	%p562, %r1304, %r1677;
	@%p562 bra 	$L__BB0_340;
	setp.gt.u32 	%p563, %r1304, %r1677;
	@%p563 bra 	$L__BB0_341;
	cvt.u32.u64 	%r1306, %rd294;
	setp.lt.u32 	%p564, %r1306, %r1676;
	@%p564 bra 	$L__BB0_340;
	setp.gt.u32 	%p565, %r1306, %r1676;
	@%p565 bra 	$L__BB0_341;
	cvt.u32.u64 	%r1308, %rd296;
	setp.lt.u32 	%p566, %r1308, %r1675;
	@%p566 bra 	$L__BB0_340;
	setp.gt.u32 	%p567, %r1308, %r1675;
	ld.const.u32 	%r1310, [const_p];
	setp.lt.u32 	%p568, %r1674, %r1310;
	or.pred  	%p569, %p567, %p568;
	@%p569 bra 	$L__BB0_341;
$L__BB0_340:
	cvt.u32.u64 	%r1312, %rd292;
	cvt.u32.u64 	%r1313, %rd294;
	cvt.u32.u64 	%r1314, %rd296;
	cvt.u32.u64 	%r1315, %rd297;
	cvt.u32.u64 	%r1316, %rd295;
	cvt.u32.u64 	%r1317, %rd293;
	ld.const.u32 	%r1318, [const_p];
	setp.lt.u32 	%p570, %r1674, %r1318;
	selp.s64 	%rd3340, -1, 0, %p570;
	sub.s32 	%r1674, %r1674, %r1318;
	and.b64  	%rd3341, %rd4045, 4294967295;
	add.s64 	%rd3342, %rd3341, %rd3340;
	setp.lt.u64 	%p571, %rd3342, %rd296;
	selp.s64 	%rd3343, -1, 0, %p571;
	cvt.u32.u64 	%r1319, %rd3342;
	sub.s32 	%r1675, %r1319, %r1314;
	and.b64  	%rd3344, %rd4046, 4294967295;
	add.s64 	%rd3345, %rd3344, %rd3343;
	setp.lt.u64 	%p572, %rd3345, %rd294;
	selp.s64 	%rd3346, -1, 0, %p572;
	cvt.u32.u64 	%r1320, %rd3345;
	sub.s32 	%r1676, %r1320, %r1313;
	and.b64  	%rd3347, %rd4047, 4294967295;
	add.s64 	%rd3348, %rd3347, %rd3346;
	setp.lt.u64 	%p573, %rd3348, %rd292;
	selp.s64 	%rd3349, -1, 0, %p573;
	cvt.u32.u64 	%r1321, %rd3348;
	sub.s32 	%r1677, %r1321, %r1312;
	and.b64  	%rd3350, %rd4048, 4294967295;
	add.s64 	%rd3351, %rd3350, %rd3349;
	setp.lt.u64 	%p574, %rd3351, %rd293;
	selp.s64 	%rd3352, -1, 0, %p574;
	cvt.u32.u64 	%r1322, %rd3351;
	sub.s32 	%r1678, %r1322, %r1317;
	and.b64  	%rd3353, %rd4049, 4294967295;
	add.s64 	%rd3354, %rd3353, %rd3352;
	setp.lt.u64 	%p575, %rd3354, %rd295;
	selp.s64 	%rd3355, -1, 0, %p575;
	cvt.u32.u64 	%r1323, %rd3354;
	sub.s32 	%r1679, %r1323, %r1316;
	and.b64  	%rd3356, %rd4050, 4294967295;
	add.s64 	%rd3357, %rd3356, %rd3355;
	setp.lt.u64 	%p576, %rd3357, %rd297;
	selp.s32 	%r1324, -1, 0, %p576;
	cvt.u32.u64 	%r1325, %rd3357;
	sub.s32 	%r1680, %r1325, %r1315;
	add.s32 	%r1326, %r1681, %r1324;
	sub.s32 	%r1681, %r1326, %r1297;
$L__BB0_341:
	ld.const.u32 	%r532, [const_p];
	setp.gt.u32 	%p577, %r1681, %r1297;
	@%p577 bra 	$L__BB0_354;
	bra.uni 	$L__BB0_355;
$L__BB0_342:
	cvt.u32.u64 	%r1327, %rd297;
	setp.gt.u32 	%p579, %r1680, %r1327;
	@%p579 bra 	$L__BB0_354;
	setp.lt.u32 	%p580, %r1680, %r1327;
	@%p580 bra 	$L__BB0_356;
	cvt.u32.u64 	%r1329, %rd295;
	setp.gt.u32 	%p581, %r1679, %r1329;
	@%p581 bra 	$L__BB0_354;
	setp.lt.u32 	%p582, %r1679, %r1329;
	@%p582 bra 	$L__BB0_356;
	cvt.u32.u64 	%r1331, %rd293;
	setp.gt.u32 	%p583, %r1678, %r1331;
	@%p583 bra 	$L__BB0_354;
	setp.lt.u32 	%p584, %r1678, %r1331;
	@%p584 bra 	$L__BB0_356;
	cvt.u32.u64 	%r1333, %rd292;
	setp.gt.u32 	%p585, %r1677, %r1333;
	@%p585 bra 	$L__BB0_354;
	setp.lt.u32 	%p586, %r1677, %r1333;
	@%p586 bra 	$L__BB0_356;
	cvt.u32.u64 	%r1335, %rd294;
	setp.gt.u32 	%p587, %r1676, %r1335;
	@%p587 bra 	$L__BB0_354;
	setp.lt.u32 	%p588, %r1676, %r1335;
	@%p588 bra 	$L__BB0_356;
	cvt.u32.u64 	%r1337, %rd296;
	setp.gt.u32 	%p589, %r1675, %r1337;
	@%p589 bra 	$L__BB0_354;
	setp.lt.u32 	%p590, %r1675, %r1337;
	setp.lt.u32 	%p591, %r1674, %r532;
	or.pred  	%p592, %p590, %p591;
	@%p592 bra 	$L__BB0_356;
$L__BB0_354:
	cvt.u32.u64 	%r1339, %rd292;
	cvt.u32.u64 	%r1340, %rd294;
	cvt.u32.u64 	%r1341, %rd296;
	cvt.u32.u64 	%r1342, %rd297;
	cvt.u32.u64 	%r1343, %rd295;
	cvt.u32.u64 	%r1344, %rd293;
	setp.lt.u32 	%p593, %r1674, %r532;
	selp.s64 	%rd3358, -1, 0, %p593;
	sub.s32 	%r1674, %r1674, %r532;
	cvt.u64.u32 	%rd3359, %r1675;
	add.s64 	%rd3360, %rd3358, %rd3359;
	setp.lt.u64 	%p594, %rd3360, %rd296;
	selp.s64 	%rd3361, -1, 0, %p594;
	cvt.u32.u64 	%r1345, %rd3360;
	sub.s32 	%r1675, %r1345, %r1341;
	cvt.u64.u32 	%rd3362, %r1676;
	add.s64 	%rd3363, %rd3361, %rd3362;
	setp.lt.u64 	%p595, %rd3363, %rd294;
	selp.s64 	%rd3364, -1, 0, %p595;
	cvt.u32.u64 	%r1346, %rd3363;
	sub.s32 	%r1676, %r1346, %r1340;
	cvt.u64.u32 	%rd3365, %r1677;
	add.s64 	%rd3366, %rd3364, %rd3365;
	setp.lt.u64 	%p596, %rd3366, %rd292;
	selp.s64 	%rd3367, -1, 0, %p596;
	cvt.u32.u64 	%r1347, %rd3366;
	sub.s32 	%r1677, %r1347, %r1339;
	cvt.u64.u32 	%rd3368, %r1678;
	add.s64 	%rd3369, %rd3367, %rd3368;
	setp.lt.u64 	%p597, %rd3369, %rd293;
	selp.s64 	%rd3370, -1, 0, %p597;
	cvt.u32.u64 	%r1348, %rd3369;
	sub.s32 	%r1678, %r1348, %r1344;
	cvt.u64.u32 	%rd3371, %r1679;
	add.s64 	%rd3372, %rd3370, %rd3371;
	setp.lt.u64 	%p598, %rd3372, %rd295;
	selp.s64 	%rd3373, -1, 0, %p598;
	cvt.u32.u64 	%r1349, %rd3372;
	sub.s32 	%r1679, %r1349, %r1343;
	cvt.u64.u32 	%rd3374, %r1680;
	add.s64 	%rd3375, %rd3373, %rd3374;
	setp.lt.u64 	%p599, %rd3375, %rd297;
	selp.s32 	%r1350, -1, 0, %p599;
	cvt.u32.u64 	%r1351, %rd3375;
	sub.s32 	%r1680, %r1351, %r1342;
	add.s32 	%r1352, %r1681, %r1350;
	sub.s32 	%r1681, %r1352, %r1297;
	bra.uni 	$L__BB0_356;
$L__BB0_355:
	setp.lt.u32 	%p578, %r1681, %r1297;
	@%p578 bra 	$L__BB0_356;
	bra.uni 	$L__BB0_342;
$L__BB0_356:
	setp.gt.u32 	%p600, %r1681, %r1592;
	@%p600 bra 	$L__BB0_357;
	bra.uni 	$L__BB0_370;
$L__BB0_357:
	setp.lt.u32 	%p624, %r1674, %r1585;
	selp.s64 	%rd3418, -1, 0, %p624;
	cvt.u64.u32 	%rd3419, %r1675;
	add.s64 	%rd4052, %rd3418, %rd3419;
	cvt.u64.u32 	%rd3420, %r1586;
	setp.lt.u64 	%p625, %rd4052, %rd3420;
	selp.s64 	%rd3421, -1, 0, %p625;
	cvt.u64.u32 	%rd3422, %r1676;
	add.s64 	%rd4053, %rd3421, %rd3422;
	cvt.u64.u32 	%rd3423, %r1587;
	setp.lt.u64 	%p626, %rd4053, %rd3423;
	selp.s64 	%rd3424, -1, 0, %p626;
	cvt.u64.u32 	%rd3425, %r1677;
	add.s64 	%rd4054, %rd3424, %rd3425;
	cvt.u64.u32 	%rd3426, %r1588;
	setp.lt.u64 	%p627, %rd4054, %rd3426;
	selp.s64 	%rd3427, -1, 0, %p627;
	cvt.u64.u32 	%rd3428, %r1678;
	add.s64 	%rd4055, %rd3427, %rd3428;
	cvt.u64.u32 	%rd3429, %r1589;
	setp.lt.u64 	%p628, %rd4055, %rd3429;
	selp.s64 	%rd3430, -1, 0, %p628;
	cvt.u64.u32 	%rd3431, %r1679;
	add.s64 	%rd4056, %rd3430, %rd3431;
	cvt.u64.u32 	%rd3432, %r1590;
	setp.lt.u64 	%p629, %rd4056, %rd3432;
	selp.s64 	%rd3433, -1, 0, %p629;
	cvt.u64.u32 	%rd3434, %r1680;
	add.s64 	%rd4057, %rd3433, %rd3434;
	cvt.u64.u32 	%rd3435, %r1591;
	setp.lt.u64 	%p630, %rd4057, %rd3435;
	selp.s32 	%r1357, -1, 0, %p630;
	add.s32 	%r1683, %r1681, %r1357;
	bra.uni 	$L__BB0_372;
$L__BB0_358:
	setp.gt.u32 	%p602, %r1680, %r1591;
	@%p602 bra 	$L__BB0_357;
	setp.lt.u32 	%p603, %r1680, %r1591;
	@%p603 bra 	$L__BB0_371;
	setp.gt.u32 	%p604, %r1679, %r1590;
	@%p604 bra 	$L__BB0_357;
	setp.lt.u32 	%p605, %r1679, %r1590;
	@%p605 bra 	$L__BB0_371;
	setp.gt.u32 	%p606, %r1678, %r1589;
	@%p606 bra 	$L__BB0_357;
	setp.lt.u32 	%p607, %r1678, %r1589;
	@%p607 bra 	$L__BB0_371;
	setp.gt.u32 	%p608, %r1677, %r1588;
	@%p608 bra 	$L__BB0_357;
	setp.lt.u32 	%p609, %r1677, %r1588;
	@%p609 bra 	$L__BB0_371;
	setp.gt.u32 	%p610, %r1676, %r1587;
	@%p610 bra 	$L__BB0_357;
	setp.lt.u32 	%p611, %r1676, %r1587;
	@%p611 bra 	$L__BB0_371;
	setp.gt.u32 	%p612, %r1675, %r1586;
	@%p612 bra 	$L__BB0_357;
	setp.lt.u32 	%p613, %r1675, %r1586;
	setp.lt.u32 	%p614, %r1674, %r1585;
	or.pred  	%p615, %p613, %p614;
	@%p615 bra 	$L__BB0_371;
	bra.uni 	$L__BB0_357;
$L__BB0_370:
	setp.ge.u32 	%p601, %r1681, %r1592;
	@%p601 bra 	$L__BB0_358;
$L__BB0_371:
	add.s32 	%r549, %r1674, %r532;
	setp.lt.u32 	%p616, %r549, %r1674;
	selp.u64 	%rd3376, 1, 0, %p616;
	cvt.u64.u32 	%rd3377, %r1675;
	add.s64 	%rd3378, %rd3376, %rd3377;
	add.s64 	%rd3379, %rd3378, %rd296;
	shr.u64 	%rd3380, %rd3379, 32;
	cvt.u64.u32 	%rd3381, %r1676;
	add.s64 	%rd3382, %rd3380, %rd3381;
	add.s64 	%rd3383, %rd3382, %rd294;
	shr.u64 	%rd3384, %rd3383, 32;
	cvt.u64.u32 	%rd3385, %r1677;
	add.s64 	%rd3386, %rd3384, %rd3385;
	add.s64 	%rd3387, %rd3386, %rd292;
	shr.u64 	%rd3388, %rd3387, 32;
	cvt.u64.u32 	%rd3389, %r1678;
	add.s64 	%rd3390, %rd3388, %rd3389;
	add.s64 	%rd3391, %rd3390, %rd293;
	shr.u64 	%rd3392, %rd3391, 32;
	cvt.u64.u32 	%rd3393, %r1679;
	add.s64 	%rd3394, %rd3392, %rd3393;
	add.s64 	%rd3395, %rd3394, %rd295;
	shr.u64 	%rd3396, %rd3395, 32;
	cvt.u64.u32 	%rd3397, %r1680;
	add.s64 	%rd3398, %rd3396, %rd3397;
	add.s64 	%rd3399, %rd3398, %rd297;
	{ .reg .b32 tmp; mov.b64 {tmp, %r1353}, %rd3399; }
	add.s32 	%r1354, %r1681, %r1353;
	add.s32 	%r1355, %r1354, %r1297;
	setp.lt.u32 	%p617, %r549, %r1585;
	selp.s64 	%rd3400, -1, 0, %p617;
	and.b64  	%rd3401, %rd3379, 4294967295;
	add.s64 	%rd4052, %rd3401, %rd3400;
	cvt.u64.u32 	%rd3402, %r1586;
	setp.lt.u64 	%p618, %rd4052, %rd3402;
	selp.s64 	%rd3403, -1, 0, %p618;
	and.b64  	%rd3404, %rd3383, 4294967295;
	add.s64 	%rd4053, %rd3404, %rd3403;
	cvt.u64.u32 	%rd3405, %r1587;
	setp.lt.u64 	%p619, %rd4053, %rd3405;
	selp.s64 	%rd3406, -1, 0, %p619;
	and.b64  	%rd3407, %rd3387, 4294967295;
	add.s64 	%rd4054, %rd3407, %rd3406;
	cvt.u64.u32 	%rd3408, %r1588;
	setp.lt.u64 	%p620, %rd4054, %rd3408;
	selp.s64 	%rd3409, -1, 0, %p620;
	and.b64  	%rd3410, %rd3391, 4294967295;
	add.s64 	%rd4055, %rd3410, %rd3409;
	cvt.u64.u32 	%rd3411, %r1589;
	setp.lt.u64 	%p621, %rd4055, %rd3411;
	selp.s64 	%rd3412, -1, 0, %p621;
	and.b64  	%rd3413, %rd3395, 4294967295;
	add.s64 	%rd4056, %rd3413, %rd3412;
	cvt.u64.u32 	%rd3414, %r1590;
	setp.lt.u64 	%p622, %rd4056, %rd3414;
	selp.s64 	%rd3415, -1, 0, %p622;
	and.b64  	%rd3416, %rd3399, 4294967295;
	add.s64 	%rd4057, %rd3416, %rd3415;
	cvt.u64.u32 	%rd3417, %r1591;
	setp.lt.u64 	%p623, %rd4057, %rd3417;
	selp.s32 	%r1356, -1, 0, %p623;
	add.s32 	%r1683, %r1355, %r1356;
	mov.u32 	%r1674, %r549;
$L__BB0_372:
	sub.s32 	%r1718, %r1683, %r1592;
	cvt.u32.u64 	%r1358, %rd4057;
	sub.s32 	%r1719, %r1358, %r1591;
	cvt.u32.u64 	%r1359, %rd4056;
	sub.s32 	%r1720, %r1359, %r1590;
	cvt.u32.u64 	%r1360, %rd4055;
	sub.s32 	%r1721, %r1360, %r1589;
	cvt.u32.u64 	%r1361, %rd4054;
	sub.s32 	%r1722, %r1361, %r1588;
	cvt.u32.u64 	%r1362, %rd4053;
	sub.s32 	%r1723, %r1362, %r1587;
	cvt.u32.u64 	%r1363, %rd4052;
	sub.s32 	%r1724, %r1363, %r1586;
	sub.s32 	%r1725, %r1674, %r1585;
	shl.b32 	%r1364, %r41, 1;
	shr.u32 	%r1365, %r41, 31;
	cvt.u64.u32 	%rd3436, %r1365;
	mul.wide.u32 	%rd3437, %r40, 2;
	or.b64  	%rd3438, %rd3437, %rd3436;
	shr.u64 	%rd3439, %rd3437, 32;
	mul.wide.u32 	%rd3440, %r39, 2;
	or.b64  	%rd3441, %rd3439, %rd3440;
	shr.u64 	%rd3442, %rd3440, 32;
	mul.wide.u32 	%rd3443, %r38, 2;
	or.b64  	%rd3444, %rd3442, %rd3443;
	shr.u64 	%rd3445, %rd3443, 32;
	mul.wide.u32 	%rd3446, %r37, 2;
	add.s64 	%rd3447, %rd3445, %rd3446;
	shr.u64 	%rd3448, %rd3447, 32;
	mul.wide.u32 	%rd3449, %r36, 2;
	add.s64 	%rd3450, %rd3448, %rd3449;
	shr.u64 	%rd3451, %rd3450, 32;
	mul.wide.u32 	%rd3452, %r35, 2;
	add.s64 	%rd3453, %rd3451, %rd3452;
	shr.u64 	%rd3454, %rd3453, 32;
	mul.wide.u32 	%rd3455, %r34, 2;
	add.s64 	%rd3456, %rd3454, %rd3455;
	shr.u64 	%rd3457, %rd3456, 32;
	{ .reg .b32 tmp; mov.b64 {tmp, %r1366}, %rd3456; }
	mad.lo.s32 	%r1693, %r1366, 977, %r1364;
	setp.lt.u32 	%p632, %r1693, %r1364;
	selp.u64 	%rd3458, 1, 0, %p632;
	and.b64  	%rd3459, %rd3438, 4294967295;
	add.s64 	%rd3460, %rd3459, %rd3458;
	shr.u64 	%rd3461, %rd3460, 32;
	and.b64  	%rd3462, %rd3441, 4294967295;
	add.s64 	%rd3463, %rd3461, %rd3462;
	shr.u64 	%rd3464, %rd3463, 32;
	and.b64  	%rd3465, %rd3444, 4294967295;
	add.s64 	%rd3466, %rd3464, %rd3465;
	shr.u64 	%rd3467, %rd3466, 32;
	and.b64  	%rd3468, %rd3447, 4294967295;
	add.s64 	%rd3469, %rd3467, %rd3468;
	shr.u64 	%rd3470, %rd3469, 32;
	and.b64  	%rd3471, %rd3450, 4294967295;
	add.s64 	%rd3472, %rd3470, %rd3471;
	shr.u64 	%rd3473, %rd3472, 32;
	and.b64  	%rd3474, %rd3453, 4294967295;
	add.s64 	%rd3475, %rd3473, %rd3474;
	shr.u64 	%rd3476, %rd3475, 32;
	and.b64  	%rd3477, %rd3456, 4294967295;
	add.s64 	%rd3478, %rd3476, %rd3477;
	{ .reg .b32 tmp; mov.b64 {tmp, %r1367}, %rd3478; }
	and.b64  	%rd3479, %rd3460, 4294967295;
	add.s64 	%rd4058, %rd3479, %rd3457;
	shr.u64 	%rd3480, %rd4058, 32;
	and.b64  	%rd3481, %rd3463, 4294967295;
	add.s64 	%rd4059, %rd3480, %rd3481;
	shr.u64 	%rd3482, %rd4059, 32;
	and.b64  	%rd3483, %rd3466, 4294967295;
	add.s64 	%rd4060, %rd3482, %rd3483;
	shr.u64 	%rd3484, %rd4060, 32;
	and.b64  	%rd3485, %rd3469, 4294967295;
	add.s64 	%rd4061, %rd3484, %rd3485;
	shr.u64 	%rd3486, %rd4061, 32;
	and.b64  	%rd3487, %rd3472, 4294967295;
	add.s64 	%rd4062, %rd3486, %rd3487;
	shr.u64 	%rd3488, %rd4062, 32;
	and.b64  	%rd3489, %rd3475, 4294967295;
	add.s64 	%rd4063, %rd3488, %rd3489;
	shr.u64 	%rd3490, %rd4063, 32;
	and.b64  	%rd3491, %rd3478, 4294967295;
	add.s64 	%rd4064, %rd3490, %rd3491;
	{ .reg .b32 tmp; mov.b64 {tmp, %r1368}, %rd4064; }
	add.s32 	%r563, %r1367, %r1368;
	setp.eq.s32 	%p633, %r563, 0;
	mov.pred 	%p744, 0;
	@%p633 bra 	$L__BB0_374;
	mad.lo.s32 	%r564, %r563, 977, %r1693;
	setp.lt.u32 	%p634, %r564, %r1693;
	selp.u64 	%rd3492, 1, 0, %p634;
	and.b64  	%rd3493, %rd4058, 4294967295;
	cvt.u64.u32 	%rd3494, %r563;
	add.s64 	%rd3495, %rd3493, %rd3492;
	add.s64 	%rd4058, %rd3495, %rd3494;
	shr.u64 	%rd3496, %rd4058, 32;
	and.b64  	%rd3497, %rd4059, 4294967295;
	add.s64 	%rd4059, %rd3496, %rd3497;
	shr.u64 	%rd3498, %rd4059, 32;
	and.b64  	%rd3499, %rd4060, 4294967295;
	add.s64 	%rd4060, %rd3498, %rd3499;
	shr.u64 	%rd3500, %rd4060, 32;
	and.b64  	%rd3501, %rd4061, 4294967295;
	add.s64 	%rd4061, %rd3500, %rd3501;
	shr.u64 	%rd3502, %rd4061, 32;
	and.b64  	%rd3503, %rd4062, 4294967295;
	add.s64 	%rd4062, %rd3502, %rd3503;
	shr.u64 	%rd3504, %rd4062, 32;
	and.b64  	%rd3505, %rd4063, 4294967295;
	add.s64 	%rd4063, %rd3504, %rd3505;
	shr.u64 	%rd3506, %rd4063, 32;
	and.b64  	%rd3507, %rd4064, 4294967295;
	add.s64 	%rd4064, %rd3506, %rd3507;
	setp.gt.u64 	%p744, %rd4064, 4294967295;
	mov.u32 	%r1693, %r564;
$L__BB0_374:
	cvt.u32.u64 	%r1700, %rd4064;
	cvt.u32.u64 	%r1699, %rd4063;
	cvt.u32.u64 	%r1698, %rd4062;
	cvt.u32.u64 	%r1697, %rd4061;
	cvt.u32.u64 	%r1696, %rd4060;
	cvt.u32.u64 	%r1695, %rd4059;
	cvt.u32.u64 	%r1694, %rd4058;
	setp.lt.u32 	%p635, %r1297, %r1700;
	or.pred  	%p636, %p744, %p635;
	@%p636 bra 	$L__BB0_388;
	setp.gt.u32 	%p637, %r1297, %r1700;
	@%p637 bra 	$L__BB0_389;
	cvt.u32.u64 	%r1369, %rd297;
	setp.lt.u32 	%p638, %r1369, %r1699;
	@%p638 bra 	$L__BB0_388;
	setp.gt.u32 	%p639, %r1369, %r1699;
	@%p639 bra 	$L__BB0_389;
	cvt.u32.u64 	%r1371, %rd295;
	setp.lt.u32 	%p640, %r1371, %r1698;
	@%p640 bra 	$L__BB0_388;
	setp.gt.u32 	%p641, %r1371, %r1698;
	@%p641 bra 	$L__BB0_389;
	cvt.u32.u64 	%r1373, %rd293;
	setp.lt.u32 	%p642, %r1373, %r1697;
	@%p642 bra 	$L__BB0_388;
	setp.gt.u32 	%p643, %r1373, %r1697;
	@%p643 bra 	$L__BB0_389;
	cvt.u32.u64 	%r1375, %rd292;
	setp.lt.u32 	%p644, %r1375, %r1696;
	@%p644 bra 	$L__BB0_388;
	setp.gt.u32 	%p645, %r1375, %r1696;
	@%p645 bra 	$L__BB0_389;
	cvt.u32.u64 	%r1377, %rd294;
	setp.lt.u32 	%p646, %r1377, %r1695;
	@%p646 bra 	$L__BB0_388;
	setp.gt.u32 	%p647, %r1377, %r1695;
	@%p647 bra 	$L__BB0_389;
	cvt.u32.u64 	%r1379, %rd296;
	setp.lt.u32 	%p648, %r1379, %r1694;
	@%p648 bra 	$L__BB0_388;
	setp.gt.u32 	%p649, %r1379, %r1694;
	setp.lt.u32 	%p650, %r1693, %r532;
	or.pred  	%p651, %p649, %p650;
	@%p651 bra 	$L__BB0_389;
$L__BB0_388:
	cvt.u32.u64 	%r1381, %rd292;
	cvt.u32.u64 	%r1382, %rd294;
	cvt.u32.u64 	%r1383, %rd296;
	cvt.u32.u64 	%r1384, %rd297;
	cvt.u32.u64 	%r1385, %rd295;
	cvt.u32.u64 	%r1386, %rd293;
	setp.lt.u32 	%p652, %r1693, %r532;
	selp.s64 	%rd3509, -1, 0, %p652;
	sub.s32 	%r1693, %r1693, %r532;
	and.b64  	%rd3510, %rd4058, 4294967295;
	add.s64 	%rd3511, %rd3510, %rd3509;
	setp.lt.u64 	%p653, %rd3511, %rd296;
	selp.s64 	%rd3512, -1, 0, %p653;
	cvt.u32.u64 	%r1387, %rd3511;
	sub.s32 	%r1694, %r1387, %r1383;
	and.b64  	%rd3513, %rd4059, 4294967295;
	add.s64 	%rd3514, %rd3513, %rd3512;
	setp.lt.u64 	%p654, %rd3514, %rd294;
	selp.s64 	%rd3515, -1, 0, %p654;
	cvt.u32.u64 	%r1388, %rd3514;
	sub.s32 	%r1695, %r1388, %r1382;
	and.b64  	%rd3516, %rd4060, 4294967295;
	add.s64 	%rd3517, %rd3516, %rd3515;
	setp.lt.u64 	%p655, %rd3517, %rd292;
	selp.s64 	%rd3518, -1, 0, %p655;
	cvt.u32.u64 	%r1389, %rd3517;
	sub.s32 	%r1696, %r1389, %r1381;
	and.b64  	%rd3519, %rd4061, 4294967295;
	add.s64 	%rd3520, %rd3519, %rd3518;
	setp.lt.u64 	%p656, %rd3520, %rd293;
	selp.s64 	%rd3521, -1, 0, %p656;
	cvt.u32.u64 	%r1390, %rd3520;
	sub.s32 	%r1697, %r1390, %r1386;
	and.b64  	%rd3522, %rd4062, 4294967295;
	add.s64 	%rd3523, %rd3522, %rd3521;
	setp.lt.u64 	%p657, %rd3523, %rd295;
	selp.s64 	%rd3524, -1, 0, %p657;
	cvt.u32.u64 	%r1391, %rd3523;
	sub.s32 	%r1698, %r1391, %r1385;
	and.b64  	%rd3525, %rd4063, 4294967295;
	add.s64 	%rd3526, %rd3525, %rd3524;
	setp.lt.u64 	%p658, %rd3526, %rd297;
	selp.s32 	%r1392, -1, 0, %p658;
	cvt.u32.u64 	%r1393, %rd3526;
	sub.s32 	%r1699, %r1393, %r1384;
	add.s32 	%r1394, %r1700, %r1392;
	sub.s32 	%r1700, %r1394, %r1297;
$L__BB0_389:
	setp.gt.u32 	%p659, %r1700, %r1297;
	@%p659 bra 	$L__BB0_402;
	bra.uni 	$L__BB0_403;
$L__BB0_390:
	cvt.u32.u64 	%r1395, %rd297;
	setp.gt.u32 	%p661, %r1699, %r1395;
	@%p661 bra 	$L__BB0_402;
	setp.lt.u32 	%p662, %r1699, %r1395;
	@%p662 bra 	$L__BB0_404;
	cvt.u32.u64 	%r1397, %rd295;
	setp.gt.u32 	%p663, %r1698, %r1397;
	@%p663 bra 	$L__BB0_402;
	setp.lt.u32 	%p664, %r1698, %r1397;
	@%p664 bra 	$L__BB0_404;
	cvt.u32.u64 	%r1399, %rd293;
	setp.gt.u32 	%p665, %r1697, %r1399;
	@%p665 bra 	$L__BB0_402;
	setp.lt.u32 	%p666, %r1697, %r1399;
	@%p666 bra 	$L__BB0_404;
	cvt.u32.u64 	%r1401, %rd292;
	setp.gt.u32 	%p667, %r1696, %r1401;
	@%p667 bra 	$L__BB0_402;
	setp.lt.u32 	%p668, %r1696, %r1401;
	@%p668 bra 	$L__BB0_404;
	cvt.u32.u64 	%r1403, %rd294;
	setp.gt.u32 	%p669, %r1695, %r1403;
	@%p669 bra 	$L__BB0_402;
	setp.lt.u32 	%p670, %r1695, %r1403;
	@%p670 bra 	$L__BB0_404;
	cvt.u32.u64 	%r1405, %rd296;
	setp.gt.u32 	%p671, %r1694, %r1405;
	@%p671 bra 	$L__BB0_402;
	setp.lt.u32 	%p672, %r1694, %r1405;
	setp.lt.u32 	%p673, %r1693, %r532;
	or.pred  	%p674, %p672, %p673;
	@%p674 bra 	$L__BB0_404;
$L__BB0_402:
	cvt.u32.u64 	%r1407, %rd292;
	cvt.u32.u64 	%r1408, %rd294;
	cvt.u32.u64 	%r1409, %rd296;
	cvt.u32.u64 	%r1410, %rd297;
	cvt.u32.u64 	%r1411, %rd295;
	cvt.u32.u64 	%r1412, %rd293;
	setp.lt.u32 	%p675, %r1693, %r532;
	selp.s64 	%rd3527, -1, 0, %p675;
	sub.s32 	%r1693, %r1693, %r532;
	cvt.u64.u32 	%rd3528, %r1694;
	add.s64 	%rd3529, %rd3527, %rd3528;
	setp.lt.u64 	%p676, %rd3529, %rd296;
	selp.s64 	%rd3530, -1, 0, %p676;
	cvt.u32.u64 	%r1413, %rd3529;
	sub.s32 	%r1694, %r1413, %r1409;
	cvt.u64.u32 	%rd3531, %r1695;
	add.s64 	%rd3532, %rd3530, %rd3531;
	setp.lt.u64 	%p677, %rd3532, %rd294;
	selp.s64 	%rd3533, -1, 0, %p677;
	cvt.u32.u64 	%r1414, %rd3532;
	sub.s32 	%r1695, %r1414, %r1408;
	cvt.u64.u32 	%rd3534, %r1696;
	add.s64 	%rd3535, %rd3533, %rd3534;
	setp.lt.u64 	%p678, %rd3535, %rd292;
	selp.s64 	%rd3536, -1, 0, %p678;
	cvt.u32.u64 	%r1415, %rd3535;
	sub.s32 	%r1696, %r1415, %r1407;
	cvt.u64.u32 	%rd3537, %r1697;
	add.s64 	%rd3538, %rd3536, %rd3537;
	setp.lt.u64 	%p679, %rd3538, %rd293;
	selp.s64 	%rd3539, -1, 0, %p679;
	cvt.u32.u64 	%r1416, %rd3538;
	sub.s32 	%r1697, %r1416, %r1412;
	cvt.u64.u32 	%rd3540, %r1698;
	add.s64 	%rd3541, %rd3539, %rd3540;
	setp.lt.u64 	%p680, %rd3541, %rd295;
	selp.s64 	%rd3542, -1, 0, %p680;
	cvt.u32.u64 	%r1417, %rd3541;
	sub.s32 	%r1698, %r1417, %r1411;
	cvt.u64.u32 	%rd3543, %r1699;
	add.s64 	%rd3544, %rd3542, %rd3543;
	setp.lt.u64 	%p681, %rd3544, %rd297;
	selp.s32 	%r1418, -1, 0, %p681;
	cvt.u32.u64 	%r1419, %rd3544;
	sub.s32 	%r1699, %r1419, %r1410;
	add.s32 	%r1420, %r1700, %r1418;
	sub.s32 	%r1700, %r1420, %r1297;
	bra.uni 	$L__BB0_404;
$L__BB0_403:
	setp.lt.u32 	%p660, %r1700, %r1297;
	@%p660 bra 	$L__BB0_404;
	bra.uni 	$L__BB0_390;
$L__BB0_404:
	mul.wide.u32 	%rd3545, %r1717, %r1693;
	cvt.u32.u64 	%r1421, %rd3545;
	shr.u64 	%rd3546, %rd3545, 32;
	mul.wide.u32 	%rd3547, %r1716, %r1693;
	add.s64 	%rd3548, %rd3546, %rd3547;
	shr.u64 	%rd3549, %rd3548, 32;
	mul.wide.u32 	%rd3550, %r1715, %r1693;
	add.s64 	%rd3551, %rd3549, %rd3550;
	shr.u64 	%rd3552, %rd3551, 32;
	mul.wide.u32 	%rd3553, %r1714, %r1693;
	add.s64 	%rd3554, %rd3552, %rd3553;
	shr.u64 	%rd3555, %rd3554, 32;
	mul.wide.u32 	%rd3556, %r1713, %r1693;
	add.s64 	%rd3557, %rd3555, %rd3556;
	shr.u64 	%rd3558, %rd3557, 32;
	mul.wide.u32 	%rd3559, %r1712, %r1693;
	add.s64 	%rd3560, %rd3558, %rd3559;
	shr.u64 	%rd3561, %rd3560, 32;
	mul.wide.u32 	%rd3562, %r1711, %r1693;
	add.s64 	%rd3563, %rd3561, %rd3562;
	shr.u64 	%rd3564, %rd3563, 32;
	mul.wide.u32 	%rd3565, %r1710, %r1693;
	add.s64 	%rd3566, %rd3564, %rd3565;
	shr.u64 	%rd3567, %rd3566, 32;
	and.b64  	%rd3568, %rd3548, 4294967295;
	mul.wide.u32 	%rd3569, %r1717, %r1694;
	add.s64 	%rd3570, %rd3569, %rd3568;
	shr.u64 	%rd3571, %rd3570, 32;
	and.b64  	%rd3572, %rd3551, 4294967295;
	mul.wide.u32 	%rd3573, %r1716, %r1694;
	add.s64 	%rd3574, %rd3571, %rd3572;
	add.s64 	%rd3575, %rd3574, %rd3573;
	shr.u64 	%rd3576, %rd3575, 32;
	and.b64  	%rd3577, %rd3554, 4294967295;
	mul.wide.u32 	%rd3578, %r1715, %r1694;
	add.s64 	%rd3579, %rd3576, %rd3577;
	add.s64 	%rd3580, %rd3579, %rd3578;
	shr.u64 	%rd3581, %rd3580, 32;
	and.b64  	%rd3582, %rd3557, 4294967295;
	mul.wide.u32 	%rd3583, %r1714, %r1694;
	add.s64 	%rd3584, %rd3581, %rd3582;
	add.s64 	%rd3585, %rd3584, %rd3583;
	shr.u64 	%rd3586, %rd3585, 32;
	and.b64  	%rd3587, %rd3560, 4294967295;
	mul.wide.u32 	%rd3588, %r1713, %r1694;
	add.s64 	%rd3589, %rd3586, %rd3587;
	add.s64 	%rd3590, %rd3589, %rd3588;
	shr.u64 	%rd3591, %rd3590, 32;
	and.b64  	%rd3592, %rd3563, 4294967295;
	mul.wide.u32 	%rd3593, %r1712, %r1694;
	add.s64 	%rd3594, %rd3591, %rd3592;
	add.s64 	%rd3595, %rd3594, %rd3593;
	shr.u64 	%rd3596, %rd3595, 32;
	and.b64  	%rd3597, %rd3566, 4294967295;
	mul.wide.u32 	%rd3598, %r1711, %r1694;
	add.s64 	%rd3599, %rd3596, %rd3597;
	add.s64 	%rd3600, %rd3599, %rd3598;
	shr.u64 	%rd3601, %rd3600, 32;
	mul.wide.u32 	%rd3602, %r1710, %r1694;
	add.s64 	%rd3603, %rd3601, %rd3567;
	add.s64 	%rd3604, %rd3603, %rd3602;
	shr.u64 	%rd3605, %rd3604, 32;
	and.b64  	%rd3606, %rd3575, 4294967295;
	mul.wide.u32 	%rd3607, %r1717, %r1695;
	add.s64 	%rd3608, %rd3607, %rd3606;
	shr.u64 	%rd3609, %rd3608, 32;
	and.b64  	%rd3610, %rd3580, 4294967295;
	mul.wide.u32 	%rd3611, %r1716, %r1695;
	add.s64 	%rd3612, %rd3609, %rd3610;
	add.s64 	%rd3613, %rd3612, %rd3611;
	shr.u64 	%rd3614, %rd3613, 32;
	and.b64  	%rd3615, %rd3585, 4294967295;
	mul.wide.u32 	%rd3616, %r1715, %r1695;
	add.s64 	%rd3617, %rd3614, %rd3615;
	add.s64 	%rd3618, %rd3617, %rd3616;
	shr.u64 	%rd3619, %rd3618, 32;
	and.b64  	%rd3620, %rd3590, 4294967295;
	mul.wide.u32 	%rd3621, %r1714, %r1695;
	add.s64 	%rd3622, %rd3619, %rd3620;
	add.s64 	%rd3623, %rd3622, %rd3621;
	shr.u64 	%rd3624, %rd3623, 32;
	and.b64  	%rd3625, %rd3595, 4294967295;
	mul.wide.u32 	%rd3626, %r1713, %r1695;
	add.s64 	%rd3627, %rd3624, %rd3625;
	add.s64 	%rd3628, %rd3627, %rd3626;
	shr.u64 	%rd3629, %rd3628, 32;
	and.b64  	%rd3630, %rd3600, 4294967295;
	mul.wide.u32 	%rd3631, %r1712, %r1695;
	add.s64 	%rd3632, %rd3629, %rd3630;
	add.s64 	%rd3633, %rd3632, %rd3631;
	shr.u64 	%rd3634, %rd3633, 32;
	and.b64  	%rd3635, %rd3604, 4294967295;
	mul.wide.u32 	%rd3636, %r1711, %r1695;
	add.s64 	%rd3637, %rd3634, %rd3635;
	add.s64 	%rd3638, %rd3637, %rd3636;
	shr.u64 	%rd3639, %rd3638, 32;
	mul.wide.u32 	%rd3640, %r1710, %r1695;
	add.s64 	%rd3641, %rd3639, %rd3605;
	add.s64 	%rd3642, %rd3641, %rd3640;
	shr.u64 	%rd3643, %rd3642, 32;
	and.b64  	%rd3644, %rd3613, 4294967295;
	mul.wide.u32 	%rd3645, %r1717, %r1696;
	add.s64 	%rd3646, %rd3645, %rd3644;
	shr.u64 	%rd3647, %rd3646, 32;
	and.b64  	%rd3648, %rd3618, 4294967295;
	mul.wide.u32 	%rd3649, %r1716, %r1696;
	add.s64 	%rd3650, %rd3647, %rd3648;
	add.s64 	%rd3651, %rd3650, %rd3649;
	shr.u64 	%rd3652, %rd3651, 32;
	and.b64  	%rd3653, %rd3623, 4294967295;
	mul.wide.u32 	%rd3654, %r1715, %r1696;
	add.s64 	%rd3655, %rd3652, %rd3653;
	add.s64 	%rd3656, %rd3655, %rd3654;
	shr.u64 	%rd3657, %rd3656, 32;
	and.b64  	%rd3658, %rd3628, 4294967295;
	mul.wide.u32 	%rd3659, %r1714, %r1696;
	add.s64 	%rd3660, %rd3657, %rd3658;
	add.s64 	%rd3661, %rd3660, %rd3659;
	shr.u64 	%rd3662, %rd3661, 32;
	and.b64  	%rd3663, %rd3633, 4294967295;
	mul.wide.u32 	%rd3664, %r1713, %r1696;
	add.s64 	%rd3665, %rd3662, %rd3663;
	add.s64 	%rd3666, %rd3665, %rd3664;
	shr.u64 	%rd3667, %rd3666, 32;
	and.b64  	%rd3668, %rd3638, 4294967295;
	mul.wide.u32 	%rd3669, %r1712, %r1696;
	add.s64 	%rd3670, %rd3667, %rd3668;
	add.s64 	%rd3671, %rd3670, %rd3669;
	shr.u64 	%rd3672, %rd3671, 32;
	and.b64  	%rd3673, %rd3642, 4294967295;
	mul.wide.u32 	%rd3674, %r1711, %r1696;
	add.s64 	%rd3675, %rd3672, %rd3673;
	add.s64 	%rd3676, %rd3675, %rd3674;
	shr.u64 	%rd3677, %rd3676, 32;
	mul.wide.u32 	%rd3678, %r1710, %r1696;
	add.s64 	%rd3679, %rd3677, %rd3643;
	add.s64 	%rd3680, %rd3679, %rd3678;
	shr.u64 	%rd3681, %rd3680, 32;
	and.b64  	%rd3682, %rd3651, 4294967295;
	mul.wide.u32 	%rd3683, %r1717, %r1697;
	add.s64 	%rd3684, %rd3683, %rd3682;
	shr.u64 	%rd3685, %rd3684, 32;
	and.b64  	%rd3686, %rd3656, 4294967295;
	mul.wide.u32 	%rd3687, %r1716, %r1697;
	add.s64 	%rd3688, %rd3685, %rd3686;
	add.s64 	%rd3689, %rd3688, %rd3687;
	shr.u64 	%rd3690, %rd3689, 32;
	and.b64  	%rd3691, %rd3661, 4294967295;
	mul.wide.u32 	%rd3692, %r1715, %r1697;
	add.s64 	%rd3693, %rd3690, %rd3691;
	add.s64 	%rd3694, %rd3693, %rd3692;
	shr.u64 	%rd3695, %rd3694, 32;
	and.b64  	%rd3696, %rd3666, 4294967295;
	mul.wide.u32 	%rd3697, %r1714, %r1697;
	add.s64 	%rd3698, %rd3695, %rd3696;
	add.s64 	%rd3699, %rd3698, %rd3697;
	shr.u64 	%rd3700, %rd3699, 32;
	and.b64  	%rd3701, %rd3671, 4294967295;
	mul.wide.u32 	%rd3702, %r1713, %r1697;
	add.s64 	%rd3703, %rd3700, %rd3701;
	add.s64 	%rd3704, %rd3703, %rd3702;
	shr.u64 	%rd3705, %rd3704, 32;
	and.b64  	%rd3706, %rd3676, 4294967295;
	mul.wide.u32 	%rd3707, %r1712, %r1697;
	add.s64 	%rd3708, %rd3705, %rd3706;
	add.s64 	%rd3709, %rd3708, %rd3707;
	shr.u64 	%rd3710, %rd3709, 32;
	and.b64  	%rd3711, %rd3680, 4294967295;
	mul.wide.u32 	%rd3712, %r1711, %r1697;
	add.s64 	%rd3713, %rd3710, %rd3711;
	add.s64 	%rd3714, %rd3713, %rd3712;
	shr.u64 	%rd3715, %rd3714, 32;
	mul.wide.u32 	%rd3716, %r1710, %r1697;
	add.s64 	%rd3717, %rd3715, %rd3681;
	add.s64 	%rd3718, %rd3717, %rd3716;
	shr.u64 	%rd3719, %rd3718, 32;
	and.b64  	%rd3720, %rd3689, 4294967295;
	mul.wide.u32 	%rd3721, %r1717, %r1698;
	add.s64 	%rd3722, %rd3721, %rd3720;
	shr.u64 	%rd3723, %rd3722, 32;
	and.b64  	%rd3724, %rd3694, 4294967295;
	mul.wide.u32 	%rd3725, %r1716, %r1698;
	add.s64 	%rd3726, %rd3723, %rd3724;
	add.s64 	%rd3727, %rd3726, %rd3725;
	shr.u64 	%rd3728, %rd3727, 32;
	and.b64  	%rd3729, %rd3699, 4294967295;
	mul.wide.u32 	%rd3730, %r1715, %r1698;
	add.s64 	%rd3731, %rd3728, %rd3729;
	add.s64 	%rd3732, %rd3731, %rd3730;
	shr.u64 	%rd3733, %rd3732, 32;
	and.b64  	%rd3734, %rd3704, 4294967295;
	mul.wide.u32 	%rd3735, %r1714, %r1698;
	add.s64 	%rd3736, %rd3733, %rd3734;
	add.s64 	%rd3737, %rd3736, %rd3735;
	shr.u64 	%rd3738, %rd3737, 32;
	and.b64  	%rd3739, %rd3709, 4294967295;
	mul.wide.u32 	%rd3740, %r1713, %r1698;
	add.s64 	%rd3741, %rd3738, %rd3739;
	add.s64 	%rd3742, %rd3741, %rd3740;
	shr.u64 	%rd3743, %rd3742, 32;
	and.b64  	%rd3744, %rd3714, 4294967295;
	mul.wide.u32 	%rd3745, %r1712, %r1698;
	add.s64 	%rd3746, %rd3743, %rd3744;
	add.s64 	%rd3747, %rd3746, %rd3745;
	shr.u64 	%rd3748, %rd3747, 32;
	and.b64  	%rd3749, %rd3718, 4294967295;
	mul.wide.u32 	%rd3750, %r1711, %r1698;
	add.s64 	%rd3751, %rd3748, %rd3749;
	add.s64 	%rd3752, %rd3751, %rd3750;
	shr.u64 	%rd3753, %rd3752, 32;
	mul.wide.u32 	%rd3754, %r1710, %r1698;
	add.s64 	%rd3755, %rd3753, %rd3719;
	add.s64 	%rd3756, %rd3755, %rd3754;
	shr.u64 	%rd3757, %rd3756, 32;
	and.b64  	%rd3758, %rd3727, 4294967295;
	mul.wide.u32 	%rd3759, %r1717, %r1699;
	add.s64 	%rd3760, %rd3759, %rd3758;
	shr.u64 	%rd3761, %rd3760, 32;
	and.b64  	%rd3762, %rd3732, 4294967295;
	mul.wide.u32 	%rd3763, %r1716, %r1699;
	add.s64 	%rd3764, %rd3761, %rd3762;
	add.s64 	%rd3765, %rd3764, %rd3763;
	shr.u64 	%rd3766, %rd3765, 32;
	and.b64  	%rd3767, %rd3737, 4294967295;
	mul.wide.u32 	%rd3768, %r1715, %r1699;
	add.s64 	%rd3769, %rd3766, %rd3767;
	add.s64 	%rd3770, %rd3769, %rd3768;
	shr.u64 	%rd3771, %rd3770, 32;
	and.b64  	%rd3772, %rd3742, 4294967295;
	mul.wide.u32 	%rd3773, %r1714, %r1699;
	add.s64 	%rd3774, %rd3771, %rd3772;
	add.s64 	%rd3775, %rd3774, %rd3773;
	shr.u64 	%rd3776, %rd3775, 32;
	and.b64  	%rd3777, %rd3747, 4294967295;
	mul.wide.u32 	%rd3778, %r1713, %r1699;
	add.s64 	%rd3779, %rd3776, %rd3777;
	add.s64 	%rd3780, %rd3779, %rd3778;
	shr.u64 	%rd3781, %rd3780, 32;
	and.b64  	%rd3782, %rd3752, 4294967295;
	mul.wide.u32 	%rd3783, %r1712, %r1699;
	add.s64 	%rd3784, %rd3781, %rd3782;
	add.s64 	%rd3785, %rd3784, %rd3783;
	shr.u64 	%rd3786, %rd3785, 32;
	and.b64  	%rd3787, %rd3756, 4294967295;
	mul.wide.u32 	%rd3788, %r1711, %r1699;
	add.s64 	%rd3789, %rd3786, %rd3787;
	add.s64 	%rd3790, %rd3789, %rd3788;
	shr.u64 	%rd3791, %rd3790, 32;
	mul.wide.u32 	%rd3792, %r1710, %r1699;
	add.s64 	%rd3793, %rd3791, %rd3757;
	add.s64 	%rd3794, %rd3793, %rd3792;
	shr.u64 	%rd3795, %rd3794, 32;
	and.b64  	%rd3796, %rd3765, 4294967295;
	mul.wide.u32 	%rd3797, %r1717, %r1700;
	add.s64 	%rd3798, %rd3797, %rd3796;
	shr.u64 	%rd3799, %rd3798, 32;
	and.b64  	%rd3800, %rd3770, 4294967295;
	mul.wide.u32 	%rd3801, %r1716, %r1700;
	add.s64 	%rd3802, %rd3799, %rd3800;
	add.s64 	%rd3803, %rd3802, %rd3801;
	shr.u64 	%rd3804, %rd3803, 32;
	and.b64  	%rd3805, %rd3775, 4294967295;
	mul.wide.u32 	%rd3806, %r1715, %r1700;
	add.s64 	%rd3807, %rd3804, %rd3805;
	add.s64 	%rd3808, %rd3807, %rd3806;
	shr.u64 	%rd3809, %rd3808, 32;
	and.b64  	%rd3810, %rd3780, 4294967295;
	mul.wide.u32 	%rd3811, %r1714, %r1700;
	add.s64 	%rd3812, %rd3809, %rd3810;
	add.s64 	%rd3813, %rd3812, %rd3811;
	shr.u64 	%rd3814, %rd3813, 32;
	and.b64  	%rd3815, %rd3785, 4294967295;
	mul.wide.u32 	%rd3816, %r1713, %r1700;
	add.s64 	%rd3817, %rd3814, %rd3815;
	add.s64 	%rd3818, %rd3817, %rd3816;
	shr.u64 	%rd3819, %rd3818, 32;
	and.b64  	%rd3820, %rd3790, 4294967295;
	mul.wide.u32 	%rd3821, %r1712, %r1700;
	add.s64 	%rd3822, %rd3819, %rd3820;
	add.s64 	%rd3823, %rd3822, %rd3821;
	shr.u64 	%rd3824, %rd3823, 32;
	and.b64  	%rd3825, %rd3794, 4294967295;
	mul.wide.u32 	%rd3826, %r1711, %r1700;
	add.s64 	%rd3827, %rd3824, %rd3825;
	add.s64 	%rd3828, %rd3827, %rd3826;
	shr.u64 	%rd3829, %rd3828, 32;
	mul.wide.u32 	%rd3830, %r1710, %r1700;
	add.s64 	%rd3831, %rd3829, %rd3795;
	add.s64 	%rd3832, %rd3831, %rd3830;
	shr.u64 	%rd3833, %rd3832, 32;
	{ .reg .b32 tmp; mov.b64 {tmp, %r1422}, %rd3832; }
	and.b64  	%rd3834, %rd3803, 4294967295;
	mul.lo.s64 	%rd3835, %rd3834, 977;
	cvt.u32.u64 	%r1423, %rd3835;
	shr.u64 	%rd3836, %rd3835, 32;
	and.b64  	%rd3837, %rd3808, 4294967295;
	mad.lo.s64 	%rd3838, %rd3837, 977, %rd3836;
	shr.u64 	%rd3839, %rd3838, 32;
	and.b64  	%rd3840, %rd3813, 4294967295;
	mad.lo.s64 	%rd3841, %rd3840, 977, %rd3839;
	shr.u64 	%rd3842, %rd3841, 32;
	and.b64  	%rd3843, %rd3818, 4294967295;
	mad.lo.s64 	%rd3844, %rd3843, 977, %rd3842;
	shr.u64 	%rd3845, %rd3844, 32;
	and.b64  	%rd3846, %rd3823, 4294967295;
	mad.lo.s64 	%rd3847, %rd3846, 977, %rd3845;
	shr.u64 	%rd3848, %rd3847, 32;
	and.b64  	%rd3849, %rd3828, 4294967295;
	mad.lo.s64 	%rd3850, %rd3849, 977, %rd3848;
	shr.u64 	%rd3851, %rd3850, 32;
	and.b64  	%rd3852, %rd3832, 4294967295;
	mad.lo.s64 	%rd3853, %rd3852, 977, %rd3851;
	shr.u64 	%rd3854, %rd3853, 32;
	mad.lo.s64 	%rd3855, %rd3833, 977, %rd3854;
	{ .reg .b32 tmp; mov.b64 {tmp, %r1424}, %rd3855; }
	add.s32 	%r1717, %r1421, %r1423;
	setp.lt.u32 	%p683, %r1717, %r1421;
	selp.u64 	%rd3856, 1, 0, %p683;
	and.b64  	%rd3857, %rd3570, 4294967295;
	and.b64  	%rd3858, %rd3838, 4294967295;
	add.s64 	%rd3859, %rd3857, %rd3856;
	add.s64 	%rd3860, %rd3859, %rd3858;
	shr.u64 	%rd3861, %rd3860, 32;
	and.b64  	%rd3862, %rd3608, 4294967295;
	and.b64  	%rd3863, %rd3841, 4294967295;
	add.s64 	%rd3864, %rd3861, %rd3862;
	add.s64 	%rd3865, %rd3864, %rd3863;
	shr.u64 	%rd3866, %rd3865, 32;
	and.b64  	%rd3867, %rd3646, 4294967295;
	and.b64  	%rd3868, %rd3844, 4294967295;
	add.s64 	%rd3869, %rd3866, %rd3867;
	add.s64 	%rd3870, %rd3869, %rd3868;
	shr.u64 	%rd3871, %rd3870, 32;
	and.b64  	%rd3872, %rd3684, 4294967295;
	and.b64  	%rd3873, %rd3847, 4294967295;
	add.s64 	%rd3874, %rd3871, %rd3872;
	add.s64 	%rd3875, %rd3874, %rd3873;
	shr.u64 	%rd3876, %rd3875, 32;
	and.b64  	%rd3877, %rd3722, 4294967295;
	and.b64  	%rd3878, %rd3850, 4294967295;
	add.s64 	%rd3879, %rd3876, %rd3877;
	add.s64 	%rd3880, %rd3879, %rd3878;
	shr.u64 	%rd3881, %rd3880, 32;
	and.b64  	%rd3882, %rd3760, 4294967295;
	and.b64  	%rd3883, %rd3853, 4294967295;
	add.s64 	%rd3884, %rd3881, %rd3882;
	add.s64 	%rd3885, %rd3884, %rd3883;
	shr.u64 	%rd3886, %rd3885, 32;
	and.b64  	%rd3887, %rd3798, 4294967295;
	and.b64  	%rd3888, %rd3855, 4294967295;
	add.s64 	%rd3889, %rd3886, %rd3887;
	add.s64 	%rd3890, %rd3889, %rd3888;
	{ .reg .b32 tmp; mov.b64 {tmp, %r1425}, %rd3890; }
	add.s32 	%r1426, %r1425, %r1424;
	and.b64  	%rd3891, %rd3860, 4294967295;
	add.s64 	%rd4065, %rd3891, %rd3834;
	shr.u64 	%rd3892, %rd4065, 32;
	and.b64  	%rd3893, %rd3865, 4294967295;
	add.s64 	%rd3894, %rd3892, %rd3893;
	add.s64 	%rd4066, %rd3894, %rd3837;
	shr.u64 	%rd3895, %rd4066, 32;
	and.b64  	%rd3896, %rd3870, 4294967295;
	add.s64 	%rd3897, %rd3895, %rd3896;
	add.s64 	%rd4067, %rd3897, %rd3840;
	shr.u64 	%rd3898, %rd4067, 32;
	and.b64  	%rd3899, %rd3875, 4294967295;
	add.s64 	%rd3900, %rd3898, %rd3899;
	add.s64 	%rd4068, %rd3900, %rd3843;
	shr.u64 	%rd3901, %rd4068, 32;
	and.b64  	%rd3902, %rd3880, 4294967295;
	add.s64 	%rd3903, %rd3901, %rd3902;
	add.s64 	%rd4069, %rd3903, %rd3846;
	shr.u64 	%rd3904, %rd4069, 32;
	and.b64  	%rd3905, %rd3885, 4294967295;
	add.s64 	%rd3906, %rd3904, %rd3905;
	add.s64 	%rd4070, %rd3906, %rd3849;
	shr.u64 	%rd3907, %rd4070, 32;
	and.b64  	%rd3908, %rd3890, 4294967295;
	add.s64 	%rd3909, %rd3907, %rd3908;
	add.s64 	%rd4071, %rd3909, %rd3852;
	{ .reg .b32 tmp; mov.b64 {tmp, %r1427}, %rd4071; }
	add.s32 	%r1428, %r1426, %r1427;
	add.s32 	%r606, %r1428, %r1422;
	setp.eq.s32 	%p684, %r606, 0;
	mov.pred 	%p745, 0;
	@%p684 bra 	$L__BB0_406;
	cvt.u64.u32 	%rd3910, %r606;
	mul.wide.u32 	%rd3911, %r606, 977;
	cvt.u32.u64 	%r1429, %rd3911;
	shr.u64 	%rd3912, %rd3911, 32;
	add.s64 	%rd3913, %rd3912, %rd3910;
	shr.u64 	%rd3914, %rd3913, 32;
	add.s32 	%r607, %r1717, %r1429;
	setp.lt.u32 	%p685, %r607, %r1717;
	selp.u64 	%rd3915, 1, 0, %p685;
	and.b64  	%rd3916, %rd4065, 4294967295;
	and.b64  	%rd3917, %rd3913, 4294967295;
	add.s64 	%rd3918, %rd3916, %rd3915;
	add.s64 	%rd4065, %rd3918, %rd3917;
	shr.u64 	%rd3919, %rd4065, 32;
	and.b64  	%rd3920, %rd4066, 4294967295;
	add.s64 	%rd3921, %rd3919, %rd3920;
	add.s64 	%rd4066, %rd3921, %rd3914;
	shr.u64 	%rd3922, %rd4066, 32;
	and.b64  	%rd3923, %rd4067, 4294967295;
	add.s64 	%rd4067, %rd3922, %rd3923;
	shr.u64 	%rd3924, %rd4067, 32;
	and.b64  	%rd3925, %rd4068, 4294967295;
	add.s64 	%rd4068, %rd3924, %rd3925;
	shr.u64 	%rd3926, %rd4068, 32;
	and.b64  	%rd3927, %rd4069, 4294967295;
	add.s64 	%rd4069, %rd3926, %rd3927;
	shr.u64 	%rd3928, %rd4069, 32;
	and.b64  	%rd3929, %rd4070, 4294967295;
	add.s64 	%rd4070, %rd3928, %rd3929;
	shr.u64 	%rd3930, %rd4070, 32;
	and.b64  	%rd3931, %rd4071, 4294967295;
	add.s64 	%rd4071, %rd3930, %rd3931;
	setp.gt.u64 	%p745, %rd4071, 4294967295;
	mov.u32 	%r1717, %r607;
$L__BB0_406:
	ld.const.u32 	%rd363, [const_p+24];
	cvt.u32.u64 	%r1710, %rd4071;
	cvt.u32.u64 	%r1711, %rd4070;
	cvt.u32.u64 	%r1712, %rd4069;
	cvt.u32.u64 	%r1713, %rd4068;
	cvt.u32.u64 	%r1714, %rd4067;
	cvt.u32.u64 	%r1715, %rd4066;
	cvt.u32.u64 	%r1716, %rd4065;
	ld.const.u32 	%r1430, [const_p+28];
	setp.lt.u32 	%p686, %r1430, %r1710;
	or.pred  	%p687, %p745, %p686;
	@%p687 bra 	$L__BB0_420;
	setp.gt.u32 	%p688, %r1430, %r1710;
	@%p688 bra 	$L__BB0_421;
	cvt.u32.u64 	%r1431, %rd363;
	setp.lt.u32 	%p689, %r1431, %r1711;
	@%p689 bra 	$L__BB0_420;
	setp.gt.u32 	%p690, %r1431, %r1711;
	@%p690 bra 	$L__BB0_421;
	cvt.u32.u64 	%r1433, %rd295;
	setp.lt.u32 	%p691, %r1433, %r1712;
	@%p691 bra 	$L__BB0_420;
	setp.gt.u32 	%p692, %r1433, %r1712;
	@%p692 bra 	$L__BB0_421;
	cvt.u32.u64 	%r1435, %rd293;
	setp.lt.u32 	%p693, %r1435, %r1713;
	@%p693 bra 	$L__BB0_420;
	setp.gt.u32 	%p694, %r1435, %r1713;
	@%p694 bra 	$L__BB0_421;
	cvt.u32.u64 	%r1437, %rd292;
	setp.lt.u32 	%p695, %r1437, %r1714;
	@%p695 bra 	$L__BB0_420;
	setp.gt.u32 	%p696, %r1437, %r1714;
	@%p696 bra 	$L__BB0_421;
	cvt.u32.u64 	%r1439, %rd294;
	setp.lt.u32 	%p697, %r1439, %r1715;
	@%p697 bra 	$L__BB0_420;
	setp.gt.u32 	%p698, %r1439, %r1715;
	@%p698 bra 	$L__BB0_421;
	cvt.u32.u64 	%r1441, %rd296;
	setp.lt.u32 	%p699, %r1441, %r1716;
	@%p699 bra 	$L__BB0_420;
	setp.gt.u32 	%p700, %r1441, %r1716;
	setp.lt.u32 	%p701, %r1717, %r532;
	or.pred  	%p702, %p700, %p701;
	@%p702 bra 	$L__BB0_421;
$L__BB0_420:
	cvt.u32.u64 	%r1443, %rd292;
	cvt.u32.u64 	%r1444, %rd294;
	cvt.u32.u64 	%r1445, %rd296;
	cvt.u32.u64 	%r1446, %rd363;
	cvt.u32.u64 	%r1447, %rd295;
	cvt.u32.u64 	%r1448, %rd293;
	setp.lt.u32 	%p703, %r1717, %r532;
	selp.s64 	%rd3933, -1, 0, %p703;
	sub.s32 	%r1717, %r1717, %r532;
	and.b64  	%rd3934, %rd4065, 4294967295;
	add.s64 	%rd3935, %rd3934, %rd3933;
	setp.lt.u64 	%p704, %rd3935, %rd296;
	selp.s64 	%rd3936, -1, 0, %p704;
	cvt.u32.u64 	%r1449, %rd3935;
	sub.s32 	%r1716, %r1449, %r1445;
	and.b64  	%rd3937, %rd4066, 4294967295;
	add.s64 	%rd3938, %rd3937, %rd3936;
	setp.lt.u64 	%p705, %rd3938, %rd294;
	selp.s64 	%rd3939, -1, 0, %p705;
	cvt.u32.u64 	%r1450, %rd3938;
	sub.s32 	%r1715, %r1450, %r1444;
	and.b64  	%rd3940, %rd4067, 4294967295;
	add.s64 	%rd3941, %rd3940, %rd3939;
	setp.lt.u64 	%p706, %rd3941, %rd292;
	selp.s64 	%rd3942, -1, 0, %p706;
	cvt.u32.u64 	%r1451, %rd3941;
	sub.s32 	%r1714, %r1451, %r1443;
	and.b64  	%rd3943, %rd4068, 4294967295;
	add.s64 	%rd3944, %rd3943, %rd3942;
	setp.lt.u64 	%p707, %rd3944, %rd293;
	selp.s64 	%rd3945, -1, 0, %p707;
	cvt.u32.u64 	%r1452, %rd3944;
	sub.s32 	%r1713, %r1452, %r1448;
	and.b64  	%rd3946, %rd4069, 4294967295;
	add.s64 	%rd3947, %rd3946, %rd3945;
	setp.lt.u64 	%p708, %rd3947, %rd295;
	selp.s64 	%rd3948, -1, 0, %p708;
	cvt.u32.u64 	%r1453, %rd3947;
	sub.s32 	%r1712, %r1453, %r1447;
	and.b64  	%rd3949, %rd4070, 4294967295;
	add.s64 	%rd3950, %rd3949, %rd3948;
	setp.lt.u64 	%p709, %rd3950, %rd363;
	selp.s32 	%r1454, -1, 0, %p709;
	cvt.u32.u64 	%r1455, %rd3950;
	sub.s32 	%r1711, %r1455, %r1446;
	add.s32 	%r1456, %r1710, %r1454;
	sub.s32 	%r1710, %r1456, %r1430;
$L__BB0_421:
	setp.gt.u32 	%p710, %r1710, %r1430;
	@%p710 bra 	$L__BB0_434;
	bra.uni 	$L__BB0_435;
$L__BB0_422:
	cvt.u32.u64 	%r1457, %rd363;
	setp.gt.u32 	%p712, %r1711, %r1457;
	@%p712 bra 	$L__BB0_434;
	setp.lt.u32 	%p713, %r1711, %r1457;
	@%p713 bra 	$L__BB0_436;
	cvt.u32.u64 	%r1459, %rd295;
	setp.gt.u32 	%p714, %r1712, %r1459;
	@%p714 bra 	$L__BB0_434;
	setp.lt.u32 	%p715, %r1712, %r1459;
	@%p715 bra 	$L__BB0_436;
	cvt.u32.u64 	%r1461, %rd293;
	setp.gt.u32 	%p716, %r1713, %r1461;
	@%p716 bra 	$L__BB0_434;
	setp.lt.u32 	%p717, %r1713, %r1461;
	@%p717 bra 	$L__BB0_436;
	cvt.u32.u64 	%r1463, %rd292;
	setp.gt.u32 	%p718, %r1714, %r1463;
	@%p718 bra 	$L__BB0_434;
	setp.lt.u32 	%p719, %r1714, %r1463;
	@%p719 bra 	$L__BB0_436;
	cvt.u32.u64 	%r1465, %rd294;
	setp.gt.u32 	%p720, %r1715, %r1465;
	@%p720 bra 	$L__BB0_434;
	setp.lt.u32 	%p721, %r1715, %r1465;
	@%p721 bra 	$L__BB0_436;
	cvt.u32.u64 	%r1467, %rd296;
	setp.gt.u32 	%p722, %r1716, %r1467;
	@%p722 bra 	$L__BB0_434;
	setp.lt.u32 	%p723, %r1716, %r1467;
	setp.lt.u32 	%p724, %r1717, %r532;
	or.pred  	%p725, %p723, %p724;
	@%p725 bra 	$L__BB0_436;
$L__BB0_434:
	cvt.u32.u64 	%r1469, %rd292;
	cvt.u32.u64 	%r1470, %rd294;
	cvt.u32.u64 	%r1471, %rd296;
	cvt.u32.u64 	%r1472, %rd363;
	cvt.u32.u64 	%r1473, %rd295;
	cvt.u32.u64 	%r1474, %rd293;
	setp.lt.u32 	%p726, %r1717, %r532;
	selp.s64 	%rd3951, -1, 0, %p726;
	sub.s32 	%r1717, %r1717, %r532;
	cvt.u64.u32 	%rd3952, %r1716;
	add.s64 	%rd3953, %rd3951, %rd3952;
	setp.lt.u64 	%p727, %rd3953, %rd296;
	selp.s64 	%rd3954, -1, 0, %p727;
	cvt.u32.u64 	%r1475, %rd3953;
	sub.s32 	%r1716, %r1475, %r1471;
	cvt.u64.u32 	%rd3955, %r1715;
	add.s64 	%rd3956, %rd3954, %rd3955;
	setp.lt.u64 	%p728, %rd3956, %rd294;
	selp.s64 	%rd3957, -1, 0, %p728;
	cvt.u32.u64 	%r1476, %rd3956;
	sub.s32 	%r1715, %r1476, %r1470;
	cvt.u64.u32 	%rd3958, %r1714;
	add.s64 	%rd3959, %rd3957, %rd3958;
	setp.lt.u64 	%p729, %rd3959, %rd292;
	selp.s64 	%rd3960, -1, 0, %p729;
	cvt.u32.u64 	%r1477, %rd3959;
	sub.s32 	%r1714, %r1477, %r1469;
	cvt.u64.u32 	%rd3961, %r1713;
	add.s64 	%rd3962, %rd3960, %rd3961;
	setp.lt.u64 	%p730, %rd3962, %rd293;
	selp.s64 	%rd3963, -1, 0, %p730;
	cvt.u32.u64 	%r1478, %rd3962;
	sub.s32 	%r1713, %r1478, %r1474;
	cvt.u64.u32 	%rd3964, %r1712;
	add.s64 	%rd3965, %rd3963, %rd3964;
	setp.lt.u64 	%p731, %rd3965, %rd295;
	selp.s64 	%rd3966, -1, 0, %p731;
	cvt.u32.u64 	%r1479, %rd3965;
	sub.s32 	%r1712, %r1479, %r1473;
	cvt.u64.u32 	%rd3967, %r1711;
	add.s64 	%rd3968, %rd3966, %rd3967;
	setp.lt.u64 	%p732, %rd3968, %rd363;
	selp.s32 	%r1480, -1, 0, %p732;
	cvt.u32.u64 	%r1481, %rd3968;
	sub.s32 	%r1711, %r1481, %r1472;
	add.s32 	%r1482, %r1710, %r1480;
	sub.s32 	%r1710, %r1482, %r1430;
	mov.b16 	%rs16, 0;
	bra.uni 	$L__BB0_436;
$L__BB0_435:
	setp.lt.u32 	%p711, %r1710, %r1430;
	mov.b16 	%rs16, 0;
	@%p711 bra 	$L__BB0_436;
	bra.uni 	$L__BB0_422;
$L__BB0_436:
	st.global.u32 	[%rd3969+-96], %r1733;
	st.global.u32 	[%rd3969+-92], %r1732;
	st.global.u32 	[%rd3969+-88], %r1731;
	st.global.u32 	[%rd3969+-84], %r1730;
	st.global.u32 	[%rd3969+-80], %r1729;
	st.global.u32 	[%rd3969+-76], %r1728;
	st.global.u32 	[%rd3969+-72], %r1727;
	st.global.u32 	[%rd3969+-68], %r1726;
	st.global.u32 	[%rd3969+-64], %r1725;
	st.global.u32 	[%rd3969+-60], %r1724;
	st.global.u32 	[%rd3969+-56], %r1723;
	st.global.u32 	[%rd3969+-52], %r1722;
	st.global.u32 	[%rd3969+-48], %r1721;
	st.global.u32 	[%rd3969+-44], %r1720;
	st.global.u32 	[%rd3969+-40], %r1719;
	st.global.u32 	[%rd3969+-36], %r1718;
	st.global.u32 	[%rd3969+-32], %r1717;
	st.global.u32 	[%rd3969+-28], %r1716;
	st.global.u32 	[%rd3969+-24], %r1715;
	st.global.u32 	[%rd3969+-20], %r1714;
	st.global.u32 	[%rd3969+-16], %r1713;
	st.global.u32 	[%rd3969+-12], %r1712;
	st.global.u32 	[%rd3969+-8], %r1711;
	st.global.u32 	[%rd3969+-4], %r1710;
	st.global.u8 	[%rd3969], %rs16;
	add.s32 	%r1483, %r1483, 1;
	add.s64 	%rd3969, %rd3969, 100;
	setp.ne.s32 	%p733, %r1483, 255;
	@%p733 bra 	$L__BB0_2;
$L__BB0_437:
	ret;

}
	// .globl	find_pubkey_kernel_sequential
.visible .entry find_pubkey_kernel_sequential(
	.param .u64 .ptr .align 1 find_pubkey_kernel_sequential_param_0,
	.param .u64 .ptr .align 1 find_pubkey_kernel_sequential_param_1,
	.param .u64 .ptr .align 1 find_pubkey_kernel_sequential_param_2,
	.param .u64 find_pubkey_kernel_sequential_param_3,
	.param .u64 .ptr .align 1 find_pubkey_kernel_sequential_param_4,
	.param .u32 find_pubkey_kernel_sequential_param_5,
	.param .u64 .ptr .align 1 find_pubkey_kernel_sequential_param_6,
	.param .u64 .ptr .align 1 find_pubkey_kernel_sequential_param_7,
	.param .u64 .ptr .align 1 find_pubkey_kernel_sequential_param_8,
	.param .u64 find_pubkey_kernel_sequential_param_9,
	.param .u64 .ptr .align 1 find_pubkey_kernel_sequential_param_10,
	.param .u32 find_pubkey_kernel_sequential_param_11
)
{
	.local .align 4 .b8 	__local_depot1[128];
	.reg .b64 	%SP;
	.reg .b64 	%SPL;
	.reg .pred 	%p<4604>;
	.reg .b16 	%rs<315>;
	.reg .b32 	%r<9725>;
	.reg .b64 	%rd<29225>;

	mov.u64 	%SPL, __local_depot1;
	ld.param.u64 	%rd2100, [find_pubkey_kernel_sequential_param_0];
	ld.param.u64 	%rd2108, [find_pubkey_kernel_sequential_param_1];
	ld.param.u64 	%rd2109, [find_pubkey_kernel_sequential_param_2];
	ld.param.u64 	%rd2101, [find_pubkey_kernel_sequential_param_3];
	ld.param.u64 	%rd2104, [find_pubkey_kernel_sequential_param_7];
	cvta.to.global.u64 	%rd1, %rd2109;
	cvta.to.global.u64 	%rd2, %rd2108;
	cvta.to.global.u64 	%rd2110, %rd2104;
	add.u64 	%rd3, %SPL, 0;
	add.u64 	%rd4, %SPL, 0;
	add.u64 	%rd5, %SPL, 32;
	add.u64 	%rd6, %SPL, 64;
	add.u64 	%rd7, %SPL, 96;
	ld.global.u32 	%r3717, [%rd2110];
	setp.ne.s32 	%p148, %r3717, 0;
	@%p148 bra 	$L__BB1_2731;
	mov.u32 	%r3719, %tid.x;
	cvt.u64.u32 	%rd2116, %r3719;
	mov.u32 	%r3720, %ntid.x;
	mov.u32 	%r3721, %ctaid.x;
	mul.wide.u32 	%rd2117, %r3721, %r3720;
	add.s64 	%rd2118, %rd2117, %rd2116;
	add.s64 	%rd2119, %rd2118, %rd2101;
	ld.global.u32 	%rd2120, [%rd2];
	add.s64 	%rd8, %rd2119, %rd2120;
	cvt.u32.u64 	%r1, %rd8;
	st.local.u32 	[%rd5], %r1;
	setp.gt.u64 	%p151, %rd8, 4294967295;
	mov.b32 	%r8383, 0;
	mov.pred 	%p150, 0;
	mov.pred 	%p4527, -1;
	mov.pred 	%p4528, %p150;
	mov.pred 	%p4529, %p150;
	mov.pred 	%p4530, %p150;
	mov.pred 	%p4531, %p150;
	mov.pred 	%p4532, %p150;
	mov.pred 	%p4533, %p150;
	@%p151 bra 	$L__BB1_10;
$L__BB1_2:
	not.pred 	%p172, %p4527;
	@%p172 bra 	$L__BB1_17;
	mul.wide.u32 	%rd2136, %r8383, 4;
	add.s64 	%rd9, %rd2, %rd2136;
	ld.global.u32 	%r3729, [%rd9+4];
	add.s64 	%rd10, %rd5, %rd2136;
	st.local.u32 	[%rd10+4], %r3729;
	@%p4532 bra 	$L__BB1_17;
	ld.global.u32 	%r3730, [%rd9+8];
	st.local.u32 	[%rd10+8], %r3730;
	@%p4528 bra 	$L__BB1_17;
	ld.global.u32 	%r3731, [%rd9+12];
	st.local.u32 	[%rd10+12], %r3731;
	@%p4529 bra 	$L__BB1_17;
	ld.global.u32 	%r3732, [%rd9+16];
	st.local.u32 	[%rd10+16], %r3732;
	@%p4530 bra 	$L__BB1_17;
	ld.global.u32 	%r3733, [%rd9+20];
	st.local.u32 	[%rd10+20], %r3733;
	@%p4531 bra 	$L__BB1_17;
	ld.global.u32 	%r3734, [%rd9+24];
	st.local.u32 	[%rd10+24], %r3734;
	@%p4533 bra 	$L__BB1_17;
	ld.global.u32 	%r3735, [%rd9+28];
	st.local.u32 	[%rd10+28], %r3735;
	bra.uni 	$L__BB1_17;
$L__BB1_10:
	shr.u64 	%rd2121, %rd8, 32;
	ld.global.u32 	%rd2122, [%rd2+4];
	add.s64 	%rd11, %rd2121, %rd2122;
	st.local.u32 	[%rd5+4], %rd11;
	setp.lt.u64 	%p154, %rd11, 4294967296;
	mov.b32 	%r8383, 1;
	mov.pred 	%p4527, -1;
	mov.pred 	%p4528, %p150;
	mov.pred 	%p4529, %p150;
	mov.pred 	%p4530, %p150;
	mov.pred 	%p4531, %p150;
	mov.pred 	%p4532, %p150;
	mov.pred 	%p4533, %p4527;
	@%p154 bra 	$L__BB1_2;
	shr.u64 	%rd2123, %rd11, 32;
	ld.global.u32 	%rd2124, [%rd2+8];
	add.s64 	%rd12, %rd2123, %rd2124;
	st.local.u32 	[%rd5+8], %rd12;
	setp.lt.u64 	%p157, %rd12, 4294967296;
	mov.b32 	%r8383, 2;
	mov.pred 	%p4527, -1;
	mov.pred 	%p4528, %p150;
	mov.pred 	%p4529, %p150;
	mov.pred 	%p4530, %p150;
	mov.pred 	%p4531, %p4527;
	mov.pred 	%p4532, %p150;
	mov.pred 	%p4533, %p150;
	@%p157 bra 	$L__BB1_2;
	shr.u64 	%rd2125, %rd12, 32;
	ld.global.u32 	%rd2126, [%rd2+12];
	add.s64 	%rd13, %rd2125, %rd2126;
	st.local.u32 	[%rd5+12], %rd13;
	setp.lt.u64 	%p160, %rd13, 4294967296;
	mov.b32 	%r8383, 3;
	mov.pred 	%p4527, -1;
	mov.pred 	%p4528, %p150;
	mov.pred 	%p4529, %p150;
	mov.pred 	%p4530, %p4527;
	mov.pred 	%p4531, %p150;
	mov.pred 	%p4532, %p150;
	mov.pred 	%p4533, %p150;
	@%p160 bra 	$L__BB1_2;
	shr.u64 	%rd2127, %rd13, 32;
	ld.global.u32 	%rd2128, [%rd2+16];
	add.s64 	%rd14, %rd2127, %rd2128;
	st.local.u32 	[%rd5+16], %rd14;
	setp.lt.u64 	%p163, %rd14, 4294967296;
	mov.b32 	%r8383, 4;
	mov.pred 	%p4527, -1;
	mov.pred 	%p4528, %p150;
	mov.pred 	%p4529, %p4527;
	mov.pred 	%p4530, %p150;
	mov.pred 	%p4531, %p150;
	mov.pred 	%p4532, %p150;
	mov.pred 	%p4533, %p150;
	@%p163 bra 	$L__BB1_2;
	shr.u64 	%rd2129, %rd14, 32;
	ld.global.u32 	%rd2130, [%rd2+20];
	add.s64 	%rd15, %rd2129, %rd2130;
	st.local.u32 	[%rd5+20], %rd15;
	setp.lt.u64 	%p166, %rd15, 4294967296;
	mov.b32 	%r8383, 5;
	mov.pred 	%p4527, -1;
	mov.pred 	%p4528, %p4527;
	mov.pred 	%p4529, %p150;
	mov.pred 	%p4530, %p150;
	mov.pred 	%p4531, %p150;
	mov.pred 	%p4532, %p150;
	mov.pred 	%p4533, %p150;
	@%p166 bra 	$L__BB1_2;
	shr.u64 	%rd2131, %rd15, 32;
	ld.global.u32 	%rd2132, [%rd2+24];
	add.s64 	%rd16, %rd2131, %rd2132;
	st.local.u32 	[%rd5+24], %rd16;
	setp.lt.u64 	%p169, %rd16, 4294967296;
	mov.b32 	%r8383, 6;
	mov.pred 	%p4527, -1;
	mov.pred 	%p4528, %p150;
	mov.pred 	%p4529, %p150;
	mov.pred 	%p4530, %p150;
	mov.pred 	%p4531, %p150;
	mov.pred 	%p4532, %p4527;
	mov.pred 	%p4533, %p150;
	@%p169 bra 	$L__BB1_2;
	shr.u64 	%rd2133, %rd16, 32;
	ld.global.u32 	%rd2134, [%rd2+28];
	add.s64 	%rd2135, %rd2133, %rd2134;
	st.local.u32 	[%rd5+28], %rd2135;
	setp.lt.u64 	%p171, %rd2135, 4294967296;
	mov.b32 	%r8383, 7;
	mov.pred 	%p4527, 0;
	mov.pred 	%p4528, %p4527;
	mov.pred 	%p4529, %p4527;
	mov.pred 	%p4530, %p4527;
	mov.pred 	%p4531, %p4527;
	mov.pred 	%p4532, %p4527;
	mov.pred 	%p4533, %p4527;
	@%p171 bra 	$L__BB1_2;
$L__BB1_17:
	ld.local.u32 	%r3, [%rd5+28];
	ld.global.u32 	%r4, [%rd1+28];
	setp.gt.u32 	%p173, %r3, %r4;
	@%p173 bra 	$L__BB1_2731;
	setp.ge.u32 	%p174, %r3, %r4;
	@%p174 bra 	$L__BB1_20;
	ld.local.u32 	%r8384, [%rd5+24];
	bra.uni 	$L__BB1_33;
$L__BB1_20:
	ld.local.u32 	%r8384, [%rd5+24];
	ld.global.u32 	%r7, [%rd1+24];
	setp.gt.u32 	%p175, %r8384, %r7;
	@%p175 bra 	$L__BB1_2731;
	setp.lt.u32 	%p176, %r8384, %r7;
	@%p176 bra 	$L__BB1_33;
	ld.local.u32 	%r8, [%rd5+20];
	ld.global.u32 	%r9, [%rd1+20];
	setp.gt.u32 	%p177, %r8, %r9;
	@%p177 bra 	$L__BB1_2731;
	setp.lt.u32 	%p178, %r8, %r9;
	@%p178 bra 	$L__BB1_33;
	ld.local.u32 	%r10, [%rd5+16];
	ld.global.u32 	%r11, [%rd1+16];
	setp.gt.u32 	%p179, %r10, %r11;
	@%p179 bra 	$L__BB1_2731;
	setp.lt.u32 	%p180, %r10, %r11;
	@%p180 bra 	$L__BB1_33;
	ld.local.u32 	%r12, [%rd5+12];
	ld.global.u32 	%r13, [%rd1+12];
	setp.gt.u32 	%p181, %r12, %r13;
	@%p181 bra 	$L__BB1_2731;
	setp.lt.u32 	%p182, %r12, %r13;
	@%p182 bra 	$L__BB1_33;
	ld.local.u32 	%r14, [%rd5+8];
	ld.global.u32 	%r15, [%rd1+8];
	setp.gt.u32 	%p183, %r14, %r15;
	@%p183 bra 	$L__BB1_2731;
	setp.lt.u32 	%p184, %r14, %r15;
	@%p184 bra 	$L__BB1_33;
	ld.local.u32 	%r16, [%rd5+4];
	ld.global.u32 	%r17, [%rd1+4];
	setp.gt.u32 	%p185, %r16, %r17;
	@%p185 bra 	$L__BB1_2731;
	setp.lt.u32 	%p186, %r16, %r17;
	@%p186 bra 	$L__BB1_33;
	ld.global.u32 	%r3736, [%rd1];
	setp.lt.u32 	%p187, %r3736, %r1;
	@%p187 bra 	$L__BB1_2731;
$L__BB1_33:
	cvta.to.global.u64 	%rd2137, %rd2100;
	ld.global.u32 	%r3737, [%rd2137];
	cvt.u64.u32 	%rd2138, %r3737;
	and.b64  	%rd2139, %rd8, 4294967295;
	mul.lo.s64 	%rd2140, %rd2139, %rd2138;
	shr.u64 	%rd2141, %rd2140, 32;
	ld.local.u32 	%r3738, [%rd5+4];
	cvt.u64.u32 	%rd2142, %r3738;
	mul.wide.u32 	%rd2143, %r3738, %r3737;
	add.s64 	%rd2144, %rd2141, %rd2143;
	and.b64  	%rd2145, %rd2144, 4294967295;
	shr.u64 	%rd2146, %rd2144, 32;
	ld.local.u32 	%r3739, [%rd5+8];
	cvt.u64.u32 	%rd2147, %r3739;
	mul.wide.u32 	%rd2148, %r3739, %r3737;
	add.s64 	%rd2149, %rd2146, %rd2148;
	and.b64  	%rd2150, %rd2149, 4294967295;
	shr.u64 	%rd2151, %rd2149, 32;
	ld.local.u32 	%r3740, [%rd5+12];
	cvt.u64.u32 	%rd2152, %r3740;
	mul.wide.u32 	%rd2153, %r3740, %r3737;
	add.s64 	%rd2154, %rd2151, %rd2153;
	and.b64  	%rd2155, %rd2154, 4294967295;
	shr.u64 	%rd2156, %rd2154, 32;
	ld.local.u32 	%r3741, [%rd5+16];
	cvt.u64.u32 	%rd2157, %r3741;
	mul.wide.u32 	%rd2158, %r3741, %r3737;
	add.s64 	%rd2159, %rd2156, %rd2158;
	and.b64  	%rd2160, %rd2159, 4294967295;
	shr.u64 	%rd2161, %rd2159, 32;
	ld.local.u32 	%r3742, [%rd5+20];
	cvt.u64.u32 	%rd2162, %r3742;
	mul.wide.u32 	%rd2163, %r3742, %r3737;
	add.s64 	%rd2164, %rd2161, %rd2163;
	and.b64  	%rd2165, %rd2164, 4294967295;
	shr.u64 	%rd2166, %rd2164, 32;
	cvt.u64.u32 	%rd2167, %r8384;
	mul.wide.u32 	%rd2168, %r8384, %r3737;
	add.s64 	%rd2169, %rd2166, %rd2168;
	and.b64  	%rd2170, %rd2169, 4294967295;
	shr.u64 	%rd2171, %rd2169, 32;
	cvt.u64.u32 	%rd2172, %r3;
	ld.global.u32 	%r3743, [%rd2137+4];
	cvt.u64.u32 	%rd2173, %r3743;
	mad.lo.s64 	%rd17, %rd2139, %rd2173, %rd2145;
	shr.u64 	%rd2174, %rd17, 32;
	mul.wide.u32 	%rd2175, %r3738, %r3743;
	add.s64 	%rd2176, %rd2150, %rd2174;
	add.s64 	%rd2177, %rd2176, %rd2175;
	and.b64  	%rd2178, %rd2177, 4294967295;
	shr.u64 	%rd2179, %rd2177, 32;
	mul.wide.u32 	%rd2180, %r3739, %r3743;
	add.s64 	%rd2181, %rd2155, %rd2179;
	add.s64 	%rd2182, %rd2181, %rd2180;
	and.b64  	%rd2183, %rd2182, 4294967295;
	shr.u64 	%rd2184, %rd2182, 32;
	mul.wide.u32 	%rd2185, %r3740, %r3743;
	add.s64 	%rd2186, %rd2160, %rd2184;
	add.s64 	%rd2187, %rd2186, %rd2185;
	and.b64  	%rd2188, %rd2187, 4294967295;
	shr.u64 	%rd2189, %rd2187, 32;
	mul.wide.u32 	%rd2190, %r3741, %r3743;
	add.s64 	%rd2191, %rd2165, %rd2189;
	add.s64 	%rd2192, %rd2191, %rd2190;
	and.b64  	%rd2193, %rd2192, 4294967295;
	shr.u64 	%rd2194, %rd2192, 32;
	mul.wide.u32 	%rd2195, %r3742, %r3743;
	add.s64 	%rd2196, %rd2170, %rd2194;
	add.s64 	%rd2197, %rd2196, %rd2195;
	and.b64  	%rd2198, %rd2197, 4294967295;
	shr.u64 	%rd2199, %rd2197, 32;
	ld.global.u32 	%r3744, [%rd2137+8];
	cvt.u64.u32 	%rd2200, %r3744;
	mad.lo.s64 	%rd18, %rd2139, %rd2200, %rd2178;
	shr.u64 	%rd2201, %rd18, 32;
	mul.wide.u32 	%rd2202, %r3738, %r3744;
	add.s64 	%rd2203, %rd2183, %rd2201;
	add.s64 	%rd2204, %rd2203, %rd2202;
	and.b64  	%rd2205, %rd2204, 4294967295;
	shr.u64 	%rd2206, %rd2204, 32;
	mul.wide.u32 	%rd2207, %r3739, %r3744;
	add.s64 	%rd2208, %rd2188, %rd2206;
	add.s64 	%rd2209, %rd2208, %rd2207;
	and.b64  	%rd2210, %rd2209, 4294967295;
	shr.u64 	%rd2211, %rd2209, 32;
	mul.wide.u32 	%rd2212, %r3740, %r3744;
	add.s64 	%rd2213, %rd2193, %rd2211;
	add.s64 	%rd2214, %rd2213, %rd2212;
	and.b64  	%rd2215, %rd2214, 4294967295;
	shr.u64 	%rd2216, %rd2214, 32;
	mul.wide.u32 	%rd2217, %r3741, %r3744;
	add.s64 	%rd2218, %rd2198, %rd2216;
	add.s64 	%rd2219, %rd2218, %rd2217;
	and.b64  	%rd2220, %rd2219, 4294967295;
	shr.u64 	%rd2221, %rd2219, 32;
	ld.global.u32 	%r3745, [%rd2137+12];
	cvt.u64.u32 	%rd2222, %r3745;
	mad.lo.s64 	%rd19, %rd2139, %rd2222, %rd2205;
	shr.u64 	%rd2223, %rd19, 32;
	mul.wide.u32 	%rd2224, %r3738, %r3745;
	add.s64 	%rd2225, %rd2210, %rd2223;
	add.s64 	%rd2226, %rd2225, %rd2224;
	and.b64  	%rd2227, %rd2226, 4294967295;
	shr.u64 	%rd2228, %rd2226, 32;
	mul.wide.u32 	%rd2229, %r3739, %r3745;
	add.s64 	%rd2230, %rd2215, %rd2228;
	add.s64 	%rd2231, %rd2230, %rd2229;
	and.b64  	%rd2232, %rd2231, 4294967295;
	shr.u64 	%rd2233, %rd2231, 32;
	mul.wide.u32 	%rd2234, %r3740, %r3745;
	add.s64 	%rd2235, %rd2220, %rd2233;
	add.s64 	%rd2236, %rd2235, %rd2234;
	and.b64  	%rd2237, %rd2236, 4294967295;
	shr.u64 	%rd2238, %rd2236, 32;
	ld.global.u32 	%r3746, [%rd2137+16];
	cvt.u64.u32 	%rd2239, %r3746;
	mad.lo.s64 	%rd20, %rd2139, %rd2239, %rd2227;
	shr.u64 	%rd2240, %rd20, 32;
	mul.wide.u32 	%rd2241, %r3738, %r3746;
	add.s64 	%rd2242, %rd2232, %rd2240;
	add.s64 	%rd2243, %rd2242, %rd2241;
	and.b64  	%rd2244, %rd2243, 4294967295;
	shr.u64 	%rd2245, %rd2243, 32;
	mul.wide.u32 	%rd2246, %r3739, %r3746;
	add.s64 	%rd2247, %rd2237, %rd2245;
	add.s64 	%rd2248, %rd2247, %rd2246;
	and.b64  	%rd2249, %rd2248, 4294967295;
	shr.u64 	%rd2250, %rd2248, 32;
	ld.global.u32 	%r3747, [%rd2137+20];
	cvt.u64.u32 	%rd2251, %r3747;
	mad.lo.s64 	%rd21, %rd2139, %rd2251, %rd2244;
	shr.u64 	%rd2252, %rd21, 32;
	mul.wide.u32 	%rd2253, %r3738, %r3747;
	add.s64 	%rd2254, %rd2249, %rd2252;
	add.s64 	%rd2255, %rd2254, %rd2253;
	and.b64  	%rd2256, %rd2255, 4294967295;
	shr.u64 	%rd2257, %rd2255, 32;
	ld.global.u32 	%rd2258, [%rd2137+24];
	mad.lo.s64 	%rd22, %rd2139, %rd2258, %rd2256;
	shr.u64 	%rd2259, %rd22, 32;
	ld.global.u32 	%rd2260, [%rd2137+28];
	cvt.u32.u64 	%r19, %rd2140;
	cvt.u32.u64 	%r20, %rd17;
	cvt.u32.u64 	%r21, %rd18;
	cvt.u32.u64 	%r22, %rd19;
	cvt.u32.u64 	%r23, %rd20;
	cvt.u32.u64 	%r24, %rd21;
	cvt.u32.u64 	%r25, %rd22;
	cvt.u32.u64 	%r3748, %rd2257;
	cvt.u32.u64 	%r3749, %rd2250;
	cvt.u32.u64 	%r3750, %rd2238;
	cvt.u32.u64 	%r3751, %rd2221;
	cvt.u32.u64 	%r3752, %rd2199;
	cvt.u32.u64 	%r3753, %rd2171;
	cvt.u32.u64 	%r3754, %rd2172;
	cvt.u32.u64 	%r3755, %rd2138;
	mad.lo.s32 	%r3756, %r3754, %r3755, %r3753;
	add.s32 	%r3757, %r3756, %r3752;
	cvt.u32.u64 	%r3758, %rd2167;
	cvt.u32.u64 	%r3759, %rd2173;
	mad.lo.s32 	%r3760, %r3758, %r3759, %r3757;
	add.s32 	%r3761, %r3760, %r3751;
	cvt.u32.u64 	%r3762, %rd2162;
	cvt.u32.u64 	%r3763, %rd2200;
	mad.lo.s32 	%r3764, %r3762, %r3763, %r3761;
	add.s32 	%r3765, %r3764, %r3750;
	cvt.u32.u64 	%r3766, %rd2157;
	cvt.u32.u64 	%r3767, %rd2222;
	mad.lo.s32 	%r3768, %r3766, %r3767, %r3765;
	add.s32 	%r3769, %r3768, %r3749;
	cvt.u32.u64 	%r3770, %rd2152;
	cvt.u32.u64 	%r3771, %rd2239;
	mad.lo.s32 	%r3772, %r3770, %r3771, %r3769;
	add.s32 	%r3773, %r3772, %r3748;
	cvt.u32.u64 	%r3774, %rd2147;
	cvt.u32.u64 	%r3775, %rd2251;
	mad.lo.s32 	%r3776, %r3774, %r3775, %r3773;
	cvt.u32.u64 	%r3777, %rd2259;
	add.s32 	%r3778, %r3776, %r3777;
	cvt.u32.u64 	%r3779, %rd2258;
	cvt.u32.u64 	%r3780, %rd2142;
	mad.lo.s32 	%r3781, %r3780, %r3779, %r3778;
	cvt.u32.u64 	%r3782, %rd8;
	cvt.u32.u64 	%r3783, %rd2260;
	mad.lo.s32 	%r26, %r3782, %r3783, %r3781;
	ld.const.u32 	%r27, [const_n+28];
	setp.ge.u32 	%p188, %r27, %r26;
	@%p188 bra 	$L__BB1_35;
	ld.const.u32 	%r8385, [const_n+24];
	bra.uni 	$L__BB1_48;
$L__BB1_35:
	setp.gt.u32 	%p189, %r27, %r26;
	@%p189 bra 	$L__BB1_49;
	ld.const.u32 	%r8385, [const_n+24];
	setp.lt.u32 	%p190, %r8385, %r25;
	@%p190 bra 	$L__BB1_48;
	setp.gt.u32 	%p191, %r8385, %r25;
	@%p191 bra 	$L__BB1_49;
	ld.const.u32 	%r30, [const_n+20];
	setp.lt.u32 	%p192, %r30, %r24;
	@%p192 bra 	$L__BB1_48;
	setp.gt.u32 	%p193, %r30, %r24;
	@%p193 bra 	$L__BB1_49;
	ld.const.u32 	%r31, [const_n+16];
	setp.lt.u32 	%p194, %r31, %r23;
	@%p194 bra 	$L__BB1_48;
	setp.gt.u32 	%p195, %r31, %r23;
	@%p195 bra 	$L__BB1_49;
	ld.const.u32 	%r32, [const_n+12];
	setp.lt.u32 	%p196, %r32, %r22;
	@%p196 bra 	$L__BB1_48;
	setp.gt.u32 	%p197, %r32, %r22;
	@%p197 bra 	$L__BB1_49;
	ld.const.u32 	%r33, [const_n+8];
	setp.lt.u32 	%p198, %r33, %r21;
	@%p198 bra 	$L__BB1_48;
	setp.gt.u32 	%p199, %r33, %r21;
	@%p199 bra 	$L__BB1_49;
	ld.const.u32 	%r34, [const_n+4];
	setp.lt.u32 	%p200, %r34, %r20;
	@%p200 bra 	$L__BB1_48;
	setp.gt.u32 	%p201, %r34, %r20;
	ld.const.u32 	%r3784, [const_n];
	setp.gt.u32 	%p202, %r3784, %r19;
	or.pred  	%p203, %p201, %p202;
	@%p203 bra 	$L__BB1_49;
$L__BB1_48:
	ld.const.u32 	%r3786, [const_n];
	setp.lt.u32 	%p204, %r19, %r3786;
	selp.s64 	%rd2261, -1, 0, %p204;
	sub.s32 	%r3787, %r19, %r3786;
	st.local.u32 	[%rd6], %r3787;
	and.b64  	%rd2262, %rd17, 4294967295;
	add.s64 	%rd2263, %rd2262, %rd2261;
	ld.const.u32 	%r3788, [const_n+4];
	cvt.u64.u32 	%rd2264, %r3788;
	setp.lt.u64 	%p205, %rd2263, %rd2264;
	selp.s64 	%rd2265, -1, 0, %p205;
	cvt.u32.u64 	%r3789, %rd2263;
	sub.s32 	%r3790, %r3789, %r3788;
	st.local.u32 	[%rd6+4], %r3790;
	and.b64  	%rd2266, %rd18, 4294967295;
	add.s64 	%rd2267, %rd2266, %rd2265;
	ld.const.u32 	%r3791, [const_n+8];
	cvt.u64.u32 	%rd2268, %r3791;
	setp.lt.u64 	%p206, %rd2267, %rd2268;
	selp.s64 	%rd2269, -1, 0, %p206;
	cvt.u32.u64 	%r3792, %rd2267;
	sub.s32 	%r3793, %r3792, %r3791;
	st.local.u32 	[%rd6+8], %r3793;
	and.b64  	%rd2270, %rd19, 4294967295;
	add.s64 	%rd2271, %rd2270, %rd2269;
	ld.const.u32 	%r3794, [const_n+12];
	cvt.u64.u32 	%rd2272, %r3794;
	setp.lt.u64 	%p207, %rd2271, %rd2272;
	selp.s64 	%rd2273, -1, 0, %p207;
	cvt.u32.u64 	%r3795, %rd2271;
	sub.s32 	%r3796, %r3795, %r3794;
	st.local.u32 	[%rd6+12], %r3796;
	and.b64  	%rd2274, %rd20, 4294967295;
	add.s64 	%rd2275, %rd2274, %rd2273;
	ld.const.u32 	%r3797, [const_n+16];
	cvt.u64.u32 	%rd2276, %r3797;
	setp.lt.u64 	%p208, %rd2275, %rd2276;
	selp.s64 	%rd2277, -1, 0, %p208;
	cvt.u32.u64 	%r3798, %rd2275;
	sub.s32 	%r3799, %r3798, %r3797;
	st.local.u32 	[%rd6+16], %r3799;
	and.b64  	%rd2278, %rd21, 4294967295;
	add.s64 	%rd2279, %rd2278, %rd2277;
	ld.const.u32 	%r3800, [const_n+20];
	cvt.u64.u32 	%rd2280, %r3800;
	setp.lt.u64 	%p209, %rd2279, %rd2280;
	selp.s64 	%rd2281, -1, 0, %p209;
	cvt.u32.u64 	%r3801, %rd2279;
	sub.s32 	%r3802, %r3801, %r3800;
	st.local.u32 	[%rd6+20], %r3802;
	and.b64  	%rd2282, %rd22, 4294967295;
	add.s64 	%rd2283, %rd2282, %rd2281;
	cvt.u64.u32 	%rd2284, %r8385;
	setp.lt.u64 	%p210, %rd2283, %rd2284;
	selp.s32 	%r3803, -1, 0, %p210;
	cvt.u32.u64 	%r3804, %rd2283;
	sub.s32 	%r3805, %r3804, %r8385;
	st.local.u32 	[%rd6+24], %r3805;
	add.s32 	%r3806, %r26, %r3803;
	sub.s32 	%r3807, %r3806, %r27;
	st.local.u32 	[%rd6+28], %r3807;
	bra.uni 	$L__BB1_50;
$L__BB1_49:
	st.local.u32 	[%rd6], %r19;
	st.local.u32 	[%rd6+4], %r20;
	st.local.u32 	[%rd6+8], %r21;
	st.local.u32 	[%rd6+12], %r22;
	st.local.u32 	[%rd6+16], %r23;
	st.local.u32 	[%rd6+20], %r24;
	st.local.u32 	[%rd6+24], %r25;
	st.local.u32 	[%rd6+28], %r26;
$L__BB1_50:
	mov.b32 	%r8410, 0;
	mov.b16 	%rs278, 1;
	mov.u64 	%rd2288, const_G_table;
$L__BB1_51:
	mov.u32 	%r51, %r8921;
	mov.u32 	%r50, %r8920;
	mov.u32 	%r49, %r8919;
	mov.u32 	%r48, %r8918;
	mov.u32 	%r47, %r8917;
	mov.u32 	%r46, %r8916;
	mov.u32 	%r45, %r8915;
	mov.u32 	%r44, %r8914;
	shr.u32 	%r3810, %r8410, 5;
	and.b32  	%r3811, %r8410, 31;
	mul.wide.u32 	%rd2285, %r3810, 4;
	add.s64 	%rd2286, %rd6, %rd2285;
	ld.local.u32 	%r3812, [%rd2286];
	shr.u32 	%r3813, %r3812, %r3811;
	and.b32  	%r3814, %r3813, 1;
	setp.eq.b32 	%p211, %r3814, 1;
	not.pred 	%p212, %p211;
	@%p212 bra 	$L__BB1_1132;
	mul.wide.u32 	%rd2287, %r8410, 100;
	add.s64 	%rd23, %rd2288, %rd2287;
	and.b16  	%rs109, %rs278, 255;
	setp.eq.s16 	%p213, %rs109, 0;
	@%p213 bra 	$L__BB1_54;
	ld.global.u32 	%r8929, [%rd23];
	ld.global.u32 	%r8928, [%rd23+4];
	ld.global.u32 	%r8927, [%rd23+8];
	ld.global.u32 	%r8926, [%rd23+12];
	ld.global.u32 	%r8925, [%rd23+16];
	ld.global.u32 	%r8924, [%rd23+20];
	ld.global.u32 	%r8923, [%rd23+24];
	ld.global.u32 	%r8922, [%rd23+28];
	ld.global.u32 	%r8921, [%rd23+32];
	ld.global.u32 	%r8920, [%rd23+36];
	ld.global.u32 	%r8919, [%rd23+40];
	ld.global.u32 	%r8918, [%rd23+44];
	ld.global.u32 	%r8917, [%rd23+48];
	ld.global.u32 	%r8916, [%rd23+52];
	ld.global.u32 	%r8915, [%rd23+56];
	ld.global.u32 	%r8914, [%rd23+60];
	ld.global.u32 	%r8913, [%rd23+64];
	ld.global.u32 	%r8912, [%rd23+68];
	ld.global.u32 	%r8911, [%rd23+72];
	ld.global.u32 	%r8910, [%rd23+76];
	ld.global.u32 	%r8909, [%rd23+80];
	ld.global.u32 	%r8908, [%rd23+84];
	ld.global.u32 	%r8907, [%rd23+88];
	ld.global.u32 	%r8906, [%rd23+92];
	ld.global.u8 	%rs278, [%rd23+96];
	bra.uni 	$L__BB1_1132;
$L__BB1_54:
	ld.global.u8 	%rs111, [%rd23+96];
	setp.ne.s16 	%p214, %rs111, 0;
	mov.b16 	%rs110, 0;
	mov.u16 	%rs278, %rs110;
	mov.u32 	%r8914, %r44;
	mov.u32 	%r8915, %r45;
	mov.u32 	%r8916, %r46;
	mov.u32 	%r8917, %r47;
	mov.u32 	%r8918, %r48;
	mov.u32 	%r8919, %r49;
	mov.u32 	%r8920, %r50;
	mov.u32 	%r8921, %r51;
	@%p214 bra 	$L__BB1_1132;
	mul.wide.u32 	%rd2289, %r8913, %r8913;
	cvt.u32.u64 	%r3815, %rd2289;
	shr.u64 	%rd2290, %rd2289, 32;
	mul.wide.u32 	%rd2291, %r8912, %r8913;
	add.s64 	%rd2292, %rd2290, %rd2291;
	shr.u64 	%rd2293, %rd2292, 32;
	mul.wide.u32 	%rd2294, %r8911, %r8913;
	add.s64 	%rd2295, %rd2293, %rd2294;
	shr.u64 	%rd2296, %rd2295, 32;
	mul.wide.u32 	%rd2297, %r8910, %r8913;
	add.s64 	%rd2298, %rd2296, %rd2297;
	shr.u64 	%rd2299, %rd2298, 32;
	mul.wide.u32 	%rd2300, %r8909, %r8913;
	add.s64 	%rd2301, %rd2299, %rd2300;
	shr.u64 	%rd2302, %rd2301, 32;
	mul.wide.u32 	%rd2303, %r8908, %r8913;
	add.s64 	%rd2304, %rd2302, %rd2303;
	shr.u64 	%rd2305, %rd2304, 32;
	mul.wide.u32 	%rd2306, %r8907, %r8913;
	add.s64 	%rd2307, %rd2305, %rd2306;
	shr.u64 	%rd2308, %rd2307, 32;
	mul.wide.u32 	%rd2309, %r8906, %r8913;
	add.s64 	%rd2310, %rd2308, %rd2309;
	shr.u64 	%rd2311, %rd2310, 32;
	and.b64  	%rd2312, %rd2292, 4294967295;
	add.s64 	%rd2313, %rd2291, %rd2312;
	shr.u64 	%rd2314, %rd2313, 32;
	and.b64  	%rd2315, %rd2295, 4294967295;
	mul.wide.u32 	%rd2316, %r8912, %r8912;
	add.s64 	%rd2317, %rd2314, %rd2315;
	add.s64 	%rd2318, %rd2317, %rd2316;
	shr.u64 	%rd2319, %rd2318, 32;
	and.b64  	%rd2320, %rd2298, 4294967295;
	mul.wide.u32 	%rd2321, %r8911, %r8912;
	add.s64 	%rd2322, %rd2319, %rd2320;
	add.s64 	%rd2323, %rd2322, %rd2321;
	shr.u64 	%rd2324, %rd2323, 32;
	and.b64  	%rd2325, %rd2301, 4294967295;
	mul.wide.u32 	%rd2326, %r8910, %r8912;
	add.s64 	%rd2327, %rd2324, %rd2325;
	add.s64 	%rd2328, %rd2327, %rd2326;
	shr.u64 	%rd2329, %rd2328, 32;
	and.b64  	%rd2330, %rd2304, 4294967295;
	mul.wide.u32 	%rd2331, %r8909, %r8912;
	add.s64 	%rd2332, %rd2329, %rd2330;
	add.s64 	%rd2333, %rd2332, %rd2331;
	shr.u64 	%rd2334, %rd2333, 32;
	and.b64  	%rd2335, %rd2307, 4294967295;
	mul.wide.u32 	%rd2336, %r8908, %r8912;
	add.s64 	%rd2337, %rd2334, %rd2335;
	add.s64 	%rd2338, %rd2337, %rd2336;
	shr.u64 	%rd2339, %rd2338, 32;
	and.b64  	%rd2340, %rd2310, 4294967295;
	mul.wide.u32 	%rd2341, %r8907, %r8912;
	add.s64 	%rd2342, %rd2339, %rd2340;
	add.s64 	%rd2343, %rd2342, %rd2341;
	shr.u64 	%rd2344, %rd2343, 32;
	mul.wide.u32 	%rd2345, %r8906, %r8912;
	add.s64 	%rd2346, %rd2344, %rd2311;
	add.s64 	%rd2347, %rd2346, %rd2345;
	shr.u64 	%rd2348, %rd2347, 32;
	and.b64  	%rd2349, %rd2318, 4294967295;
	add.s64 	%rd2350, %rd2294, %rd2349;
	shr.u64 	%rd2351, %rd2350, 32;
	and.b64  	%rd2352, %rd2323, 4294967295;
	add.s64 	%rd2353, %rd2351, %rd2352;
	add.s64 	%rd2354, %rd2353, %rd2321;
	shr.u64 	%rd2355, %rd2354, 32;
	and.b64  	%rd2356, %rd2328, 4294967295;
	mul.wide.u32 	%rd2357, %r8911, %r8911;
	add.s64 	%rd2358, %rd2355, %rd2356;
	add.s64 	%rd2359, %rd2358, %rd2357;
	shr.u64 	%rd2360, %rd2359, 32;
	and.b64  	%rd2361, %rd2333, 4294967295;
	mul.wide.u32 	%rd2362, %r8910, %r8911;
	add.s64 	%rd2363, %rd2360, %rd2361;
	add.s64 	%rd2364, %rd2363, %rd2362;
	shr.u64 	%rd2365, %rd2364, 32;
	and.b64  	%rd2366, %rd2338, 4294967295;
	mul.wide.u32 	%rd2367, %r8909, %r8911;
	add.s64 	%rd2368, %rd2365, %rd2366;
	add.s64 	%rd2369, %rd2368, %rd2367;
	shr.u64 	%rd2370, %rd2369, 32;
	and.b64  	%rd2371, %rd2343, 4294967295;
	mul.wide.u32 	%rd2372, %r8908, %r8911;
	add.s64 	%rd2373, %rd2370, %rd2371;
	add.s64 	%rd2374, %rd2373, %rd2372;
	shr.u64 	%rd2375, %rd2374, 32;
	and.b64  	%rd2376, %rd2347, 4294967295;
	mul.wide.u32 	%rd2377, %r8907, %r8911;
	add.s64 	%rd2378, %rd2375, %rd2376;
	add.s64 	%rd2379, %rd2378, %rd2377;
	shr.u64 	%rd2380, %rd2379, 32;
	mul.wide.u32 	%rd2381, %r8906, %r8911;
	add.s64 	%rd2382, %rd2380, %rd2348;
	add.s64 	%rd2383, %rd2382, %rd2381;
	shr.u64 	%rd2384, %rd2383, 32;
	and.b64  	%rd2385, %rd2354, 4294967295;
	add.s64 	%rd2386, %rd2297, %rd2385;
	shr.u64 	%rd2387, %rd2386, 32;
	and.b64  	%rd2388, %rd2359, 4294967295;
	add.s64 	%rd2389, %rd2387, %rd2388;
	add.s64 	%rd2390, %rd2389, %rd2326;
	shr.u64 	%rd2391, %rd2390, 32;
	and.b64  	%rd2392, %rd2364, 4294967295;
	add.s64 	%rd2393, %rd2391, %rd2392;
	add.s64 	%rd2394, %rd2393, %rd2362;
	shr.u64 	%rd2395, %rd2394, 32;
	and.b64  	%rd2396, %rd2369, 4294967295;
	mul.wide.u32 	%rd2397, %r8910, %r8910;
	add.s64 	%rd2398, %rd2395, %rd2396;
	add.s64 	%rd2399, %rd2398, %rd2397;
	shr.u64 	%rd2400, %rd2399, 32;
	and.b64  	%rd2401, %rd2374, 4294967295;
	mul.wide.u32 	%rd2402, %r8909, %r8910;
	add.s64 	%rd2403, %rd2400, %rd2401;
	add.s64 	%rd2404, %rd2403, %rd2402;
	shr.u64 	%rd2405, %rd2404, 32;
	and.b64  	%rd2406, %rd2379, 4294967295;
	mul.wide.u32 	%rd2407, %r8908, %r8910;
	add.s64 	%rd2408, %rd2405, %rd2406;
	add.s64 	%rd2409, %rd2408, %rd2407;
	shr.u64 	%rd2410, %rd2409, 32;
	and.b64  	%rd2411, %rd2383, 4294967295;
	mul.wide.u32 	%rd2412, %r8907, %r8910;
	add.s64 	%rd2413, %rd2410, %rd2411;
	add.s64 	%rd2414, %rd2413, %rd2412;
	shr.u64 	%rd2415, %rd2414, 32;
	mul.wide.u32 	%rd2416, %r8906, %r8910;
	add.s64 	%rd2417, %rd2415, %rd2384;
	add.s64 	%rd2418, %rd2417, %rd2416;
	shr.u64 	%rd2419, %rd2418, 32;
	and.b64  	%rd2420, %rd2390, 4294967295;
	add.s64 	%rd2421, %rd2300, %rd2420;
	shr.u64 	%rd2422, %rd2421, 32;
	and.b64  	%rd2423, %rd2394, 4294967295;
	add.s64 	%rd2424, %rd2422, %rd2423;
	add.s64 	%rd2425, %rd2424, %rd2331;
	shr.u64 	%rd2426, %rd2425, 32;
	and.b64  	%rd2427, %rd2399, 4294967295;
	add.s64 	%rd2428, %rd2426, %rd2427;
	add.s64 	%rd2429, %rd2428, %rd2367;
	shr.u64 	%rd2430, %rd2429, 32;
	and.b64  	%rd2431, %rd2404, 4294967295;
	add.s64 	%rd2432, %rd2430, %rd2431;
	add.s64 	%rd2433, %rd2432, %rd2402;
	shr.u64 	%rd2434, %rd2433, 32;
	and.b64  	%rd2435, %rd2409, 4294967295;
	mul.wide.u32 	%rd2436, %r8909, %r8909;
	add.s64 	%rd2437, %rd2434, %rd2435;
	add.s64 	%rd2438, %rd2437, %rd2436;
	shr.u64 	%rd2439, %rd2438, 32;
	and.b64  	%rd2440, %rd2414, 4294967295;
	mul.wide.u32 	%rd2441, %r8908, %r8909;
	add.s64 	%rd2442, %rd2439, %rd2440;
	add.s64 	%rd2443, %rd2442, %rd2441;
	shr.u64 	%rd2444, %rd2443, 32;
	and.b64  	%rd2445, %rd2418, 4294967295;
	mul.wide.u32 	%rd2446, %r8907, %r8909;
	add.s64 	%rd2447, %rd2444, %rd2445;
	add.s64 	%rd2448, %rd2447, %rd2446;
	shr.u64 	%rd2449, %rd2448, 32;
	mul.wide.u32 	%rd2450, %r8906, %r8909;
	add.s64 	%rd2451, %rd2449, %rd2419;
	add.s64 	%rd2452, %rd2451, %rd2450;
	shr.u64 	%rd2453, %rd2452, 32;
	and.b64  	%rd2454, %rd2425, 4294967295;
	add.s64 	%rd2455, %rd2303, %rd2454;
	shr.u64 	%rd2456, %rd2455, 32;
	and.b64  	%rd2457, %rd2429, 4294967295;
	add.s64 	%rd2458, %rd2456, %rd2457;
	add.s64 	%rd2459, %rd2458, %rd2336;
	shr.u64 	%rd2460, %rd2459, 32;
	and.b64  	%rd2461, %rd2433, 4294967295;
	add.s64 	%rd2462, %rd2460, %rd2461;
	add.s64 	%rd2463, %rd2462, %rd2372;
	shr.u64 	%rd2464, %rd2463, 32;
	and.b64  	%rd2465, %rd2438, 4294967295;
	add.s64 	%rd2466, %rd2464, %rd2465;
	add.s64 	%rd2467, %rd2466, %rd2407;
	shr.u64 	%rd2468, %rd2467, 32;
	and.b64  	%rd2469, %rd2443, 4294967295;
	add.s64 	%rd2470, %rd2468, %rd2469;
	add.s64 	%rd2471, %rd2470, %rd2441;
	shr.u64 	%rd2472, %rd2471, 32;
	and.b64  	%rd2473, %rd2448, 4294967295;
	mul.wide.u32 	%rd2474, %r8908, %r8908;
	add.s64 	%rd2475, %rd2472, %rd2473;
	add.s64 	%rd2476, %rd2475, %rd2474;
	shr.u64 	%rd2477, %rd2476, 32;
	and.b64  	%rd2478, %rd2452, 4294967295;
	mul.wide.u32 	%rd2479, %r8907, %r8908;
	add.s64 	%rd2480, %rd2477, %rd2478;
	add.s64 	%rd2481, %rd2480, %rd2479;
	shr.u64 	%rd2482, %rd2481, 32;
	mul.wide.u32 	%rd2483, %r8906, %r8908;
	add.s64 	%rd2484, %rd2482, %rd2453;
	add.s64 	%rd2485, %rd2484, %rd2483;
	shr.u64 	%rd2486, %rd2485, 32;
	and.b64  	%rd2487, %rd2459, 4294967295;
	add.s64 	%rd2488, %rd2306, %rd2487;
	shr.u64 	%rd2489, %rd2488, 32;
	and.b64  	%rd2490, %rd2463, 4294967295;
	add.s64 	%rd2491, %rd2489, %rd2490;
	add.s64 	%rd2492, %rd2491, %rd2341;
	shr.u64 	%rd2493, %rd2492, 32;
	and.b64  	%rd2494, %rd2467, 4294967295;
	add.s64 	%rd2495, %rd2493, %rd2494;
	add.s64 	%rd2496, %rd2495, %rd2377;
	shr.u64 	%rd2497, %rd2496, 32;
	and.b64  	%rd2498, %rd2471, 4294967295;
	add.s64 	%rd2499, %rd2497, %rd2498;
	add.s64 	%rd2500, %rd2499, %rd2412;
	shr.u64 	%rd2501, %rd2500, 32;
	and.b64  	%rd2502, %rd2476, 4294967295;
	add.s64 	%rd2503, %rd2501, %rd2502;
	add.s64 	%rd2504, %rd2503, %rd2446;
	shr.u64 	%rd2505, %rd2504, 32;
	and.b64  	%rd2506, %rd2481, 4294967295;
	add.s64 	%rd2507, %rd2505, %rd2506;
	add.s64 	%rd2508, %rd2507, %rd2479;
	shr.u64 	%rd2509, %rd2508, 32;
	and.b64  	%rd2510, %rd2485, 4294967295;
	mul.wide.u32 	%rd2511, %r8907, %r8907;
	add.s64 	%rd2512, %rd2509, %rd2510;
	add.s64 	%rd2513, %rd2512, %rd2511;
	shr.u64 	%rd2514, %rd2513, 32;
	mul.wide.u32 	%rd2515, %r8906, %r8907;
	add.s64 	%rd2516, %rd2514, %rd2486;
	add.s64 	%rd2517, %rd2516, %rd2515;
	shr.u64 	%rd2518, %rd2517, 32;
	and.b64  	%rd2519, %rd2492, 4294967295;
	add.s64 	%rd2520, %rd2309, %rd2519;
	shr.u64 	%rd2521, %rd2520, 32;
	and.b64  	%rd2522, %rd2496, 4294967295;
	add.s64 	%rd2523, %rd2521, %rd2522;
	add.s64 	%rd2524, %rd2523, %rd2345;
	shr.u64 	%rd2525, %rd2524, 32;
	and.b64  	%rd2526, %rd2500, 4294967295;
	add.s64 	%rd2527, %rd2525, %rd2526;
	add.s64 	%rd2528, %rd2527, %rd2381;
	shr.u64 	%rd2529, %rd2528, 32;
	and.b64  	%rd2530, %rd2504, 4294967295;
	add.s64 	%rd2531, %rd2529, %rd2530;
	add.s64 	%rd2532, %rd2531, %rd2416;
	shr.u64 	%rd2533, %rd2532, 32;
	and.b64  	%rd2534, %rd2508, 4294967295;
	add.s64 	%rd2535, %rd2533, %rd2534;
	add.s64 	%rd2536, %rd2535, %rd2450;
	shr.u64 	%rd2537, %rd2536, 32;
	and.b64  	%rd2538, %rd2513, 4294967295;
	add.s64 	%rd2539, %rd2537, %rd2538;
	add.s64 	%rd2540, %rd2539, %rd2483;
	shr.u64 	%rd2541, %rd2540, 32;
	and.b64  	%rd2542, %rd2517, 4294967295;
	add.s64 	%rd2543, %rd2541, %rd2542;
	add.s64 	%rd2544, %rd2543, %rd2515;
	shr.u64 	%rd2545, %rd2544, 32;
	mul.wide.u32 	%rd2546, %r8906, %r8906;
	add.s64 	%rd2547, %rd2545, %rd2518;
	add.s64 	%rd2548, %rd2547, %rd2546;
	shr.u64 	%rd2549, %rd2548, 32;
	{ .reg .b32 tmp; mov.b64 {tmp, %r3816}, %rd2548; }
	and.b64  	%rd2550, %rd2524, 4294967295;
	mul.lo.s64 	%rd2551, %rd2550, 977;
	cvt.u32.u64 	%r3817, %rd2551;
	shr.u64 	%rd2552, %rd2551, 32;
	and.b64  	%rd2553, %rd2528, 4294967295;
	mad.lo.s64 	%rd2554, %rd2553, 977, %rd2552;
	shr.u64 	%rd2555, %rd2554, 32;
	and.b64  	%rd2556, %rd2532, 4294967295;
	mad.lo.s64 	%rd2557, %rd2556, 977, %rd2555;
	shr.u64 	%rd2558, %rd2557, 32;
	and.b64  	%rd2559, %rd2536, 4294967295;
	mad.lo.s64 	%rd2560, %rd2559, 977, %rd2558;
	shr.u64 	%rd2561, %rd2560, 32;
	and.b64  	%rd2562, %rd2540, 4294967295;
	mad.lo.s64 	%rd2563, %rd2562, 977, %rd2561;
	shr.u64 	%rd2564, %rd2563, 32;
	and.b64  	%rd2565, %rd2544, 4294967295;
	mad.lo.s64 	%rd2566, %rd2565, 977, %rd2564;
	shr.u64 	%rd2567, %rd2566, 32;
	and.b64  	%rd2568, %rd2548, 4294967295;
	mad.lo.s64 	%rd2569, %rd2568, 977, %rd2567;
	shr.u64 	%rd2570, %rd2569, 32;
	mad.lo.s64 	%rd2571, %rd2549, 977, %rd2570;
	{ .reg .b32 tmp; mov.b64 {tmp, %r3818}, %rd2571; }
	add.s32 	%r8427, %r3815, %r3817;
	setp.lt.u32 	%p216, %r8427, %r3815;
	selp.u64 	%rd2572, 1, 0, %p216;
	and.b64  	%rd2573, %rd2313, 4294967295;
	and.b64  	%rd2574, %rd2554, 4294967295;
	add.s64 	%rd2575, %rd2573, %rd2572;
	add.s64 	%rd2576, %rd2575, %rd2574;
	shr.u64 	%rd2577, %rd2576, 32;
	and.b64  	%rd2578, %rd2350, 4294967295;
	and.b64  	%rd2579, %rd2557, 4294967295;
	add.s64 	%rd2580, %rd2577, %rd2578;
	add.s64 	%rd2581, %rd2580, %rd2579;
	shr.u64 	%rd2582, %rd2581, 32;
	and.b64  	%rd2583, %rd2386, 4294967295;
	and.b64  	%rd2584, %rd2560, 4294967295;
	add.s64 	%rd2585, %rd2582, %rd2583;
	add.s64 	%rd2586, %rd2585, %rd2584;
	shr.u64 	%rd2587, %rd2586, 32;
	and.b64  	%rd2588, %rd2421, 4294967295;
	and.b64  	%rd2589, %rd2563, 4294967295;
	add.s64 	%rd2590, %rd2587, %rd2588;
	add.s64 	%rd2591, %rd2590, %rd2589;
	shr.u64 	%rd2592, %rd2591, 32;
	and.b64  	%rd2593, %rd2455, 4294967295;
	and.b64  	%rd2594, %rd2566, 4294967295;
	add.s64 	%rd2595, %rd2592, %rd2593;
	add.s64 	%rd2596, %rd2595, %rd2594;
	shr.u64 	%rd2597, %rd2596, 32;
	and.b64  	%rd2598, %rd2488, 4294967295;
	and.b64  	%rd2599, %rd2569, 4294967295;
	add.s64 	%rd2600, %rd2597, %rd2598;
	add.s64 	%rd2601, %rd2600, %rd2599;
	shr.u64 	%rd2602, %rd2601, 32;
	and.b64  	%rd2603, %rd2520, 4294967295;
	and.b64  	%rd2604, %rd2571, 4294967295;
	add.s64 	%rd2605, %rd2602, %rd2603;
	add.s64 	%rd2606, %rd2605, %rd2604;
	{ .reg .b32 tmp; mov.b64 {tmp, %r3819}, %rd2606; }
	add.s32 	%r3820, %r3819, %r3818;
	and.b64  	%rd2607, %rd2576, 4294967295;
	add.s64 	%rd28614, %rd2607, %rd2550;
	shr.u64 	%rd2608, %rd28614, 32;
	and.b64  	%rd2609, %rd2581, 4294967295;
	add.s64 	%rd2610, %rd2608, %rd2609;
	add.s64 	%rd28613, %rd2610, %rd2553;
	shr.u64 	%rd2611, %rd28613, 32;
	and.b64  	%rd2612, %rd2586, 4294967295;
	add.s64 	%rd2613, %rd2611, %rd2612;
	add.s64 	%rd28612, %rd2613, %rd2556;
	shr.u64 	%rd2614, %rd28612, 32;
	and.b64  	%rd2615, %rd2591, 4294967295;
	add.s64 	%rd2616, %rd2614, %rd2615;
	add.s64 	%rd28611, %rd2616, %rd2559;
	shr.u64 	%rd2617, %rd28611, 32;
	and.b64  	%rd2618, %rd2596, 4294967295;
	add.s64 	%rd2619, %rd2617, %rd2618;
	add.s64 	%rd28610, %rd2619, %rd2562;
	shr.u64 	%rd2620, %rd28610, 32;
	and.b64  	%rd2621, %rd2601, 4294967295;
	add.s64 	%rd2622, %rd2620, %rd2621;
	add.s64 	%rd28609, %rd2622, %rd2565;
	shr.u64 	%rd2623, %rd28609, 32;
	and.b64  	%rd2624, %rd2606, 4294967295;
	add.s64 	%rd2625, %rd2623, %rd2624;
	add.s64 	%rd28608, %rd2625, %rd2568;
	{ .reg .b32 tmp; mov.b64 {tmp, %r3821}, %rd28608; }
	add.s32 	%r3822, %r3820, %r3821;
	add.s32 	%r86, %r3822, %r3816;
	setp.eq.s32 	%p217, %r86, 0;
	mov.pred 	%p4534, 0;
	@%p217 bra 	$L__BB1_57;
	cvt.u64.u32 	%rd2626, %r86;
	mul.wide.u32 	%rd2627, %r86, 977;
	cvt.u32.u64 	%r3823, %rd2627;
	shr.u64 	%rd2628, %rd2627, 32;
	add.s64 	%rd2629, %rd2628, %rd2626;
	shr.u64 	%rd2630, %rd2629, 32;
	add.s32 	%r87, %r8427, %r3823;
	setp.lt.u32 	%p218, %r87, %r8427;
	selp.u64 	%rd2631, 1, 0, %p218;
	and.b64  	%rd2632, %rd28614, 4294967295;
	and.b64  	%rd2633, %rd2629, 4294967295;
	add.s64 	%rd2634, %rd2632, %rd2631;
	add.s64 	%rd28614, %rd2634, %rd2633;
	shr.u64 	%rd2635, %rd28614, 32;
	and.b64  	%rd2636, %rd28613, 4294967295;
	add.s64 	%rd2637, %rd2635, %rd2636;
	add.s64 	%rd28613, %rd2637, %rd2630;
	shr.u64 	%rd2638, %rd28613, 32;
	and.b64  	%rd2639, %rd28612, 4294967295;
	add.s64 	%rd28612, %rd2638, %rd2639;
	shr.u64 	%rd2640, %rd28612, 32;
	and.b64  	%rd2641, %rd28611, 4294967295;
	add.s64 	%rd28611, %rd2640, %rd2641;
	shr.u64 	%rd2642, %rd28611, 32;
	and.b64  	%rd2643, %rd28610, 4294967295;
	add.s64 	%rd28610, %rd2642, %rd2643;
	shr.u64 	%rd2644, %rd28610, 32;
	and.b64  	%rd2645, %rd28609, 4294967295;
	add.s64 	%rd28609, %rd2644, %rd2645;
	shr.u64 	%rd2646, %rd28609, 32;
	and.b64  	%rd2647, %rd28608, 4294967295;
	add.s64 	%rd28608, %rd2646, %rd2647;
	setp.gt.u64 	%p4534, %rd28608, 4294967295;
	mov.u32 	%r8427, %r87;
$L__BB1_57:
	ld.const.u32 	%rd45, [const_p+20];
	ld.const.u32 	%rd46, [const_p+16];
	ld.const.u32 	%rd47, [const_p+24];
	ld.const.u32 	%rd48, [const_p+8];
	ld.const.u32 	%rd49, [const_p+12];
	ld.const.u32 	%rd50, [const_p+4];
	ld.const.u32 	%r89, [const_p];
	cvt.u32.u64 	%r8426, %rd28614;
	cvt.u32.u64 	%r8425, %rd28613;
	cvt.u32.u64 	%r8424, %rd28612;
	cvt.u32.u64 	%r8423, %rd28611;
	cvt.u32.u64 	%r8422, %rd28610;
	cvt.u32.u64 	%r8421, %rd28609;
	cvt.u32.u64 	%r8420, %rd28608;
	ld.const.u32 	%r3824, [const_p+28];
	setp.lt.u32 	%p219, %r3824, %r8420;
	or.pred  	%p220, %p4534, %p219;
	@%p220 bra 	$L__BB1_71;
	setp.gt.u32 	%p221, %r3824, %r8420;
	@%p221 bra 	$L__BB1_72;
	cvt.u32.u64 	%r3825, %rd47;
	setp.lt.u32 	%p222, %r3825, %r8421;
	@%p222 bra 	$L__BB1_71;
	setp.gt.u32 	%p223, %r3825, %r8421;
	@%p223 bra 	$L__BB1_72;
	cvt.u32.u64 	%r3827, %rd45;
	setp.lt.u32 	%p224, %r3827, %r8422;
	@%p224 bra 	$L__BB1_71;
	setp.gt.u32 	%p225, %r3827, %r8422;
	@%p225 bra 	$L__BB1_72;
	cvt.u32.u64 	%r3829, %rd46;
	setp.lt.u32 	%p226, %r3829, %r8423;
	@%p226 bra 	$L__BB1_71;
	setp.gt.u32 	%p227, %r3829, %r8423;
	@%p227 bra 	$L__BB1_72;
	cvt.u32.u64 	%r3831, %rd49;
	setp.lt.u32 	%p228, %r3831, %r8424;
	@%p228 bra 	$L__BB1_71;
	setp.gt.u32 	%p229, %r3831, %r8424;
	@%p229 bra 	$L__BB1_72;
	cvt.u32.u64 	%r3833, %rd48;
	setp.lt.u32 	%p230, %r3833, %r8425;
	@%p230 bra 	$L__BB1_71;
	setp.gt.u32 	%p231, %r3833, %r8425;
	@%p231 bra 	$L__BB1_72;
	cvt.u32.u64 	%r3835, %rd50;
	setp.lt.u32 	%p232, %r3835, %r8426;
	@%p232 bra 	$L__BB1_71;
	setp.gt.u32 	%p233, %r3835, %r8426;
	setp.lt.u32 	%p234, %r8427, %r89;
	or.pred  	%p235, %p233, %p234;
	@%p235 bra 	$L__BB1_72;
$L__BB1_71:
	cvt.u32.u64 	%r3837, %rd49;
	cvt.u32.u64 	%r3838, %rd48;
	cvt.u32.u64 	%r3839, %rd50;
	cvt.u32.u64 	%r3840, %rd47;
	cvt.u32.u64 	%r3841, %rd45;
	cvt.u32.u64 	%r3842, %rd46;
	setp.lt.u32 	%p236, %r8427, %r89;
	selp.s64 	%rd2649, -1, 0, %p236;
	sub.s32 	%r8427, %r8427, %r89;
	and.b64  	%rd2650, %rd28614, 4294967295;
	add.s64 	%rd2651, %rd2650, %rd2649;
	setp.lt.u64 	%p237, %rd2651, %rd50;
	selp.s64 	%rd2652, -1, 0, %p237;
	cvt.u32.u64 	%r3843, %rd2651;
	sub.s32 	%r8426, %r3843, %r3839;
	and.b64  	%rd2653, %rd28613, 4294967295;
	add.s64 	%rd2654, %rd2653, %rd2652;
	setp.lt.u64 	%p238, %rd2654, %rd48;
	selp.s64 	%rd2655, -1, 0, %p238;
	cvt.u32.u64 	%r3844, %rd2654;
	sub.s32 	%r8425, %r3844, %r3838;
	and.b64  	%rd2656, %rd28612, 4294967295;
	add.s64 	%rd2657, %rd2656, %rd2655;
	setp.lt.u64 	%p239, %rd2657, %rd49;
	selp.s64 	%rd2658, -1, 0, %p239;
	cvt.u32.u64 	%r3845, %rd2657;
	sub.s32 	%r8424, %r3845, %r3837;
	and.b64  	%rd2659, %rd28611, 4294967295;
	add.s64 	%rd2660, %rd2659, %rd2658;
	setp.lt.u64 	%p240, %rd2660, %rd46;
	selp.s64 	%rd2661, -1, 0, %p240;
	cvt.u32.u64 	%r3846, %rd2660;
	sub.s32 	%r8423, %r3846, %r3842;
	and.b64  	%rd2662, %rd28610, 4294967295;
	add.s64 	%rd2663, %rd2662, %rd2661;
	setp.lt.u64 	%p241, %rd2663, %rd45;
	selp.s64 	%rd2664, -1, 0, %p241;
	cvt.u32.u64 	%r3847, %rd2663;
	sub.s32 	%r8422, %r3847, %r3841;
	and.b64  	%rd2665, %rd28609, 4294967295;
	add.s64 	%rd2666, %rd2665, %rd2664;
	setp.lt.u64 	%p242, %rd2666, %rd47;
	selp.s32 	%r3848, -1, 0, %p242;
	cvt.u32.u64 	%r3849, %rd2666;
	sub.s32 	%r8421, %r3849, %r3840;
	add.s32 	%r3850, %r8420, %r3848;
	sub.s32 	%r8420, %r3850, %r3824;
$L__BB1_72:
	setp.gt.u32 	%p243, %r8420, %r3824;
	@%p243 bra 	$L__BB1_85;
	bra.uni 	$L__BB1_86;
$L__BB1_73:
	cvt.u32.u64 	%r3851, %rd47;
	setp.gt.u32 	%p245, %r8421, %r3851;
	@%p245 bra 	$L__BB1_85;
	setp.lt.u32 	%p246, %r8421, %r3851;
	@%p246 bra 	$L__BB1_87;
	cvt.u32.u64 	%r3853, %rd45;
	setp.gt.u32 	%p247, %r8422, %r3853;
	@%p247 bra 	$L__BB1_85;
	setp.lt.u32 	%p248, %r8422, %r3853;
	@%p248 bra 	$L__BB1_87;
	cvt.u32.u64 	%r3855, %rd46;
	setp.gt.u32 	%p249, %r8423, %r3855;
	@%p249 bra 	$L__BB1_85;
	setp.lt.u32 	%p250, %r8423, %r3855;
	@%p250 bra 	$L__BB1_87;
	cvt.u32.u64 	%r3857, %rd49;
	setp.gt.u32 	%p251, %r8424, %r3857;
	@%p251 bra 	$L__BB1_85;
	setp.lt.u32 	%p252, %r8424, %r3857;
	@%p252 bra 	$L__BB1_87;
	cvt.u32.u64 	%r3859, %rd48;
	setp.gt.u32 	%p253, %r8425, %r3859;
	@%p253 bra 	$L__BB1_85;
	setp.lt.u32 	%p254, %r8425, %r3859;
	@%p254 bra 	$L__BB1_87;
	cvt.u32.u64 	%r3861, %rd50;
	setp.gt.u32 	%p255, %r8426, %r3861;
	@%p255 bra 	$L__BB1_85;
	setp.lt.u32 	%p256, %r8426, %r3861;
	setp.lt.u32 	%p257, %r8427, %r89;
	or.pred  	%p258, %p256, %p257;
	@%p258 bra 	$L__BB1_87;
$L__BB1_85:
	cvt.u32.u64 	%r3863, %rd49;
	cvt.u32.u64 	%r3864, %rd48;
	cvt.u32.u64 	%r3865, %rd50;
	cvt.u32.u64 	%r3866, %rd47;
	cvt.u32.u64 	%r3867, %rd45;
	cvt.u32.u64 	%r3868, %rd46;
	setp.lt.u32 	%p259, %r8427, %r89;
	selp.s64 	%rd2667, -1, 0, %p259;
	sub.s32 	%r8427, %r8427, %r89;
	cvt.u64.u32 	%rd2668, %r8426;
	add.s64 	%rd2669, %rd2667, %rd2668;
	setp.lt.u64 	%p260, %rd2669, %rd50;
	selp.s64 	%rd2670, -1, 0, %p260;
	cvt.u32.u64 	%r3869, %rd2669;
	sub.s32 	%r8426, %r3869, %r3865;
	cvt.u64.u32 	%rd2671, %r8425;
	add.s64 	%rd2672, %rd2670, %rd2671;
	setp.lt.u64 	%p261, %rd2672, %rd48;
	selp.s64 	%rd2673, -1, 0, %p261;
	cvt.u32.u64 	%r3870, %rd2672;
	sub.s32 	%r8425, %r3870, %r3864;
	cvt.u64.u32 	%rd2674, %r8424;
	add.s64 	%rd2675, %rd2673, %rd2674;
	setp.lt.u64 	%p262, %rd2675, %rd49;
	selp.s64 	%rd2676, -1, 0, %p262;
	cvt.u32.u64 	%r3871, %rd2675;
	sub.s32 	%r8424, %r3871, %r3863;
	cvt.u64.u32 	%rd2677, %r8423;
	add.s64 	%rd2678, %rd2676, %rd2677;
	setp.lt.u64 	%p263, %rd2678, %rd46;
	selp.s64 	%rd2679, -1, 0, %p263;
	cvt.u32.u64 	%r3872, %rd2678;
	sub.s32 	%r8423, %r3872, %r3868;
	cvt.u64.u32 	%rd2680, %r8422;
	add.s64 	%rd2681, %rd2679, %rd2680;
	setp.lt.u64 	%p264, %rd2681, %rd45;
	selp.s64 	%rd2682, -1, 0, %p264;
	cvt.u32.u64 	%r3873, %rd2681;
	sub.s32 	%r8422, %r3873, %r3867;
	cvt.u64.u32 	%rd2683, %r8421;
	add.s64 	%rd2684, %rd2682, %rd2683;
	setp.lt.u64 	%p265, %rd2684, %rd47;
	selp.s32 	%r3874, -1, 0, %p265;
	cvt.u32.u64 	%r3875, %rd2684;
	sub.s32 	%r8421, %r3875, %r3866;
	add.s32 	%r3876, %r8420, %r3874;
	sub.s32 	%r8420, %r3876, %r3824;
	bra.uni 	$L__BB1_87;
$L__BB1_86:
	setp.lt.u32 	%p244, %r8420, %r3824;
	@%p244 bra 	$L__BB1_87;
	bra.uni 	$L__BB1_73;
$L__BB1_87:
	mul.wide.u32 	%rd2685, %r8410, 100;
	mov.u64 	%rd2686, const_G_table;
	add.s64 	%rd2687, %rd2686, %rd2685;
	ld.global.u32 	%r130, [%rd2687+64];
	mul.wide.u32 	%rd2688, %r130, %r130;
	cvt.u32.u64 	%r3877, %rd2688;
	shr.u64 	%rd2689, %rd2688, 32;
	ld.global.u32 	%r131, [%rd2687+68];
	mul.wide.u32 	%rd2690, %r131, %r130;
	add.s64 	%rd2691, %rd2689, %rd2690;
	shr.u64 	%rd2692, %rd2691, 32;
	ld.global.u32 	%r132, [%rd2687+72];
	mul.wide.u32 	%rd2693, %r132, %r130;
	add.s64 	%rd2694, %rd2692, %rd2693;
	shr.u64 	%rd2695, %rd2694, 32;
	ld.global.u32 	%r133, [%rd2687+76];
	mul.wide.u32 	%rd2696, %r133, %r130;
	add.s64 	%rd2697, %rd2695, %rd2696;
	shr.u64 	%rd2698, %rd2697, 32;
	ld.global.u32 	%r134, [%rd2687+80];
	mul.wide.u32 	%rd2699, %r134, %r130;
	add.s64 	%rd2700, %rd2698, %rd2699;
	shr.u64 	%rd2701, %rd2700, 32;
	ld.global.u32 	%r135, [%rd2687+84];
	mul.wide.u32 	%rd2702, %r135, %r130;
	add.s64 	%rd2703, %rd2701, %rd2702;
	shr.u64 	%rd2704, %rd2703, 32;
	ld.global.u32 	%r136, [%rd2687+88];
	mul.wide.u32 	%rd2705, %r136, %r130;
	add.s64 	%rd2706, %rd2704, %rd2705;
	shr.u64 	%rd2707, %rd2706, 32;
	ld.global.u32 	%r137, [%rd2687+92];
	mul.wide.u32 	%rd2708, %r137, %r130;
	add.s64 	%rd2709, %rd2707, %rd2708;
	shr.u64 	%rd2710, %rd2709, 32;
	and.b64  	%rd2711, %rd2691, 4294967295;
	add.s64 	%rd2712, %rd2690, %rd2711;
	shr.u64 	%rd2713, %rd2712, 32;
	and.b64  	%rd2714, %rd2694, 4294967295;
	mul.wide.u32 	%rd2715, %r131, %r131;
	add.s64 	%rd2716, %rd2713, %rd2714;
	add.s64 	%rd2717, %rd2716, %rd2715;
	shr.u64 	%rd2718, %rd2717, 32;
	and.b64  	%rd2719, %rd2697, 4294967295;
	mul.wide.u32 	%rd2720, %r132, %r131;
	add.s64 	%rd2721, %rd2718, %rd2719;
	add.s64 	%rd2722, %rd2721, %rd2720;
	shr.u64 	%rd2723, %rd2722, 32;
	and.b64  	%rd2724, %rd2700, 4294967295;
	mul.wide.u32 	%rd2725, %r133, %r131;
	add.s64 	%rd2726, %rd2723, %rd2724;
	add.s64 	%rd2727, %rd2726, %rd2725;
	shr.u64 	%rd2728, %rd2727, 32;
	and.b64  	%rd2729, %rd2703, 4294967295;
	mul.wide.u32 	%rd2730, %r134, %r131;
	add.s64 	%rd2731, %rd2728, %rd2729;
	add.s64 	%rd2732, %rd2731, %rd2730;
	shr.u64 	%rd2733, %rd2732, 32;
	and.b64  	%rd2734, %rd2706, 4294967295;
	mul.wide.u32 	%rd2735, %r135, %r131;
	add.s64 	%rd2736, %rd2733, %rd2734;
	add.s64 	%rd2737, %rd2736, %rd2735;
	shr.u64 	%rd2738, %rd2737, 32;
	and.b64  	%rd2739, %rd2709, 4294967295;
	mul.wide.u32 	%rd2740, %r136, %r131;
	add.s64 	%rd2741, %rd2738, %rd2739;
	add.s64 	%rd2742, %rd2741, %rd2740;
	shr.u64 	%rd2743, %rd2742, 32;
	mul.wide.u32 	%rd2744, %r137, %r131;
	add.s64 	%rd2745, %rd2743, %rd2710;
	add.s64 	%rd2746, %rd2745, %rd2744;
	shr.u64 	%rd2747, %rd2746, 32;
	and.b64  	%rd2748, %rd2717, 4294967295;
	add.s64 	%rd2749, %rd2693, %rd2748;
	shr.u64 	%rd2750, %rd2749, 32;
	and.b64  	%rd2751, %rd2722, 4294967295;
	add.s64 	%rd2752, %rd2750, %rd2751;
	add.s64 	%rd2753, %rd2752, %rd2720;
	shr.u64 	%rd2754, %rd2753, 32;
	and.b64  	%rd2755, %rd2727, 4294967295;
	mul.wide.u32 	%rd2756, %r132, %r132;
	add.s64 	%rd2757, %rd2754, %rd2755;
	add.s64 	%rd2758, %rd2757, %rd2756;
	shr.u64 	%rd2759, %rd2758, 32;
	and.b64  	%rd2760, %rd2732, 4294967295;
	mul.wide.u32 	%rd2761, %r133, %r132;
	add.s64 	%rd2762, %rd2759, %rd2760;
	add.s64 	%rd2763, %rd2762, %rd2761;
	shr.u64 	%rd2764, %rd2763, 32;
	and.b64  	%rd2765, %rd2737, 4294967295;
	mul.wide.u32 	%rd2766, %r134, %r132;
	add.s64 	%rd2767, %rd2764, %rd2765;
	add.s64 	%rd2768, %rd2767, %rd2766;
	shr.u64 	%rd2769, %rd2768, 32;
	and.b64  	%rd2770, %rd2742, 4294967295;
	mul.wide.u32 	%rd2771, %r135, %r132;
	add.s64 	%rd2772, %rd2769, %rd2770;
	add.s64 	%rd2773, %rd2772, %rd2771;
	shr.u64 	%rd2774, %rd2773, 32;
	and.b64  	%rd2775, %rd2746, 4294967295;
	mul.wide.u32 	%rd2776, %r136, %r132;
	add.s64 	%rd2777, %rd2774, %rd2775;
	add.s64 	%rd2778, %rd2777, %rd2776;
	shr.u64 	%rd2779, %rd2778, 32;
	mul.wide.u32 	%rd2780, %r137, %r132;
	add.s64 	%rd2781, %rd2779, %rd2747;
	add.s64 	%rd2782, %rd2781, %rd2780;
	shr.u64 	%rd2783, %rd2782, 32;
	and.b64  	%rd2784, %rd2753, 4294967295;
	add.s64 	%rd2785, %rd2696, %rd2784;
	shr.u64 	%rd2786, %rd2785, 32;
	and.b64  	%rd2787, %rd2758, 4294967295;
	add.s64 	%rd2788, %rd2786, %rd2787;
	add.s64 	%rd2789, %rd2788, %rd2725;
	shr.u64 	%rd2790, %rd2789, 32;
	and.b64  	%rd2791, %rd2763, 4294967295;
	add.s64 	%rd2792, %rd2790, %rd2791;
	add.s64 	%rd2793, %rd2792, %rd2761;
	shr.u64 	%rd2794, %rd2793, 32;
	and.b64  	%rd2795, %rd2768, 4294967295;
	mul.wide.u32 	%rd2796, %r133, %r133;
	add.s64 	%rd2797, %rd2794, %rd2795;
	add.s64 	%rd2798, %rd2797, %rd2796;
	shr.u64 	%rd2799, %rd2798, 32;
	and.b64  	%rd2800, %rd2773, 4294967295;
	mul.wide.u32 	%rd2801, %r134, %r133;
	add.s64 	%rd2802, %rd2799, %rd2800;
	add.s64 	%rd2803, %rd2802, %rd2801;
	shr.u64 	%rd2804, %rd2803, 32;
	and.b64  	%rd2805, %rd2778, 4294967295;
	mul.wide.u32 	%rd2806, %r135, %r133;
	add.s64 	%rd2807, %rd2804, %rd2805;
	add.s64 	%rd2808, %rd2807, %rd2806;
	shr.u64 	%rd2809, %rd2808, 32;
	and.b64  	%rd2810, %rd2782, 4294967295;
	mul.wide.u32 	%rd2811, %r136, %r133;
	add.s64 	%rd2812, %rd2809, %rd2810;
	add.s64 	%rd2813, %rd2812, %rd2811;
	shr.u64 	%rd2814, %rd2813, 32;
	mul.wide.u32 	%rd2815, %r137, %r133;
	add.s64 	%rd2816, %rd2814, %rd2783;
	add.s64 	%rd2817, %rd2816, %rd2815;
	shr.u64 	%rd2818, %rd2817, 32;
	and.b64  	%rd2819, %rd2789, 4294967295;
	add.s64 	%rd2820, %rd2699, %rd2819;
	shr.u64 	%rd2821, %rd2820, 32;
	and.b64  	%rd2822, %rd2793, 4294967295;
	add.s64 	%rd2823, %rd2821, %rd2822;
	add.s64 	%rd2824, %rd2823, %rd2730;
	shr.u64 	%rd2825, %rd2824, 32;
	and.b64  	%rd2826, %rd2798, 4294967295;
	add.s64 	%rd2827, %rd2825, %rd2826;
	add.s64 	%rd2828, %rd2827, %rd2766;
	shr.u64 	%rd2829, %rd2828, 32;
	and.b64  	%rd2830, %rd2803, 4294967295;
	add.s64 	%rd2831, %rd2829, %rd2830;
	add.s64 	%rd2832, %rd2831, %rd2801;
	shr.u64 	%rd2833, %rd2832, 32;
	and.b64  	%rd2834, %rd2808, 4294967295;
	mul.wide.u32 	%rd2835, %r134, %r134;
	add.s64 	%rd2836, %rd2833, %rd2834;
	add.s64 	%rd2837, %rd2836, %rd2835;
	shr.u64 	%rd2838, %rd2837, 32;
	and.b64  	%rd2839, %rd2813, 4294967295;
	mul.wide.u32 	%rd2840, %r135, %r134;
	add.s64 	%rd2841, %rd2838, %rd2839;
	add.s64 	%rd2842, %rd2841, %rd2840;
	shr.u64 	%rd2843, %rd2842, 32;
	and.b64  	%rd2844, %rd2817, 4294967295;
	mul.wide.u32 	%rd2845, %r136, %r134;
	add.s64 	%rd2846, %rd2843, %rd2844;
	add.s64 	%rd2847, %rd2846, %rd2845;
	shr.u64 	%rd2848, %rd2847, 32;
	mul.wide.u32 	%rd2849, %r137, %r134;
	add.s64 	%rd2850, %rd2848, %rd2818;
	add.s64 	%rd2851, %rd2850, %rd2849;
	shr.u64 	%rd2852, %rd2851, 32;
	and.b64  	%rd2853, %rd2824, 4294967295;
	add.s64 	%rd2854, %rd2702, %rd2853;
	shr.u64 	%rd2855, %rd2854, 32;
	and.b64  	%rd2856, %rd2828, 4294967295;
	add.s64 	%rd2857, %rd2855, %rd2856;
	add.s64 	%rd2858, %rd2857, %rd2735;
	shr.u64 	%rd2859, %rd2858, 32;
	and.b64  	%rd2860, %rd2832, 4294967295;
	add.s64 	%rd2861, %rd2859, %rd2860;
	add.s64 	%rd2862, %rd2861, %rd2771;
	shr.u64 	%rd2863, %rd2862, 32;
	and.b64  	%rd2864, %rd2837, 4294967295;
	add.s64 	%rd2865, %rd2863, %rd2864;
	add.s64 	%rd2866, %rd2865, %rd2806;
	shr.u64 	%rd2867, %rd2866, 32;
	and.b64  	%rd2868, %rd2842, 4294967295;
	add.s64 	%rd2869, %rd2867, %rd2868;
	add.s64 	%rd2870, %rd2869, %rd2840;
	shr.u64 	%rd2871, %rd2870, 32;
	and.b64  	%rd2872, %rd2847, 4294967295;
	mul.wide.u32 	%rd2873, %r135, %r135;
	add.s64 	%rd2874, %rd2871, %rd2872;
	add.s64 	%rd2875, %rd2874, %rd2873;
	shr.u64 	%rd2876, %rd2875, 32;
	and.b64  	%rd2877, %rd2851, 4294967295;
	mul.wide.u32 	%rd2878, %r136, %r135;
	add.s64 	%rd2879, %rd2876, %rd2877;
	add.s64 	%rd2880, %rd2879, %rd2878;
	shr.u64 	%rd2881, %rd2880, 32;
	mul.wide.u32 	%rd2882, %r137, %r135;
	add.s64 	%rd2883, %rd2881, %rd2852;
	add.s64 	%rd2884, %rd2883, %rd2882;
	shr.u64 	%rd2885, %rd2884, 32;
	and.b64  	%rd2886, %rd2858, 4294967295;
	add.s64 	%rd2887, %rd2705, %rd2886;
	shr.u64 	%rd2888, %rd2887, 32;
	and.b64  	%rd2889, %rd2862, 4294967295;
	add.s64 	%rd2890, %rd2888, %rd2889;
	add.s64 	%rd2891, %rd2890, %rd2740;
	shr.u64 	%rd2892, %rd2891, 32;
	and.b64  	%rd2893, %rd2866, 4294967295;
	add.s64 	%rd2894, %rd2892, %rd2893;
	add.s64 	%rd2895, %rd2894, %rd2776;
	shr.u64 	%rd2896, %rd2895, 32;
	and.b64  	%rd2897, %rd2870, 4294967295;
	add.s64 	%rd2898, %rd2896, %rd2897;
	add.s64 	%rd2899, %rd2898, %rd2811;
	shr.u64 	%rd2900, %rd2899, 32;
	and.b64  	%rd2901, %rd2875, 4294967295;
	add.s64 	%rd2902, %rd2900, %rd2901;
	add.s64 	%rd2903, %rd2902, %rd2845;
	shr.u64 	%rd2904, %rd2903, 32;
	and.b64  	%rd2905, %rd2880, 4294967295;
	add.s64 	%rd2906, %rd2904, %rd2905;
	add.s64 	%rd2907, %rd2906, %rd2878;
	shr.u64 	%rd2908, %rd2907, 32;
	and.b64  	%rd2909, %rd2884, 4294967295;
	mul.wide.u32 	%rd2910, %r136, %r136;
	add.s64 	%rd2911, %rd2908, %rd2909;
	add.s64 	%rd2912, %rd2911, %rd2910;
	shr.u64 	%rd2913, %rd2912, 32;
	mul.wide.u32 	%rd2914, %r137, %r136;
	add.s64 	%rd2915, %rd2913, %rd2885;
	add.s64 	%rd2916, %rd2915, %rd2914;
	shr.u64 	%rd2917, %rd2916, 32;
	and.b64  	%rd2918, %rd2891, 4294967295;
	add.s64 	%rd2919, %rd2708, %rd2918;
	shr.u64 	%rd2920, %rd2919, 32;
	and.b64  	%rd2921, %rd2895, 4294967295;
	add.s64 	%rd2922, %rd2920, %rd2921;
	add.s64 	%rd2923, %rd2922, %rd2744;
	shr.u64 	%rd2924, %rd2923, 32;
	and.b64  	%rd2925, %rd2899, 4294967295;
	add.s64 	%rd2926, %rd2924, %rd2925;
	add.s64 	%rd2927, %rd2926, %rd2780;
	shr.u64 	%rd2928, %rd2927, 32;
	and.b64  	%rd2929, %rd2903, 4294967295;
	add.s64 	%rd2930, %rd2928, %rd2929;
	add.s64 	%rd2931, %rd2930, %rd2815;
	shr.u64 	%rd2932, %rd2931, 32;
	and.b64  	%rd2933, %rd2907, 4294967295;
	add.s64 	%rd2934, %rd2932, %rd2933;
	add.s64 	%rd2935, %rd2934, %rd2849;
	shr.u64 	%rd2936, %rd2935, 32;
	and.b64  	%rd2937, %rd2912, 4294967295;
	add.s64 	%rd2938, %rd2936, %rd2937;
	add.s64 	%rd2939, %rd2938, %rd2882;
	shr.u64 	%rd2940, %rd2939, 32;
	and.b64  	%rd2941, %rd2916, 4294967295;
	add.s64 	%rd2942, %rd2940, %rd2941;
	add.s64 	%rd2943, %rd2942, %rd2914;
	shr.u64 	%rd2944, %rd2943, 32;
	mul.wide.u32 	%rd2945, %r137, %r137;
	add.s64 	%rd2946, %rd2944, %rd2917;
	add.s64 	%rd2947, %rd2946, %rd2945;
	shr.u64 	%rd2948, %rd2947, 32;
	{ .reg .b32 tmp; mov.b64 {tmp, %r3878}, %rd2947; }
	and.b64  	%rd2949, %rd2923, 4294967295;
	mul.lo.s64 	%rd2950, %rd2949, 977;
	cvt.u32.u64 	%r3879, %rd2950;
	shr.u64 	%rd2951, %rd2950, 32;
	and.b64  	%rd2952, %rd2927, 4294967295;
	mad.lo.s64 	%rd2953, %rd2952, 977, %rd2951;
	shr.u64 	%rd2954, %rd2953, 32;
	and.b64  	%rd2955, %rd2931, 4294967295;
	mad.lo.s64 	%rd2956, %rd2955, 977, %rd2954;
	shr.u64 	%rd2957, %rd2956, 32;
	and.b64  	%rd2958, %rd2935, 4294967295;
	mad.lo.s64 	%rd2959, %rd2958, 977, %rd2957;
	shr.u64 	%rd2960, %rd2959, 32;
	and.b64  	%rd2961, %rd2939, 4294967295;
	mad.lo.s64 	%rd2962, %rd2961, 977, %rd2960;
	shr.u64 	%rd2963, %rd2962, 32;
	and.b64  	%rd2964, %rd2943, 4294967295;
	mad.lo.s64 	%rd2965, %rd2964, 977, %rd2963;
	shr.u64 	%rd2966, %rd2965, 32;
	and.b64  	%rd2967, %rd2947, 4294967295;
	mad.lo.s64 	%rd2968, %rd2967, 977, %rd2966;
	shr.u64 	%rd2969, %rd2968, 32;
	mad.lo.s64 	%rd2970, %rd2948, 977, %rd2969;
	{ .reg .b32 tmp; mov.b64 {tmp, %r3880}, %rd2970; }
	add.s32 	%r8444, %r3877, %r3879;
	setp.lt.u32 	%p267, %r8444, %r3877;
	selp.u64 	%rd2971, 1, 0, %p267;
	and.b64  	%rd2972, %rd2712, 4294967295;
	and.b64  	%rd2973, %rd2953, 4294967295;
	add.s64 	%rd2974, %rd2972, %rd2971;
	add.s64 	%rd2975, %rd2974, %rd2973;
	shr.u64 	%rd2976, %rd2975, 32;
	and.b64  	%rd2977, %rd2749, 4294967295;
	and.b64  	%rd2978, %rd2956, 4294967295;
	add.s64 	%rd2979, %rd2976, %rd2977;
	add.s64 	%rd2980, %rd2979, %rd2978;
	shr.u64 	%rd2981, %rd2980, 32;
	and.b64  	%rd2982, %rd2785, 4294967295;
	and.b64  	%rd2983, %rd2959, 4294967295;
	add.s64 	%rd2984, %rd2981, %rd2982;
	add.s64 	%rd2985, %rd2984, %rd2983;
	shr.u64 	%rd2986, %rd2985, 32;
	and.b64  	%rd2987, %rd2820, 4294967295;
	and.b64  	%rd2988, %rd2962, 4294967295;
	add.s64 	%rd2989, %rd2986, %rd2987;
	add.s64 	%rd2990, %rd2989, %rd2988;
	shr.u64 	%rd2991, %rd2990, 32;
	and.b64  	%rd2992, %rd2854, 4294967295;
	and.b64  	%rd2993, %rd2965, 4294967295;
	add.s64 	%rd2994, %rd2991, %rd2992;
	add.s64 	%rd2995, %rd2994, %rd2993;
	shr.u64 	%rd2996, %rd2995, 32;
	and.b64  	%rd2997, %rd2887, 4294967295;
	and.b64  	%rd2998, %rd2968, 4294967295;
	add.s64 	%rd2999, %rd2996, %rd2997;
	add.s64 	%rd3000, %rd2999, %rd2998;
	shr.u64 	%rd3001, %rd3000, 32;
	and.b64  	%rd3002, %rd2919, 4294967295;
	and.b64  	%rd3003, %rd2970, 4294967295;
	add.s64 	%rd3004, %rd3001, %rd3002;
	add.s64 	%rd3005, %rd3004, %rd3003;
	{ .reg .b32 tmp; mov.b64 {tmp, %r3881}, %rd3005; }
	add.s32 	%r3882, %r3881, %r3880;
	and.b64  	%rd3006, %rd2975, 4294967295;
	add.s64 	%rd28621, %rd3006, %rd2949;
	shr.u64 	%rd3007, %rd28621, 32;
	and.b64  	%rd3008, %rd2980, 4294967295;
	add.s64 	%rd3009, %rd3007, %rd3008;
	add.s64 	%rd28620, %rd3009, %rd2952;
	shr.u64 	%rd3010, %rd28620, 32;
	and.b64  	%rd3011, %rd2985, 4294967295;
	add.s64 	%rd3012, %rd3010, %rd3011;
	add.s64 	%rd28619, %rd3012, %rd2955;
	shr.u64 	%rd3013, %rd28619, 32;
	and.b64  	%rd3014, %rd2990, 4294967295;
	add.s64 	%rd3015, %rd3013, %rd3014;
	add.s64 	%rd28618, %rd3015, %rd2958;
	shr.u64 	%rd3016, %rd28618, 32;
	and.b64  	%rd3017, %rd2995, 4294967295;
	add.s64 	%rd3018, %rd3016, %rd3017;
	add.s64 	%rd28617, %rd3018, %rd2961;
	shr.u64 	%rd3019, %rd28617, 32;
	and.b64  	%rd3020, %rd3000, 4294967295;
	add.s64 	%rd3021, %rd3019, %rd3020;
	add.s64 	%rd28616, %rd3021, %rd2964;
	shr.u64 	%rd3022, %rd28616, 32;
	and.b64  	%rd3023, %rd3005, 4294967295;
	add.s64 	%rd3024, %rd3022, %rd3023;
	add.s64 	%rd28615, %rd3024, %rd2967;
	{ .reg .b32 tmp; mov.b64 {tmp, %r3883}, %rd28615; }
	add.s32 	%r3884, %r3882, %r3883;
	add.s32 	%r139, %r3884, %r3878;
	setp.eq.s32 	%p268, %r139, 0;
	mov.pred 	%p4535, 0;
	@%p268 bra 	$L__BB1_89;
	cvt.u64.u32 	%rd3025, %r139;
	mul.wide.u32 	%rd3026, %r139, 977;
	cvt.u32.u64 	%r3885, %rd3026;
	shr.u64 	%rd3027, %rd3026, 32;
	add.s64 	%rd3028, %rd3027, %rd3025;
	shr.u64 	%rd3029, %rd3028, 32;
	add.s32 	%r140, %r8444, %r3885;
	setp.lt.u32 	%p269, %r140, %r8444;
	selp.u64 	%rd3030, 1, 0, %p269;
	and.b64  	%rd3031, %rd28621, 4294967295;
	and.b64  	%rd3032, %rd3028, 4294967295;
	add.s64 	%rd3033, %rd3031, %rd3030;
	add.s64 	%rd28621, %rd3033, %rd3032;
	shr.u64 	%rd3034, %rd28621, 32;
	and.b64  	%rd3035, %rd28620, 4294967295;
	add.s64 	%rd3036, %rd3034, %rd3035;
	add.s64 	%rd28620, %rd3036, %rd3029;
	shr.u64 	%rd3037, %rd28620, 32;
	and.b64  	%rd3038, %rd28619, 4294967295;
	add.s64 	%rd28619, %rd3037, %rd3038;
	shr.u64 	%rd3039, %rd28619, 32;
	and.b64  	%rd3040, %rd28618, 4294967295;
	add.s64 	%rd28618, %rd3039, %rd3040;
	shr.u64 	%rd3041, %rd28618, 32;
	and.b64  	%rd3042, %rd28617, 4294967295;
	add.s64 	%rd28617, %rd3041, %rd3042;
	shr.u64 	%rd3043, %rd28617, 32;
	and.b64  	%rd3044, %rd28616, 4294967295;
	add.s64 	%rd28616, %rd3043, %rd3044;
	shr.u64 	%rd3045, %rd28616, 32;
	and.b64  	%rd3046, %rd28615, 4294967295;
	add.s64 	%rd28615, %rd3045, %rd3046;
	setp.gt.u64 	%p4535, %rd28615, 4294967295;
	mov.u32 	%r8444, %r140;
$L__BB1_89:
	ld.const.u32 	%rd72, [const_p+20];
	ld.const.u32 	%rd73, [const_p+16];
	ld.const.u32 	%rd74, [const_p+24];
	ld.const.u32 	%rd75, [const_p+8];
	ld.const.u32 	%rd76, [const_p+12];
	ld.const.u32 	%rd77, [const_p+4];
	ld.const.u32 	%r142, [const_p];
	cvt.u32.u64 	%r8443, %rd28621;
	cvt.u32.u64 	%r8442, %rd28620;
	cvt.u32.u64 	%r8441, %rd28619;
	cvt.u32.u64 	%r8440, %rd28618;
	cvt.u32.u64 	%r8439, %rd28617;
	cvt.u32.u64 	%r8438, %rd28616;
	cvt.u32.u64 	%r8437, %rd28615;
	ld.const.u32 	%r3886, [const_p+28];
	setp.lt.u32 	%p270, %r3886, %r8437;
	or.pred  	%p271, %p4535, %p270;
	@%p271 bra 	$L__BB1_103;
	setp.gt.u32 	%p272, %r3886, %r8437;
	@%p272 bra 	$L__BB1_104;
	cvt.u32.u64 	%r3887, %rd74;
	setp.lt.u32 	%p273, %r3887, %r8438;
	@%p273 bra 	$L__BB1_103;
	cvt.u32.u64 	%r3888, %rd74;
	setp.gt.u32 	%p274, %r3888, %r8438;
	@%p274 bra 	$L__BB1_104;
	cvt.u32.u64 	%r3889, %rd72;
	setp.lt.u32 	%p275, %r3889, %r8439;
	@%p275 bra 	$L__BB1_103;
	cvt.u32.u64 	%r3890, %rd72;
	setp.gt.u32 	%p276, %r3890, %r8439;
	@%p276 bra 	$L__BB1_104;
	cvt.u32.u64 	%r3891, %rd73;
	setp.lt.u32 	%p277, %r3891, %r8440;
	@%p277 bra 	$L__BB1_103;
	cvt.u32.u64 	%r3892, %rd73;
	setp.gt.u32 	%p278, %r3892, %r8440;
	@%p278 bra 	$L__BB1_104;
	cvt.u32.u64 	%r3893, %rd76;
	setp.lt.u32 	%p279, %r3893, %r8441;
	@%p279 bra 	$L__BB1_103;
	cvt.u32.u64 	%r3894, %rd76;
	setp.gt.u32 	%p280, %r3894, %r8441;
	@%p280 bra 	$L__BB1_104;
	cvt.u32.u64 	%r3895, %rd75;
	setp.lt.u32 	%p281, %r3895, %r8442;
	@%p281 bra 	$L__BB1_103;
	cvt.u32.u64 	%r3896, %rd75;
	setp.gt.u32 	%p282, %r3896, %r8442;
	@%p282 bra 	$L__BB1_104;
	cvt.u32.u64 	%r3897, %rd77;
	setp.lt.u32 	%p283, %r3897, %r8443;
	@%p283 bra 	$L__BB1_103;
	cvt.u32.u64 	%r3898, %rd77;
	setp.gt.u32 	%p284, %r3898, %r8443;
	setp.lt.u32 	%p285, %r8444, %r142;
	or.pred  	%p286, %p284, %p285;
	@%p286 bra 	$L__BB1_104;
$L__BB1_103:
	cvt.u32.u64 	%r3899, %rd76;
	cvt.u32.u64 	%r3900, %rd75;
	cvt.u32.u64 	%r3901, %rd77;
	cvt.u32.u64 	%r3902, %rd74;
	cvt.u32.u64 	%r3903, %rd72;
	cvt.u32.u64 	%r3904, %rd73;
	setp.lt.u32 	%p287, %r8444, %r142;
	selp.s64 	%rd3048, -1, 0, %p287;
	sub.s32 	%r8444, %r8444, %r142;
	and.b64  	%rd3049, %rd28621, 4294967295;
	add.s64 	%rd3050, %rd3049, %rd3048;
	setp.lt.u64 	%p288, %rd3050, %rd77;
	selp.s64 	%rd3051, -1, 0, %p288;
	cvt.u32.u64 	%r3905, %rd3050;
	sub.s32 	%r8443, %r3905, %r3901;
	and.b64  	%rd3052, %rd28620, 4294967295;
	add.s64 	%rd3053, %rd3052, %rd3051;
	setp.lt.u64 	%p289, %rd3053, %rd75;
	selp.s64 	%rd3054, -1, 0, %p289;
	cvt.u32.u64 	%r3906, %rd3053;
	sub.s32 	%r8442, %r3906, %r3900;
	and.b64  	%rd3055, %rd28619, 4294967295;
	add.s64 	%rd3056, %rd3055, %rd3054;
	setp.lt.u64 	%p290, %rd3056, %rd76;
	selp.s64 	%rd3057, -1, 0, %p290;
	cvt.u32.u64 	%r3907, %rd3056;
	sub.s32 	%r8441, %r3907, %r3899;
	and.b64  	%rd3058, %rd28618, 4294967295;
	add.s64 	%rd3059, %rd3058, %rd3057;
	setp.lt.u64 	%p291, %rd3059, %rd73;
	selp.s64 	%rd3060, -1, 0, %p291;
	cvt.u32.u64 	%r3908, %rd3059;
	sub.s32 	%r8440, %r3908, %r3904;
	and.b64  	%rd3061, %rd28617, 4294967295;
	add.s64 	%rd3062, %rd3061, %rd3060;
	setp.lt.u64 	%p292, %rd3062, %rd72;
	selp.s64 	%rd3063, -1, 0, %p292;
	cvt.u32.u64 	%r3909, %rd3062;
	sub.s32 	%r8439, %r3909, %r3903;
	and.b64  	%rd3064, %rd28616, 4294967295;
	add.s64 	%rd3065, %rd3064, %rd3063;
	setp.lt.u64 	%p293, %rd3065, %rd74;
	selp.s32 	%r3910, -1, 0, %p293;
	cvt.u32.u64 	%r3911, %rd3065;
	sub.s32 	%r8438, %r3911, %r3902;
	add.s32 	%r3912, %r8437, %r3910;
	sub.s32 	%r8437, %r3912, %r3886;
$L__BB1_104:
	setp.gt.u32 	%p294, %r8437, %r3886;
	@%p294 bra 	$L__BB1_117;
	bra.uni 	$L__BB1_118;
$L__BB1_105:
	cvt.u32.u64 	%r3913, %rd74;
	setp.gt.u32 	%p296, %r8438, %r3913;
	@%p296 bra 	$L__BB1_117;
	setp.lt.u32 	%p297, %r8438, %r3913;
	@%p297 bra 	$L__BB1_119;
	cvt.u32.u64 	%r3915, %rd72;
	setp.gt.u32 	%p298, %r8439, %r3915;
	@%p298 bra 	$L__BB1_117;
	setp.lt.u32 	%p299, %r8439, %r3915;
	@%p299 bra 	$L__BB1_119;
	cvt.u32.u64 	%r3917, %rd73;
	setp.gt.u32 	%p300, %r8440, %r3917;
	@%p300 bra 	$L__BB1_117;
	setp.lt.u32 	%p301, %r8440, %r3917;
	@%p301 bra 	$L__BB1_119;
	cvt.u32.u64 	%r3919, %rd76;
	setp.gt.u32 	%p302, %r8441, %r3919;
	@%p302 bra 	$L__BB1_117;
	setp.lt.u32 	%p303, %r8441, %r3919;
	@%p303 bra 	$L__BB1_119;
	cvt.u32.u64 	%r3921, %rd75;
	setp.gt.u32 	%p304, %r8442, %r3921;
	@%p304 bra 	$L__BB1_117;
	setp.lt.u32 	%p305, %r8442, %r3921;
	@%p305 bra 	$L__BB1_119;
	cvt.u32.u64 	%r3923, %rd77;
	setp.gt.u32 	%p306, %r8443, %r3923;
	@%p306 bra 	$L__BB1_117;
	setp.lt.u32 	%p307, %r8443, %r3923;
	setp.lt.u32 	%p308, %r8444, %r142;
	or.pred  	%p309, %p307, %p308;
	@%p309 bra 	$L__BB1_119;
$L__BB1_117:
	cvt.u32.u64 	%r3925, %rd76;
	cvt.u32.u64 	%r3926, %rd75;
	cvt.u32.u64 	%r3927, %rd77;
	cvt.u32.u64 	%r3928, %rd74;
	cvt.u32.u64 	%r3929, %rd72;
	cvt.u32.u64 	%r3930, %rd73;
	setp.lt.u32 	%p310, %r8444, %r142;
	selp.s64 	%rd3066, -1, 0, %p310;
	sub.s32 	%r8444, %r8444, %r142;
	cvt.u64.u32 	%rd3067, %r8443;
	add.s64 	%rd3068, %rd3066, %rd3067;
	setp.lt.u64 	%p311, %rd3068, %rd77;
	selp.s64 	%rd3069, -1, 0, %p311;
	cvt.u32.u64 	%r3931, %rd3068;
	sub.s32 	%r8443, %r3931, %r3927;
	cvt.u64.u32 	%rd3070, %r8442;
	add.s64 	%rd3071, %rd3069, %rd3070;
	setp.lt.u64 	%p312, %rd3071, %rd75;
	selp.s64 	%rd3072, -1, 0, %p312;
	cvt.u32.u64 	%r3932, %rd3071;
	sub.s32 	%r8442, %r3932, %r3926;
	cvt.u64.u32 	%rd3073, %r8441;
	add.s64 	%rd3074, %rd3072, %rd3073;
	setp.lt.u64 	%p313, %rd3074, %rd76;
	selp.s64 	%rd3075, -1, 0, %p313;
	cvt.u32.u64 	%r3933, %rd3074;
	sub.s32 	%r8441, %r3933, %r3925;
	cvt.u64.u32 	%rd3076, %r8440;
	add.s64 	%rd3077, %rd3075, %rd3076;
	setp.lt.u64 	%p314, %rd3077, %rd73;
	selp.s64 	%rd3078, -1, 0, %p314;
	cvt.u32.u64 	%r3934, %rd3077;
	sub.s32 	%r8440, %r3934, %r3930;
	cvt.u64.u32 	%rd3079, %r8439;
	add.s64 	%rd3080, %rd3078, %rd3079;
	setp.lt.u64 	%p315, %rd3080, %rd72;
	selp.s64 	%rd3081, -1, 0, %p315;
	cvt.u32.u64 	%r3935, %rd3080;
	sub.s32 	%r8439, %r3935, %r3929;
	cvt.u64.u32 	%rd3082, %r8438;
	add.s64 	%rd3083, %rd3081, %rd3082;
	setp.lt.u64 	%p316, %rd3083, %rd74;
	selp.s32 	%r3936, -1, 0, %p316;
	cvt.u32.u64 	%r3937, %rd3083;
	sub.s32 	%r8438, %r3937, %r3928;
	add.s32 	%r3938, %r8437, %r3936;
	sub.s32 	%r8437, %r3938, %r3886;
	bra.uni 	$L__BB1_119;
$L__BB1_118:
	setp.lt.u32 	%p295, %r8437, %r3886;
	@%p295 bra 	$L__BB1_119;
	bra.uni 	$L__BB1_105;
$L__BB1_119:
	mul.wide.u32 	%rd3084, %r8444, %r8929;
	cvt.u32.u64 	%r3939, %rd3084;
	shr.u64 	%rd3085, %rd3084, 32;
	mul.wide.u32 	%rd3086, %r8443, %r8929;
	add.s64 	%rd3087, %rd3085, %rd3086;
	shr.u64 	%rd3088, %rd3087, 32;
	mul.wide.u32 	%rd3089, %r8442, %r8929;
	add.s64 	%rd3090, %rd3088, %rd3089;
	shr.u64 	%rd3091, %rd3090, 32;
	mul.wide.u32 	%rd3092, %r8441, %r8929;
	add.s64 	%rd3093, %rd3091, %rd3092;
	shr.u64 	%rd3094, %rd3093, 32;
	mul.wide.u32 	%rd3095, %r8440, %r8929;
	add.s64 	%rd3096, %rd3094, %rd3095;
	shr.u64 	%rd3097, %rd3096, 32;
	mul.wide.u32 	%rd3098, %r8439, %r8929;
	add.s64 	%rd3099, %rd3097, %rd3098;
	shr.u64 	%rd3100, %rd3099, 32;
	mul.wide.u32 	%rd3101, %r8438, %r8929;
	add.s64 	%rd3102, %rd3100, %rd3101;
	shr.u64 	%rd3103, %rd3102, 32;
	mul.wide.u32 	%rd3104, %r8437, %r8929;
	add.s64 	%rd3105, %rd3103, %rd3104;
	shr.u64 	%rd3106, %rd3105, 32;
	and.b64  	%rd3107, %rd3087, 4294967295;
	mul.wide.u32 	%rd3108, %r8444, %r8928;
	add.s64 	%rd3109, %rd3108, %rd3107;
	shr.u64 	%rd3110, %rd3109, 32;
	and.b64  	%rd3111, %rd3090, 4294967295;
	mul.wide.u32 	%rd3112, %r8443, %r8928;
	add.s64 	%rd3113, %rd3110, %rd3111;
	add.s64 	%rd3114, %rd3113, %rd3112;
	shr.u64 	%rd3115, %rd3114, 32;
	and.b64  	%rd3116, %rd3093, 4294967295;
	mul.wide.u32 	%rd3117, %r8442, %r8928;
	add.s64 	%rd3118, %rd3115, %rd3116;
	add.s64 	%rd3119, %rd3118, %rd3117;
	shr.u64 	%rd3120, %rd3119, 32;
	and.b64  	%rd3121, %rd3096, 4294967295;
	mul.wide.u32 	%rd3122, %r8441, %r8928;
	add.s64 	%rd3123, %rd3120, %rd3121;
	add.s64 	%rd3124, %rd3123, %rd3122;
	shr.u64 	%rd3125, %rd3124, 32;
	and.b64  	%rd3126, %rd3099, 4294967295;
	mul.wide.u32 	%rd3127, %r8440, %r8928;
	add.s64 	%rd3128, %rd3125, %rd3126;
	add.s64 	%rd3129, %rd3128, %rd3127;
	shr.u64 	%rd3130, %rd3129, 32;
	and.b64  	%rd3131, %rd3102, 4294967295;
	mul.wide.u32 	%rd3132, %r8439, %r8928;
	add.s64 	%rd3133, %rd3130, %rd3131;
	add.s64 	%rd3134, %rd3133, %rd3132;
	shr.u64 	%rd3135, %rd3134, 32;
	and.b64  	%rd3136, %rd3105, 4294967295;
	mul.wide.u32 	%rd3137, %r8438, %r8928;
	add.s64 	%rd3138, %rd3135, %rd3136;
	add.s64 	%rd3139, %rd3138, %rd3137;
	shr.u64 	%rd3140, %rd3139, 32;
	mul.wide.u32 	%rd3141, %r8437, %r8928;
	add.s64 	%rd3142, %rd3140, %rd3106;
	add.s64 	%rd3143, %rd3142, %rd3141;
	shr.u64 	%rd3144, %rd3143, 32;
	and.b64  	%rd3145, %rd3114, 4294967295;
	mul.wide.u32 	%rd3146, %r8444, %r8927;
	add.s64 	%rd3147, %rd3146, %rd3145;
	shr.u64 	%rd3148, %rd3147, 32;
	and.b64  	%rd3149, %rd3119, 4294967295;
	mul.wide.u32 	%rd3150, %r8443, %r8927;
	add.s64 	%rd3151, %rd3148, %rd3149;
	add.s64 	%rd3152, %rd3151, %rd3150;
	shr.u64 	%rd3153, %rd3152, 32;
	and.b64  	%rd3154, %rd3124, 4294967295;
	mul.wide.u32 	%rd3155, %r8442, %r8927;
	add.s64 	%rd3156, %rd3153, %rd3154;
	add.s64 	%rd3157, %rd3156, %rd3155;
	shr.u64 	%rd3158, %rd3157, 32;
	and.b64  	%rd3159, %rd3129, 4294967295;
	mul.wide.u32 	%rd3160, %r8441, %r8927;
	add.s64 	%rd3161, %rd3158, %rd3159;
	add.s64 	%rd3162, %rd3161, %rd3160;
	shr.u64 	%rd3163, %rd3162, 32;
	and.b64  	%rd3164, %rd3134, 4294967295;
	mul.wide.u32 	%rd3165, %r8440, %r8927;
	add.s64 	%rd3166, %rd3163, %rd3164;
	add.s64 	%rd3167, %rd3166, %rd3165;
	shr.u64 	%rd3168, %rd3167, 32;
	and.b64  	%rd3169, %rd3139, 4294967295;
	mul.wide.u32 	%rd3170, %r8439, %r8927;
	add.s64 	%rd3171, %rd3168, %rd3169;
	add.s64 	%rd3172, %rd3171, %rd3170;
	shr.u64 	%rd3173, %rd3172, 32;
	and.b64  	%rd3174, %rd3143, 4294967295;
	mul.wide.u32 	%rd3175, %r8438, %r8927;
	add.s64 	%rd3176, %rd3173, %rd3174;
	add.s64 	%rd3177, %rd3176, %rd3175;
	shr.u64 	%rd3178, %rd3177, 32;
	mul.wide.u32 	%rd3179, %r8437, %r8927;
	add.s64 	%rd3180, %rd3178, %rd3144;
	add.s64 	%rd3181, %rd3180, %rd3179;
	shr.u64 	%rd3182, %rd3181, 32;
	and.b64  	%rd3183, %rd3152, 4294967295;
	mul.wide.u32 	%rd3184, %r8444, %r8926;
	add.s64 	%rd3185, %rd3184, %rd3183;
	shr.u64 	%rd3186, %rd3185, 32;
	and.b64  	%rd3187, %rd3157, 4294967295;
	mul.wide.u32 	%rd3188, %r8443, %r8926;
	add.s64 	%rd3189, %rd3186, %rd3187;
	add.s64 	%rd3190, %rd3189, %rd3188;
	shr.u64 	%rd3191, %rd3190, 32;
	and.b64  	%rd3192, %rd3162, 4294967295;
	mul.wide.u32 	%rd3193, %r8442, %r8926;
	add.s64 	%rd3194, %rd3191, %rd3192;
	add.s64 	%rd3195, %rd3194, %rd3193;
	shr.u64 	%rd3196, %rd3195, 32;
	and.b64  	%rd3197, %rd3167, 4294967295;
	mul.wide.u32 	%rd3198, %r8441, %r8926;
	add.s64 	%rd3199, %rd3196, %rd3197;
	add.s64 	%rd3200, %rd3199, %rd3198;
	shr.u64 	%rd3201, %rd3200, 32;
	and.b64  	%rd3202, %rd3172, 4294967295;
	mul.wide.u32 	%rd3203, %r8440, %r8926;
	add.s64 	%rd3204, %rd3201, %rd3202;
	add.s64 	%rd3205, %rd3204, %rd3203;
	shr.u64 	%rd3206, %rd3205, 32;
	and.b64  	%rd3207, %rd3177, 4294967295;
	mul.wide.u32 	%rd3208, %r8439, %r8926;
	add.s64 	%rd3209, %rd3206, %rd3207;
	add.s64 	%rd3210, %rd3209, %rd3208;
	shr.u64 	%rd3211, %rd3210, 32;
	and.b64  	%rd3212, %rd3181, 4294967295;
	mul.wide.u32 	%rd3213, %r8438, %r8926;
	add.s64 	%rd3214, %rd3211, %rd3212;
	add.s64 	%rd3215, %rd3214, %rd3213;
	shr.u64 	%rd3216, %rd3215, 32;
	mul.wide.u32 	%rd3217, %r8437, %r8926;
	add.s64 	%rd3218, %rd3216, %rd3182;
	add.s64 	%rd3219, %rd3218, %rd3217;
	shr.u64 	%rd3220, %rd3219, 32;
	and.b64  	%rd3221, %rd3190, 4294967295;
	mul.wide.u32 	%rd3222, %r8444, %r8925;
	add.s64 	%rd3223, %rd3222, %rd3221;
	shr.u64 	%rd3224, %rd3223, 32;
	and.b64  	%rd3225, %rd3195, 4294967295;
	mul.wide.u32 	%rd3226, %r8443, %r8925;
	add.s64 	%rd3227, %rd3224, %rd3225;
	add.s64 	%rd3228, %rd3227, %rd3226;
	shr.u64 	%rd3229, %rd3228, 32;
	and.b64  	%rd3230, %rd3200, 4294967295;
	mul.wide.u32 	%rd3231, %r8442, %r8925;
	add.s64 	%rd3232, %rd3229, %rd3230;
	add.s64 	%rd3233, %rd3232, %rd3231;
	shr.u64 	%rd3234, %rd3233, 32;
	and.b64  	%rd3235, %rd3205, 4294967295;
	mul.wide.u32 	%rd3236, %r8441, %r8925;
	add.s64 	%rd3237, %rd3234, %rd3235;
	add.s64 	%rd3238, %rd3237, %rd3236;
	shr.u64 	%rd3239, %rd3238, 32;
	and.b64  	%rd3240, %rd3210, 4294967295;
	mul.wide.u32 	%rd3241, %r8440, %r8925;
	add.s64 	%rd3242, %rd3239, %rd3240;
	add.s64 	%rd3243, %rd3242, %rd3241;
	shr.u64 	%rd3244, %rd3243, 32;
	and.b64  	%rd3245, %rd3215, 4294967295;
	mul.wide.u32 	%rd3246, %r8439, %r8925;
	add.s64 	%rd3247, %rd3244, %rd3245;
	add.s64 	%rd3248, %rd3247, %rd3246;
	shr.u64 	%rd3249, %rd3248, 32;
	and.b64  	%rd3250, %rd3219, 4294967295;
	mul.wide.u32 	%rd3251, %r8438, %r8925;
	add.s64 	%rd3252, %rd3249, %rd3250;
	add.s64 	%rd3253, %rd3252, %rd3251;
	shr.u64 	%rd3254, %rd3253, 32;
	mul.wide.u32 	%rd3255, %r8437, %r8925;
	add.s64 	%rd3256, %rd3254, %rd3220;
	add.s64 	%rd3257, %rd3256, %rd3255;
	shr.u64 	%rd3258, %rd3257, 32;
	and.b64  	%rd3259, %rd3228, 4294967295;
	mul.wide.u32 	%rd3260, %r8444, %r8924;
	add.s64 	%rd3261, %rd3260, %rd3259;
	shr.u64 	%rd3262, %rd3261, 32;
	and.b64  	%rd3263, %rd3233, 4294967295;
	mul.wide.u32 	%rd3264, %r8443, %r8924;
	add.s64 	%rd3265, %rd3262, %rd3263;
	add.s64 	%rd3266, %rd3265, %rd3264;
	shr.u64 	%rd3267, %rd3266, 32;
	and.b64  	%rd3268, %rd3238, 4294967295;
	mul.wide.u32 	%rd3269, %r8442, %r8924;
	add.s64 	%rd3270, %rd3267, %rd3268;
	add.s64 	%rd3271, %rd3270, %rd3269;
	shr.u64 	%rd3272, %rd3271, 32;
	and.b64  	%rd3273, %rd3243, 4294967295;
	mul.wide.u32 	%rd3274, %r8441, %r8924;
	add.s64 	%rd3275, %rd3272, %rd3273;
	add.s64 	%rd3276, %rd3275, %rd3274;
	shr.u64 	%rd3277, %rd3276, 32;
	and.b64  	%rd3278, %rd3248, 4294967295;
	mul.wide.u32 	%rd3279, %r8440, %r8924;
	add.s64 	%rd3280, %rd3277, %rd3278;
	add.s64 	%rd3281, %rd3280, %rd3279;
	shr.u64 	%rd3282, %rd3281, 32;
	and.b64  	%rd3283, %rd3253, 4294967295;
	mul.wide.u32 	%rd3284, %r8439, %r8924;
	add.s64 	%rd3285, %rd3282, %rd3283;
	add.s64 	%rd3286, %rd3285, %rd3284;
	shr.u64 	%rd3287, %rd3286, 32;
	and.b64  	%rd3288, %rd3257, 4294967295;
	mul.wide.u32 	%rd3289, %r8438, %r8924;
	add.s64 	%rd3290, %rd3287, %rd3288;
	add.s64 	%rd3291, %rd3290, %rd3289;
	shr.u64 	%rd3292, %rd3291, 32;
	mul.wide.u32 	%rd3293, %r8437, %r8924;
	add.s64 	%rd3294, %rd3292, %rd3258;
	add.s64 	%rd3295, %rd3294, %rd3293;
	shr.u64 	%rd3296, %rd3295, 32;
	and.b64  	%rd3297, %rd3266, 4294967295;
	mul.wide.u32 	%rd3298, %r8444, %r8923;
	add.s64 	%rd3299, %rd3298, %rd3297;
	shr.u64 	%rd3300, %rd3299, 32;
	and.b64  	%rd3301, %rd3271, 4294967295;
	mul.wide.u32 	%rd3302, %r8443, %r8923;
	add.s64 	%rd3303, %rd3300, %rd3301;
	add.s64 	%rd3304, %rd3303, %rd3302;
	shr.u64 	%rd3305, %rd3304, 32;
	and.b64  	%rd3306, %rd3276, 4294967295;
	mul.wide.u32 	%rd3307, %r8442, %r8923;
	add.s64 	%rd3308, %rd3305, %rd3306;
	add.s64 	%rd3309, %rd3308, %rd3307;
	shr.u64 	%rd3310, %rd3309, 32;
	and.b64  	%rd3311, %rd3281, 4294967295;
	mul.wide.u32 	%rd3312, %r8441, %r8923;
	add.s64 	%rd3313, %rd3310, %rd3311;
	add.s64 	%rd3314, %rd3313, %rd3312;
	shr.u64 	%rd3315, %rd3314, 32;
	and.b64  	%rd3316, %rd3286, 4294967295;
	mul.wide.u32 	%rd3317, %r8440, %r8923;
	add.s64 	%rd3318, %rd3315, %rd3316;
	add.s64 	%rd3319, %rd3318, %rd3317;
	shr.u64 	%rd3320, %rd3319, 32;
	and.b64  	%rd3321, %rd3291, 4294967295;
	mul.wide.u32 	%rd3322, %r8439, %r8923;
	add.s64 	%rd3323, %rd3320, %rd3321;
	add.s64 	%rd3324, %rd3323, %rd3322;
	shr.u64 	%rd3325, %rd3324, 32;
	and.b64  	%rd3326, %rd3295, 4294967295;
	mul.wide.u32 	%rd3327, %r8438, %r8923;
	add.s64 	%rd3328, %rd3325, %rd3326;
	add.s64 	%rd3329, %rd3328, %rd3327;
	shr.u64 	%rd3330, %rd3329, 32;
	mul.wide.u32 	%rd3331, %r8437, %r8923;
	add.s64 	%rd3332, %rd3330, %rd3296;
	add.s64 	%rd3333, %rd3332, %rd3331;
	shr.u64 	%rd3334, %rd3333, 32;
	and.b64  	%rd3335, %rd3304, 4294967295;
	mul.wide.u32 	%rd3336, %r8444, %r8922;
	add.s64 	%rd3337, %rd3336, %rd3335;
	shr.u64 	%rd3338, %rd3337, 32;
	and.b64  	%rd3339, %rd3309, 4294967295;
	mul.wide.u32 	%rd3340, %r8443, %r8922;
	add.s64 	%rd3341, %rd3338, %rd3339;
	add.s64 	%rd3342, %rd3341, %rd3340;
	shr.u64 	%rd3343, %rd3342, 32;
	and.b64  	%rd3344, %rd3314, 4294967295;
	mul.wide.u32 	%rd3345, %r8442, %r8922;
	add.s64 	%rd3346, %rd3343, %rd3344;
	add.s64 	%rd3347, %rd3346, %rd3345;
	shr.u64 	%rd3348, %rd3347, 32;
	and.b64  	%rd3349, %rd3319, 4294967295;
	mul.wide.u32 	%rd3350, %r8441, %r8922;
	add.s64 	%rd3351, %rd3348, %rd3349;
	add.s64 	%rd3352, %rd3351, %rd3350;
	shr.u64 	%rd3353, %rd3352, 32;
	and.b64  	%rd3354, %rd3324, 4294967295;
	mul.wide.u32 	%rd3355, %r8440, %r8922;
	add.s64 	%rd3356, %rd3353, %rd3354;
	add.s64 	%rd3357, %rd3356, %rd3355;
	shr.u64 	%rd3358, %rd3357, 32;
	and.b64  	%rd3359, %rd3329, 4294967295;
	mul.wide.u32 	%rd3360, %r8439, %r8922;
	add.s64 	%rd3361, %rd3358, %rd3359;
	add.s64 	%rd3362, %rd3361, %rd3360;
	shr.u64 	%rd3363, %rd3362, 32;
	and.b64  	%rd3364, %rd3333, 4294967295;
	mul.wide.u32 	%rd3365, %r8438, %r8922;
	add.s64 	%rd3366, %rd3363, %rd3364;
	add.s64 	%rd3367, %rd3366, %rd3365;
	shr.u64 	%rd3368, %rd3367, 32;
	mul.wide.u32 	%rd3369, %r8437, %r8922;
	add.s64 	%rd3370, %rd3368, %rd3334;
	add.s64 	%rd3371, %rd3370, %rd3369;
	shr.u64 	%rd3372, %rd3371, 32;
	{ .reg .b32 tmp; mov.b64 {tmp, %r3940}, %rd3371; }
	and.b64  	%rd3373, %rd3342, 4294967295;
	mul.lo.s64 	%rd3374, %rd3373, 977;
	cvt.u32.u64 	%r3941, %rd3374;
	shr.u64 	%rd3375, %rd3374, 32;
	and.b64  	%rd3376, %rd3347, 4294967295;
	mad.lo.s64 	%rd3377, %rd3376, 977, %rd3375;
	shr.u64 	%rd3378, %rd3377, 32;
	and.b64  	%rd3379, %rd3352, 4294967295;
	mad.lo.s64 	%rd3380, %rd3379, 977, %rd3378;
	shr.u64 	%rd3381, %rd3380, 32;
	and.b64  	%rd3382, %rd3357, 4294967295;
	mad.lo.s64 	%rd3383, %rd3382, 977, %rd3381;
	shr.u64 	%rd3384, %rd3383, 32;
	and.b64  	%rd3385, %rd3362, 4294967295;
	mad.lo.s64 	%rd3386, %rd3385, 977, %rd3384;
	shr.u64 	%rd3387, %rd3386, 32;
	and.b64  	%rd3388, %rd3367, 4294967295;
	mad.lo.s64 	%rd3389, %rd3388, 977, %rd3387;
	shr.u64 	%rd3390, %rd3389, 32;
	and.b64  	%rd3391, %rd3371, 4294967295;
	mad.lo.s64 	%rd3392, %rd3391, 977, %rd3390;
	shr.u64 	%rd3393, %rd3392, 32;
	mad.lo.s64 	%rd3394, %rd3372, 977, %rd3393;
	{ .reg .b32 tmp; mov.b64 {tmp, %r3942}, %rd3394; }
	add.s32 	%r8461, %r3939, %r3941;
	setp.lt.u32 	%p318, %r8461, %r3939;
	selp.u64 	%rd3395, 1, 0, %p318;
	and.b64  	%rd3396, %rd3109, 4294967295;
	and.b64  	%rd3397, %rd3377, 4294967295;
	add.s64 	%rd3398, %rd3396, %rd3395;
	add.s64 	%rd3399, %rd3398, %rd3397;
	shr.u64 	%rd3400, %rd3399, 32;
	and.b64  	%rd3401, %rd3147, 4294967295;
	and.b64  	%rd3402, %rd3380, 4294967295;
	add.s64 	%rd3403, %rd3400, %rd3401;
	add.s64 	%rd3404, %rd3403, %rd3402;
	shr.u64 	%rd3405, %rd3404, 32;
	and.b64  	%rd3406, %rd3185, 4294967295;
	and.b64  	%rd3407, %rd3383, 4294967295;
	add.s64 	%rd3408, %rd3405, %rd3406;
	add.s64 	%rd3409, %rd3408, %rd3407;
	shr.u64 	%rd3410, %rd3409, 32;
	and.b64  	%rd3411, %rd3223, 4294967295;
	and.b64  	%rd3412, %rd3386, 4294967295;
	add.s64 	%rd3413, %rd3410, %rd3411;
	add.s64 	%rd3414, %rd3413, %rd3412;
	shr.u64 	%rd3415, %rd3414, 32;
	and.b64  	%rd3416, %rd3261, 4294967295;
	and.b64  	%rd3417, %rd3389, 4294967295;
	add.s64 	%rd3418, %rd3415, %rd3416;
	add.s64 	%rd3419, %rd3418, %rd3417;
	shr.u64 	%rd3420, %rd3419, 32;
	and.b64  	%rd3421, %rd3299, 4294967295;
	and.b64  	%rd3422, %rd3392, 4294967295;
	add.s64 	%rd3423, %rd3420, %rd3421;
	add.s64 	%rd3424, %rd3423, %rd3422;
	shr.u64 	%rd3425, %rd3424, 32;
	and.b64  	%rd3426, %rd3337, 4294967295;
	and.b64  	%rd3427, %rd3394, 4294967295;
	add.s64 	%rd3428, %rd3425, %rd3426;
	add.s64 	%rd3429, %rd3428, %rd3427;
	{ .reg .b32 tmp; mov.b64 {tmp, %r3943}, %rd3429; }
	add.s32 	%r3944, %r3943, %r3942;
	and.b64  	%rd3430, %rd3399, 4294967295;
	add.s64 	%rd28628, %rd3430, %rd3373;
	shr.u64 	%rd3431, %rd28628, 32;
	and.b64  	%rd3432, %rd3404, 4294967295;
	add.s64 	%rd3433, %rd3431, %rd3432;
	add.s64 	%rd28627, %rd3433, %rd3376;
	shr.u64 	%rd3434, %rd28627, 32;
	and.b64  	%rd3435, %rd3409, 4294967295;
	add.s64 	%rd3436, %rd3434, %rd3435;
	add.s64 	%rd28626, %rd3436, %rd3379;
	shr.u64 	%rd3437, %rd28626, 32;
	and.b64  	%rd3438, %rd3414, 4294967295;
	add.s64 	%rd3439, %rd3437, %rd3438;
	add.s64 	%rd28625, %rd3439, %rd3382;
	shr.u64 	%rd3440, %rd28625, 32;
	and.b64  	%rd3441, %rd3419, 4294967295;
	add.s64 	%rd3442, %rd3440, %rd3441;
	add.s64 	%rd28624, %rd3442, %rd3385;
	shr.u64 	%rd3443, %rd28624, 32;
	and.b64  	%rd3444, %rd3424, 4294967295;
	add.s64 	%rd3445, %rd3443, %rd3444;
	add.s64 	%rd28623, %rd3445, %rd3388;
	shr.u64 	%rd3446, %rd28623, 32;
	and.b64  	%rd3447, %rd3429, 4294967295;
	add.s64 	%rd3448, %rd3446, %rd3447;
	add.s64 	%rd28622, %rd3448, %rd3391;
	{ .reg .b32 tmp; mov.b64 {tmp, %r3945}, %rd28622; }
	add.s32 	%r3946, %r3944, %r3945;
	add.s32 	%r184, %r3946, %r3940;
	setp.eq.s32 	%p319, %r184, 0;
	mov.pred 	%p4536, 0;
	@%p319 bra 	$L__BB1_121;
	cvt.u64.u32 	%rd3449, %r184;
	mul.wide.u32 	%rd3450, %r184, 977;
	cvt.u32.u64 	%r3947, %rd3450;
	shr.u64 	%rd3451, %rd3450, 32;
	add.s64 	%rd3452, %rd3451, %rd3449;
	shr.u64 	%rd3453, %rd3452, 32;
	add.s32 	%r185, %r8461, %r3947;
	setp.lt.u32 	%p320, %r185, %r8461;
	selp.u64 	%rd3454, 1, 0, %p320;
	and.b64  	%rd3455, %rd28628, 4294967295;
	and.b64  	%rd3456, %rd3452, 4294967295;
	add.s64 	%rd3457, %rd3455, %rd3454;
	add.s64 	%rd28628, %rd3457, %rd3456;
	shr.u64 	%rd3458, %rd28628, 32;
	and.b64  	%rd3459, %rd28627, 4294967295;
	add.s64 	%rd3460, %rd3458, %rd3459;
	add.s64 	%rd28627, %rd3460, %rd3453;
	shr.u64 	%rd3461, %rd28627, 32;
	and.b64  	%rd3462, %rd28626, 4294967295;
	add.s64 	%rd28626, %rd3461, %rd3462;
	shr.u64 	%rd3463, %rd28626, 32;
	and.b64  	%rd3464, %rd28625, 4294967295;
	add.s64 	%rd28625, %rd3463, %rd3464;
	shr.u64 	%rd3465, %rd28625, 32;
	and.b64  	%rd3466, %rd28624, 4294967295;
	add.s64 	%rd28624, %rd3465, %rd3466;
	shr.u64 	%rd3467, %rd28624, 32;
	and.b64  	%rd3468, %rd28623, 4294967295;
	add.s64 	%rd28623, %rd3467, %rd3468;
	shr.u64 	%rd3469, %rd28623, 32;
	and.b64  	%rd3470, %rd28622, 4294967295;
	add.s64 	%rd28622, %rd3469, %rd3470;
	setp.gt.u64 	%p4536, %rd28622, 4294967295;
	mov.u32 	%r8461, %r185;
$L__BB1_121:
	ld.const.u32 	%rd99, [const_p+24];
	ld.const.u32 	%rd100, [const_p+8];
	ld.const.u32 	%rd101, [const_p+12];
	ld.const.u32 	%rd102, [const_p+4];
	ld.const.u32 	%r187, [const_p];
	cvt.u32.u64 	%r8460, %rd28628;
	cvt.u32.u64 	%r8459, %rd28627;
	cvt.u32.u64 	%r8458, %rd28626;
	cvt.u32.u64 	%r8457, %rd28625;
	cvt.u32.u64 	%r8456, %rd28624;
	cvt.u32.u64 	%r8455, %rd28623;
	cvt.u32.u64 	%r8454, %rd28622;
	ld.const.u32 	%r3948, [const_p+28];
	setp.lt.u32 	%p321, %r3948, %r8454;
	or.pred  	%p322, %p4536, %p321;
	@%p322 bra 	$L__BB1_135;
	setp.gt.u32 	%p323, %r3948, %r8454;
	@%p323 bra 	$L__BB1_136;
	cvt.u32.u64 	%r3949, %rd99;
	setp.lt.u32 	%p324, %r3949, %r8455;
	@%p324 bra 	$L__BB1_135;
	cvt.u32.u64 	%r3950, %rd99;
	setp.gt.u32 	%p325, %r3950, %r8455;
	@%p325 bra 	$L__BB1_136;
	cvt.u32.u64 	%r3951, %rd72;
	setp.lt.u32 	%p326, %r3951, %r8456;
	@%p326 bra 	$L__BB1_135;
	cvt.u32.u64 	%r3952, %rd72;
	setp.gt.u32 	%p327, %r3952, %r8456;
	@%p327 bra 	$L__BB1_136;
	cvt.u32.u64 	%r3953, %rd73;
	setp.lt.u32 	%p328, %r3953, %r8457;
	@%p328 bra 	$L__BB1_135;
	cvt.u32.u64 	%r3954, %rd73;
	setp.gt.u32 	%p329, %r3954, %r8457;
	@%p329 bra 	$L__BB1_136;
	cvt.u32.u64 	%r3955, %rd101;
	setp.lt.u32 	%p330, %r3955, %r8458;
	@%p330 bra 	$L__BB1_135;
	cvt.u32.u64 	%r3956, %rd101;
	setp.gt.u32 	%p331, %r3956, %r8458;
	@%p331 bra 	$L__BB1_136;
	cvt.u32.u64 	%r3957, %rd100;
	setp.lt.u32 	%p332, %r3957, %r8459;
	@%p332 bra 	$L__BB1_135;
	cvt.u32.u64 	%r3958, %rd100;
	setp.gt.u32 	%p333, %r3958, %r8459;
	@%p333 bra 	$L__BB1_136;
	cvt.u32.u64 	%r3959, %rd102;
	setp.lt.u32 	%p334, %r3959, %r8460;
	@%p334 bra 	$L__BB1_135;
	cvt.u32.u64 	%r3960, %rd102;
	setp.gt.u32 	%p335, %r3960, %r8460;
	setp.lt.u32 	%p336, %r8461, %r187;
	or.pred  	%p337, %p335, %p336;
	@%p337 bra 	$L__BB1_136;
$L__BB1_135:
	cvt.u32.u64 	%r3961, %rd101;
	cvt.u32.u64 	%r3962, %rd100;
	cvt.u32.u64 	%r3963, %rd102;
	cvt.u32.u64 	%r3964, %rd99;
	cvt.u32.u64 	%r3965, %rd72;
	cvt.u32.u64 	%r3966, %rd73;
	setp.lt.u32 	%p338, %r8461, %r187;
	selp.s64 	%rd3472, -1, 0, %p338;
	sub.s32 	%r8461, %r8461, %r187;
	and.b64  	%rd3473, %rd28628, 4294967295;
	add.s64 	%rd3474, %rd3473, %rd3472;
	setp.lt.u64 	%p339, %rd3474, %rd102;
	selp.s64 	%rd3475, -1, 0, %p339;
	cvt.u32.u64 	%r3967, %rd3474;
	sub.s32 	%r8460, %r3967, %r3963;
	and.b64  	%rd3476, %rd28627, 4294967295;
	add.s64 	%rd3477, %rd3476, %rd3475;
	setp.lt.u64 	%p340, %rd3477, %rd100;
	selp.s64 	%rd3478, -1, 0, %p340;
	cvt.u32.u64 	%r3968, %rd3477;
	sub.s32 	%r8459, %r3968, %r3962;
	and.b64  	%rd3479, %rd28626, 4294967295;
	add.s64 	%rd3480, %rd3479, %rd3478;
	setp.lt.u64 	%p341, %rd3480, %rd101;
	selp.s64 	%rd3481, -1, 0, %p341;
	cvt.u32.u64 	%r3969, %rd3480;
	sub.s32 	%r8458, %r3969, %r3961;
	and.b64  	%rd3482, %rd28625, 4294967295;
	add.s64 	%rd3483, %rd3482, %rd3481;
	setp.lt.u64 	%p342, %rd3483, %rd73;
	selp.s64 	%rd3484, -1, 0, %p342;
	cvt.u32.u64 	%r3970, %rd3483;
	sub.s32 	%r8457, %r3970, %r3966;
	and.b64  	%rd3485, %rd28624, 4294967295;
	add.s64 	%rd3486, %rd3485, %rd3484;
	setp.lt.u64 	%p343, %rd3486, %rd72;
	selp.s64 	%rd3487, -1, 0, %p343;
	cvt.u32.u64 	%r3971, %rd3486;
	sub.s32 	%r8456, %r3971, %r3965;
	and.b64  	%rd3488, %rd28623, 4294967295;
	add.s64 	%rd3489, %rd3488, %rd3487;
	setp.lt.u64 	%p344, %rd3489, %rd99;
	selp.s32 	%r3972, -1, 0, %p344;
	cvt.u32.u64 	%r3973, %rd3489;
	sub.s32 	%r8455, %r3973, %r3964;
	add.s32 	%r3974, %r8454, %r3972;
	sub.s32 	%r8454, %r3974, %r3948;
$L__BB1_136:
	setp.gt.u32 	%p345, %r8454, %r3948;
	@%p345 bra 	$L__BB1_149;
	bra.uni 	$L__BB1_150;
$L__BB1_137:
	cvt.u32.u64 	%r3975, %rd99;
	setp.gt.u32 	%p347, %r8455, %r3975;
	@%p347 bra 	$L__BB1_149;
	cvt.u32.u64 	%r3976, %rd99;
	setp.lt.u32 	%p348, %r8455, %r3976;
	@%p348 bra 	$L__BB1_151;
	cvt.u32.u64 	%r3977, %rd72;
	setp.gt.u32 	%p349, %r8456, %r3977;
	@%p349 bra 	$L__BB1_149;
	cvt.u32.u64 	%r3978, %rd72;
	setp.lt.u32 	%p350, %r8456, %r3978;
	@%p350 bra 	$L__BB1_151;
	cvt.u32.u64 	%r3979, %rd73;
	setp.gt.u32 	%p351, %r8457, %r3979;
	@%p351 bra 	$L__BB1_149;
	cvt.u32.u64 	%r3980, %rd73;
	setp.lt.u32 	%p352, %r8457, %r3980;
	@%p352 bra 	$L__BB1_151;
	cvt.u32.u64 	%r3981, %rd101;
	setp.gt.u32 	%p353, %r8458, %r3981;
	@%p353 bra 	$L__BB1_149;
	cvt.u32.u64 	%r3982, %rd101;
	setp.lt.u32 	%p354, %r8458, %r3982;
	@%p354 bra 	$L__BB1_151;
	cvt.u32.u64 	%r3983, %rd100;
	setp.gt.u32 	%p355, %r8459, %r3983;
	@%p355 bra 	$L__BB1_149;
	cvt.u32.u64 	%r3984, %rd100;
	setp.lt.u32 	%p356, %r8459, %r3984;
	@%p356 bra 	$L__BB1_151;
	cvt.u32.u64 	%r3985, %rd102;
	setp.gt.u32 	%p357, %r8460, %r3985;
	@%p357 bra 	$L__BB1_149;
	cvt.u32.u64 	%r3986, %rd102;
	setp.lt.u32 	%p358, %r8460, %r3986;
	setp.lt.u32 	%p359, %r8461, %r187;
	or.pred  	%p360, %p358, %p359;
	@%p360 bra 	$L__BB1_151;
$L__BB1_149:
	cvt.u32.u64 	%r3987, %rd101;
	cvt.u32.u64 	%r3988, %rd100;
	cvt.u32.u64 	%r3989, %rd102;
	cvt.u32.u64 	%r3990, %rd99;
	cvt.u32.u64 	%r3991, %rd72;
	cvt.u32.u64 	%r3992, %rd73;
	setp.lt.u32 	%p361, %r8461, %r187;
	selp.s64 	%rd3490, -1, 0, %p361;
	sub.s32 	%r8461, %r8461, %r187;
	cvt.u64.u32 	%rd3491, %r8460;
	add.s64 	%rd3492, %rd3490, %rd3491;
	setp.lt.u64 	%p362, %rd3492, %rd102;
	selp.s64 	%rd3493, -1, 0, %p362;
	cvt.u32.u64 	%r3993, %rd3492;
	sub.s32 	%r8460, %r3993, %r3989;
	cvt.u64.u32 	%rd3494, %r8459;
	add.s64 	%rd3495, %rd3493, %rd3494;
	setp.lt.u64 	%p363, %rd3495, %rd100;
	selp.s64 	%rd3496, -1, 0, %p363;
	cvt.u32.u64 	%r3994, %rd3495;
	sub.s32 	%r8459, %r3994, %r3988;
	cvt.u64.u32 	%rd3497, %r8458;
	add.s64 	%rd3498, %rd3496, %rd3497;
	setp.lt.u64 	%p364, %rd3498, %rd101;
	selp.s64 	%rd3499, -1, 0, %p364;
	cvt.u32.u64 	%r3995, %rd3498;
	sub.s32 	%r8458, %r3995, %r3987;
	cvt.u64.u32 	%rd3500, %r8457;
	add.s64 	%rd3501, %rd3499, %rd3500;
	setp.lt.u64 	%p365, %rd3501, %rd73;
	selp.s64 	%rd3502, -1, 0, %p365;
	cvt.u32.u64 	%r3996, %rd3501;
	sub.s32 	%r8457, %r3996, %r3992;
	cvt.u64.u32 	%rd3503, %r8456;
	add.s64 	%rd3504, %rd3502, %rd3503;
	setp.lt.u64 	%p366, %rd3504, %rd72;
	selp.s64 	%rd3505, -1, 0, %p366;
	cvt.u32.u64 	%r3997, %rd3504;
	sub.s32 	%r8456, %r3997, %r3991;
	cvt.u64.u32 	%rd3506, %r8455;
	add.s64 	%rd3507, %rd3505, %rd3506;
	setp.lt.u64 	%p367, %rd3507, %rd99;
	selp.s32 	%r3998, -1, 0, %p367;
	cvt.u32.u64 	%r3999, %rd3507;
	sub.s32 	%r8455, %r3999, %r3990;
	add.s32 	%r4000, %r8454, %r3998;
	sub.s32 	%r8454, %r4000, %r3948;
	bra.uni 	$L__BB1_151;
$L__BB1_150:
	setp.lt.u32 	%p346, %r8454, %r3948;
	@%p346 bra 	$L__BB1_151;
	bra.uni 	$L__BB1_137;
$L__BB1_151:
	mul.wide.u32 	%rd3508, %r8410, 100;
	mov.u64 	%rd3509, const_G_table;
	add.s64 	%rd3510, %rd3509, %rd3508;
	ld.global.u32 	%r4001, [%rd3510];
	mul.wide.u32 	%rd3511, %r8427, %r4001;
	cvt.u32.u64 	%r4002, %rd3511;
	shr.u64 	%rd3512, %rd3511, 32;
	mul.wide.u32 	%rd3513, %r8426, %r4001;
	add.s64 	%rd3514, %rd3512, %rd3513;
	shr.u64 	%rd3515, %rd3514, 32;
	mul.wide.u32 	%rd3516, %r8425, %r4001;
	add.s64 	%rd3517, %rd3515, %rd3516;
	shr.u64 	%rd3518, %rd3517, 32;
	mul.wide.u32 	%rd3519, %r8424, %r4001;
	add.s64 	%rd3520, %rd3518, %rd3519;
	shr.u64 	%rd3521, %rd3520, 32;
	mul.wide.u32 	%rd3522, %r8423, %r4001;
	add.s64 	%rd3523, %rd3521, %rd3522;
	shr.u64 	%rd3524, %rd3523, 32;
	mul.wide.u32 	%rd3525, %r8422, %r4001;
	add.s64 	%rd3526, %rd3524, %rd3525;
	shr.u64 	%rd3527, %rd3526, 32;
	mul.wide.u32 	%rd3528, %r8421, %r4001;
	add.s64 	%rd3529, %rd3527, %rd3528;
	shr.u64 	%rd3530, %rd3529, 32;
	mul.wide.u32 	%rd3531, %r8420, %r4001;
	add.s64 	%rd3532, %rd3530, %rd3531;
	shr.u64 	%rd3533, %rd3532, 32;
	ld.global.u32 	%r4003, [%rd3510+4];
	and.b64  	%rd3534, %rd3514, 4294967295;
	mul.wide.u32 	%rd3535, %r8427, %r4003;
	add.s64 	%rd3536, %rd3535, %rd3534;
	shr.u64 	%rd3537, %rd3536, 32;
	and.b64  	%rd3538, %rd3517, 4294967295;
	mul.wide.u32 	%rd3539, %r8426, %r4003;
	add.s64 	%rd3540, %rd3537, %rd3538;
	add.s64 	%rd3541, %rd3540, %rd3539;
	shr.u64 	%rd3542, %rd3541, 32;
	and.b64  	%rd3543, %rd3520, 4294967295;
	mul.wide.u32 	%rd3544, %r8425, %r4003;
	add.s64 	%rd3545, %rd3542, %rd3543;
	add.s64 	%rd3546, %rd3545, %rd3544;
	shr.u64 	%rd3547, %rd3546, 32;
	and.b64  	%rd3548, %rd3523, 4294967295;
	mul.wide.u32 	%rd3549, %r8424, %r4003;
	add.s64 	%rd3550, %rd3547, %rd3548;
	add.s64 	%rd3551, %rd3550, %rd3549;
	shr.u64 	%rd3552, %rd3551, 32;
	and.b64  	%rd3553, %rd3526, 4294967295;
	mul.wide.u32 	%rd3554, %r8423, %r4003;
	add.s64 	%rd3555, %rd3552, %rd3553;
	add.s64 	%rd3556, %rd3555, %rd3554;
	shr.u64 	%rd3557, %rd3556, 32;
	and.b64  	%rd3558, %rd3529, 4294967295;
	mul.wide.u32 	%rd3559, %r8422, %r4003;
	add.s64 	%rd3560, %rd3557, %rd3558;
	add.s64 	%rd3561, %rd3560, %rd3559;
	shr.u64 	%rd3562, %rd3561, 32;
	and.b64  	%rd3563, %rd3532, 4294967295;
	mul.wide.u32 	%rd3564, %r8421, %r4003;
	add.s64 	%rd3565, %rd3562, %rd3563;
	add.s64 	%rd3566, %rd3565, %rd3564;
	shr.u64 	%rd3567, %rd3566, 32;
	mul.wide.u32 	%rd3568, %r8420, %r4003;
	add.s64 	%rd3569, %rd3567, %rd3533;
	add.s64 	%rd3570, %rd3569, %rd3568;
	shr.u64 	%rd3571, %rd3570, 32;
	ld.global.u32 	%r4004, [%rd3510+8];
	and.b64  	%rd3572, %rd3541, 4294967295;
	mul.wide.u32 	%rd3573, %r8427, %r4004;
	add.s64 	%rd3574, %rd3573, %rd3572;
	shr.u64 	%rd3575, %rd3574, 32;
	and.b64  	%rd3576, %rd3546, 4294967295;
	mul.wide.u32 	%rd3577, %r8426, %r4004;
	add.s64 	%rd3578, %rd3575, %rd3576;
	add.s64 	%rd3579, %rd3578, %rd3577;
	shr.u64 	%rd3580, %rd3579, 32;
	and.b64  	%rd3581, %rd3551, 4294967295;
	mul.wide.u32 	%rd3582, %r8425, %r4004;
	add.s64 	%rd3583, %rd3580, %rd3581;
	add.s64 	%rd3584, %rd3583, %rd3582;
	shr.u64 	%rd3585, %rd3584, 32;
	and.b64  	%rd3586, %rd3556, 4294967295;
	mul.wide.u32 	%rd3587, %r8424, %r4004;
	add.s64 	%rd3588, %rd3585, %rd3586;
	add.s64 	%rd3589, %rd3588, %rd3587;
	shr.u64 	%rd3590, %rd3589, 32;
	and.b64  	%rd3591, %rd3561, 4294967295;
	mul.wide.u32 	%rd3592, %r8423, %r4004;
	add.s64 	%rd3593, %rd3590, %rd3591;
	add.s64 	%rd3594, %rd3593, %rd3592;
	shr.u64 	%rd3595, %rd3594, 32;
	and.b64  	%rd3596, %rd3566, 4294967295;
	mul.wide.u32 	%rd3597, %r8422, %r4004;
	add.s64 	%rd3598, %rd3595, %rd3596;
	add.s64 	%rd3599, %rd3598, %rd3597;
	shr.u64 	%rd3600, %rd3599, 32;
	and.b64  	%rd3601, %rd3570, 4294967295;
	mul.wide.u32 	%rd3602, %r8421, %r4004;
	add.s64 	%rd3603, %rd3600, %rd3601;
	add.s64 	%rd3604, %rd3603, %rd3602;
	shr.u64 	%rd3605, %rd3604, 32;
	mul.wide.u32 	%rd3606, %r8420, %r4004;
	add.s64 	%rd3607, %rd3605, %rd3571;
	add.s64 	%rd3608, %rd3607, %rd3606;
	shr.u64 	%rd3609, %rd3608, 32;
	ld.global.u32 	%r4005, [%rd3510+12];
	and.b64  	%rd3610, %rd3579, 4294967295;
	mul.wide.u32 	%rd3611, %r8427, %r4005;
	add.s64 	%rd3612, %rd3611, %rd3610;
	shr.u64 	%rd3613, %rd3612, 32;
	and.b64  	%rd3614, %rd3584, 4294967295;
	mul.wide.u32 	%rd3615, %r8426, %r4005;
	add.s64 	%rd3616, %rd3613, %rd3614;
	add.s64 	%rd3617, %rd3616, %rd3615;
	shr.u64 	%rd3618, %rd3617, 32;
	and.b64  	%rd3619, %rd3589, 4294967295;
	mul.wide.u32 	%rd3620, %r8425, %r4005;
	add.s64 	%rd3621, %rd3618, %rd3619;
	add.s64 	%rd3622, %rd3621, %rd3620;
	shr.u64 	%rd3623, %rd3622, 32;
	and.b64  	%rd3624, %rd3594, 4294967295;
	mul.wide.u32 	%rd3625, %r8424, %r4005;
	add.s64 	%rd3626, %rd3623, %rd3624;
	add.s64 	%rd3627, %rd3626, %rd3625;
	shr.u64 	%rd3628, %rd3627, 32;
	and.b64  	%rd3629, %rd3599, 4294967295;
	mul.wide.u32 	%rd3630, %r8423, %r4005;
	add.s64 	%rd3631, %rd3628, %rd3629;
	add.s64 	%rd3632, %rd3631, %rd3630;
	shr.u64 	%rd3633, %rd3632, 32;
	and.b64  	%rd3634, %rd3604, 4294967295;
	mul.wide.u32 	%rd3635, %r8422, %r4005;
	add.s64 	%rd3636, %rd3633, %rd3634;
	add.s64 	%rd3637, %rd3636, %rd3635;
	shr.u64 	%rd3638, %rd3637, 32;
	and.b64  	%rd3639, %rd3608, 4294967295;
	mul.wide.u32 	%rd3640, %r8421, %r4005;
	add.s64 	%rd3641, %rd3638, %rd3639;
	add.s64 	%rd3642, %rd3641, %rd3640;
	shr.u64 	%rd3643, %rd3642, 32;
	mul.wide.u32 	%rd3644, %r8420, %r4005;
	add.s64 	%rd3645, %rd3643, %rd3609;
	add.s64 	%rd3646, %rd3645, %rd3644;
	shr.u64 	%rd3647, %rd3646, 32;
	ld.global.u32 	%r4006, [%rd3510+16];
	and.b64  	%rd3648, %rd3617, 4294967295;
	mul.wide.u32 	%rd3649, %r8427, %r4006;
	add.s64 	%rd3650, %rd3649, %rd3648;
	shr.u64 	%rd3651, %rd3650, 32;
	and.b64  	%rd3652, %rd3622, 4294967295;
	mul.wide.u32 	%rd3653, %r8426, %r4006;
	add.s64 	%rd3654, %rd3651, %rd3652;
	add.s64 	%rd3655, %rd3654, %rd3653;
	shr.u64 	%rd3656, %rd3655, 32;
	and.b64  	%rd3657, %rd3627, 4294967295;
	mul.wide.u32 	%rd3658, %r8425, %r4006;
	add.s64 	%rd3659, %rd3656, %rd3657;
	add.s64 	%rd3660, %rd3659, %rd3658;
	shr.u64 	%rd3661, %rd3660, 32;
	and.b64  	%rd3662, %rd3632, 4294967295;
	mul.wide.u32 	%rd3663, %r8424, %r4006;
	add.s64 	%rd3664, %rd3661, %rd3662;
	add.s64 	%rd3665, %rd3664, %rd3663;
	shr.u64 	%rd3666, %rd3665, 32;
	and.b64  	%rd3667, %rd3637, 4294967295;
	mul.wide.u32 	%rd3668, %r8423, %r4006;
	add.s64 	%rd3669, %rd3666, %rd3667;
	add.s64 	%rd3670, %rd3669, %rd3668;
	shr.u64 	%rd3671, %rd3670, 32;
	and.b64  	%rd3672, %rd3642, 4294967295;
	mul.wide.u32 	%rd3673, %r8422, %r4006;
	add.s64 	%rd3674, %rd3671, %rd3672;
	add.s64 	%rd3675, %rd3674, %rd3673;
	shr.u64 	%rd3676, %rd3675, 32;
	and.b64  	%rd3677, %rd3646, 4294967295;
	mul.wide.u32 	%rd3678, %r8421, %r4006;
	add.s64 	%rd3679, %rd3676, %rd3677;
	add.s64 	%rd3680, %rd3679, %rd3678;
	shr.u64 	%rd3681, %rd3680, 32;
	mul.wide.u32 	%rd3682, %r8420, %r4006;
	add.s64 	%rd3683, %rd3681, %rd3647;
	add.s64 	%rd3684, %rd3683, %rd3682;
	shr.u64 	%rd3685, %rd3684, 32;
	ld.global.u32 	%r4007, [%rd3510+20];
	and.b64  	%rd3686, %rd3655, 4294967295;
	mul.wide.u32 	%rd3687, %r8427, %r4007;
	add.s64 	%rd3688, %rd3687, %rd3686;
	shr.u64 	%rd3689, %rd3688, 32;
	and.b64  	%rd3690, %rd3660, 4294967295;
	mul.wide.u32 	%rd3691, %r8426, %r4007;
	add.s64 	%rd3692, %rd3689, %rd3690;
	add.s64 	%rd3693, %rd3692, %rd3691;
	shr.u64 	%rd3694, %rd3693, 32;
	and.b64  	%rd3695, %rd3665, 4294967295;
	mul.wide.u32 	%rd3696, %r8425, %r4007;
	add.s64 	%rd3697, %rd3694, %rd3695;
	add.s64 	%rd3698, %rd3697, %rd3696;
	shr.u64 	%rd3699, %rd3698, 32;
	and.b64  	%rd3700, %rd3670, 4294967295;
	mul.wide.u32 	%rd3701, %r8424, %r4007;
	add.s64 	%rd3702, %rd3699, %rd3700;
	add.s64 	%rd3703, %rd3702, %rd3701;
	shr.u64 	%rd3704, %rd3703, 32;
	and.b64  	%rd3705, %rd3675, 4294967295;
	mul.wide.u32 	%rd3706, %r8423, %r4007;
	add.s64 	%rd3707, %rd3704, %rd3705;
	add.s64 	%rd3708, %rd3707, %rd3706;
	shr.u64 	%rd3709, %rd3708, 32;
	and.b64  	%rd3710, %rd3680, 4294967295;
	mul.wide.u32 	%rd3711, %r8422, %r4007;
	add.s64 	%rd3712, %rd3709, %rd3710;
	add.s64 	%rd3713, %rd3712, %rd3711;
	shr.u64 	%rd3714, %rd3713, 32;
	and.b64  	%rd3715, %rd3684, 4294967295;
	mul.wide.u32 	%rd3716, %r8421, %r4007;
	add.s64 	%rd3717, %rd3714, %rd3715;
	add.s64 	%rd3718, %rd3717, %rd3716;
	shr.u64 	%rd3719, %rd3718, 32;
	mul.wide.u32 	%rd3720, %r8420, %r4007;
	add.s64 	%rd3721, %rd3719, %rd3685;
	add.s64 	%rd3722, %rd3721, %rd3720;
	shr.u64 	%rd3723, %rd3722, 32;
	ld.global.u32 	%r4008, [%rd3510+24];
	and.b64  	%rd3724, %rd3693, 4294967295;
	mul.wide.u32 	%rd3725, %r8427, %r4008;
	add.s64 	%rd3726, %rd3725, %rd3724;
	shr.u64 	%rd3727, %rd3726, 32;
	and.b64  	%rd3728, %rd3698, 4294967295;
	mul.wide.u32 	%rd3729, %r8426, %r4008;
	add.s64 	%rd3730, %rd3727, %rd3728;
	add.s64 	%rd3731, %rd3730, %rd3729;
	shr.u64 	%rd3732, %rd3731, 32;
	and.b64  	%rd3733, %rd3703, 4294967295;
	mul.wide.u32 	%rd3734, %r8425, %r4008;
	add.s64 	%rd3735, %rd3732, %rd3733;
	add.s64 	%rd3736, %rd3735, %rd3734;
	shr.u64 	%rd3737, %rd3736, 32;
	and.b64  	%rd3738, %rd3708, 4294967295;
	mul.wide.u32 	%rd3739, %r8424, %r4008;
	add.s64 	%rd3740, %rd3737, %rd3738;
	add.s64 	%rd3741, %rd3740, %rd3739;
	shr.u64 	%rd3742, %rd3741, 32;
	and.b64  	%rd3743, %rd3713, 4294967295;
	mul.wide.u32 	%rd3744, %r8423, %r4008;
	add.s64 	%rd3745, %rd3742, %rd3743;
	add.s64 	%rd3746, %rd3745, %rd3744;
	shr.u64 	%rd3747, %rd3746, 32;
	and.b64  	%rd3748, %rd3718, 4294967295;
	mul.wide.u32 	%rd3749, %r8422, %r4008;
	add.s64 	%rd3750, %rd3747, %rd3748;
	add.s64 	%rd3751, %rd3750, %rd3749;
	shr.u64 	%rd3752, %rd3751, 32;
	and.b64  	%rd3753, %rd3722, 4294967295;
	mul.wide.u32 	%rd3754, %r8421, %r4008;
	add.s64 	%rd3755, %rd3752, %rd3753;
	add.s64 	%rd3756, %rd3755, %rd3754;
	shr.u64 	%rd3757, %rd3756, 32;
	mul.wide.u32 	%rd3758, %r8420, %r4008;
	add.s64 	%rd3759, %rd3757, %rd3723;
	add.s64 	%rd3760, %rd3759, %rd3758;
	shr.u64 	%rd3761, %rd3760, 32;
	ld.global.u32 	%r4009, [%rd3510+28];
	and.b64  	%rd3762, %rd3731, 4294967295;
	mul.wide.u32 	%rd3763, %r8427, %r4009;
	add.s64 	%rd3764, %rd3763, %rd3762;
	shr.u64 	%rd3765, %rd3764, 32;
	and.b64  	%rd3766, %rd3736, 4294967295;
	mul.wide.u32 	%rd3767, %r8426, %r4009;
	add.s64 	%rd3768, %rd3765, %rd3766;
	add.s64 	%rd3769, %rd3768, %rd3767;
	shr.u64 	%rd3770, %rd3769, 32;
	and.b64  	%rd3771, %rd3741, 4294967295;
	mul.wide.u32 	%rd3772, %r8425, %r4009;
	add.s64 	%rd3773, %rd3770, %rd3771;
	add.s64 	%rd3774, %rd3773, %rd3772;
	shr.u64 	%rd3775, %rd3774, 32;
	and.b64  	%rd3776, %rd3746, 4294967295;
	mul.wide.u32 	%rd3777, %r8424, %r4009;
	add.s64 	%rd3778, %rd3775, %rd3776;
	add.s64 	%rd3779, %rd3778, %rd3777;
	shr.u64 	%rd3780, %rd3779, 32;
	and.b64  	%rd3781, %rd3751, 4294967295;
	mul.wide.u32 	%rd3782, %r8423, %r4009;
	add.s64 	%rd3783, %rd3780, %rd3781;
	add.s64 	%rd3784, %rd3783, %rd3782;
	shr.u64 	%rd3785, %rd3784, 32;
	and.b64  	%rd3786, %rd3756, 4294967295;
	mul.wide.u32 	%rd3787, %r8422, %r4009;
	add.s64 	%rd3788, %rd3785, %rd3786;
	add.s64 	%rd3789, %rd3788, %rd3787;
	shr.u64 	%rd3790, %rd3789, 32;
	and.b64  	%rd3791, %rd3760, 4294967295;
	mul.wide.u32 	%rd3792, %r8421, %r4009;
	add.s64 	%rd3793, %rd3790, %rd3791;
	add.s64 	%rd3794, %rd3793, %rd3792;
	shr.u64 	%rd3795, %rd3794, 32;
	mul.wide.u32 	%rd3796, %r8420, %r4009;
	add.s64 	%rd3797, %rd3795, %rd3761;
	add.s64 	%rd3798, %rd3797, %rd3796;
	shr.u64 	%rd3799, %rd3798, 32;
	{ .reg .b32 tmp; mov.b64 {tmp, %r4010}, %rd3798; }
	and.b64  	%rd3800, %rd3769, 4294967295;
	mul.lo.s64 	%rd3801, %rd3800, 977;
	cvt.u32.u64 	%r4011, %rd3801;
	shr.u64 	%rd3802, %rd3801, 32;
	and.b64  	%rd3803, %rd3774, 4294967295;
	mad.lo.s64 	%rd3804, %rd3803, 977, %rd3802;
	shr.u64 	%rd3805, %rd3804, 32;
	and.b64  	%rd3806, %rd3779, 4294967295;
	mad.lo.s64 	%rd3807, %rd3806, 977, %rd3805;
	shr.u64 	%rd3808, %rd3807, 32;
	and.b64  	%rd3809, %rd3784, 4294967295;
	mad.lo.s64 	%rd3810, %rd3809, 977, %rd3808;
	shr.u64 	%rd3811, %rd3810, 32;
	and.b64  	%rd3812, %rd3789, 4294967295;
	mad.lo.s64 	%rd3813, %rd3812, 977, %rd3811;
	shr.u64 	%rd3814, %rd3813, 32;
	and.b64  	%rd3815, %rd3794, 4294967295;
	mad.lo.s64 	%rd3816, %rd3815, 977, %rd3814;
	shr.u64 	%rd3817, %rd3816, 32;
	and.b64  	%rd3818, %rd3798, 4294967295;
	mad.lo.s64 	%rd3819, %rd3818, 977, %rd3817;
	shr.u64 	%rd3820, %rd3819, 32;
	mad.lo.s64 	%rd3821, %rd3799, 977, %rd3820;
	{ .reg .b32 tmp; mov.b64 {tmp, %r4012}, %rd3821; }
	add.s32 	%r8478, %r4002, %r4011;
	setp.lt.u32 	%p369, %r8478, %r4002;
	selp.u64 	%rd3822, 1, 0, %p369;
	and.b64  	%rd3823, %rd3536, 4294967295;
	and.b64  	%rd3824, %rd3804, 4294967295;
	add.s64 	%rd3825, %rd3823, %rd3822;
	add.s64 	%rd3826, %rd3825, %rd3824;
	shr.u64 	%rd3827, %rd3826, 32;
	and.b64  	%rd3828, %rd3574, 4294967295;
	and.b64  	%rd3829, %rd3807, 4294967295;
	add.s64 	%rd3830, %rd3827, %rd3828;
	add.s64 	%rd3831, %rd3830, %rd3829;
	shr.u64 	%rd3832, %rd3831, 32;
	and.b64  	%rd3833, %rd3612, 4294967295;
	and.b64  	%rd3834, %rd3810, 4294967295;
	add.s64 	%rd3835, %rd3832, %rd3833;
	add.s64 	%rd3836, %rd3835, %rd3834;
	shr.u64 	%rd3837, %rd3836, 32;
	and.b64  	%rd3838, %rd3650, 4294967295;
	and.b64  	%rd3839, %rd3813, 4294967295;
	add.s64 	%rd3840, %rd3837, %rd3838;
	add.s64 	%rd3841, %rd3840, %rd3839;
	shr.u64 	%rd3842, %rd3841, 32;
	and.b64  	%rd3843, %rd3688, 4294967295;
	and.b64  	%rd3844, %rd3816, 4294967295;
	add.s64 	%rd3845, %rd3842, %rd3843;
	add.s64 	%rd3846, %rd3845, %rd3844;
	shr.u64 	%rd3847, %rd3846, 32;
	and.b64  	%rd3848, %rd3726, 4294967295;
	and.b64  	%rd3849, %rd3819, 4294967295;
	add.s64 	%rd3850, %rd3847, %rd3848;
	add.s64 	%rd3851, %rd3850, %rd3849;
	shr.u64 	%rd3852, %rd3851, 32;
	and.b64  	%rd3853, %rd3764, 4294967295;
	and.b64  	%rd3854, %rd3821, 4294967295;
	add.s64 	%rd3855, %rd3852, %rd3853;
	add.s64 	%rd3856, %rd3855, %rd3854;
	{ .reg .b32 tmp; mov.b64 {tmp, %r4013}, %rd3856; }
	add.s32 	%r4014, %r4013, %r4012;
	and.b64  	%rd3857, %rd3826, 4294967295;
	add.s64 	%rd28635, %rd3857, %rd3800;
	shr.u64 	%rd3858, %rd28635, 32;
	and.b64  	%rd3859, %rd3831, 4294967295;
	add.s64 	%rd3860, %rd3858, %rd3859;
	add.s64 	%rd28634, %rd3860, %rd3803;
	shr.u64 	%rd3861, %rd28634, 32;
	and.b64  	%rd3862, %rd3836, 4294967295;
	add.s64 	%rd3863, %rd3861, %rd3862;
	add.s64 	%rd28633, %rd3863, %rd3806;
	shr.u64 	%rd3864, %rd28633, 32;
	and.b64  	%rd3865, %rd3841, 4294967295;
	add.s64 	%rd3866, %rd3864, %rd3865;
	add.s64 	%rd28632, %rd3866, %rd3809;
	shr.u64 	%rd3867, %rd28632, 32;
	and.b64  	%rd3868, %rd3846, 4294967295;
	add.s64 	%rd3869, %rd3867, %rd3868;
	add.s64 	%rd28631, %rd3869, %rd3812;
	shr.u64 	%rd3870, %rd28631, 32;
	and.b64  	%rd3871, %rd3851, 4294967295;
	add.s64 	%rd3872, %rd3870, %rd3871;
	add.s64 	%rd28630, %rd3872, %rd3815;
	shr.u64 	%rd3873, %rd28630, 32;
	and.b64  	%rd3874, %rd3856, 4294967295;
	add.s64 	%rd3875, %rd3873, %rd3874;
	add.s64 	%rd28629, %rd3875, %rd3818;
	{ .reg .b32 tmp; mov.b64 {tmp, %r4015}, %rd28629; }
	add.s32 	%r4016, %r4014, %r4015;
	add.s32 	%r229, %r4016, %r4010;
	setp.eq.s32 	%p370, %r229, 0;
	mov.pred 	%p4537, 0;
	@%p370 bra 	$L__BB1_153;
	cvt.u64.u32 	%rd3876, %r229;
	mul.wide.u32 	%rd3877, %r229, 977;
	cvt.u32.u64 	%r4017, %rd3877;
	shr.u64 	%rd3878, %rd3877, 32;
	add.s64 	%rd3879, %rd3878, %rd3876;
	shr.u64 	%rd3880, %rd3879, 32;
	add.s32 	%r230, %r8478, %r4017;
	setp.lt.u32 	%p371, %r230, %r8478;
	selp.u64 	%rd3881, 1, 0, %p371;
	and.b64  	%rd3882, %rd28635, 4294967295;
	and.b64  	%rd3883, %rd3879, 4294967295;
	add.s64 	%rd3884, %rd3882, %rd3881;
	add.s64 	%rd28635, %rd3884, %rd3883;
	shr.u64 	%rd3885, %rd28635, 32;
	and.b64  	%rd3886, %rd28634, 4294967295;
	add.s64 	%rd3887, %rd3885, %rd3886;
	add.s64 	%rd28634, %rd3887, %rd3880;
	shr.u64 	%rd3888, %rd28634, 32;
	and.b64  	%rd3889, %rd28633, 4294967295;
	add.s64 	%rd28633, %rd3888, %rd3889;
	shr.u64 	%rd3890, %rd28633, 32;
	and.b64  	%rd3891, %rd28632, 4294967295;
	add.s64 	%rd28632, %rd3890, %rd3891;
	shr.u64 	%rd3892, %rd28632, 32;
	and.b64  	%rd3893, %rd28631, 4294967295;
	add.s64 	%rd28631, %rd3892, %rd3893;
	shr.u64 	%rd3894, %rd28631, 32;
	and.b64  	%rd3895, %rd28630, 4294967295;
	add.s64 	%rd28630, %rd3894, %rd3895;
	shr.u64 	%rd3896, %rd28630, 32;
	and.b64  	%rd3897, %rd28629, 4294967295;
	add.s64 	%rd28629, %rd3896, %rd3897;
	setp.gt.u64 	%p4537, %rd28629, 4294967295;
	mov.u32 	%r8478, %r230;
$L__BB1_153:
	ld.const.u32 	%rd124, [const_p+20];
	ld.const.u32 	%rd125, [const_p+16];
	ld.const.u32 	%rd126, [const_p+24];
	ld.const.u32 	%rd127, [const_p+8];
	ld.const.u32 	%rd128, [const_p+12];
	ld.const.u32 	%rd129, [const_p+4];
	ld.const.u32 	%r232, [const_p];
	cvt.u32.u64 	%r8477, %rd28635;
	cvt.u32.u64 	%r8476, %rd28634;
	cvt.u32.u64 	%r8475, %rd28633;
	cvt.u32.u64 	%r8474, %rd28632;
	cvt.u32.u64 	%r8473, %rd28631;
	cvt.u32.u64 	%r8472, %rd28630;
	cvt.u32.u64 	%r8471, %rd28629;
	ld.const.u32 	%r4018, [const_p+28];
	setp.lt.u32 	%p372, %r4018, %r8471;
	or.pred  	%p373, %p4537, %p372;
	@%p373 bra 	$L__BB1_167;
	setp.gt.u32 	%p374, %r4018, %r8471;
	@%p374 bra 	$L__BB1_168;
	cvt.u32.u64 	%r4019, %rd126;
	setp.lt.u32 	%p375, %r4019, %r8472;
	@%p375 bra 	$L__BB1_167;
	cvt.u32.u64 	%r4020, %rd126;
	setp.gt.u32 	%p376, %r4020, %r8472;
	@%p376 bra 	$L__BB1_168;
	cvt.u32.u64 	%r4021, %rd124;
	setp.lt.u32 	%p377, %r4021, %r8473;
	@%p377 bra 	$L__BB1_167;
	cvt.u32.u64 	%r4022, %rd124;
	setp.gt.u32 	%p378, %r4022, %r8473;
	@%p378 bra 	$L__BB1_168;
	cvt.u32.u64 	%r4023, %rd125;
	setp.lt.u32 	%p379, %r4023, %r8474;
	@%p379 bra 	$L__BB1_167;
	cvt.u32.u64 	%r4024, %rd125;
	setp.gt.u32 	%p380, %r4024, %r8474;
	@%p380 bra 	$L__BB1_168;
	cvt.u32.u64 	%r4025, %rd128;
	setp.lt.u32 	%p381, %r4025, %r8475;
	@%p381 bra 	$L__BB1_167;
	cvt.u32.u64 	%r4026, %rd128;
	setp.gt.u32 	%p382, %r4026, %r8475;
	@%p382 bra 	$L__BB1_168;
	cvt.u32.u64 	%r4027, %rd127;
	setp.lt.u32 	%p383, %r4027, %r8476;
	@%p383 bra 	$L__BB1_167;
	cvt.u32.u64 	%r4028, %rd127;
	setp.gt.u32 	%p384, %r4028, %r8476;
	@%p384 bra 	$L__BB1_168;
	cvt.u32.u64 	%r4029, %rd129;
	setp.lt.u32 	%p385, %r4029, %r8477;
	@%p385 bra 	$L__BB1_167;
	cvt.u32.u64 	%r4030, %rd129;
	setp.gt.u32 	%p386, %r4030, %r8477;
	setp.lt.u32 	%p387, %r8478, %r232;
	or.pred  	%p388, %p386, %p387;
	@%p388 bra 	$L__BB1_168;
$L__BB1_167:
	cvt.u32.u64 	%r4031, %rd128;
	cvt.u32.u64 	%r4032, %rd127;
	cvt.u32.u64 	%r4033, %rd129;
	cvt.u32.u64 	%r4034, %rd126;
	cvt.u32.u64 	%r4035, %rd124;
	cvt.u32.u64 	%r4036, %rd125;
	setp.lt.u32 	%p389, %r8478, %r232;
	selp.s64 	%rd3899, -1, 0, %p389;
	sub.s32 	%r8478, %r8478, %r232;
	and.b64  	%rd3900, %rd28635, 4294967295;
	add.s64 	%rd3901, %rd3900, %rd3899;
	setp.lt.u64 	%p390, %rd3901, %rd129;
	selp.s64 	%rd3902, -1, 0, %p390;
	cvt.u32.u64 	%r4037, %rd3901;
	sub.s32 	%r8477, %r4037, %r4033;
	and.b64  	%rd3903, %rd28634, 4294967295;
	add.s64 	%rd3904, %rd3903, %rd3902;
	setp.lt.u64 	%p391, %rd3904, %rd127;
	selp.s64 	%rd3905, -1, 0, %p391;
	cvt.u32.u64 	%r4038, %rd3904;
	sub.s32 	%r8476, %r4038, %r4032;
	and.b64  	%rd3906, %rd28633, 4294967295;
	add.s64 	%rd3907, %rd3906, %rd3905;
	setp.lt.u64 	%p392, %rd3907, %rd128;
	selp.s64 	%rd3908, -1, 0, %p392;
	cvt.u32.u64 	%r4039, %rd3907;
	sub.s32 	%r8475, %r4039, %r4031;
	and.b64  	%rd3909, %rd28632, 4294967295;
	add.s64 	%rd3910, %rd3909, %rd3908;
	setp.lt.u64 	%p393, %rd3910, %rd125;
	selp.s64 	%rd3911, -1, 0, %p393;
	cvt.u32.u64 	%r4040, %rd3910;
	sub.s32 	%r8474, %r4040, %r4036;
	and.b64  	%rd3912, %rd28631, 4294967295;
	add.s64 	%rd3913, %rd3912, %rd3911;
	setp.lt.u64 	%p394, %rd3913, %rd124;
	selp.s64 	%rd3914, -1, 0, %p394;
	cvt.u32.u64 	%r4041, %rd3913;
	sub.s32 	%r8473, %r4041, %r4035;
	and.b64  	%rd3915, %rd28630, 4294967295;
	add.s64 	%rd3916, %rd3915, %rd3914;
	setp.lt.u64 	%p395, %rd3916, %rd126;
	selp.s32 	%r4042, -1, 0, %p395;
	cvt.u32.u64 	%r4043, %rd3916;
	sub.s32 	%r8472, %r4043, %r4034;
	add.s32 	%r4044, %r8471, %r4042;
	sub.s32 	%r8471, %r4044, %r4018;
$L__BB1_168:
	setp.gt.u32 	%p396, %r8471, %r4018;
	@%p396 bra 	$L__BB1_181;
	bra.uni 	$L__BB1_182;
$L__BB1_169:
	cvt.u32.u64 	%r4045, %rd126;
	setp.gt.u32 	%p398, %r8472, %r4045;
	@%p398 bra 	$L__BB1_181;
	cvt.u32.u64 	%r4046, %rd126;
	setp.lt.u32 	%p399, %r8472, %r4046;
	@%p399 bra 	$L__BB1_183;
	cvt.u32.u64 	%r4047, %rd124;
	setp.gt.u32 	%p400, %r8473, %r4047;
	@%p400 bra 	$L__BB1_181;
	cvt.u32.u64 	%r4048, %rd124;
	setp.lt.u32 	%p401, %r8473, %r4048;
	@%p401 bra 	$L__BB1_183;
	cvt.u32.u64 	%r4049, %rd125;
	setp.gt.u32 	%p402, %r8474, %r4049;
	@%p402 bra 	$L__BB1_181;
	cvt.u32.u64 	%r4050, %rd125;
	setp.lt.u32 	%p403, %r8474, %r4050;
	@%p403 bra 	$L__BB1_183;
	cvt.u32.u64 	%r4051, %rd128;
	setp.gt.u32 	%p404, %r8475, %r4051;
	@%p404 bra 	$L__BB1_181;
	cvt.u32.u64 	%r4052, %rd128;
	setp.lt.u32 	%p405, %r8475, %r4052;
	@%p405 bra 	$L__BB1_183;
	cvt.u32.u64 	%r4053, %rd127;
	setp.gt.u32 	%p406, %r8476, %r4053;
	@%p406 bra 	$L__BB1_181;
	cvt.u32.u64 	%r4054, %rd127;
	setp.lt.u32 	%p407, %r8476, %r4054;
	@%p407 bra 	$L__BB1_183;
	cvt.u32.u64 	%r4055, %rd129;
	setp.gt.u32 	%p408, %r8477, %r4055;
	@%p408 bra 	$L__BB1_181;
	cvt.u32.u64 	%r4056, %rd129;
	setp.lt.u32 	%p409, %r8477, %r4056;
	setp.lt.u32 	%p410, %r8478, %r232;
	or.pred  	%p411, %p409, %p410;
	@%p411 bra 	$L__BB1_183;
$L__BB1_181:
	cvt.u32.u64 	%r4057, %rd128;
	cvt.u32.u64 	%r4058, %rd127;
	cvt.u32.u64 	%r4059, %rd129;
	cvt.u32.u64 	%r4060, %rd126;
	cvt.u32.u64 	%r4061, %rd124;
	cvt.u32.u64 	%r4062, %rd125;
	setp.lt.u32 	%p412, %r8478, %r232;
	selp.s64 	%rd3917, -1, 0, %p412;
	sub.s32 	%r8478, %r8478, %r232;
	cvt.u64.u32 	%rd3918, %r8477;
	add.s64 	%rd3919, %rd3917, %rd3918;
	setp.lt.u64 	%p413, %rd3919, %rd129;
	selp.s64 	%rd3920, -1, 0, %p413;
	cvt.u32.u64 	%r4063, %rd3919;
	sub.s32 	%r8477, %r4063, %r4059;
	cvt.u64.u32 	%rd3921, %r8476;
	add.s64 	%rd3922, %rd3920, %rd3921;
	setp.lt.u64 	%p414, %rd3922, %rd127;
	selp.s64 	%rd3923, -1, 0, %p414;
	cvt.u32.u64 	%r4064, %rd3922;
	sub.s32 	%r8476, %r4064, %r4058;
	cvt.u64.u32 	%rd3924, %r8475;
	add.s64 	%rd3925, %rd3923, %rd3924;
	setp.lt.u64 	%p415, %rd3925, %rd128;
	selp.s64 	%rd3926, -1, 0, %p415;
	cvt.u32.u64 	%r4065, %rd3925;
	sub.s32 	%r8475, %r4065, %r4057;
	cvt.u64.u32 	%rd3927, %r8474;
	add.s64 	%rd3928, %rd3926, %rd3927;
	setp.lt.u64 	%p416, %rd3928, %rd125;
	selp.s64 	%rd3929, -1, 0, %p416;
	cvt.u32.u64 	%r4066, %rd3928;
	sub.s32 	%r8474, %r4066, %r4062;
	cvt.u64.u32 	%rd3930, %r8473;
	add.s64 	%rd3931, %rd3929, %rd3930;
	setp.lt.u64 	%p417, %rd3931, %rd124;
	selp.s64 	%rd3932, -1, 0, %p417;
	cvt.u32.u64 	%r4067, %rd3931;
	sub.s32 	%r8473, %r4067, %r4061;
	cvt.u64.u32 	%rd3933, %r8472;
	add.s64 	%rd3934, %rd3932, %rd3933;
	setp.lt.u64 	%p418, %rd3934, %rd126;
	selp.s32 	%r4068, -1, 0, %p418;
	cvt.u32.u64 	%r4069, %rd3934;
	sub.s32 	%r8472, %r4069, %r4060;
	add.s32 	%r4070, %r8471, %r4068;
	sub.s32 	%r8471, %r4070, %r4018;
	bra.uni 	$L__BB1_183;
$L__BB1_182:
	setp.lt.u32 	%p397, %r8471, %r4018;
	@%p397 bra 	$L__BB1_183;
	bra.uni 	$L__BB1_169;
$L__BB1_183:
	mul.wide.u32 	%rd3935, %r130, %r8444;
	cvt.u32.u64 	%r4071, %rd3935;
	shr.u64 	%rd3936, %rd3935, 32;
	mul.wide.u32 	%rd3937, %r131, %r8444;
	add.s64 	%rd3938, %rd3936, %rd3937;
	shr.u64 	%rd3939, %rd3938, 32;
	mul.wide.u32 	%rd3940, %r132, %r8444;
	add.s64 	%rd3941, %rd3939, %rd3940;
	shr.u64 	%rd3942, %rd3941, 32;
	mul.wide.u32 	%rd3943, %r133, %r8444;
	add.s64 	%rd3944, %rd3942, %rd3943;
	shr.u64 	%rd3945, %rd3944, 32;
	mul.wide.u32 	%rd3946, %r134, %r8444;
	add.s64 	%rd3947, %rd3945, %rd3946;
	shr.u64 	%rd3948, %rd3947, 32;
	mul.wide.u32 	%rd3949, %r135, %r8444;
	add.s64 	%rd3950, %rd3948, %rd3949;
	shr.u64 	%rd3951, %rd3950, 32;
	mul.wide.u32 	%rd3952, %r136, %r8444;
	add.s64 	%rd3953, %rd3951, %rd3952;
	shr.u64 	%rd3954, %rd3953, 32;
	mul.wide.u32 	%rd3955, %r137, %r8444;
	add.s64 	%rd3956, %rd3954, %rd3955;
	shr.u64 	%rd3957, %rd3956, 32;
	and.b64  	%rd3958, %rd3938, 4294967295;
	mul.wide.u32 	%rd3959, %r130, %r8443;
	add.s64 	%rd3960, %rd3959, %rd3958;
	shr.u64 	%rd3961, %rd3960, 32;
	and.b64  	%rd3962, %rd3941, 4294967295;
	mul.wide.u32 	%rd3963, %r131, %r8443;
	add.s64 	%rd3964, %rd3961, %rd3962;
	add.s64 	%rd3965, %rd3964, %rd3963;
	shr.u64 	%rd3966, %rd3965, 32;
	and.b64  	%rd3967, %rd3944, 4294967295;
	mul.wide.u32 	%rd3968, %r132, %r8443;
	add.s64 	%rd3969, %rd3966, %rd3967;
	add.s64 	%rd3970, %rd3969, %rd3968;
	shr.u64 	%rd3971, %rd3970, 32;
	and.b64  	%rd3972, %rd3947, 4294967295;
	mul.wide.u32 	%rd3973, %r133, %r8443;
	add.s64 	%rd3974, %rd3971, %rd3972;
	add.s64 	%rd3975, %rd3974, %rd3973;
	shr.u64 	%rd3976, %rd3975, 32;
	and.b64  	%rd3977, %rd3950, 4294967295;
	mul.wide.u32 	%rd3978, %r134, %r8443;
	add.s64 	%rd3979, %rd3976, %rd3977;
	add.s64 	%rd3980, %rd3979, %rd3978;
	shr.u64 	%rd3981, %rd3980, 32;
	and.b64  	%rd3982, %rd3953, 4294967295;
	mul.wide.u32 	%rd3983, %r135, %r8443;
	add.s64 	%rd3984, %rd3981, %rd3982;
	add.s64 	%rd3985, %rd3984, %rd3983;
	shr.u64 	%rd3986, %rd3985, 32;
	and.b64  	%rd3987, %rd3956, 4294967295;
	mul.wide.u32 	%rd3988, %r136, %r8443;
	add.s64 	%rd3989, %rd3986, %rd3987;
	add.s64 	%rd3990, %rd3989, %rd3988;
	shr.u64 	%rd3991, %rd3990, 32;
	mul.wide.u32 	%rd3992, %r137, %r8443;
	add.s64 	%rd3993, %rd3991, %rd3957;
	add.s64 	%rd3994, %rd3993, %rd3992;
	shr.u64 	%rd3995, %rd3994, 32;
	and.b64  	%rd3996, %rd3965, 4294967295;
	mul.wide.u32 	%rd3997, %r130, %r8442;
	add.s64 	%rd3998, %rd3997, %rd3996;
	shr.u64 	%rd3999, %rd3998, 32;
	and.b64  	%rd4000, %rd3970, 4294967295;
	mul.wide.u32 	%rd4001, %r131, %r8442;
	add.s64 	%rd4002, %rd3999, %rd4000;
	add.s64 	%rd4003, %rd4002, %rd4001;
	shr.u64 	%rd4004, %rd4003, 32;
	and.b64  	%rd4005, %rd3975, 4294967295;
	mul.wide.u32 	%rd4006, %r132, %r8442;
	add.s64 	%rd4007, %rd4004, %rd4005;
	add.s64 	%rd4008, %rd4007, %rd4006;
	shr.u64 	%rd4009, %rd4008, 32;
	and.b64  	%rd4010, %rd3980, 4294967295;
	mul.wide.u32 	%rd4011, %r133, %r8442;
	add.s64 	%rd4012, %rd4009, %rd4010;
	add.s64 	%rd4013, %rd4012, %rd4011;
	shr.u64 	%rd4014, %rd4013, 32;
	and.b64  	%rd4015, %rd3985, 4294967295;
	mul.wide.u32 	%rd4016, %r134, %r8442;
	add.s64 	%rd4017, %rd4014, %rd4015;
	add.s64 	%rd4018, %rd4017, %rd4016;
	shr.u64 	%rd4019, %rd4018, 32;
	and.b64  	%rd4020, %rd3990, 4294967295;
	mul.wide.u32 	%rd4021, %r135, %r8442;
	add.s64 	%rd4022, %rd4019, %rd4020;
	add.s64 	%rd4023, %rd4022, %rd4021;
	shr.u64 	%rd4024, %rd4023, 32;
	and.b64  	%rd4025, %rd3994, 4294967295;
	mul.wide.u32 	%rd4026, %r136, %r8442;
	add.s64 	%rd4027, %rd4024, %rd4025;
	add.s64 	%rd4028, %rd4027, %rd4026;
	shr.u64 	%rd4029, %rd4028, 32;
	mul.wide.u32 	%rd4030, %r137, %r8442;
	add.s64 	%rd4031, %rd4029, %rd3995;
	add.s64 	%rd4032, %rd4031, %rd4030;
	shr.u64 	%rd4033, %rd4032, 32;
	and.b64  	%rd4034, %rd4003, 4294967295;
	mul.wide.u32 	%rd4035, %r130, %r8441;
	add.s64 	%rd4036, %rd4035, %rd4034;
	shr.u64 	%rd4037, %rd4036, 32;
	and.b64  	%rd4038, %rd4008, 4294967295;
	mul.wide.u32 	%rd4039, %r131, %r8441;
	add.s64 	%rd4040, %rd4037, %rd4038;
	add.s64 	%rd4041, %rd4040, %rd4039;
	shr.u64 	%rd4042, %rd4041, 32;
	and.b64  	%rd4043, %rd4013, 4294967295;
	mul.wide.u32 	%rd4044, %r132, %r8441;
	add.s64 	%rd4045, %rd4042, %rd4043;
	add.s64 	%rd4046, %rd4045, %rd4044;
	shr.u64 	%rd4047, %rd4046, 32;
	and.b64  	%rd4048, %rd4018, 4294967295;
	mul.wide.u32 	%rd4049, %r133, %r8441;
	add.s64 	%rd4050, %rd4047, %rd4048;
	add.s64 	%rd4051, %rd4050, %rd4049;
	shr.u64 	%rd4052, %rd4051, 32;
	and.b64  	%rd4053, %rd4023, 4294967295;
	mul.wide.u32 	%rd4054, %r134, %r8441;
	add.s64 	%rd4055, %rd4052, %rd4053;
	add.s64 	%rd4056, %rd4055, %rd4054;
	shr.u64 	%rd4057, %rd4056, 32;
	and.b64  	%rd4058, %rd4028, 4294967295;
	mul.wide.u32 	%rd4059, %r135, %r8441;
	add.s64 	%rd4060, %rd4057, %rd4058;
	add.s64 	%rd4061, %rd4060, %rd4059;
	shr.u64 	%rd4062, %rd4061, 32;
	and.b64  	%rd4063, %rd4032, 4294967295;
	mul.wide.u32 	%rd4064, %r136, %r8441;
	add.s64 	%rd4065, %rd4062, %rd4063;
	add.s64 	%rd4066, %rd4065, %rd4064;
	shr.u64 	%rd4067, %rd4066, 32;
	mul.wide.u32 	%rd4068, %r137, %r8441;
	add.s64 	%rd4069, %rd4067, %rd4033;
	add.s64 	%rd4070, %rd4069, %rd4068;
	shr.u64 	%rd4071, %rd4070, 32;
	and.b64  	%rd4072, %rd4041, 4294967295;
	mul.wide.u32 	%rd4073, %r130, %r8440;
	add.s64 	%rd4074, %rd4073, %rd4072;
	shr.u64 	%rd4075, %rd4074, 32;
	and.b64  	%rd4076, %rd4046, 4294967295;
	mul.wide.u32 	%rd4077, %r131, %r8440;
	add.s64 	%rd4078, %rd4075, %rd4076;
	add.s64 	%rd4079, %rd4078, %rd4077;
	shr.u64 	%rd4080, %rd4079, 32;
	and.b64  	%rd4081, %rd4051, 4294967295;
	mul.wide.u32 	%rd4082, %r132, %r8440;
	add.s64 	%rd4083, %rd4080, %rd4081;
	add.s64 	%rd4084, %rd4083, %rd4082;
	shr.u64 	%rd4085, %rd4084, 32;
	and.b64  	%rd4086, %rd4056, 4294967295;
	mul.wide.u32 	%rd4087, %r133, %r8440;
	add.s64 	%rd4088, %rd4085, %rd4086;
	add.s64 	%rd4089, %rd4088, %rd4087;
	shr.u64 	%rd4090, %rd4089, 32;
	and.b64  	%rd4091, %rd4061, 4294967295;
	mul.wide.u32 	%rd4092, %r134, %r8440;
	add.s64 	%rd4093, %rd4090, %rd4091;
	add.s64 	%rd4094, %rd4093, %rd4092;
	shr.u64 	%rd4095, %rd4094, 32;
	and.b64  	%rd4096, %rd4066, 4294967295;
	mul.wide.u32 	%rd4097, %r135, %r8440;
	add.s64 	%rd4098, %rd4095, %rd4096;
	add.s64 	%rd4099, %rd4098, %rd4097;
	shr.u64 	%rd4100, %rd4099, 32;
	and.b64  	%rd4101, %rd4070, 4294967295;
	mul.wide.u32 	%rd4102, %r136, %r8440;
	add.s64 	%rd4103, %rd4100, %rd4101;
	add.s64 	%rd4104, %rd4103, %rd4102;
	shr.u64 	%rd4105, %rd4104, 32;
	mul.wide.u32 	%rd4106, %r137, %r8440;
	add.s64 	%rd4107, %rd4105, %rd4071;
	add.s64 	%rd4108, %rd4107, %rd4106;
	shr.u64 	%rd4109, %rd4108, 32;
	and.b64  	%rd4110, %rd4079, 4294967295;
	mul.wide.u32 	%rd4111, %r130, %r8439;
	add.s64 	%rd4112, %rd4111, %rd4110;
	shr.u64 	%rd4113, %rd4112, 32;
	and.b64  	%rd4114, %rd4084, 4294967295;
	mul.wide.u32 	%rd4115, %r131, %r8439;
	add.s64 	%rd4116, %rd4113, %rd4114;
	add.s64 	%rd4117, %rd4116, %rd4115;
	shr.u64 	%rd4118, %rd4117, 32;
	and.b64  	%rd4119, %rd4089, 4294967295;
	mul.wide.u32 	%rd4120, %r132, %r8439;
	add.s64 	%rd4121, %rd4118, %rd4119;
	add.s64 	%rd4122, %rd4121, %rd4120;
	shr.u64 	%rd4123, %rd4122, 32;
	and.b64  	%rd4124, %rd4094, 4294967295;
	mul.wide.u32 	%rd4125, %r133, %r8439;
	add.s64 	%rd4126, %rd4123, %rd4124;
	add.s64 	%rd4127, %rd4126, %rd4125;
	shr.u64 	%rd4128, %rd4127, 32;
	and.b64  	%rd4129, %rd4099, 4294967295;
	mul.wide.u32 	%rd4130, %r134, %r8439;
	add.s64 	%rd4131, %rd4128, %rd4129;
	add.s64 	%rd4132, %rd4131, %rd4130;
	shr.u64 	%rd4133, %rd4132, 32;
	and.b64  	%rd4134, %rd4104, 4294967295;
	mul.wide.u32 	%rd4135, %r135, %r8439;
	add.s64 	%rd4136, %rd4133, %rd4134;
	add.s64 	%rd4137, %rd4136, %rd4135;
	shr.u64 	%rd4138, %rd4137, 32;
	and.b64  	%rd4139, %rd4108, 4294967295;
	mul.wide.u32 	%rd4140, %r136, %r8439;
	add.s64 	%rd4141, %rd4138, %rd4139;
	add.s64 	%rd4142, %rd4141, %rd4140;
	shr.u64 	%rd4143, %rd4142, 32;
	mul.wide.u32 	%rd4144, %r137, %r8439;
	add.s64 	%rd4145, %rd4143, %rd4109;
	add.s64 	%rd4146, %rd4145, %rd4144;
	shr.u64 	%rd4147, %rd4146, 32;
	and.b64  	%rd4148, %rd4117, 4294967295;
	mul.wide.u32 	%rd4149, %r130, %r8438;
	add.s64 	%rd4150, %rd4149, %rd4148;
	shr.u64 	%rd4151, %rd4150, 32;
	and.b64  	%rd4152, %rd4122, 4294967295;
	mul.wide.u32 	%rd4153, %r131, %r8438;
	add.s64 	%rd4154, %rd4151, %rd4152;
	add.s64 	%rd4155, %rd4154, %rd4153;
	shr.u64 	%rd4156, %rd4155, 32;
	and.b64  	%rd4157, %rd4127, 4294967295;
	mul.wide.u32 	%rd4158, %r132, %r8438;
	add.s64 	%rd4159, %rd4156, %rd4157;
	add.s64 	%rd4160, %rd4159, %rd4158;
	shr.u64 	%rd4161, %rd4160, 32;
	and.b64  	%rd4162, %rd4132, 4294967295;
	mul.wide.u32 	%rd4163, %r133, %r8438;
	add.s64 	%rd4164, %rd4161, %rd4162;
	add.s64 	%rd4165, %rd4164, %rd4163;
	shr.u64 	%rd4166, %rd4165, 32;
	and.b64  	%rd4167, %rd4137, 4294967295;
	mul.wide.u32 	%rd4168, %r134, %r8438;
	add.s64 	%rd4169, %rd4166, %rd4167;
	add.s64 	%rd4170, %rd4169, %rd4168;
	shr.u64 	%rd4171, %rd4170, 32;
	and.b64  	%rd4172, %rd4142, 4294967295;
	mul.wide.u32 	%rd4173, %r135, %r8438;
	add.s64 	%rd4174, %rd4171, %rd4172;
	add.s64 	%rd4175, %rd4174, %rd4173;
	shr.u64 	%rd4176, %rd4175, 32;
	and.b64  	%rd4177, %rd4146, 4294967295;
	mul.wide.u32 	%rd4178, %r136, %r8438;
	add.s64 	%rd4179, %rd4176, %rd4177;
	add.s64 	%rd4180, %rd4179, %rd4178;
	shr.u64 	%rd4181, %rd4180, 32;
	mul.wide.u32 	%rd4182, %r137, %r8438;
	add.s64 	%rd4183, %rd4181, %rd4147;
	add.s64 	%rd4184, %rd4183, %rd4182;
	shr.u64 	%rd4185, %rd4184, 32;
	and.b64  	%rd4186, %rd4155, 4294967295;
	mul.wide.u32 	%rd4187, %r130, %r8437;
	add.s64 	%rd4188, %rd4187, %rd4186;
	shr.u64 	%rd4189, %rd4188, 32;
	and.b64  	%rd4190, %rd4160, 4294967295;
	mul.wide.u32 	%rd4191, %r131, %r8437;
	add.s64 	%rd4192, %rd4189, %rd4190;
	add.s64 	%rd4193, %rd4192, %rd4191;
	shr.u64 	%rd4194, %rd4193, 32;
	and.b64  	%rd4195, %rd4165, 4294967295;
	mul.wide.u32 	%rd4196, %r132, %r8437;
	add.s64 	%rd4197, %rd4194, %rd4195;
	add.s64 	%rd4198, %rd4197, %rd4196;
	shr.u64 	%rd4199, %rd4198, 32;
	and.b64  	%rd4200, %rd4170, 4294967295;
	mul.wide.u32 	%rd4201, %r133, %r8437;
	add.s64 	%rd4202, %rd4199, %rd4200;
	add.s64 	%rd4203, %rd4202, %rd4201;
	shr.u64 	%rd4204, %rd4203, 32;
	and.b64  	%rd4205, %rd4175, 4294967295;
	mul.wide.u32 	%rd4206, %r134, %r8437;
	add.s64 	%rd4207, %rd4204, %rd4205;
	add.s64 	%rd4208, %rd4207, %rd4206;
	shr.u64 	%rd4209, %rd4208, 32;
	and.b64  	%rd4210, %rd4180, 4294967295;
	mul.wide.u32 	%rd4211, %r135, %r8437;
	add.s64 	%rd4212, %rd4209, %rd4210;
	add.s64 	%rd4213, %rd4212, %rd4211;
	shr.u64 	%rd4214, %rd4213, 32;
	and.b64  	%rd4215, %rd4184, 4294967295;
	mul.wide.u32 	%rd4216, %r136, %r8437;
	add.s64 	%rd4217, %rd4214, %rd4215;
	add.s64 	%rd4218, %rd4217, %rd4216;
	shr.u64 	%rd4219, %rd4218, 32;
	mul.wide.u32 	%rd4220, %r137, %r8437;
	add.s64 	%rd4221, %rd4219, %rd4185;
	add.s64 	%rd4222, %rd4221, %rd4220;
	shr.u64 	%rd4223, %rd4222, 32;
	{ .reg .b32 tmp; mov.b64 {tmp, %r4072}, %rd4222; }
	and.b64  	%rd4224, %rd4193, 4294967295;
	mul.lo.s64 	%rd4225, %rd4224, 977;
	cvt.u32.u64 	%r4073, %rd4225;
	shr.u64 	%rd4226, %rd4225, 32;
	and.b64  	%rd4227, %rd4198, 4294967295;
	mad.lo.s64 	%rd4228, %rd4227, 977, %rd4226;
	shr.u64 	%rd4229, %rd4228, 32;
	and.b64  	%rd4230, %rd4203, 4294967295;
	mad.lo.s64 	%rd4231, %rd4230, 977, %rd4229;
	shr.u64 	%rd4232, %rd4231, 32;
	and.b64  	%rd4233, %rd4208, 4294967295;
	mad.lo.s64 	%rd4234, %rd4233, 977, %rd4232;
	shr.u64 	%rd4235, %rd4234, 32;
	and.b64  	%rd4236, %rd4213, 4294967295;
	mad.lo.s64 	%rd4237, %rd4236, 977, %rd4235;
	shr.u64 	%rd4238, %rd4237, 32;
	and.b64  	%rd4239, %rd4218, 4294967295;
	mad.lo.s64 	%rd4240, %rd4239, 977, %rd4238;
	shr.u64 	%rd4241, %rd4240, 32;
	and.b64  	%rd4242, %rd4222, 4294967295;
	mad.lo.s64 	%rd4243, %rd4242, 977, %rd4241;
	shr.u64 	%rd4244, %rd4243, 32;
	mad.lo.s64 	%rd4245, %rd4223, 977, %rd4244;
	{ .reg .b32 tmp; mov.b64 {tmp, %r4074}, %rd4245; }
	add.s32 	%r8495, %r4071, %r4073;
	setp.lt.u32 	%p420, %r8495, %r4071;
	selp.u64 	%rd4246, 1, 0, %p420;
	and.b64  	%rd4247, %rd3960, 4294967295;
	and.b64  	%rd4248, %rd4228, 4294967295;
	add.s64 	%rd4249, %rd4247, %rd4246;
	add.s64 	%rd4250, %rd4249, %rd4248;
	shr.u64 	%rd4251, %rd4250, 32;
	and.b64  	%rd4252, %rd3998, 4294967295;
	and.b64  	%rd4253, %rd4231, 4294967295;
	add.s64 	%rd4254, %rd4251, %rd4252;
	add.s64 	%rd4255, %rd4254, %rd4253;
	shr.u64 	%rd4256, %rd4255, 32;
	and.b64  	%rd4257, %rd4036, 4294967295;
	and.b64  	%rd4258, %rd4234, 4294967295;
	add.s64 	%rd4259, %rd4256, %rd4257;
	add.s64 	%rd4260, %rd4259, %rd4258;
	shr.u64 	%rd4261, %rd4260, 32;
	and.b64  	%rd4262, %rd4074, 4294967295;
	and.b64  	%rd4263, %rd4237, 4294967295;
	add.s64 	%rd4264, %rd4261, %rd4262;
	add.s64 	%rd4265, %rd4264, %rd4263;
	shr.u64 	%rd4266, %rd4265, 32;
	and.b64  	%rd4267, %rd4112, 4294967295;
	and.b64  	%rd4268, %rd4240, 4294967295;
	add.s64 	%rd4269, %rd4266, %rd4267;
	add.s64 	%rd4270, %rd4269, %rd4268;
	shr.u64 	%rd4271, %rd4270, 32;
	and.b64  	%rd4272, %rd4150, 4294967295;
	and.b64  	%rd4273, %rd4243, 4294967295;
	add.s64 	%rd4274, %rd4271, %rd4272;
	add.s64 	%rd4275, %rd4274, %rd4273;
	shr.u64 	%rd4276, %rd4275, 32;
	and.b64  	%rd4277, %rd4188, 4294967295;
	and.b64  	%rd4278, %rd4245, 4294967295;
	add.s64 	%rd4279, %rd4276, %rd4277;
	add.s64 	%rd4280, %rd4279, %rd4278;
	{ .reg .b32 tmp; mov.b64 {tmp, %r4075}, %rd4280; }
	add.s32 	%r4076, %r4075, %r4074;
	and.b64  	%rd4281, %rd4250, 4294967295;
	add.s64 	%rd28642, %rd4281, %rd4224;
	shr.u64 	%rd4282, %rd28642, 32;
	and.b64  	%rd4283, %rd4255, 4294967295;
	add.s64 	%rd4284, %rd4282, %rd4283;
	add.s64 	%rd28641, %rd4284, %rd4227;
	shr.u64 	%rd4285, %rd28641, 32;
	and.b64  	%rd4286, %rd4260, 4294967295;
	add.s64 	%rd4287, %rd4285, %rd4286;
	add.s64 	%rd28640, %rd4287, %rd4230;
	shr.u64 	%rd4288, %rd28640, 32;
	and.b64  	%rd4289, %rd4265, 4294967295;
	add.s64 	%rd4290, %rd4288, %rd4289;
	add.s64 	%rd28639, %rd4290, %rd4233;
	shr.u64 	%rd4291, %rd28639, 32;
	and.b64  	%rd4292, %rd4270, 4294967295;
	add.s64 	%rd4293, %rd4291, %rd4292;
	add.s64 	%rd28638, %rd4293, %rd4236;
	shr.u64 	%rd4294, %rd28638, 32;
	and.b64  	%rd4295, %rd4275, 4294967295;
	add.s64 	%rd4296, %rd4294, %rd4295;
	add.s64 	%rd28637, %rd4296, %rd4239;
	shr.u64 	%rd4297, %rd28637, 32;
	and.b64  	%rd4298, %rd4280, 4294967295;
	add.s64 	%rd4299, %rd4297, %rd4298;
	add.s64 	%rd28636, %rd4299, %rd4242;
	{ .reg .b32 tmp; mov.b64 {tmp, %r4077}, %rd28636; }
	add.s32 	%r4078, %r4076, %r4077;
	add.s32 	%r274, %r4078, %r4072;
	setp.eq.s32 	%p421, %r274, 0;
	mov.pred 	%p4538, 0;
	@%p421 bra 	$L__BB1_185;
	cvt.u64.u32 	%rd4300, %r274;
	mul.wide.u32 	%rd4301, %r274, 977;
	cvt.u32.u64 	%r4079, %rd4301;
	shr.u64 	%rd4302, %rd4301, 32;
	add.s64 	%rd4303, %rd4302, %rd4300;
	shr.u64 	%rd4304, %rd4303, 32;
	add.s32 	%r275, %r8495, %r4079;
	setp.lt.u32 	%p422, %r275, %r8495;
	selp.u64 	%rd4305, 1, 0, %p422;
	and.b64  	%rd4306, %rd28642, 4294967295;
	and.b64  	%rd4307, %rd4303, 4294967295;
	add.s64 	%rd4308, %rd4306, %rd4305;
	add.s64 	%rd28642, %rd4308, %rd4307;
	shr.u64 	%rd4309, %rd28642, 32;
	and.b64  	%rd4310, %rd28641, 4294967295;
	add.s64 	%rd4311, %rd4309, %rd4310;
	add.s64 	%rd28641, %rd4311, %rd4304;
	shr.u64 	%rd4312, %rd28641, 32;
	and.b64  	%rd4313, %rd28640, 4294967295;
	add.s64 	%rd28640, %rd4312, %rd4313;
	shr.u64 	%rd4314, %rd28640, 32;
	and.b64  	%rd4315, %rd28639, 4294967295;
	add.s64 	%rd28639, %rd4314, %rd4315;
	shr.u64 	%rd4316, %rd28639, 32;
	and.b64  	%rd4317, %rd28638, 4294967295;
	add.s64 	%rd28638, %rd4316, %rd4317;
	shr.u64 	%rd4318, %rd28638, 32;
	and.b64  	%rd4319, %rd28637, 4294967295;
	add.s64 	%rd28637, %rd4318, %rd4319;
	shr.u64 	%rd4320, %rd28637, 32;
	and.b64  	%rd4321, %rd28636, 4294967295;
	add.s64 	%rd28636, %rd4320, %rd4321;
	setp.gt.u64 	%p4538, %rd28636, 4294967295;
	mov.u32 	%r8495, %r275;
$L__BB1_185:
	ld.const.u32 	%rd151, [const_p+16];
	ld.const.u32 	%rd152, [const_p+24];
	ld.const.u32 	%rd153, [const_p+8];
	ld.const.u32 	%rd154, [const_p+12];
	ld.const.u32 	%rd155, [const_p+4];
	ld.const.u32 	%r277, [const_p];
	cvt.u32.u64 	%r8494, %rd28642;
	cvt.u32.u64 	%r8493, %rd28641;
	cvt.u32.u64 	%r8492, %rd28640;
	cvt.u32.u64 	%r8491, %rd28639;
	cvt.u32.u64 	%r8490, %rd28638;
	cvt.u32.u64 	%r8489, %rd28637;
	cvt.u32.u64 	%r8488, %rd28636;
	ld.const.u32 	%r4080, [const_p+28];
	setp.lt.u32 	%p423, %r4080, %r8488;
	or.pred  	%p424, %p4538, %p423;
	@%p424 bra 	$L__BB1_199;
	setp.gt.u32 	%p425, %r4080, %r8488;
	@%p425 bra 	$L__BB1_200;
	cvt.u32.u64 	%r4081, %rd152;
	setp.lt.u32 	%p426, %r4081, %r8489;
	@%p426 bra 	$L__BB1_199;
	cvt.u32.u64 	%r4082, %rd152;
	setp.gt.u32 	%p427, %r4082, %r8489;
	@%p427 bra 	$L__BB1_200;
	cvt.u32.u64 	%r4083, %rd124;
	setp.lt.u32 	%p428, %r4083, %r8490;
	@%p428 bra 	$L__BB1_199;
	cvt.u32.u64 	%r4084, %rd124;
	setp.gt.u32 	%p429, %r4084, %r8490;
	@%p429 bra 	$L__BB1_200;
	cvt.u32.u64 	%r4085, %rd151;
	setp.lt.u32 	%p430, %r4085, %r8491;
	@%p430 bra 	$L__BB1_199;
	cvt.u32.u64 	%r4086, %rd151;
	setp.gt.u32 	%p431, %r4086, %r8491;
	@%p431 bra 	$L__BB1_200;
	cvt.u32.u64 	%r4087, %rd154;
	setp.lt.u32 	%p432, %r4087, %r8492;
	@%p432 bra 	$L__BB1_199;
	cvt.u32.u64 	%r4088, %rd154;
	setp.gt.u32 	%p433, %r4088, %r8492;
	@%p433 bra 	$L__BB1_200;
	cvt.u32.u64 	%r4089, %rd153;
	setp.lt.u32 	%p434, %r4089, %r8493;
	@%p434 bra 	$L__BB1_199;
	cvt.u32.u64 	%r4090, %rd153;
	setp.gt.u32 	%p435, %r4090, %r8493;
	@%p435 bra 	$L__BB1_200;
	cvt.u32.u64 	%r4091, %rd155;
	setp.lt.u32 	%p436, %r4091, %r8494;
	@%p436 bra 	$L__BB1_199;
	cvt.u32.u64 	%r4092, %rd155;
	setp.gt.u32 	%p437, %r4092, %r8494;
	setp.lt.u32 	%p438, %r8495, %r277;
	or.pred  	%p439, %p437, %p438;
	@%p439 bra 	$L__BB1_200;
$L__BB1_199:
	cvt.u32.u64 	%r4093, %rd154;
	cvt.u32.u64 	%r4094, %rd153;
	cvt.u32.u64 	%r4095, %rd155;
	cvt.u32.u64 	%r4096, %rd152;
	cvt.u32.u64 	%r4097, %rd124;
	cvt.u32.u64 	%r4098, %rd151;
	setp.lt.u32 	%p440, %r8495, %r277;
	selp.s64 	%rd4323, -1, 0, %p440;
	sub.s32 	%r8495, %r8495, %r277;
	and.b64  	%rd4324, %rd28642, 4294967295;
	add.s64 	%rd4325, %rd4324, %rd4323;
	setp.lt.u64 	%p441, %rd4325, %rd155;
	selp.s64 	%rd4326, -1, 0, %p441;
	cvt.u32.u64 	%r4099, %rd4325;
	sub.s32 	%r8494, %r4099, %r4095;
	and.b64  	%rd4327, %rd28641, 4294967295;
	add.s64 	%rd4328, %rd4327, %rd4326;
	setp.lt.u64 	%p442, %rd4328, %rd153;
	selp.s64 	%rd4329, -1, 0, %p442;
	cvt.u32.u64 	%r4100, %rd4328;
	sub.s32 	%r8493, %r4100, %r4094;
	and.b64  	%rd4330, %rd28640, 4294967295;
	add.s64 	%rd4331, %rd4330, %rd4329;
	setp.lt.u64 	%p443, %rd4331, %rd154;
	selp.s64 	%rd4332, -1, 0, %p443;
	cvt.u32.u64 	%r4101, %rd4331;
	sub.s32 	%r8492, %r4101, %r4093;
	and.b64  	%rd4333, %rd28639, 4294967295;
	add.s64 	%rd4334, %rd4333, %rd4332;
	setp.lt.u64 	%p444, %rd4334, %rd151;
	selp.s64 	%rd4335, -1, 0, %p444;
	cvt.u32.u64 	%r4102, %rd4334;
	sub.s32 	%r8491, %r4102, %r4098;
	and.b64  	%rd4336, %rd28638, 4294967295;
	add.s64 	%rd4337, %rd4336, %rd4335;
	setp.lt.u64 	%p445, %rd4337, %rd124;
	selp.s64 	%rd4338, -1, 0, %p445;
	cvt.u32.u64 	%r4103, %rd4337;
	sub.s32 	%r8490, %r4103, %r4097;
	and.b64  	%rd4339, %rd28637, 4294967295;
	add.s64 	%rd4340, %rd4339, %rd4338;
	setp.lt.u64 	%p446, %rd4340, %rd152;
	selp.s32 	%r4104, -1, 0, %p446;
	cvt.u32.u64 	%r4105, %rd4340;
	sub.s32 	%r8489, %r4105, %r4096;
	add.s32 	%r4106, %r8488, %r4104;
	sub.s32 	%r8488, %r4106, %r4080;
$L__BB1_200:
	setp.gt.u32 	%p447, %r8488, %r4080;
	@%p447 bra 	$L__BB1_213;
	bra.uni 	$L__BB1_214;
$L__BB1_201:
	cvt.u32.u64 	%r4107, %rd152;
	setp.gt.u32 	%p449, %r8489, %r4107;
	@%p449 bra 	$L__BB1_213;
	cvt.u32.u64 	%r4108, %rd152;
	setp.lt.u32 	%p450, %r8489, %r4108;
	@%p450 bra 	$L__BB1_215;
	cvt.u32.u64 	%r4109, %rd124;
	setp.gt.u32 	%p451, %r8490, %r4109;
	@%p451 bra 	$L__BB1_213;
	cvt.u32.u64 	%r4110, %rd124;
	setp.lt.u32 	%p452, %r8490, %r4110;
	@%p452 bra 	$L__BB1_215;
	cvt.u32.u64 	%r4111, %rd151;
	setp.gt.u32 	%p453, %r8491, %r4111;
	@%p453 bra 	$L__BB1_213;
	cvt.u32.u64 	%r4112, %rd151;
	setp.lt.u32 	%p454, %r8491, %r4112;
	@%p454 bra 	$L__BB1_215;
	cvt.u32.u64 	%r4113, %rd154;
	setp.gt.u32 	%p455, %r8492, %r4113;
	@%p455 bra 	$L__BB1_213;
	cvt.u32.u64 	%r4114, %rd154;
	setp.lt.u32 	%p456, %r8492, %r4114;
	@%p456 bra 	$L__BB1_215;
	cvt.u32.u64 	%r4115, %rd153;
	setp.gt.u32 	%p457, %r8493, %r4115;
	@%p457 bra 	$L__BB1_213;
	cvt.u32.u64 	%r4116, %rd153;
	setp.lt.u32 	%p458, %r8493, %r4116;
	@%p458 bra 	$L__BB1_215;
	cvt.u32.u64 	%r4117, %rd155;
	setp.gt.u32 	%p459, %r8494, %r4117;
	@%p459 bra 	$L__BB1_213;
	cvt.u32.u64 	%r4118, %rd155;
	setp.lt.u32 	%p460, %r8494, %r4118;
	setp.lt.u32 	%p461, %r8495, %r277;
	or.pred  	%p462, %p460, %p461;
	@%p462 bra 	$L__BB1_215;
$L__BB1_213:
	cvt.u32.u64 	%r4119, %rd154;
	cvt.u32.u64 	%r4120, %rd153;
	cvt.u32.u64 	%r4121, %rd155;
	cvt.u32.u64 	%r4122, %rd152;
	cvt.u32.u64 	%r4123, %rd124;
	cvt.u32.u64 	%r4124, %rd151;
	setp.lt.u32 	%p463, %r8495, %r277;
	selp.s64 	%rd4341, -1, 0, %p463;
	sub.s32 	%r8495, %r8495, %r277;
	cvt.u64.u32 	%rd4342, %r8494;
	add.s64 	%rd4343, %rd4341, %rd4342;
	setp.lt.u64 	%p464, %rd4343, %rd155;
	selp.s64 	%rd4344, -1, 0, %p464;
	cvt.u32.u64 	%r4125, %rd4343;
	sub.s32 	%r8494, %r4125, %r4121;
	cvt.u64.u32 	%rd4345, %r8493;
	add.s64 	%rd4346, %rd4344, %rd4345;
	setp.lt.u64 	%p465, %rd4346, %rd153;
	selp.s64 	%rd4347, -1, 0, %p465;
	cvt.u32.u64 	%r4126, %rd4346;
	sub.s32 	%r8493, %r4126, %r4120;
	cvt.u64.u32 	%rd4348, %r8492;
	add.s64 	%rd4349, %rd4347, %rd4348;
	setp.lt.u64 	%p466, %rd4349, %rd154;
	selp.s64 	%rd4350, -1, 0, %p466;
	cvt.u32.u64 	%r4127, %rd4349;
	sub.s32 	%r8492, %r4127, %r4119;
	cvt.u64.u32 	%rd4351, %r8491;
	add.s64 	%rd4352, %rd4350, %rd4351;
	setp.lt.u64 	%p467, %rd4352, %rd151;
	selp.s64 	%rd4353, -1, 0, %p467;
	cvt.u32.u64 	%r4128, %rd4352;
	sub.s32 	%r8491, %r4128, %r4124;
	cvt.u64.u32 	%rd4354, %r8490;
	add.s64 	%rd4355, %rd4353, %rd4354;
	setp.lt.u64 	%p468, %rd4355, %rd124;
	selp.s64 	%rd4356, -1, 0, %p468;
	cvt.u32.u64 	%r4129, %rd4355;
	sub.s32 	%r8490, %r4129, %r4123;
	cvt.u64.u32 	%rd4357, %r8489;
	add.s64 	%rd4358, %rd4356, %rd4357;
	setp.lt.u64 	%p469, %rd4358, %rd152;
	selp.s32 	%r4130, -1, 0, %p469;
	cvt.u32.u64 	%r4131, %rd4358;
	sub.s32 	%r8489, %r4131, %r4122;
	add.s32 	%r4132, %r8488, %r4130;
	sub.s32 	%r8488, %r4132, %r4080;
	bra.uni 	$L__BB1_215;
$L__BB1_214:
	setp.lt.u32 	%p448, %r8488, %r4080;
	@%p448 bra 	$L__BB1_215;
	bra.uni 	$L__BB1_201;
$L__BB1_215:
	mul.wide.u32 	%rd4359, %r8913, %r8427;
	cvt.u32.u64 	%r4133, %rd4359;
	shr.u64 	%rd4360, %rd4359, 32;
	mul.wide.u32 	%rd4361, %r8912, %r8427;
	add.s64 	%rd4362, %rd4360, %rd4361;
	shr.u64 	%rd4363, %rd4362, 32;
	mul.wide.u32 	%rd4364, %r8911, %r8427;
	add.s64 	%rd4365, %rd4363, %rd4364;
	shr.u64 	%rd4366, %rd4365, 32;
	mul.wide.u32 	%rd4367, %r8910, %r8427;
	add.s64 	%rd4368, %rd4366, %rd4367;
	shr.u64 	%rd4369, %rd4368, 32;
	mul.wide.u32 	%rd4370, %r8909, %r8427;
	add.s64 	%rd4371, %rd4369, %rd4370;
	shr.u64 	%rd4372, %rd4371, 32;
	mul.wide.u32 	%rd4373, %r8908, %r8427;
	add.s64 	%rd4374, %rd4372, %rd4373;
	shr.u64 	%rd4375, %rd4374, 32;
	mul.wide.u32 	%rd4376, %r8907, %r8427;
	add.s64 	%rd4377, %rd4375, %rd4376;
	shr.u64 	%rd4378, %rd4377, 32;
	mul.wide.u32 	%rd4379, %r8906, %r8427;
	add.s64 	%rd4380, %rd4378, %rd4379;
	shr.u64 	%rd4381, %rd4380, 32;
	and.b64  	%rd4382, %rd4362, 4294967295;
	mul.wide.u32 	%rd4383, %r8913, %r8426;
	add.s64 	%rd4384, %rd4383, %rd4382;
	shr.u64 	%rd4385, %rd4384, 32;
	and.b64  	%rd4386, %rd4365, 4294967295;
	mul.wide.u32 	%rd4387, %r8912, %r8426;
	add.s64 	%rd4388, %rd4385, %rd4386;
	add.s64 	%rd4389, %rd4388, %rd4387;
	shr.u64 	%rd4390, %rd4389, 32;
	and.b64  	%rd4391, %rd4368, 4294967295;
	mul.wide.u32 	%rd4392, %r8911, %r8426;
	add.s64 	%rd4393, %rd4390, %rd4391;
	add.s64 	%rd4394, %rd4393, %rd4392;
	shr.u64 	%rd4395, %rd4394, 32;
	and.b64  	%rd4396, %rd4371, 4294967295;
	mul.wide.u32 	%rd4397, %r8910, %r8426;
	add.s64 	%rd4398, %rd4395, %rd4396;
	add.s64 	%rd4399, %rd4398, %rd4397;
	shr.u64 	%rd4400, %rd4399, 32;
	and.b64  	%rd4401, %rd4374, 4294967295;
	mul.wide.u32 	%rd4402, %r8909, %r8426;
	add.s64 	%rd4403, %rd4400, %rd4401;
	add.s64 	%rd4404, %rd4403, %rd4402;
	shr.u64 	%rd4405, %rd4404, 32;
	and.b64  	%rd4406, %rd4377, 4294967295;
	mul.wide.u32 	%rd4407, %r8908, %r8426;
	add.s64 	%rd4408, %rd4405, %rd4406;
	add.s64 	%rd4409, %rd4408, %rd4407;
	shr.u64 	%rd4410, %rd4409, 32;
	and.b64  	%rd4411, %rd4380, 4294967295;
	mul.wide.u32 	%rd4412, %r8907, %r8426;
	add.s64 	%rd4413, %rd4410, %rd4411;
	add.s64 	%rd4414, %rd4413, %rd4412;
	shr.u64 	%rd4415, %rd4414, 32;
	mul.wide.u32 	%rd4416, %r8906, %r8426;
	add.s64 	%rd4417, %rd4415, %rd4381;
	add.s64 	%rd4418, %rd4417, %rd4416;
	shr.u64 	%rd4419, %rd4418, 32;
	and.b64  	%rd4420, %rd4389, 4294967295;
	mul.wide.u32 	%rd4421, %r8913, %r8425;
	add.s64 	%rd4422, %rd4421, %rd4420;
	shr.u64 	%rd4423, %rd4422, 32;
	and.b64  	%rd4424, %rd4394, 4294967295;
	mul.wide.u32 	%rd4425, %r8912, %r8425;
	add.s64 	%rd4426, %rd4423, %rd4424;
	add.s64 	%rd4427, %rd4426, %rd4425;
	shr.u64 	%rd4428, %rd4427, 32;
	and.b64  	%rd4429, %rd4399, 4294967295;
	mul.wide.u32 	%rd4430, %r8911, %r8425;
	add.s64 	%rd4431, %rd4428, %rd4429;
	add.s64 	%rd4432, %rd4431, %rd4430;
	shr.u64 	%rd4433, %rd4432, 32;
	and.b64  	%rd4434, %rd4404, 4294967295;
	mul.wide.u32 	%rd4435, %r8910, %r8425;
	add.s64 	%rd4436, %rd4433, %rd4434;
	add.s64 	%rd4437, %rd4436, %rd4435;
	shr.u64 	%rd4438, %rd4437, 32;
	and.b64  	%rd4439, %rd4409, 4294967295;
	mul.wide.u32 	%rd4440, %r8909, %r8425;
	add.s64 	%rd4441, %rd4438, %rd4439;
	add.s64 	%rd4442, %rd4441, %rd4440;
	shr.u64 	%rd4443, %rd4442, 32;
	and.b64  	%rd4444, %rd4414, 4294967295;
	mul.wide.u32 	%rd4445, %r8908, %r8425;
	add.s64 	%rd4446, %rd4443, %rd4444;
	add.s64 	%rd4447, %rd4446, %rd4445;
	shr.u64 	%rd4448, %rd4447, 32;
	and.b64  	%rd4449, %rd4418, 4294967295;
	mul.wide.u32 	%rd4450, %r8907, %r8425;
	add.s64 	%rd4451, %rd4448, %rd4449;
	add.s64 	%rd4452, %rd4451, %rd4450;
	shr.u64 	%rd4453, %rd4452, 32;
	mul.wide.u32 	%rd4454, %r8906, %r8425;
	add.s64 	%rd4455, %rd4453, %rd4419;
	add.s64 	%rd4456, %rd4455, %rd4454;
	shr.u64 	%rd4457, %rd4456, 32;
	and.b64  	%rd4458, %rd4427, 4294967295;
	mul.wide.u32 	%rd4459, %r8913, %r8424;
	add.s64 	%rd4460, %rd4459, %rd4458;
	shr.u64 	%rd4461, %rd4460, 32;
	and.b64  	%rd4462, %rd4432, 4294967295;
	mul.wide.u32 	%rd4463, %r8912, %r8424;
	add.s64 	%rd4464, %rd4461, %rd4462;
	add.s64 	%rd4465, %rd4464, %rd4463;
	shr.u64 	%rd4466, %rd4465, 32;
	and.b64  	%rd4467, %rd4437, 4294967295;
	mul.wide.u32 	%rd4468, %r8911, %r8424;
	add.s64 	%rd4469, %rd4466, %rd4467;
	add.s64 	%rd4470, %rd4469, %rd4468;
	shr.u64 	%rd4471, %rd4470, 32;
	and.b64  	%rd4472, %rd4442, 4294967295;
	mul.wide.u32 	%rd4473, %r8910, %r8424;
	add.s64 	%rd4474, %rd4471, %rd4472;
	add.s64 	%rd4475, %rd4474, %rd4473;
	shr.u64 	%rd4476, %rd4475, 32;
	and.b64  	%rd4477, %rd4447, 4294967295;
	mul.wide.u32 	%rd4478, %r8909, %r8424;
	add.s64 	%rd4479, %rd4476, %rd4477;
	add.s64 	%rd4480, %rd4479, %rd4478;
	shr.u64 	%rd4481, %rd4480, 32;
	and.b64  	%rd4482, %rd4452, 4294967295;
	mul.wide.u32 	%rd4483, %r8908, %r8424;
	add.s64 	%rd4484, %rd4481, %rd4482;
	add.s64 	%rd4485, %rd4484, %rd4483;
	shr.u64 	%rd4486, %rd4485, 32;
	and.b64  	%rd4487, %rd4456, 4294967295;
	mul.wide.u32 	%rd4488, %r8907, %r8424;
	add.s64 	%rd4489, %rd4486, %rd4487;
	add.s64 	%rd4490, %rd4489, %rd4488;
	shr.u64 	%rd4491, %rd4490, 32;
	mul.wide.u32 	%rd4492, %r8906, %r8424;
	add.s64 	%rd4493, %rd4491, %rd4457;
	add.s64 	%rd4494, %rd4493, %rd4492;
	shr.u64 	%rd4495, %rd4494, 32;
	and.b64  	%rd4496, %rd4465, 4294967295;
	mul.wide.u32 	%rd4497, %r8913, %r8423;
	add.s64 	%rd4498, %rd4497, %rd4496;
	shr.u64 	%rd4499, %rd4498, 32;
	and.b64  	%rd4500, %rd4470, 4294967295;
	mul.wide.u32 	%rd4501, %r8912, %r8423;
	add.s64 	%rd4502, %rd4499, %rd4500;
	add.s64 	%rd4503, %rd4502, %rd4501;
	shr.u64 	%rd4504, %rd4503, 32;
	and.b64  	%rd4505, %rd4475, 4294967295;
	mul.wide.u32 	%rd4506, %r8911, %r8423;
	add.s64 	%rd4507, %rd4504, %rd4505;
	add.s64 	%rd4508, %rd4507, %rd4506;
	shr.u64 	%rd4509, %rd4508, 32;
	and.b64  	%rd4510, %rd4480, 4294967295;
	mul.wide.u32 	%rd4511, %r8910, %r8423;
	add.s64 	%rd4512, %rd4509, %rd4510;
	add.s64 	%rd4513, %rd4512, %rd4511;
	shr.u64 	%rd4514, %rd4513, 32;
	and.b64  	%rd4515, %rd4485, 4294967295;
	mul.wide.u32 	%rd4516, %r8909, %r8423;
	add.s64 	%rd4517, %rd4514, %rd4515;
	add.s64 	%rd4518, %rd4517, %rd4516;
	shr.u64 	%rd4519, %rd4518, 32;
	and.b64  	%rd4520, %rd4490, 4294967295;
	mul.wide.u32 	%rd4521, %r8908, %r8423;
	add.s64 	%rd4522, %rd4519, %rd4520;
	add.s64 	%rd4523, %rd4522, %rd4521;
	shr.u64 	%rd4524, %rd4523, 32;
	and.b64  	%rd4525, %rd4494, 4294967295;
	mul.wide.u32 	%rd4526, %r8907, %r8423;
	add.s64 	%rd4527, %rd4524, %rd4525;
	add.s64 	%rd4528, %rd4527, %rd4526;
	shr.u64 	%rd4529, %rd4528, 32;
	mul.wide.u32 	%rd4530, %r8906, %r8423;
	add.s64 	%rd4531, %rd4529, %rd4495;
	add.s64 	%rd4532, %rd4531, %rd4530;
	shr.u64 	%rd4533, %rd4532, 32;
	and.b64  	%rd4534, %rd4503, 4294967295;
	mul.wide.u32 	%rd4535, %r8913, %r8422;
	add.s64 	%rd4536, %rd4535, %rd4534;
	shr.u64 	%rd4537, %rd4536, 32;
	and.b64  	%rd4538, %rd4508, 4294967295;
	mul.wide.u32 	%rd4539, %r8912, %r8422;
	add.s64 	%rd4540, %rd4537, %rd4538;
	add.s64 	%rd4541, %rd4540, %rd4539;
	shr.u64 	%rd4542, %rd4541, 32;
	and.b64  	%rd4543, %rd4513, 4294967295;
	mul.wide.u32 	%rd4544, %r8911, %r8422;
	add.s64 	%rd4545, %rd4542, %rd4543;
	add.s64 	%rd4546, %rd4545, %rd4544;
	shr.u64 	%rd4547, %rd4546, 32;
	and.b64  	%rd4548, %rd4518, 4294967295;
	mul.wide.u32 	%rd4549, %r8910, %r8422;
	add.s64 	%rd4550, %rd4547, %rd4548;
	add.s64 	%rd4551, %rd4550, %rd4549;
	shr.u64 	%rd4552, %rd4551, 32;
	and.b64  	%rd4553, %rd4523, 4294967295;
	mul.wide.u32 	%rd4554, %r8909, %r8422;
	add.s64 	%rd4555, %rd4552, %rd4553;
	add.s64 	%rd4556, %rd4555, %rd4554;
	shr.u64 	%rd4557, %rd4556, 32;
	and.b64  	%rd4558, %rd4528, 4294967295;
	mul.wide.u32 	%rd4559, %r8908, %r8422;
	add.s64 	%rd4560, %rd4557, %rd4558;
	add.s64 	%rd4561, %rd4560, %rd4559;
	shr.u64 	%rd4562, %rd4561, 32;
	and.b64  	%rd4563, %rd4532, 4294967295;
	mul.wide.u32 	%rd4564, %r8907, %r8422;
	add.s64 	%rd4565, %rd4562, %rd4563;
	add.s64 	%rd4566, %rd4565, %rd4564;
	shr.u64 	%rd4567, %rd4566, 32;
	mul.wide.u32 	%rd4568, %r8906, %r8422;
	add.s64 	%rd4569, %rd4567, %rd4533;
	add.s64 	%rd4570, %rd4569, %rd4568;
	shr.u64 	%rd4571, %rd4570, 32;
	and.b64  	%rd4572, %rd4541, 4294967295;
	mul.wide.u32 	%rd4573, %r8913, %r8421;
	add.s64 	%rd4574, %rd4573, %rd4572;
	shr.u64 	%rd4575, %rd4574, 32;
	and.b64  	%rd4576, %rd4546, 4294967295;
	mul.wide.u32 	%rd4577, %r8912, %r8421;
	add.s64 	%rd4578, %rd4575, %rd4576;
	add.s64 	%rd4579, %rd4578, %rd4577;
	shr.u64 	%rd4580, %rd4579, 32;
	and.b64  	%rd4581, %rd4551, 4294967295;
	mul.wide.u32 	%rd4582, %r8911, %r8421;
	add.s64 	%rd4583, %rd4580, %rd4581;
	add.s64 	%rd4584, %rd4583, %rd4582;
	shr.u64 	%rd4585, %rd4584, 32;
	and.b64  	%rd4586, %rd4556, 4294967295;
	mul.wide.u32 	%rd4587, %r8910, %r8421;
	add.s64 	%rd4588, %rd4585, %rd4586;
	add.s64 	%rd4589, %rd4588, %rd4587;
	shr.u64 	%rd4590, %rd4589, 32;
	and.b64  	%rd4591, %rd4561, 4294967295;
	mul.wide.u32 	%rd4592, %r8909, %r8421;
	add.s64 	%rd4593, %rd4590, %rd4591;
	add.s64 	%rd4594, %rd4593, %rd4592;
	shr.u64 	%rd4595, %rd4594, 32;
	and.b64  	%rd4596, %rd4566, 4294967295;
	mul.wide.u32 	%rd4597, %r8908, %r8421;
	add.s64 	%rd4598, %rd4595, %rd4596;
	add.s64 	%rd4599, %rd4598, %rd4597;
	shr.u64 	%rd4600, %rd4599, 32;
	and.b64  	%rd4601, %rd4570, 4294967295;
	mul.wide.u32 	%rd4602, %r8907, %r8421;
	add.s64 	%rd4603, %rd4600, %rd4601;
	add.s64 	%rd4604, %rd4603, %rd4602;
	shr.u64 	%rd4605, %rd4604, 32;
	mul.wide.u32 	%rd4606, %r8906, %r8421;
	add.s64 	%rd4607, %rd4605, %rd4571;
	add.s64 	%rd4608, %rd4607, %rd4606;
	shr.u64 	%rd4609, %rd4608, 32;
	and.b64  	%rd4610, %rd4579, 4294967295;
	mul.wide.u32 	%rd4611, %r8913, %r8420;
	add.s64 	%rd4612, %rd4611, %rd4610;
	shr.u64 	%rd4613, %rd4612, 32;
	and.b64  	%rd4614, %rd4584, 4294967295;
	mul.wide.u32 	%rd4615, %r8912, %r8420;
	add.s64 	%rd4616, %rd4613, %rd4614;
	add.s64 	%rd4617, %rd4616, %rd4615;
	shr.u64 	%rd4618, %rd4617, 32;
	and.b64  	%rd4619, %rd4589, 4294967295;
	mul.wide.u32 	%rd4620, %r8911, %r8420;
	add.s64 	%rd4621, %rd4618, %rd4619;
	add.s64 	%rd4622, %rd4621, %rd4620;
	shr.u64 	%rd4623, %rd4622, 32;
	and.b64  	%rd4624, %rd4594, 4294967295;
	mul.wide.u32 	%rd4625, %r8910, %r8420;
	add.s64 	%rd4626, %rd4623, %rd4624;
	add.s64 	%rd4627, %rd4626, %rd4625;
	shr.u64 	%rd4628, %rd4627, 32;
	and.b64  	%rd4629, %rd4599, 4294967295;
	mul.wide.u32 	%rd4630, %r8909, %r8420;
	add.s64 	%rd4631, %rd4628, %rd4629;
	add.s64 	%rd4632, %rd4631, %rd4630;
	shr.u64 	%rd4633, %rd4632, 32;
	and.b64  	%rd4634, %rd4604, 4294967295;
	mul.wide.u32 	%rd4635, %r8908, %r8420;
	add.s64 	%rd4636, %rd4633, %rd4634;
	add.s64 	%rd4637, %rd4636, %rd4635;
	shr.u64 	%rd4638, %rd4637, 32;
	and.b64  	%rd4639, %rd4608, 4294967295;
	mul.wide.u32 	%rd4640, %r8907, %r8420;
	add.s64 	%rd4641, %rd4638, %rd4639;
	add.s64 	%rd4642, %rd4641, %rd4640;
	shr.u64 	%rd4643, %rd4642, 32;
	mul.wide.u32 	%rd4644, %r8906, %r8420;
	add.s64 	%rd4645, %rd4643, %rd4609;
	add.s64 	%rd4646, %rd4645, %rd4644;
	shr.u64 	%rd4647, %rd4646, 32;
	{ .reg .b32 tmp; mov.b64 {tmp, %r4134}, %rd4646; }
	and.b64  	%rd4648, %rd4617, 4294967295;
	mul.lo.s64 	%rd4649, %rd4648, 977;
	cvt.u32.u64 	%r4135, %rd4649;
	shr.u64 	%rd4650, %rd4649, 32;
	and.b64  	%rd4651, %rd4622, 4294967295;
	mad.lo.s64 	%rd4652, %rd4651, 977, %rd4650;
	shr.u64 	%rd4653, %rd4652, 32;
	and.b64  	%rd4654, %rd4627, 4294967295;
	mad.lo.s64 	%rd4655, %rd4654, 977, %rd4653;
	shr.u64 	%rd4656, %rd4655, 32;
	and.b64  	%rd4657, %rd4632, 4294967295;
	mad.lo.s64 	%rd4658, %rd4657, 977, %rd4656;
	shr.u64 	%rd4659, %rd4658, 32;
	and.b64  	%rd4660, %rd4637, 4294967295;
	mad.lo.s64 	%rd4661, %rd4660, 977, %rd4659;
	shr.u64 	%rd4662, %rd4661, 32;
	and.b64  	%rd4663, %rd4642, 4294967295;
	mad.lo.s64 	%rd4664, %rd4663, 977, %rd4662;
	shr.u64 	%rd4665, %rd4664, 32;
	and.b64  	%rd4666, %rd4646, 4294967295;
	mad.lo.s64 	%rd4667, %rd4666, 977, %rd4665;
	shr.u64 	%rd4668, %rd4667, 32;
	mad.lo.s64 	%rd4669, %rd4647, 977, %rd4668;
	{ .reg .b32 tmp; mov.b64 {tmp, %r4136}, %rd4669; }
	add.s32 	%r8512, %r4133, %r4135;
	setp.lt.u32 	%p471, %r8512, %r4133;
	selp.u64 	%rd4670, 1, 0, %p471;
	and.b64  	%rd4671, %rd4384, 4294967295;
	and.b64  	%rd4672, %rd4652, 4294967295;
	add.s64 	%rd4673, %rd4671, %rd4670;
	add.s64 	%rd4674, %rd4673, %rd4672;
	shr.u64 	%rd4675, %rd4674, 32;
	and.b64  	%rd4676, %rd4422, 4294967295;
	and.b64  	%rd4677, %rd4655, 4294967295;
	add.s64 	%rd4678, %rd4675, %rd4676;
	add.s64 	%rd4679, %rd4678, %rd4677;
	shr.u64 	%rd4680, %rd4679, 32;
	and.b64  	%rd4681, %rd4460, 4294967295;
	and.b64  	%rd4682, %rd4658, 4294967295;
	add.s64 	%rd4683, %rd4680, %rd4681;
	add.s64 	%rd4684, %rd4683, %rd4682;
	shr.u64 	%rd4685, %rd4684, 32;
	and.b64  	%rd4686, %rd4498, 4294967295;
	and.b64  	%rd4687, %rd4661, 4294967295;
	add.s64 	%rd4688, %rd4685, %rd4686;
	add.s64 	%rd4689, %rd4688, %rd4687;
	shr.u64 	%rd4690, %rd4689, 32;
	and.b64  	%rd4691, %rd4536, 4294967295;
	and.b64  	%rd4692, %rd4664, 4294967295;
	add.s64 	%rd4693, %rd4690, %rd4691;
	add.s64 	%rd4694, %rd4693, %rd4692;
	shr.u64 	%rd4695, %rd4694, 32;
	and.b64  	%rd4696, %rd4574, 4294967295;
	and.b64  	%rd4697, %rd4667, 4294967295;
	add.s64 	%rd4698, %rd4695, %rd4696;
	add.s64 	%rd4699, %rd4698, %rd4697;
	shr.u64 	%rd4700, %rd4699, 32;
	and.b64  	%rd4701, %rd4612, 4294967295;
	and.b64  	%rd4702, %rd4669, 4294967295;
	add.s64 	%rd4703, %rd4700, %rd4701;
	add.s64 	%rd4704, %rd4703, %rd4702;
	{ .reg .b32 tmp; mov.b64 {tmp, %r4137}, %rd4704; }
	add.s32 	%r4138, %r4137, %r4136;
	and.b64  	%rd4705, %rd4674, 4294967295;
	add.s64 	%rd28649, %rd4705, %rd4648;
	shr.u64 	%rd4706, %rd28649, 32;
	and.b64  	%rd4707, %rd4679, 4294967295;
	add.s64 	%rd4708, %rd4706, %rd4707;
	add.s64 	%rd28648, %rd4708, %rd4651;
	shr.u64 	%rd4709, %rd28648, 32;
	and.b64  	%rd4710, %rd4684, 4294967295;
	add.s64 	%rd4711, %rd4709, %rd4710;
	add.s64 	%rd28647, %rd4711, %rd4654;
	shr.u64 	%rd4712, %rd28647, 32;
	and.b64  	%rd4713, %rd4689, 4294967295;
	add.s64 	%rd4714, %rd4712, %rd4713;
	add.s64 	%rd28646, %rd4714, %rd4657;
	shr.u64 	%rd4715, %rd28646, 32;
	and.b64  	%rd4716, %rd4694, 4294967295;
	add.s64 	%rd4717, %rd4715, %rd4716;
	add.s64 	%rd28645, %rd4717, %rd4660;
	shr.u64 	%rd4718, %rd28645, 32;
	and.b64  	%rd4719, %rd4699, 4294967295;
	add.s64 	%rd4720, %rd4718, %rd4719;
	add.s64 	%rd28644, %rd4720, %rd4663;
	shr.u64 	%rd4721, %rd28644, 32;
	and.b64  	%rd4722, %rd4704, 4294967295;
	add.s64 	%rd4723, %rd4721, %rd4722;
	add.s64 	%rd28643, %rd4723, %rd4666;
	{ .reg .b32 tmp; mov.b64 {tmp, %r4139}, %rd28643; }
	add.s32 	%r4140, %r4138, %r4139;
	add.s32 	%r319, %r4140, %r4134;
	setp.eq.s32 	%p472, %r319, 0;
	mov.pred 	%p4539, 0;
	@%p472 bra 	$L__BB1_217;
	cvt.u64.u32 	%rd4724, %r319;
	mul.wide.u32 	%rd4725, %r319, 977;
	cvt.u32.u64 	%r4141, %rd4725;
	shr.u64 	%rd4726, %rd4725, 32;
	add.s64 	%rd4727, %rd4726, %rd4724;
	shr.u64 	%rd4728, %rd4727, 32;
	add.s32 	%r320, %r8512, %r4141;
	setp.lt.u32 	%p473, %r320, %r8512;
	selp.u64 	%rd4729, 1, 0, %p473;
	and.b64  	%rd4730, %rd28649, 4294967295;
	and.b64  	%rd4731, %rd4727, 4294967295;
	add.s64 	%rd4732, %rd4730, %rd4729;
	add.s64 	%rd28649, %rd4732, %rd4731;
	shr.u64 	%rd4733, %rd28649, 32;
	and.b64  	%rd4734, %rd28648, 4294967295;
	add.s64 	%rd4735, %rd4733, %rd4734;
	add.s64 	%rd28648, %rd4735, %rd4728;
	shr.u64 	%rd4736, %rd28648, 32;
	and.b64  	%rd4737, %rd28647, 4294967295;
	add.s64 	%rd28647, %rd4736, %rd4737;
	shr.u64 	%rd4738, %rd28647, 32;
	and.b64  	%rd4739, %rd28646, 4294967295;
	add.s64 	%rd28646, %rd4738, %rd4739;
	shr.u64 	%rd4740, %rd28646, 32;
	and.b64  	%rd4741, %rd28645, 4294967295;
	add.s64 	%rd28645, %rd4740, %rd4741;
	shr.u64 	%rd4742, %rd28645, 32;
	and.b64  	%rd4743, %rd28644, 4294967295;
	add.s64 	%rd28644, %rd4742, %rd4743;
	shr.u64 	%rd4744, %rd28644, 32;
	and.b64  	%rd4745, %rd28643, 4294967295;
	add.s64 	%rd28643, %rd4744, %rd4745;
	setp.gt.u64 	%p4539, %rd28643, 4294967295;
	mov.u32 	%r8512, %r320;
$L__BB1_217:
	ld.const.u32 	%rd177, [const_p+16];
	ld.const.u32 	%rd178, [const_p+24];
	ld.const.u32 	%rd179, [const_p+8];
	ld.const.u32 	%rd180, [const_p+12];
	ld.const.u32 	%rd181, [const_p+4];
	ld.const.u32 	%r322, [const_p];
	cvt.u32.u64 	%r8511, %rd28649;
	cvt.u32.u64 	%r8510, %rd28648;
	cvt.u32.u64 	%r8509, %rd28647;
	cvt.u32.u64 	%r8508, %rd28646;
	cvt.u32.u64 	%r8507, %rd28645;
	cvt.u32.u64 	%r8506, %rd28644;
	cvt.u32.u64 	%r8505, %rd28643;
	ld.const.u32 	%r4142, [const_p+28];
	setp.lt.u32 	%p474, %r4142, %r8505;
	or.pred  	%p475, %p4539, %p474;
	@%p475 bra 	$L__BB1_231;
	setp.gt.u32 	%p476, %r4142, %r8505;
	@%p476 bra 	$L__BB1_232;
	cvt.u32.u64 	%r4143, %rd178;
	setp.lt.u32 	%p477, %r4143, %r8506;
	@%p477 bra 	$L__BB1_231;
	cvt.u32.u64 	%r4144, %rd178;
	setp.gt.u32 	%p478, %r4144, %r8506;
	@%p478 bra 	$L__BB1_232;
	cvt.u32.u64 	%r4145, %rd124;
	setp.lt.u32 	%p479, %r4145, %r8507;
	@%p479 bra 	$L__BB1_231;
	cvt.u32.u64 	%r4146, %rd124;
	setp.gt.u32 	%p480, %r4146, %r8507;
	@%p480 bra 	$L__BB1_232;
	cvt.u32.u64 	%r4147, %rd177;
	setp.lt.u32 	%p481, %r4147, %r8508;
	@%p481 bra 	$L__BB1_231;
	cvt.u32.u64 	%r4148, %rd177;
	setp.gt.u32 	%p482, %r4148, %r8508;
	@%p482 bra 	$L__BB1_232;
	cvt.u32.u64 	%r4149, %rd180;
	setp.lt.u32 	%p483, %r4149, %r8509;
	@%p483 bra 	$L__BB1_231;
	cvt.u32.u64 	%r4150, %rd180;
	setp.gt.u32 	%p484, %r4150, %r8509;
	@%p484 bra 	$L__BB1_232;
	cvt.u32.u64 	%r4151, %rd179;
	setp.lt.u32 	%p485, %r4151, %r8510;
	@%p485 bra 	$L__BB1_231;
	cvt.u32.u64 	%r4152, %rd179;
	setp.gt.u32 	%p486, %r4152, %r8510;
	@%p486 bra 	$L__BB1_232;
	cvt.u32.u64 	%r4153, %rd181;
	setp.lt.u32 	%p487, %r4153, %r8511;
	@%p487 bra 	$L__BB1_231;
	cvt.u32.u64 	%r4154, %rd181;
	setp.gt.u32 	%p488, %r4154, %r8511;
	setp.lt.u32 	%p489, %r8512, %r322;
	or.pred  	%p490, %p488, %p489;
	@%p490 bra 	$L__BB1_232;
$L__BB1_231:
	cvt.u32.u64 	%r4155, %rd180;
	cvt.u32.u64 	%r4156, %rd179;
	cvt.u32.u64 	%r4157, %rd181;
	cvt.u32.u64 	%r4158, %rd178;
	cvt.u32.u64 	%r4159, %rd124;
	cvt.u32.u64 	%r4160, %rd177;
	setp.lt.u32 	%p491, %r8512, %r322;
	selp.s64 	%rd4747, -1, 0, %p491;
	sub.s32 	%r8512, %r8512, %r322;
	and.b64  	%rd4748, %rd28649, 4294967295;
	add.s64 	%rd4749, %rd4748, %rd4747;
	setp.lt.u64 	%p492, %rd4749, %rd181;
	selp.s64 	%rd4750, -1, 0, %p492;
	cvt.u32.u64 	%r4161, %rd4749;
	sub.s32 	%r8511, %r4161, %r4157;
	and.b64  	%rd4751, %rd28648, 4294967295;
	add.s64 	%rd4752, %rd4751, %rd4750;
	setp.lt.u64 	%p493, %rd4752, %rd179;
	selp.s64 	%rd4753, -1, 0, %p493;
	cvt.u32.u64 	%r4162, %rd4752;
	sub.s32 	%r8510, %r4162, %r4156;
	and.b64  	%rd4754, %rd28647, 4294967295;
	add.s64 	%rd4755, %rd4754, %rd4753;
	setp.lt.u64 	%p494, %rd4755, %rd180;
	selp.s64 	%rd4756, -1, 0, %p494;
	cvt.u32.u64 	%r4163, %rd4755;
	sub.s32 	%r8509, %r4163, %r4155;
	and.b64  	%rd4757, %rd28646, 4294967295;
	add.s64 	%rd4758, %rd4757, %rd4756;
	setp.lt.u64 	%p495, %rd4758, %rd177;
	selp.s64 	%rd4759, -1, 0, %p495;
	cvt.u32.u64 	%r4164, %rd4758;
	sub.s32 	%r8508, %r4164, %r4160;
	and.b64  	%rd4760, %rd28645, 4294967295;
	add.s64 	%rd4761, %rd4760, %rd4759;
	setp.lt.u64 	%p496, %rd4761, %rd124;
	selp.s64 	%rd4762, -1, 0, %p496;
	cvt.u32.u64 	%r4165, %rd4761;
	sub.s32 	%r8507, %r4165, %r4159;
	and.b64  	%rd4763, %rd28644, 4294967295;
	add.s64 	%rd4764, %rd4763, %rd4762;
	setp.lt.u64 	%p497, %rd4764, %rd178;
	selp.s32 	%r4166, -1, 0, %p497;
	cvt.u32.u64 	%r4167, %rd4764;
	sub.s32 	%r8506, %r4167, %r4158;
	add.s32 	%r4168, %r8505, %r4166;
	sub.s32 	%r8505, %r4168, %r4142;
$L__BB1_232:
	setp.gt.u32 	%p498, %r8505, %r4142;
	@%p498 bra 	$L__BB1_245;
	bra.uni 	$L__BB1_246;
$L__BB1_233:
	cvt.u32.u64 	%r4169, %rd178;
	setp.gt.u32 	%p500, %r8506, %r4169;
	@%p500 bra 	$L__BB1_245;
	cvt.u32.u64 	%r4170, %rd178;
	setp.lt.u32 	%p501, %r8506, %r4170;
	@%p501 bra 	$L__BB1_247;
	cvt.u32.u64 	%r4171, %rd124;
	setp.gt.u32 	%p502, %r8507, %r4171;
	@%p502 bra 	$L__BB1_245;
	cvt.u32.u64 	%r4172, %rd124;
	setp.lt.u32 	%p503, %r8507, %r4172;
	@%p503 bra 	$L__BB1_247;
	cvt.u32.u64 	%r4173, %rd177;
	setp.gt.u32 	%p504, %r8508, %r4173;
	@%p504 bra 	$L__BB1_245;
	cvt.u32.u64 	%r4174, %rd177;
	setp.lt.u32 	%p505, %r8508, %r4174;
	@%p505 bra 	$L__BB1_247;
	cvt.u32.u64 	%r4175, %rd180;
	setp.gt.u32 	%p506, %r8509, %r4175;
	@%p506 bra 	$L__BB1_245;
	cvt.u32.u64 	%r4176, %rd180;
	setp.lt.u32 	%p507, %r8509, %r4176;
	@%p507 bra 	$L__BB1_247;
	cvt.u32.u64 	%r4177, %rd179;
	setp.gt.u32 	%p508, %r8510, %r4177;
	@%p508 bra 	$L__BB1_245;
	cvt.u32.u64 	%r4178, %rd179;
	setp.lt.u32 	%p509, %r8510, %r4178;
	@%p509 bra 	$L__BB1_247;
	cvt.u32.u64 	%r4179, %rd181;
	setp.gt.u32 	%p510, %r8511, %r4179;
	@%p510 bra 	$L__BB1_245;
	cvt.u32.u64 	%r4180, %rd181;
	setp.lt.u32 	%p511, %r8511, %r4180;
	setp.lt.u32 	%p512, %r8512, %r322;
	or.pred  	%p513, %p511, %p512;
	@%p513 bra 	$L__BB1_247;
$L__BB1_245:
	cvt.u32.u64 	%r4181, %rd180;
	cvt.u32.u64 	%r4182, %rd179;
	cvt.u32.u64 	%r4183, %rd181;
	cvt.u32.u64 	%r4184, %rd178;
	cvt.u32.u64 	%r4185, %rd124;
	cvt.u32.u64 	%r4186, %rd177;
	setp.lt.u32 	%p514, %r8512, %r322;
	selp.s64 	%rd4765, -1, 0, %p514;
	sub.s32 	%r8512, %r8512, %r322;
	cvt.u64.u32 	%rd4766, %r8511;
	add.s64 	%rd4767, %rd4765, %rd4766;
	setp.lt.u64 	%p515, %rd4767, %rd181;
	selp.s64 	%rd4768, -1, 0, %p515;
	cvt.u32.u64 	%r4187, %rd4767;
	sub.s32 	%r8511, %r4187, %r4183;
	cvt.u64.u32 	%rd4769, %r8510;
	add.s64 	%rd4770, %rd4768, %rd4769;
	setp.lt.u64 	%p516, %rd4770, %rd179;
	selp.s64 	%rd4771, -1, 0, %p516;
	cvt.u32.u64 	%r4188, %rd4770;
	sub.s32 	%r8510, %r4188, %r4182;
	cvt.u64.u32 	%rd4772, %r8509;
	add.s64 	%rd4773, %rd4771, %rd4772;
	setp.lt.u64 	%p517, %rd4773, %rd180;
	selp.s64 	%rd4774, -1, 0, %p517;
	cvt.u32.u64 	%r4189, %rd4773;
	sub.s32 	%r8509, %r4189, %r4181;
	cvt.u64.u32 	%rd4775, %r8508;
	add.s64 	%rd4776, %rd4774, %rd4775;
	setp.lt.u64 	%p518, %rd4776, %rd177;
	selp.s64 	%rd4777, -1, 0, %p518;
	cvt.u32.u64 	%r4190, %rd4776;
	sub.s32 	%r8508, %r4190, %r4186;
	cvt.u64.u32 	%rd4778, %r8507;
	add.s64 	%rd4779, %rd4777, %rd4778;
	setp.lt.u64 	%p519, %rd4779, %rd124;
	selp.s64 	%rd4780, -1, 0, %p519;
	cvt.u32.u64 	%r4191, %rd4779;
	sub.s32 	%r8507, %r4191, %r4185;
	cvt.u64.u32 	%rd4781, %r8506;
	add.s64 	%rd4782, %rd4780, %rd4781;
	setp.lt.u64 	%p520, %rd4782, %rd178;
	selp.s32 	%r4192, -1, 0, %p520;
	cvt.u32.u64 	%r4193, %rd4782;
	sub.s32 	%r8506, %r4193, %r4184;
	add.s32 	%r4194, %r8505, %r4192;
	sub.s32 	%r8505, %r4194, %r4142;
	bra.uni 	$L__BB1_247;
$L__BB1_246:
	setp.lt.u32 	%p499, %r8505, %r4142;
	@%p499 bra 	$L__BB1_247;
	bra.uni 	$L__BB1_233;
$L__BB1_247:
	mul.wide.u32 	%rd4783, %r8495, %r51;
	cvt.u32.u64 	%r4195, %rd4783;
	shr.u64 	%rd4784, %rd4783, 32;
	mul.wide.u32 	%rd4785, %r8494, %r51;
	add.s64 	%rd4786, %rd4784, %rd4785;
	shr.u64 	%rd4787, %rd4786, 32;
	mul.wide.u32 	%rd4788, %r8493, %r51;
	add.s64 	%rd4789, %rd4787, %rd4788;
	shr.u64 	%rd4790, %rd4789, 32;
	mul.wide.u32 	%rd4791, %r8492, %r51;
	add.s64 	%rd4792, %rd4790, %rd4791;
	shr.u64 	%rd4793, %rd4792, 32;
	mul.wide.u32 	%rd4794, %r8491, %r51;
	add.s64 	%rd4795, %rd4793, %rd4794;
	shr.u64 	%rd4796, %rd4795, 32;
	mul.wide.u32 	%rd4797, %r8490, %r51;
	add.s64 	%rd4798, %rd4796, %rd4797;
	shr.u64 	%rd4799, %rd4798, 32;
	mul.wide.u32 	%rd4800, %r8489, %r51;
	add.s64 	%rd4801, %rd4799, %rd4800;
	shr.u64 	%rd4802, %rd4801, 32;
	mul.wide.u32 	%rd4803, %r8488, %r51;
	add.s64 	%rd4804, %rd4802, %rd4803;
	shr.u64 	%rd4805, %rd4804, 32;
	and.b64  	%rd4806, %rd4786, 4294967295;
	mul.wide.u32 	%rd4807, %r8495, %r50;
	add.s64 	%rd4808, %rd4807, %rd4806;
	shr.u64 	%rd4809, %rd4808, 32;
	and.b64  	%rd4810, %rd4789, 4294967295;
	mul.wide.u32 	%rd4811, %r8494, %r50;
	add.s64 	%rd4812, %rd4809, %rd4810;
	add.s64 	%rd4813, %rd4812, %rd4811;
	shr.u64 	%rd4814, %rd4813, 32;
	and.b64  	%rd4815, %rd4792, 4294967295;
	mul.wide.u32 	%rd4816, %r8493, %r50;
	add.s64 	%rd4817, %rd4814, %rd4815;
	add.s64 	%rd4818, %rd4817, %rd4816;
	shr.u64 	%rd4819, %rd4818, 32;
	and.b64  	%rd4820, %rd4795, 4294967295;
	mul.wide.u32 	%rd4821, %r8492, %r50;
	add.s64 	%rd4822, %rd4819, %rd4820;
	add.s64 	%rd4823, %rd4822, %rd4821;
	shr.u64 	%rd4824, %rd4823, 32;
	and.b64  	%rd4825, %rd4798, 4294967295;
	mul.wide.u32 	%rd4826, %r8491, %r50;
	add.s64 	%rd4827, %rd4824, %rd4825;
	add.s64 	%rd4828, %rd4827, %rd4826;
	shr.u64 	%rd4829, %rd4828, 32;
	and.b64  	%rd4830, %rd4801, 4294967295;
	mul.wide.u32 	%rd4831, %r8490, %r50;
	add.s64 	%rd4832, %rd4829, %rd4830;
	add.s64 	%rd4833, %rd4832, %rd4831;
	shr.u64 	%rd4834, %rd4833, 32;
	and.b64  	%rd4835, %rd4804, 4294967295;
	mul.wide.u32 	%rd4836, %r8489, %r50;
	add.s64 	%rd4837, %rd4834, %rd4835;
	add.s64 	%rd4838, %rd4837, %rd4836;
	shr.u64 	%rd4839, %rd4838, 32;
	mul.wide.u32 	%rd4840, %r8488, %r50;
	add.s64 	%rd4841, %rd4839, %rd4805;
	add.s64 	%rd4842, %rd4841, %rd4840;
	shr.u64 	%rd4843, %rd4842, 32;
	and.b64  	%rd4844, %rd4813, 4294967295;
	mul.wide.u32 	%rd4845, %r8495, %r49;
	add.s64 	%rd4846, %rd4845, %rd4844;
	shr.u64 	%rd4847, %rd4846, 32;
	and.b64  	%rd4848, %rd4818, 4294967295;
	mul.wide.u32 	%rd4849, %r8494, %r49;
	add.s64 	%rd4850, %rd4847, %rd4848;
	add.s64 	%rd4851, %rd4850, %rd4849;
	shr.u64 	%rd4852, %rd4851, 32;
	and.b64  	%rd4853, %rd4823, 4294967295;
	mul.wide.u32 	%rd4854, %r8493, %r49;
	add.s64 	%rd4855, %rd4852, %rd4853;
	add.s64 	%rd4856, %rd4855, %rd4854;
	shr.u64 	%rd4857, %rd4856, 32;
	and.b64  	%rd4858, %rd4828, 4294967295;
	mul.wide.u32 	%rd4859, %r8492, %r49;
	add.s64 	%rd4860, %rd4857, %rd4858;
	add.s64 	%rd4861, %rd4860, %rd4859;
	shr.u64 	%rd4862, %rd4861, 32;
	and.b64  	%rd4863, %rd4833, 4294967295;
	mul.wide.u32 	%rd4864, %r8491, %r49;
	add.s64 	%rd4865, %rd4862, %rd4863;
	add.s64 	%rd4866, %rd4865, %rd4864;
	shr.u64 	%rd4867, %rd4866, 32;
	and.b64  	%rd4868, %rd4838, 4294967295;
	mul.wide.u32 	%rd4869, %r8490, %r49;
	add.s64 	%rd4870, %rd4867, %rd4868;
	add.s64 	%rd4871, %rd4870, %rd4869;
	shr.u64 	%rd4872, %rd4871, 32;
	and.b64  	%rd4873, %rd4842, 4294967295;
	mul.wide.u32 	%rd4874, %r8489, %r49;
	add.s64 	%rd4875, %rd4872, %rd4873;
	add.s64 	%rd4876, %rd4875, %rd4874;
	shr.u64 	%rd4877, %rd4876, 32;
	mul.wide.u32 	%rd4878, %r8488, %r49;
	add.s64 	%rd4879, %rd4877, %rd4843;
	add.s64 	%rd4880, %rd4879, %rd4878;
	shr.u64 	%rd4881, %rd4880, 32;
	and.b64  	%rd4882, %rd4851, 4294967295;
	mul.wide.u32 	%rd4883, %r8495, %r48;
	add.s64 	%rd4884, %rd4883, %rd4882;
	shr.u64 	%rd4885, %rd4884, 32;
	and.b64  	%rd4886, %rd4856, 4294967295;
	mul.wide.u32 	%rd4887, %r8494, %r48;
	add.s64 	%rd4888, %rd4885, %rd4886;
	add.s64 	%rd4889, %rd4888, %rd4887;
	shr.u64 	%rd4890, %rd4889, 32;
	and.b64  	%rd4891, %rd4861, 4294967295;
	mul.wide.u32 	%rd4892, %r8493, %r48;
	add.s64 	%rd4893, %rd4890, %rd4891;
	add.s64 	%rd4894, %rd4893, %rd4892;
	shr.u64 	%rd4895, %rd4894, 32;
	and.b64  	%rd4896, %rd4866, 4294967295;
	mul.wide.u32 	%rd4897, %r8492, %r48;
	add.s64 	%rd4898, %rd4895, %rd4896;
	add.s64 	%rd4899, %rd4898, %rd4897;
	shr.u64 	%rd4900, %rd4899, 32;
	and.b64  	%rd4901, %rd4871, 4294967295;
	mul.wide.u32 	%rd4902, %r8491, %r48;
	add.s64 	%rd4903, %rd4900, %rd4901;
	add.s64 	%rd4904, %rd4903, %rd4902;
	shr.u64 	%rd4905, %rd4904, 32;
	and.b64  	%rd4906, %rd4876, 4294967295;
	mul.wide.u32 	%rd4907, %r8490, %r48;
	add.s64 	%rd4908, %rd4905, %rd4906;
	add.s64 	%rd4909, %rd4908, %rd4907;
	shr.u64 	%rd4910, %rd4909, 32;
	and.b64  	%rd4911, %rd4880, 4294967295;
	mul.wide.u32 	%rd4912, %r8489, %r48;
	add.s64 	%rd4913, %rd4910, %rd4911;
	add.s64 	%rd4914, %rd4913, %rd4912;
	shr.u64 	%rd4915, %rd4914, 32;
	mul.wide.u32 	%rd4916, %r8488, %r48;
	add.s64 	%rd4917, %rd4915, %rd4881;
	add.s64 	%rd4918, %rd4917, %rd4916;
	shr.u64 	%rd4919, %rd4918, 32;
	and.b64  	%rd4920, %rd4889, 4294967295;
	mul.wide.u32 	%rd4921, %r8495, %r47;
	add.s64 	%rd4922, %rd4921, %rd4920;
	shr.u64 	%rd4923, %rd4922, 32;
	and.b64  	%rd4924, %rd4894, 4294967295;
	mul.wide.u32 	%rd4925, %r8494, %r47;
	add.s64 	%rd4926, %rd4923, %rd4924;
	add.s64 	%rd4927, %rd4926, %rd4925;
	shr.u64 	%rd4928, %rd4927, 32;
	and.b64  	%rd4929, %rd4899, 4294967295;
	mul.wide.u32 	%rd4930, %r8493, %r47;
	add.s64 	%rd4931, %rd4928, %rd4929;
	add.s64 	%rd4932, %rd4931, %rd4930;
	shr.u64 	%rd4933, %rd4932, 32;
	and.b64  	%rd4934, %rd4904, 4294967295;
	mul.wide.u32 	%rd4935, %r8492, %r47;
	add.s64 	%rd4936, %rd4933, %rd4934;
	add.s64 	%rd4937, %rd4936, %rd4935;
	shr.u64 	%rd4938, %rd4937, 32;
	and.b64  	%rd4939, %rd4909, 4294967295;
	mul.wide.u32 	%rd4940, %r8491, %r47;
	add.s64 	%rd4941, %rd4938, %rd4939;
	add.s64 	%rd4942, %rd4941, %rd4940;
	shr.u64 	%rd4943, %rd4942, 32;
	and.b64  	%rd4944, %rd4914, 4294967295;
	mul.wide.u32 	%rd4945, %r8490, %r47;
	add.s64 	%rd4946, %rd4943, %rd4944;
	add.s64 	%rd4947, %rd4946, %rd4945;
	shr.u64 	%rd4948, %rd4947, 32;
	and.b64  	%rd4949, %rd4918, 4294967295;
	mul.wide.u32 	%rd4950, %r8489, %r47;
	add.s64 	%rd4951, %rd4948, %rd4949;
	add.s64 	%rd4952, %rd4951, %rd4950;
	shr.u64 	%rd4953, %rd4952, 32;
	mul.wide.u32 	%rd4954, %r8488, %r47;
	add.s64 	%rd4955, %rd4953, %rd4919;
	add.s64 	%rd4956, %rd4955, %rd4954;
	shr.u64 	%rd4957, %rd4956, 32;
	and.b64  	%rd4958, %rd4927, 4294967295;
	mul.wide.u32 	%rd4959, %r8495, %r46;
	add.s64 	%rd4960, %rd4959, %rd4958;
	shr.u64 	%rd4961, %rd4960, 32;
	and.b64  	%rd4962, %rd4932, 4294967295;
	mul.wide.u32 	%rd4963, %r8494, %r46;
	add.s64 	%rd4964, %rd4961, %rd4962;
	add.s64 	%rd4965, %rd4964, %rd4963;
	shr.u64 	%rd4966, %rd4965, 32;
	and.b64  	%rd4967, %rd4937, 4294967295;
	mul.wide.u32 	%rd4968, %r8493, %r46;
	add.s64 	%rd4969, %rd4966, %rd4967;
	add.s64 	%rd4970, %rd4969, %rd4968;
	shr.u64 	%rd4971, %rd4970, 32;
	and.b64  	%rd4972, %rd4942, 4294967295;
	mul.wide.u32 	%rd4973, %r8492, %r46;
	add.s64 	%rd4974, %rd4971, %rd4972;
	add.s64 	%rd4975, %rd4974, %rd4973;
	shr.u64 	%rd4976, %rd4975, 32;
	and.b64  	%rd4977, %rd4947, 4294967295;
	mul.wide.u32 	%rd4978, %r8491, %r46;
	add.s64 	%rd4979, %rd4976, %rd4977;
	add.s64 	%rd4980, %rd4979, %rd4978;
	shr.u64 	%rd4981, %rd4980, 32;
	and.b64  	%rd4982, %rd4952, 4294967295;
	mul.wide.u32 	%rd4983, %r8490, %r46;
	add.s64 	%rd4984, %rd4981, %rd4982;
	add.s64 	%rd4985, %rd4984, %rd4983;
	shr.u64 	%rd4986, %rd4985, 32;
	and.b64  	%rd4987, %rd4956, 4294967295;
	mul.wide.u32 	%rd4988, %r8489, %r46;
	add.s64 	%rd4989, %rd4986, %rd4987;
	add.s64 	%rd4990, %rd4989, %rd4988;
	shr.u64 	%rd4991, %rd4990, 32;
	mul.wide.u32 	%rd4992, %r8488, %r46;
	add.s64 	%rd4993, %rd4991, %rd4957;
	add.s64 	%rd4994, %rd4993, %rd4992;
	shr.u64 	%rd4995, %rd4994, 32;
	and.b64  	%rd4996, %rd4965, 4294967295;
	mul.wide.u32 	%rd4997, %r8495, %r45;
	add.s64 	%rd4998, %rd4997, %rd4996;
	shr.u64 	%rd4999, %rd4998, 32;
	and.b64  	%rd5000, %rd4970, 4294967295;
	mul.wide.u32 	%rd5001, %r8494, %r45;
	add.s64 	%rd5002, %rd4999, %rd5000;
	add.s64 	%rd5003, %rd5002, %rd5001;
	shr.u64 	%rd5004, %rd5003, 32;
	and.b64  	%rd5005, %rd4975, 4294967295;
	mul.wide.u32 	%rd5006, %r8493, %r45;
	add.s64 	%rd5007, %rd5004, %rd5005;
	add.s64 	%rd5008, %rd5007, %rd5006;
	shr.u64 	%rd5009, %rd5008, 32;
	and.b64  	%rd5010, %rd4980, 4294967295;
	mul.wide.u32 	%rd5011, %r8492, %r45;
	add.s64 	%rd5012, %rd5009, %rd5010;
	add.s64 	%rd5013, %rd5012, %rd5011;
	shr.u64 	%rd5014, %rd5013, 32;
	and.b64  	%rd5015, %rd4985, 4294967295;
	mul.wide.u32 	%rd5016, %r8491, %r45;
	add.s64 	%rd5017, %rd5014, %rd5015;
	add.s64 	%rd5018, %rd5017, %rd5016;
	shr.u64 	%rd5019, %rd5018, 32;
	and.b64  	%rd5020, %rd4990, 4294967295;
	mul.wide.u32 	%rd5021, %r8490, %r45;
	add.s64 	%rd5022, %rd5019, %rd5020;
	add.s64 	%rd5023, %rd5022, %rd5021;
	shr.u64 	%rd5024, %rd5023, 32;
	and.b64  	%rd5025, %rd4994, 4294967295;
	mul.wide.u32 	%rd5026, %r8489, %r45;
	add.s64 	%rd5027, %rd5024, %rd5025;
	add.s64 	%rd5028, %rd5027, %rd5026;
	shr.u64 	%rd5029, %rd5028, 32;
	mul.wide.u32 	%rd5030, %r8488, %r45;
	add.s64 	%rd5031, %rd5029, %rd4995;
	add.s64 	%rd5032, %rd5031, %rd5030;
	shr.u64 	%rd5033, %rd5032, 32;
	and.b64  	%rd5034, %rd5003, 4294967295;
	mul.wide.u32 	%rd5035, %r8495, %r44;
	add.s64 	%rd5036, %rd5035, %rd5034;
	shr.u64 	%rd5037, %rd5036, 32;
	and.b64  	%rd5038, %rd5008, 4294967295;
	mul.wide.u32 	%rd5039, %r8494, %r44;
	add.s64 	%rd5040, %rd5037, %rd5038;
	add.s64 	%rd5041, %rd5040, %rd5039;
	shr.u64 	%rd5042, %rd5041, 32;
	and.b64  	%rd5043, %rd5013, 4294967295;
	mul.wide.u32 	%rd5044, %r8493, %r44;
	add.s64 	%rd5045, %rd5042, %rd5043;
	add.s64 	%rd5046, %rd5045, %rd5044;
	shr.u64 	%rd5047, %rd5046, 32;
	and.b64  	%rd5048, %rd5018, 4294967295;
	mul.wide.u32 	%rd5049, %r8492, %r44;
	add.s64 	%rd5050, %rd5047, %rd5048;
	add.s64 	%rd5051, %rd5050, %rd5049;
	shr.u64 	%rd5052, %rd5051, 32;
	and.b64  	%rd5053, %rd5023, 4294967295;
	mul.wide.u32 	%rd5054, %r8491, %r44;
	add.s64 	%rd5055, %rd5052, %rd5053;
	add.s64 	%rd5056, %rd5055, %rd5054;
	shr.u64 	%rd5057, %rd5056, 32;
	and.b64  	%rd5058, %rd5028, 4294967295;
	mul.wide.u32 	%rd5059, %r8490, %r44;
	add.s64 	%rd5060, %rd5057, %rd5058;
	add.s64 	%rd5061, %rd5060, %rd5059;
	shr.u64 	%rd5062, %rd5061, 32;
	and.b64  	%rd5063, %rd5032, 4294967295;
	mul.wide.u32 	%rd5064, %r8489, %r44;
	add.s64 	%rd5065, %rd5062, %rd5063;
	add.s64 	%rd5066, %rd5065, %rd5064;
	shr.u64 	%rd5067, %rd5066, 32;
	mul.wide.u32 	%rd5068, %r8488, %r44;
	add.s64 	%rd5069, %rd5067, %rd5033;
	add.s64 	%rd5070, %rd5069, %rd5068;
	shr.u64 	%rd5071, %rd5070, 32;
	{ .reg .b32 tmp; mov.b64 {tmp, %r4196}, %rd5070; }
	and.b64  	%rd5072, %rd5041, 4294967295;
	mul.lo.s64 	%rd5073, %rd5072, 977;
	cvt.u32.u64 	%r4197, %rd5073;
	shr.u64 	%rd5074, %rd5073, 32;
	and.b64  	%rd5075, %rd5046, 4294967295;
	mad.lo.s64 	%rd5076, %rd5075, 977, %rd5074;
	shr.u64 	%rd5077, %rd5076, 32;
	and.b64  	%rd5078, %rd5051, 4294967295;
	mad.lo.s64 	%rd5079, %rd5078, 977, %rd5077;
	shr.u64 	%rd5080, %rd5079, 32;
	and.b64  	%rd5081, %rd5056, 4294967295;
	mad.lo.s64 	%rd5082, %rd5081, 977, %rd5080;
	shr.u64 	%rd5083, %rd5082, 32;
	and.b64  	%rd5084, %rd5061, 4294967295;
	mad.lo.s64 	%rd5085, %rd5084, 977, %rd5083;
	shr.u64 	%rd5086, %rd5085, 32;
	and.b64  	%rd5087, %rd5066, 4294967295;
	mad.lo.s64 	%rd5088, %rd5087, 977, %rd5086;
	shr.u64 	%rd5089, %rd5088, 32;
	and.b64  	%rd5090, %rd5070, 4294967295;
	mad.lo.s64 	%rd5091, %rd5090, 977, %rd5089;
	shr.u64 	%rd5092, %rd5091, 32;
	mad.lo.s64 	%rd5093, %rd5071, 977, %rd5092;
	{ .reg .b32 tmp; mov.b64 {tmp, %r4198}, %rd5093; }
	add.s32 	%r8529, %r4195, %r4197;
	setp.lt.u32 	%p522, %r8529, %r4195;
	selp.u64 	%rd5094, 1, 0, %p522;
	and.b64  	%rd5095, %rd4808, 4294967295;
	and.b64  	%rd5096, %rd5076, 4294967295;
	add.s64 	%rd5097, %rd5095, %rd5094;
	add.s64 	%rd5098, %rd5097, %rd5096;
	shr.u64 	%rd5099, %rd5098, 32;
	and.b64  	%rd5100, %rd4846, 4294967295;
	and.b64  	%rd5101, %rd5079, 4294967295;
	add.s64 	%rd5102, %rd5099, %rd5100;
	add.s64 	%rd5103, %rd5102, %rd5101;
	shr.u64 	%rd5104, %rd5103, 32;
	and.b64  	%rd5105, %rd4884, 4294967295;
	and.b64  	%rd5106, %rd5082, 4294967295;
	add.s64 	%rd5107, %rd5104, %rd5105;
	add.s64 	%rd5108, %rd5107, %rd5106;
	shr.u64 	%rd5109, %rd5108, 32;
	and.b64  	%rd5110, %rd4922, 4294967295;
	and.b64  	%rd5111, %rd5085, 4294967295;
	add.s64 	%rd5112, %rd5109, %rd5110;
	add.s64 	%rd5113, %rd5112, %rd5111;
	shr.u64 	%rd5114, %rd5113, 32;
	and.b64  	%rd5115, %rd4960, 4294967295;
	and.b64  	%rd5116, %rd5088, 4294967295;
	add.s64 	%rd5117, %rd5114, %rd5115;
	add.s64 	%rd5118, %rd5117, %rd5116;
	shr.u64 	%rd5119, %rd5118, 32;
	and.b64  	%rd5120, %rd4998, 4294967295;
	and.b64  	%rd5121, %rd5091, 4294967295;
	add.s64 	%rd5122, %rd5119, %rd5120;
	add.s64 	%rd5123, %rd5122, %rd5121;
	shr.u64 	%rd5124, %rd5123, 32;
	and.b64  	%rd5125, %rd5036, 4294967295;
	and.b64  	%rd5126, %rd5093, 4294967295;
	add.s64 	%rd5127, %rd5124, %rd5125;
	add.s64 	%rd5128, %rd5127, %rd5126;
	{ .reg .b32 tmp; mov.b64 {tmp, %r4199}, %rd5128; }
	add.s32 	%r4200, %r4199, %r4198;
	and.b64  	%rd5129, %rd5098, 4294967295;
	add.s64 	%rd28656, %rd5129, %rd5072;
	shr.u64 	%rd5130, %rd28656, 32;
	and.b64  	%rd5131, %rd5103, 4294967295;
	add.s64 	%rd5132, %rd5130, %rd5131;
	add.s64 	%rd28655, %rd5132, %rd5075;
	shr.u64 	%rd5133, %rd28655, 32;
	and.b64  	%rd5134, %rd5108, 4294967295;
	add.s64 	%rd5135, %rd5133, %rd5134;
	add.s64 	%rd28654, %rd5135, %rd5078;
	shr.u64 	%rd5136, %rd28654, 32;
	and.b64  	%rd5137, %rd5113, 4294967295;
	add.s64 	%rd5138, %rd5136, %rd5137;
	add.s64 	%rd28653, %rd5138, %rd5081;
	shr.u64 	%rd5139, %rd28653, 32;
	and.b64  	%rd5140, %rd5118, 4294967295;
	add.s64 	%rd5141, %rd5139, %rd5140;
	add.s64 	%rd28652, %rd5141, %rd5084;
	shr.u64 	%rd5142, %rd28652, 32;
	and.b64  	%rd5143, %rd5123, 4294967295;
	add.s64 	%rd5144, %rd5142, %rd5143;
	add.s64 	%rd28651, %rd5144, %rd5087;
	shr.u64 	%rd5145, %rd28651, 32;
	and.b64  	%rd5146, %rd5128, 4294967295;
	add.s64 	%rd5147, %rd5145, %rd5146;
	add.s64 	%rd28650, %rd5147, %rd5090;
	{ .reg .b32 tmp; mov.b64 {tmp, %r4201}, %rd28650; }
	add.s32 	%r4202, %r4200, %r4201;
	add.s32 	%r364, %r4202, %r4196;
	setp.eq.s32 	%p523, %r364, 0;
	mov.pred 	%p4540, 0;
	@%p523 bra 	$L__BB1_249;
	cvt.u64.u32 	%rd5148, %r364;
	mul.wide.u32 	%rd5149, %r364, 977;
	cvt.u32.u64 	%r4203, %rd5149;
	shr.u64 	%rd5150, %rd5149, 32;
	add.s64 	%rd5151, %rd5150, %rd5148;
	shr.u64 	%rd5152, %rd5151, 32;
	add.s32 	%r365, %r8529, %r4203;
	setp.lt.u32 	%p524, %r365, %r8529;
	selp.u64 	%rd5153, 1, 0, %p524;
	and.b64  	%rd5154, %rd28656, 4294967295;
	and.b64  	%rd5155, %rd5151, 4294967295;
	add.s64 	%rd5156, %rd5154, %rd5153;
	add.s64 	%rd28656, %rd5156, %rd5155;
	shr.u64 	%rd5157, %rd28656, 32;
	and.b64  	%rd5158, %rd28655, 4294967295;
	add.s64 	%rd5159, %rd5157, %rd5158;
	add.s64 	%rd28655, %rd5159, %rd5152;
	shr.u64 	%rd5160, %rd28655, 32;
	and.b64  	%rd5161, %rd28654, 4294967295;
	add.s64 	%rd28654, %rd5160, %rd5161;
	shr.u64 	%rd5162, %rd28654, 32;
	and.b64  	%rd5163, %rd28653, 4294967295;
	add.s64 	%rd28653, %rd5162, %rd5163;
	shr.u64 	%rd5164, %rd28653, 32;
	and.b64  	%rd5165, %rd28652, 4294967295;
	add.s64 	%rd28652, %rd5164, %rd5165;
	shr.u64 	%rd5166, %rd28652, 32;
	and.b64  	%rd5167, %rd28651, 4294967295;
	add.s64 	%rd28651, %rd5166, %rd5167;
	shr.u64 	%rd5168, %rd28651, 32;
	and.b64  	%rd5169, %rd28650, 4294967295;
	add.s64 	%rd28650, %rd5168, %rd5169;
	setp.gt.u64 	%p4540, %rd28650, 4294967295;
	mov.u32 	%r8529, %r365;
$L__BB1_249:
	ld.const.u32 	%rd203, [const_p+24];
	ld.const.u32 	%rd204, [const_p+8];
	ld.const.u32 	%rd205, [const_p+12];
	ld.const.u32 	%rd206, [const_p+4];
	ld.const.u32 	%r367, [const_p];
	cvt.u32.u64 	%r8528, %rd28656;
	cvt.u32.u64 	%r8527, %rd28655;
	cvt.u32.u64 	%r8526, %rd28654;
	cvt.u32.u64 	%r8525, %rd28653;
	cvt.u32.u64 	%r8524, %rd28652;
	cvt.u32.u64 	%r8523, %rd28651;
	cvt.u32.u64 	%r8522, %rd28650;
	ld.const.u32 	%r4204, [const_p+28];
	setp.lt.u32 	%p525, %r4204, %r8522;
	or.pred  	%p526, %p4540, %p525;
	@%p526 bra 	$L__BB1_263;
	setp.gt.u32 	%p527, %r4204, %r8522;
	@%p527 bra 	$L__BB1_264;
	cvt.u32.u64 	%r4205, %rd203;
	setp.lt.u32 	%p528, %r4205, %r8523;
	@%p528 bra 	$L__BB1_263;
	cvt.u32.u64 	%r4206, %rd203;
	setp.gt.u32 	%p529, %r4206, %r8523;
	@%p529 bra 	$L__BB1_264;
	cvt.u32.u64 	%r4207, %rd124;
	setp.lt.u32 	%p530, %r4207, %r8524;
	@%p530 bra 	$L__BB1_263;
	cvt.u32.u64 	%r4208, %rd124;
	setp.gt.u32 	%p531, %r4208, %r8524;
	@%p531 bra 	$L__BB1_264;
	cvt.u32.u64 	%r4209, %rd177;
	setp.lt.u32 	%p532, %r4209, %r8525;
	@%p532 bra 	$L__BB1_263;
	cvt.u32.u64 	%r4210, %rd177;
	setp.gt.u32 	%p533, %r4210, %r8525;
	@%p533 bra 	$L__BB1_264;
	cvt.u32.u64 	%r4211, %rd205;
	setp.lt.u32 	%p534, %r4211, %r8526;
	@%p534 bra 	$L__BB1_263;
	cvt.u32.u64 	%r4212, %rd205;
	setp.gt.u32 	%p535, %r4212, %r8526;
	@%p535 bra 	$L__BB1_264;
	cvt.u32.u64 	%r4213, %rd204;
	setp.lt.u32 	%p536, %r4213, %r8527;
	@%p536 bra 	$L__BB1_263;
	cvt.u32.u64 	%r4214, %rd204;
	setp.gt.u32 	%p537, %r4214, %r8527;
	@%p537 bra 	$L__BB1_264;
	cvt.u32.u64 	%r4215, %rd206;
	setp.lt.u32 	%p538, %r4215, %r8528;
	@%p538 bra 	$L__BB1_263;
	cvt.u32.u64 	%r4216, %rd206;
	setp.gt.u32 	%p539, %r4216, %r8528;
	setp.lt.u32 	%p540, %r8529, %r367;
	or.pred  	%p541, %p539, %p540;
	@%p541 bra 	$L__BB1_264;
$L__BB1_263:
	cvt.u32.u64 	%r4217, %rd205;
	cvt.u32.u64 	%r4218, %rd204;
	cvt.u32.u64 	%r4219, %rd206;
	cvt.u32.u64 	%r4220, %rd203;
	cvt.u32.u64 	%r4221, %rd124;
	cvt.u32.u64 	%r4222, %rd177;
	setp.lt.u32 	%p542, %r8529, %r367;
	selp.s64 	%rd5171, -1, 0, %p542;
	sub.s32 	%r8529, %r8529, %r367;
	and.b64  	%rd5172, %rd28656, 4294967295;
	add.s64 	%rd5173, %rd5172, %rd5171;
	setp.lt.u64 	%p543, %rd5173, %rd206;
	selp.s64 	%rd5174, -1, 0, %p543;
	cvt.u32.u64 	%r4223, %rd5173;
	sub.s32 	%r8528, %r4223, %r4219;
	and.b64  	%rd5175, %rd28655, 4294967295;
	add.s64 	%rd5176, %rd5175, %rd5174;
	setp.lt.u64 	%p544, %rd5176, %rd204;
	selp.s64 	%rd5177, -1, 0, %p544;
	cvt.u32.u64 	%r4224, %rd5176;
	sub.s32 	%r8527, %r4224, %r4218;
	and.b64  	%rd5178, %rd28654, 4294967295;
	add.s64 	%rd5179, %rd5178, %rd5177;
	setp.lt.u64 	%p545, %rd5179, %rd205;
	selp.s64 	%rd5180, -1, 0, %p545;
	cvt.u32.u64 	%r4225, %rd5179;
	sub.s32 	%r8526, %r4225, %r4217;
	and.b64  	%rd5181, %rd28653, 4294967295;
	add.s64 	%rd5182, %rd5181, %rd5180;
	setp.lt.u64 	%p546, %rd5182, %rd177;
	selp.s64 	%rd5183, -1, 0, %p546;
	cvt.u32.u64 	%r4226, %rd5182;
	sub.s32 	%r8525, %r4226, %r4222;
	and.b64  	%rd5184, %rd28652, 4294967295;
	add.s64 	%rd5185, %rd5184, %rd5183;
	setp.lt.u64 	%p547, %rd5185, %rd124;
	selp.s64 	%rd5186, -1, 0, %p547;
	cvt.u32.u64 	%r4227, %rd5185;
	sub.s32 	%r8524, %r4227, %r4221;
	and.b64  	%rd5187, %rd28651, 4294967295;
	add.s64 	%rd5188, %rd5187, %rd5186;
	setp.lt.u64 	%p548, %rd5188, %rd203;
	selp.s32 	%r4228, -1, 0, %p548;
	cvt.u32.u64 	%r4229, %rd5188;
	sub.s32 	%r8523, %r4229, %r4220;
	add.s32 	%r4230, %r8522, %r4228;
	sub.s32 	%r8522, %r4230, %r4204;
$L__BB1_264:
	setp.gt.u32 	%p549, %r8522, %r4204;
	@%p549 bra 	$L__BB1_277;
	bra.uni 	$L__BB1_278;
$L__BB1_265:
	cvt.u32.u64 	%r4231, %rd203;
	setp.gt.u32 	%p551, %r8523, %r4231;
	@%p551 bra 	$L__BB1_277;
	cvt.u32.u64 	%r4232, %rd203;
	setp.lt.u32 	%p552, %r8523, %r4232;
	@%p552 bra 	$L__BB1_279;
	cvt.u32.u64 	%r4233, %rd124;
	setp.gt.u32 	%p553, %r8524, %r4233;
	@%p553 bra 	$L__BB1_277;
	cvt.u32.u64 	%r4234, %rd124;
	setp.lt.u32 	%p554, %r8524, %r4234;
	@%p554 bra 	$L__BB1_279;
	cvt.u32.u64 	%r4235, %rd177;
	setp.gt.u32 	%p555, %r8525, %r4235;
	@%p555 bra 	$L__BB1_277;
	cvt.u32.u64 	%r4236, %rd177;
	setp.lt.u32 	%p556, %r8525, %r4236;
	@%p556 bra 	$L__BB1_279;
	cvt.u32.u64 	%r4237, %rd205;
	setp.gt.u32 	%p557, %r8526, %r4237;
	@%p557 bra 	$L__BB1_277;
	cvt.u32.u64 	%r4238, %rd205;
	setp.lt.u32 	%p558, %r8526, %r4238;
	@%p558 bra 	$L__BB1_279;
	cvt.u32.u64 	%r4239, %rd204;
	setp.gt.u32 	%p559, %r8527, %r4239;
	@%p559 bra 	$L__BB1_277;
	cvt.u32.u64 	%r4240, %rd204;
	setp.lt.u32 	%p560, %r8527, %r4240;
	@%p560 bra 	$L__BB1_279;
	cvt.u32.u64 	%r4241, %rd206;
	setp.gt.u32 	%p561, %r8528, %r4241;
	@%p561 bra 	$L__BB1_277;
	cvt.u32.u64 	%r4242, %rd206;
	setp.lt.u32 	%p562, %r8528, %r4242;
	setp.lt.u32 	%p563, %r8529, %r367;
	or.pred  	%p564, %p562, %p563;
	@%p564 bra 	$L__BB1_279;
$L__BB1_277:
	cvt.u32.u64 	%r4243, %rd205;
	cvt.u32.u64 	%r4244, %rd204;
	cvt.u32.u64 	%r4245, %rd206;
	cvt.u32.u64 	%r4246, %rd203;
	cvt.u32.u64 	%r4247, %rd124;
	cvt.u32.u64 	%r4248, %rd177;
	setp.lt.u32 	%p565, %r8529, %r367;
	selp.s64 	%rd5189, -1, 0, %p565;
	sub.s32 	%r8529, %r8529, %r367;
	cvt.u64.u32 	%rd5190, %r8528;
	add.s64 	%rd5191, %rd5189, %rd5190;
	setp.lt.u64 	%p566, %rd5191, %rd206;
	selp.s64 	%rd5192, -1, 0, %p566;
	cvt.u32.u64 	%r4249, %rd5191;
	sub.s32 	%r8528, %r4249, %r4245;
	cvt.u64.u32 	%rd5193, %r8527;
	add.s64 	%rd5194, %rd5192, %rd5193;
	setp.lt.u64 	%p567, %rd5194, %rd204;
	selp.s64 	%rd5195, -1, 0, %p567;
	cvt.u32.u64 	%r4250, %rd5194;
	sub.s32 	%r8527, %r4250, %r4244;
	cvt.u64.u32 	%rd5196, %r8526;
	add.s64 	%rd5197, %rd5195, %rd5196;
	setp.lt.u64 	%p568, %rd5197, %rd205;
	selp.s64 	%rd5198, -1, 0, %p568;
	cvt.u32.u64 	%r4251, %rd5197;
	sub.s32 	%r8526, %r4251, %r4243;
	cvt.u64.u32 	%rd5199, %r8525;
	add.s64 	%rd5200, %rd5198, %rd5199;
	setp.lt.u64 	%p569, %rd5200, %rd177;
	selp.s64 	%rd5201, -1, 0, %p569;
	cvt.u32.u64 	%r4252, %rd5200;
	sub.s32 	%r8525, %r4252, %r4248;
	cvt.u64.u32 	%rd5202, %r8524;
	add.s64 	%rd5203, %rd5201, %rd5202;
	setp.lt.u64 	%p570, %rd5203, %rd124;
	selp.s64 	%rd5204, -1, 0, %p570;
	cvt.u32.u64 	%r4253, %rd5203;
	sub.s32 	%r8524, %r4253, %r4247;
	cvt.u64.u32 	%rd5205, %r8523;
	add.s64 	%rd5206, %rd5204, %rd5205;
	setp.lt.u64 	%p571, %rd5206, %rd203;
	selp.s32 	%r4254, -1, 0, %p571;
	cvt.u32.u64 	%r4255, %rd5206;
	sub.s32 	%r8523, %r4255, %r4246;
	add.s32 	%r4256, %r8522, %r4254;
	sub.s32 	%r8522, %r4256, %r4204;
	bra.uni 	$L__BB1_279;
$L__BB1_278:
	setp.lt.u32 	%p550, %r8522, %r4204;
	@%p550 bra 	$L__BB1_279;
	bra.uni 	$L__BB1_265;
$L__BB1_279:
	mul.wide.u32 	%rd5207, %r8410, 100;
	mov.u64 	%rd5208, const_G_table;
	add.s64 	%rd5209, %rd5208, %rd5207;
	ld.global.u32 	%r4257, [%rd5209+32];
	mul.wide.u32 	%rd5210, %r8512, %r4257;
	cvt.u32.u64 	%r4258, %rd5210;
	shr.u64 	%rd5211, %rd5210, 32;
	mul.wide.u32 	%rd5212, %r8511, %r4257;
	add.s64 	%rd5213, %rd5211, %rd5212;
	shr.u64 	%rd5214, %rd5213, 32;
	mul.wide.u32 	%rd5215, %r8510, %r4257;
	add.s64 	%rd5216, %rd5214, %rd5215;
	shr.u64 	%rd5217, %rd5216, 32;
	mul.wide.u32 	%rd5218, %r8509, %r4257;
	add.s64 	%rd5219, %rd5217, %rd5218;
	shr.u64 	%rd5220, %rd5219, 32;
	mul.wide.u32 	%rd5221, %r8508, %r4257;
	add.s64 	%rd5222, %rd5220, %rd5221;
	shr.u64 	%rd5223, %rd5222, 32;
	mul.wide.u32 	%rd5224, %r8507, %r4257;
	add.s64 	%rd5225, %rd5223, %rd5224;
	shr.u64 	%rd5226, %rd5225, 32;
	mul.wide.u32 	%rd5227, %r8506, %r4257;
	add.s64 	%rd5228, %rd5226, %rd5227;
	shr.u64 	%rd5229, %rd5228, 32;
	mul.wide.u32 	%rd5230, %r8505, %r4257;
	add.s64 	%rd5231, %rd5229, %rd5230;
	shr.u64 	%rd5232, %rd5231, 32;
	ld.global.u32 	%r4259, [%rd5209+36];
	and.b64  	%rd5233, %rd5213, 4294967295;
	mul.wide.u32 	%rd5234, %r8512, %r4259;
	add.s64 	%rd5235, %rd5234, %rd5233;
	shr.u64 	%rd5236, %rd5235, 32;
	and.b64  	%rd5237, %rd5216, 4294967295;
	mul.wide.u32 	%rd5238, %r8511, %r4259;
	add.s64 	%rd5239, %rd5236, %rd5237;
	add.s64 	%rd5240, %rd5239, %rd5238;
	shr.u64 	%rd5241, %rd5240, 32;
	and.b64  	%rd5242, %rd5219, 4294967295;
	mul.wide.u32 	%rd5243, %r8510, %r4259;
	add.s64 	%rd5244, %rd5241, %rd5242;
	add.s64 	%rd5245, %rd5244, %rd5243;
	shr.u64 	%rd5246, %rd5245, 32;
	and.b64  	%rd5247, %rd5222, 4294967295;
	mul.wide.u32 	%rd5248, %r8509, %r4259;
	add.s64 	%rd5249, %rd5246, %rd5247;
	add.s64 	%rd5250, %rd5249, %rd5248;
	shr.u64 	%rd5251, %rd5250, 32;
	and.b64  	%rd5252, %rd5225, 4294967295;
	mul.wide.u32 	%rd5253, %r8508, %r4259;
	add.s64 	%rd5254, %rd5251, %rd5252;
	add.s64 	%rd5255, %rd5254, %rd5253;
	shr.u64 	%rd5256, %rd5255, 32;
	and.b64  	%rd5257, %rd5228, 4294967295;
	mul.wide.u32 	%rd5258, %r8507, %r4259;
	add.s64 	%rd5259, %rd5256, %rd5257;
	add.s64 	%rd5260, %rd5259, %rd5258;
	shr.u64 	%rd5261, %rd5260, 32;
	and.b64  	%rd5262, %rd5231, 4294967295;
	mul.wide.u32 	%rd5263, %r8506, %r4259;
	add.s64 	%rd5264, %rd5261, %rd5262;
	add.s64 	%rd5265, %rd5264, %rd5263;
	shr.u64 	%rd5266, %rd5265, 32;
	mul.wide.u32 	%rd5267, %r8505, %r4259;
	add.s64 	%rd5268, %rd5266, %rd5232;
	add.s64 	%rd5269, %rd5268, %rd5267;
	shr.u64 	%rd5270, %rd5269, 32;
	ld.global.u32 	%r4260, [%rd5209+40];
	and.b64  	%rd5271, %rd5240, 4294967295;
	mul.wide.u32 	%rd5272, %r8512, %r4260;
	add.s64 	%rd5273, %rd5272, %rd5271;
	shr.u64 	%rd5274, %rd5273, 32;
	and.b64  	%rd5275, %rd5245, 4294967295;
	mul.wide.u32 	%rd5276, %r8511, %r4260;
	add.s64 	%rd5277, %rd5274, %rd5275;
	add.s64 	%rd5278, %rd5277, %rd5276;
	shr.u64 	%rd5279, %rd5278, 32;
	and.b64  	%rd5280, %rd5250, 4294967295;
	mul.wide.u32 	%rd5281, %r8510, %r4260;
	add.s64 	%rd5282, %rd5279, %rd5280;
	add.s64 	%rd5283, %rd5282, %rd5281;
	shr.u64 	%rd5284, %rd5283, 32;
	and.b64  	%rd5285, %rd5255, 4294967295;
	mul.wide.u32 	%rd5286, %r8509, %r4260;
	add.s64 	%rd5287, %rd5284, %rd5285;
	add.s64 	%rd5288, %rd5287, %rd5286;
	shr.u64 	%rd5289, %rd5288, 32;
	and.b64  	%rd5290, %rd5260, 4294967295;
	mul.wide.u32 	%rd5291, %r8508, %r4260;
	add.s64 	%rd5292, %rd5289, %rd5290;
	add.s64 	%rd5293, %rd5292, %rd5291;
	shr.u64 	%rd5294, %rd5293, 32;
	and.b64  	%rd5295, %rd5265, 4294967295;
	mul.wide.u32 	%rd5296, %r8507, %r4260;
	add.s64 	%rd5297, %rd5294, %rd5295;
	add.s64 	%rd5298, %rd5297, %rd5296;
	shr.u64 	%rd5299, %rd5298, 32;
	and.b64  	%rd5300, %rd5269, 4294967295;
	mul.wide.u32 	%rd5301, %r8506, %r4260;
	add.s64 	%rd5302, %rd5299, %rd5300;
	add.s64 	%rd5303, %rd5302, %rd5301;
	shr.u64 	%rd5304, %rd5303, 32;
	mul.wide.u32 	%rd5305, %r8505, %r4260;
	add.s64 	%rd5306, %rd5304, %rd5270;
	add.s64 	%rd5307, %rd5306, %rd5305;
	shr.u64 	%rd5308, %rd5307, 32;
	ld.global.u32 	%r4261, [%rd5209+44];
	and.b64  	%rd5309, %rd5278, 4294967295;
	mul.wide.u32 	%rd5310, %r8512, %r4261;
	add.s64 	%rd5311, %rd5310, %rd5309;
	shr.u64 	%rd5312, %rd5311, 32;
	and.b64  	%rd5313, %rd5283, 4294967295;
	mul.wide.u32 	%rd5314, %r8511, %r4261;
	add.s64 	%rd5315, %rd5312, %rd5313;
	add.s64 	%rd5316, %rd5315, %rd5314;
	shr.u64 	%rd5317, %rd5316, 32;
	and.b64  	%rd5318, %rd5288, 4294967295;
	mul.wide.u32 	%rd5319, %r8510, %r4261;
	add.s64 	%rd5320, %rd5317, %rd5318;
	add.s64 	%rd5321, %rd5320, %rd5319;
	shr.u64 	%rd5322, %rd5321, 32;
	and.b64  	%rd5323, %rd5293, 4294967295;
	mul.wide.u32 	%rd5324, %r8509, %r4261;
	add.s64 	%rd5325, %rd5322, %rd5323;
	add.s64 	%rd5326, %rd5325, %rd5324;
	shr.u64 	%rd5327, %rd5326, 32;
	and.b64  	%rd5328, %rd5298, 4294967295;
	mul.wide.u32 	%rd5329, %r8508, %r4261;
	add.s64 	%rd5330, %rd5327, %rd5328;
	add.s64 	%rd5331, %rd5330, %rd5329;
	shr.u64 	%rd5332, %rd5331, 32;
	and.b64  	%rd5333, %rd5303, 4294967295;
	mul.wide.u32 	%rd5334, %r8507, %r4261;
	add.s64 	%rd5335, %rd5332, %rd5333;
	add.s64 	%rd5336, %rd5335, %rd5334;
	shr.u64 	%rd5337, %rd5336, 32;
	and.b64  	%rd5338, %rd5307, 4294967295;
	mul.wide.u32 	%rd5339, %r8506, %r4261;
	add.s64 	%rd5340, %rd5337, %rd5338;
	add.s64 	%rd5341, %rd5340, %rd5339;
	shr.u64 	%rd5342, %rd5341, 32;
	mul.wide.u32 	%rd5343, %r8505, %r4261;
	add.s64 	%rd5344, %rd5342, %rd5308;
	add.s64 	%rd5345, %rd5344, %rd5343;
	shr.u64 	%rd5346, %rd5345, 32;
	ld.global.u32 	%r4262, [%rd5209+48];
	and.b64  	%rd5347, %rd5316, 4294967295;
	mul.wide.u32 	%rd5348, %r8512, %r4262;
	add.s64 	%rd5349, %rd5348, %rd5347;
	shr.u64 	%rd5350, %rd5349, 32;
	and.b64  	%rd5351, %rd5321, 4294967295;
	mul.wide.u32 	%rd5352, %r8511, %r4262;
	add.s64 	%rd5353, %rd5350, %rd5351;
	add.s64 	%rd5354, %rd5353, %rd5352;
	shr.u64 	%rd5355, %rd5354, 32;
	and.b64  	%rd5356, %rd5326, 4294967295;
	mul.wide.u32 	%rd5357, %r8510, %r4262;
	add.s64 	%rd5358, %rd5355, %rd5356;
	add.s64 	%rd5359, %rd5358, %rd5357;
	shr.u64 	%rd5360, %rd5359, 32;
	and.b64  	%rd5361, %rd5331, 4294967295;
	mul.wide.u32 	%rd5362, %r8509, %r4262;
	add.s64 	%rd5363, %rd5360, %rd5361;
	add.s64 	%rd5364, %rd5363, %rd5362;
	shr.u64 	%rd5365, %rd5364, 32;
	and.b64  	%rd5366, %rd5336, 4294967295;
	mul.wide.u32 	%rd5367, %r8508, %r4262;
	add.s64 	%rd5368, %rd5365, %rd5366;
	add.s64 	%rd5369, %rd5368, %rd5367;
	shr.u64 	%rd5370, %rd5369, 32;
	and.b64  	%rd5371, %rd5341, 4294967295;
	mul.wide.u32 	%rd5372, %r8507, %r4262;
	add.s64 	%rd5373, %rd5370, %rd5371;
	add.s64 	%rd5374, %rd5373, %rd5372;
	shr.u64 	%rd5375, %rd5374, 32;
	and.b64  	%rd5376, %rd5345, 4294967295;
	mul.wide.u32 	%rd5377, %r8506, %r4262;
	add.s64 	%rd5378, %rd5375, %rd5376;
	add.s64 	%rd5379, %rd5378, %rd5377;
	shr.u64 	%rd5380, %rd5379, 32;
	mul.wide.u32 	%rd5381, %r8505, %r4262;
	add.s64 	%rd5382, %rd5380, %rd5346;
	add.s64 	%rd5383, %rd5382, %rd5381;
	shr.u64 	%rd5384, %rd5383, 32;
	ld.global.u32 	%r4263, [%rd5209+52];
	and.b64  	%rd5385, %rd5354, 4294967295;
	mul.wide.u32 	%rd5386, %r8512, %r4263;
	add.s64 	%rd5387, %rd5386, %rd5385;
	shr.u64 	%rd5388, %rd5387, 32;
	and.b64  	%rd5389, %rd5359, 4294967295;
	mul.wide.u32 	%rd5390, %r8511, %r4263;
	add.s64 	%rd5391, %rd5388, %rd5389;
	add.s64 	%rd5392, %rd5391, %rd5390;
	shr.u64 	%rd5393, %rd5392, 32;
	and.b64  	%rd5394, %rd5364, 4294967295;
	mul.wide.u32 	%rd5395, %r8510, %r4263;
	add.s64 	%rd5396, %rd5393, %rd5394;
	add.s64 	%rd5397, %rd5396, %rd5395;
	shr.u64 	%rd5398, %rd5397, 32;
	and.b64  	%rd5399, %rd5369, 4294967295;
	mul.wide.u32 	%rd5400, %r8509, %r4263;
	add.s64 	%rd5401, %rd5398, %rd5399;
	add.s64 	%rd5402, %rd5401, %rd5400;
	shr.u64 	%rd5403, %rd5402, 32;
	and.b64  	%rd5404, %rd5374, 4294967295;
	mul.wide.u32 	%rd5405, %r8508, %r4263;
	add.s64 	%rd5406, %rd5403, %rd5404;
	add.s64 	%rd5407, %rd5406, %rd5405;
	shr.u64 	%rd5408, %rd5407, 32;
	and.b64  	%rd5409, %rd5379, 4294967295;
	mul.wide.u32 	%rd5410, %r8507, %r4263;
	add.s64 	%rd5411, %rd5408, %rd5409;
	add.s64 	%rd5412, %rd5411, %rd5410;
	shr.u64 	%rd5413, %rd5412, 32;
	and.b64  	%rd5414, %rd5383, 4294967295;
	mul.wide.u32 	%rd5415, %r8506, %r4263;
	add.s64 	%rd5416, %rd5413, %rd5414;
	add.s64 	%rd5417, %rd5416, %rd5415;
	shr.u64 	%rd5418, %rd5417, 32;
	mul.wide.u32 	%rd5419, %r8505, %r4263;
	add.s64 	%rd5420, %rd5418, %rd5384;
	add.s64 	%rd5421, %rd5420, %rd5419;
	shr.u64 	%rd5422, %rd5421, 32;
	ld.global.u32 	%r4264, [%rd5209+56];
	and.b64  	%rd5423, %rd5392, 4294967295;
	mul.wide.u32 	%rd5424, %r8512, %r4264;
	add.s64 	%rd5425, %rd5424, %rd5423;
	shr.u64 	%rd5426, %rd5425, 32;
	and.b64  	%rd5427, %rd5397, 4294967295;
	mul.wide.u32 	%rd5428, %r8511, %r4264;
	add.s64 	%rd5429, %rd5426, %rd5427;
	add.s64 	%rd5430, %rd5429, %rd5428;
	shr.u64 	%rd5431, %rd5430, 32;
	and.b64  	%rd5432, %rd5402, 4294967295;
	mul.wide.u32 	%rd5433, %r8510, %r4264;
	add.s64 	%rd5434, %rd5431, %rd5432;
	add.s64 	%rd5435, %rd5434, %rd5433;
	shr.u64 	%rd5436, %rd5435, 32;
	and.b64  	%rd5437, %rd5407, 4294967295;
	mul.wide.u32 	%rd5438, %r8509, %r4264;
	add.s64 	%rd5439, %rd5436, %rd5437;
	add.s64 	%rd5440, %rd5439, %rd5438;
	shr.u64 	%rd5441, %rd5440, 32;
	and.b64  	%rd5442, %rd5412, 4294967295;
	mul.wide.u32 	%rd5443, %r8508, %r4264;
	add.s64 	%rd5444, %rd5441, %rd5442;
	add.s64 	%rd5445, %rd5444, %rd5443;
	shr.u64 	%rd5446, %rd5445, 32;
	and.b64  	%rd5447, %rd5417, 4294967295;
	mul.wide.u32 	%rd5448, %r8507, %r4264;
	add.s64 	%rd5449, %rd5446, %rd5447;
	add.s64 	%rd5450, %rd5449, %rd5448;
	shr.u64 	%rd5451, %rd5450, 32;
	and.b64  	%rd5452, %rd5421, 4294967295;
	mul.wide.u32 	%rd5453, %r8506, %r4264;
	add.s64 	%rd5454, %rd5451, %rd5452;
	add.s64 	%rd5455, %rd5454, %rd5453;
	shr.u64 	%rd5456, %rd5455, 32;
	mul.wide.u32 	%rd5457, %r8505, %r4264;
	add.s64 	%rd5458, %rd5456, %rd5422;
	add.s64 	%rd5459, %rd5458, %rd5457;
	shr.u64 	%rd5460, %rd5459, 32;
	ld.global.u32 	%r4265, [%rd5209+60];
	and.b64  	%rd5461, %rd5430, 4294967295;
	mul.wide.u32 	%rd5462, %r8512, %r4265;
	add.s64 	%rd5463, %rd5462, %rd5461;
	shr.u64 	%rd5464, %rd5463, 32;
	and.b64  	%rd5465, %rd5435, 4294967295;
	mul.wide.u32 	%rd5466, %r8511, %r4265;
	add.s64 	%rd5467, %rd5464, %rd5465;
	add.s64 	%rd5468, %rd5467, %rd5466;
	shr.u64 	%rd5469, %rd5468, 32;
	and.b64  	%rd5470, %rd5440, 4294967295;
	mul.wide.u32 	%rd5471, %r8510, %r4265;
	add.s64 	%rd5472, %rd5469, %rd5470;
	add.s64 	%rd5473, %rd5472, %rd5471;
	shr.u64 	%rd5474, %rd5473, 32;
	and.b64  	%rd5475, %rd5445, 4294967295;
	mul.wide.u32 	%rd5476, %r8509, %r4265;
	add.s64 	%rd5477, %rd5474, %rd5475;
	add.s64 	%rd5478, %rd5477, %rd5476;
	shr.u64 	%rd5479, %rd5478, 32;
	and.b64  	%rd5480, %rd5450, 4294967295;
	mul.wide.u32 	%rd5481, %r8508, %r4265;
	add.s64 	%rd5482, %rd5479, %rd5480;
	add.s64 	%rd5483, %rd5482, %rd5481;
	shr.u64 	%rd5484, %rd5483, 32;
	and.b64  	%rd5485, %rd5455, 4294967295;
	mul.wide.u32 	%rd5486, %r8507, %r4265;
	add.s64 	%rd5487, %rd5484, %rd5485;
	add.s64 	%rd5488, %rd5487, %rd5486;
	shr.u64 	%rd5489, %rd5488, 32;
	and.b64  	%rd5490, %rd5459, 4294967295;
	mul.wide.u32 	%rd5491, %r8506, %r4265;
	add.s64 	%rd5492, %rd5489, %rd5490;
	add.s64 	%rd5493, %rd5492, %rd5491;
	shr.u64 	%rd5494, %rd5493, 32;
	mul.wide.u32 	%rd5495, %r8505, %r4265;
	add.s64 	%rd5496, %rd5494, %rd5460;
	add.s64 	%rd5497, %rd5496, %rd5495;
	shr.u64 	%rd5498, %rd5497, 32;
	{ .reg .b32 tmp; mov.b64 {tmp, %r4266}, %rd5497; }
	and.b64  	%rd5499, %rd5468, 4294967295;
	mul.lo.s64 	%rd5500, %rd5499, 977;
	cvt.u32.u64 	%r4267, %rd5500;
	shr.u64 	%rd5501, %rd5500, 32;
	and.b64  	%rd5502, %rd5473, 4294967295;
	mad.lo.s64 	%rd5503, %rd5502, 977, %rd5501;
	shr.u64 	%rd5504, %rd5503, 32;
	and.b64  	%rd5505, %rd5478, 4294967295;
	mad.lo.s64 	%rd5506, %rd5505, 977, %rd5504;
	shr.u64 	%rd5507, %rd5506, 32;
	and.b64  	%rd5508, %rd5483, 4294967295;
	mad.lo.s64 	%rd5509, %rd5508, 977, %rd5507;
	shr.u64 	%rd5510, %rd5509, 32;
	and.b64  	%rd5511, %rd5488, 4294967295;
	mad.lo.s64 	%rd5512, %rd5511, 977, %rd5510;
	shr.u64 	%rd5513, %rd5512, 32;
	and.b64  	%rd5514, %rd5493, 4294967295;
	mad.lo.s64 	%rd5515, %rd5514, 977, %rd5513;
	shr.u64 	%rd5516, %rd5515, 32;
	and.b64  	%rd5517, %rd5497, 4294967295;
	mad.lo.s64 	%rd5518, %rd5517, 977, %rd5516;
	shr.u64 	%rd5519, %rd5518, 32;
	mad.lo.s64 	%rd5520, %rd5498, 977, %rd5519;
	{ .reg .b32 tmp; mov.b64 {tmp, %r4268}, %rd5520; }
	add.s32 	%r8546, %r4258, %r4267;
	setp.lt.u32 	%p573, %r8546, %r4258;
	selp.u64 	%rd5521, 1, 0, %p573;
	and.b64  	%rd5522, %rd5235, 4294967295;
	and.b64  	%rd5523, %rd5503, 4294967295;
	add.s64 	%rd5524, %rd5522, %rd5521;
	add.s64 	%rd5525, %rd5524, %rd5523;
	shr.u64 	%rd5526, %rd5525, 32;
	and.b64  	%rd5527, %rd5273, 4294967295;
	and.b64  	%rd5528, %rd5506, 4294967295;
	add.s64 	%rd5529, %rd5526, %rd5527;
	add.s64 	%rd5530, %rd5529, %rd5528;
	shr.u64 	%rd5531, %rd5530, 32;
	and.b64  	%rd5532, %rd5311, 4294967295;
	and.b64  	%rd5533, %rd5509, 4294967295;
	add.s64 	%rd5534, %rd5531, %rd5532;
	add.s64 	%rd5535, %rd5534, %rd5533;
	shr.u64 	%rd5536, %rd5535, 32;
	and.b64  	%rd5537, %rd5349, 4294967295;
	and.b64  	%rd5538, %rd5512, 4294967295;
	add.s64 	%rd5539, %rd5536, %rd5537;
	add.s64 	%rd5540, %rd5539, %rd5538;
	shr.u64 	%rd5541, %rd5540, 32;
	and.b64  	%rd5542, %rd5387, 4294967295;
	and.b64  	%rd5543, %rd5515, 4294967295;
	add.s64 	%rd5544, %rd5541, %rd5542;
	add.s64 	%rd5545, %rd5544, %rd5543;
	shr.u64 	%rd5546, %rd5545, 32;
	and.b64  	%rd5547, %rd5425, 4294967295;
	and.b64  	%rd5548, %rd5518, 4294967295;
	add.s64 	%rd5549, %rd5546, %rd5547;
	add.s64 	%rd5550, %rd5549, %rd5548;
	shr.u64 	%rd5551, %rd5550, 32;
	and.b64  	%rd5552, %rd5463, 4294967295;
	and.b64  	%rd5553, %rd5520, 4294967295;
	add.s64 	%rd5554, %rd5551, %rd5552;
	add.s64 	%rd5555, %rd5554, %rd5553;
	{ .reg .b32 tmp; mov.b64 {tmp, %r4269}, %rd5555; }
	add.s32 	%r4270, %r4269, %r4268;
	and.b64  	%rd5556, %rd5525, 4294967295;
	add.s64 	%rd28663, %rd5556, %rd5499;
	shr.u64 	%rd5557, %rd28663, 32;
	and.b64  	%rd5558, %rd5530, 4294967295;
	add.s64 	%rd5559, %rd5557, %rd5558;
	add.s64 	%rd28662, %rd5559, %rd5502;
	shr.u64 	%rd5560, %rd28662, 32;
	and.b64  	%rd5561, %rd5535, 4294967295;
	add.s64 	%rd5562, %rd5560, %rd5561;
	add.s64 	%rd28661, %rd5562, %rd5505;
	shr.u64 	%rd5563, %rd28661, 32;
	and.b64  	%rd5564, %rd5540, 4294967295;
	add.s64 	%rd5565, %rd5563, %rd5564;
	add.s64 	%rd28660, %rd5565, %rd5508;
	shr.u64 	%rd5566, %rd28660, 32;
	and.b64  	%rd5567, %rd5545, 4294967295;
	add.s64 	%rd5568, %rd5566, %rd5567;
	add.s64 	%rd28659, %rd5568, %rd5511;
	shr.u64 	%rd5569, %rd28659, 32;
	and.b64  	%rd5570, %rd5550, 4294967295;
	add.s64 	%rd5571, %rd5569, %rd5570;
	add.s64 	%rd28658, %rd5571, %rd5514;
	shr.u64 	%rd5572, %rd28658, 32;
	and.b64  	%rd5573, %rd5555, 4294967295;
	add.s64 	%rd5574, %rd5572, %rd5573;
	add.s64 	%rd28657, %rd5574, %rd5517;
	{ .reg .b32 tmp; mov.b64 {tmp, %r4271}, %rd28657; }
	add.s32 	%r4272, %r4270, %r4271;
	add.s32 	%r409, %r4272, %r4266;
	setp.eq.s32 	%p574, %r409, 0;
	mov.pred 	%p4541, 0;
	@%p574 bra 	$L__BB1_281;
	cvt.u64.u32 	%rd5575, %r409;
	mul.wide.u32 	%rd5576, %r409, 977;
	cvt.u32.u64 	%r4273, %rd5576;
	shr.u64 	%rd5577, %rd5576, 32;
	add.s64 	%rd5578, %rd5577, %rd5575;
	shr.u64 	%rd5579, %rd5578, 32;
	add.s32 	%r410, %r8546, %r4273;
	setp.lt.u32 	%p575, %r410, %r8546;
	selp.u64 	%rd5580, 1, 0, %p575;
	and.b64  	%rd5581, %rd28663, 4294967295;
	and.b64  	%rd5582, %rd5578, 4294967295;
	add.s64 	%rd5583, %rd5581, %rd5580;
	add.s64 	%rd28663, %rd5583, %rd5582;
	shr.u64 	%rd5584, %rd28663, 32;
	and.b64  	%rd5585, %rd28662, 4294967295;
	add.s64 	%rd5586, %rd5584, %rd5585;
	add.s64 	%rd28662, %rd5586, %rd5579;
	shr.u64 	%rd5587, %rd28662, 32;
	and.b64  	%rd5588, %rd28661, 4294967295;
	add.s64 	%rd28661, %rd5587, %rd5588;
	shr.u64 	%rd5589, %rd28661, 32;
	and.b64  	%rd5590, %rd28660, 4294967295;
	add.s64 	%rd28660, %rd5589, %rd5590;
	shr.u64 	%rd5591, %rd28660, 32;
	and.b64  	%rd5592, %rd28659, 4294967295;
	add.s64 	%rd28659, %rd5591, %rd5592;
	shr.u64 	%rd5593, %rd28659, 32;
	and.b64  	%rd5594, %rd28658, 4294967295;
	add.s64 	%rd28658, %rd5593, %rd5594;
	shr.u64 	%rd5595, %rd28658, 32;
	and.b64  	%rd5596, %rd28657, 4294967295;
	add.s64 	%rd28657, %rd5595, %rd5596;
	setp.gt.u64 	%p4541, %rd28657, 4294967295;
	mov.u32 	%r8546, %r410;
$L__BB1_281:
	ld.const.u32 	%rd228, [const_p+24];
	ld.const.u32 	%rd229, [const_p+8];
	ld.const.u32 	%rd230, [const_p+12];
	ld.const.u32 	%rd231, [const_p+4];
	ld.const.u32 	%r412, [const_p];
	cvt.u32.u64 	%r8545, %rd28663;
	cvt.u32.u64 	%r8544, %rd28662;
	cvt.u32.u64 	%r8543, %rd28661;
	cvt.u32.u64 	%r8542, %rd28660;
	cvt.u32.u64 	%r8541, %rd28659;
	cvt.u32.u64 	%r8540, %rd28658;
	cvt.u32.u64 	%r8539, %rd28657;
	ld.const.u32 	%r4274, [const_p+28];
	setp.lt.u32 	%p576, %r4274, %r8539;
	or.pred  	%p577, %p4541, %p576;
	@%p577 bra 	$L__BB1_295;
	setp.gt.u32 	%p578, %r4274, %r8539;
	@%p578 bra 	$L__BB1_296;
	cvt.u32.u64 	%r4275, %rd228;
	setp.lt.u32 	%p579, %r4275, %r8540;
	@%p579 bra 	$L__BB1_295;
	cvt.u32.u64 	%r4276, %rd228;
	setp.gt.u32 	%p580, %r4276, %r8540;
	@%p580 bra 	$L__BB1_296;
	cvt.u32.u64 	%r4277, %rd124;
	setp.lt.u32 	%p581, %r4277, %r8541;
	@%p581 bra 	$L__BB1_295;
	cvt.u32.u64 	%r4278, %rd124;
	setp.gt.u32 	%p582, %r4278, %r8541;
	@%p582 bra 	$L__BB1_296;
	cvt.u32.u64 	%r4279, %rd177;
	setp.lt.u32 	%p583, %r4279, %r8542;
	@%p583 bra 	$L__BB1_295;
	cvt.u32.u64 	%r4280, %rd177;
	setp.gt.u32 	%p584, %r4280, %r8542;
	@%p584 bra 	$L__BB1_296;
	cvt.u32.u64 	%r4281, %rd230;
	setp.lt.u32 	%p585, %r4281, %r8543;
	@%p585 bra 	$L__BB1_295;
	cvt.u32.u64 	%r4282, %rd230;
	setp.gt.u32 	%p586, %r4282, %r8543;
	@%p586 bra 	$L__BB1_296;
	cvt.u32.u64 	%r4283, %rd229;
	setp.lt.u32 	%p587, %r4283, %r8544;
	@%p587 bra 	$L__BB1_295;
	cvt.u32.u64 	%r4284, %rd229;
	setp.gt.u32 	%p588, %r4284, %r8544;
	@%p588 bra 	$L__BB1_296;
	cvt.u32.u64 	%r4285, %rd231;
	setp.lt.u32 	%p589, %r4285, %r8545;
	@%p589 bra 	$L__BB1_295;
	cvt.u32.u64 	%r4286, %rd231;
	setp.gt.u32 	%p590, %r4286, %r8545;
	setp.lt.u32 	%p591, %r8546, %r412;
	or.pred  	%p592, %p590, %p591;
	@%p592 bra 	$L__BB1_296;
$L__BB1_295:
	cvt.u32.u64 	%r4287, %rd230;
	cvt.u32.u64 	%r4288, %rd229;
	cvt.u32.u64 	%r4289, %rd231;
	cvt.u32.u64 	%r4290, %rd228;
	cvt.u32.u64 	%r4291, %rd124;
	cvt.u32.u64 	%r4292, %rd177;
	setp.lt.u32 	%p593, %r8546, %r412;
	selp.s64 	%rd5598, -1, 0, %p593;
	sub.s32 	%r8546, %r8546, %r412;
	and.b64  	%rd5599, %rd28663, 4294967295;
	add.s64 	%rd5600, %rd5599, %rd5598;
	setp.lt.u64 	%p594, %rd5600, %rd231;
	selp.s64 	%rd5601, -1, 0, %p594;
	cvt.u32.u64 	%r4293, %rd5600;
	sub.s32 	%r8545, %r4293, %r4289;
	and.b64  	%rd5602, %rd28662, 4294967295;
	add.s64 	%rd5603, %rd5602, %rd5601;
	setp.lt.u64 	%p595, %rd5603, %rd229;
	selp.s64 	%rd5604, -1, 0, %p595;
	cvt.u32.u64 	%r4294, %rd5603;
	sub.s32 	%r8544, %r4294, %r4288;
	and.b64  	%rd5605, %rd28661, 4294967295;
	add.s64 	%rd5606, %rd5605, %rd5604;
	setp.lt.u64 	%p596, %rd5606, %rd230;
	selp.s64 	%rd5607, -1, 0, %p596;
	cvt.u32.u64 	%r4295, %rd5606;
	sub.s32 	%r8543, %r4295, %r4287;
	and.b64  	%rd5608, %rd28660, 4294967295;
	add.s64 	%rd5609, %rd5608, %rd5607;
	setp.lt.u64 	%p597, %rd5609, %rd177;
	selp.s64 	%rd5610, -1, 0, %p597;
	cvt.u32.u64 	%r4296, %rd5609;
	sub.s32 	%r8542, %r4296, %r4292;
	and.b64  	%rd5611, %rd28659, 4294967295;
	add.s64 	%rd5612, %rd5611, %rd5610;
	setp.lt.u64 	%p598, %rd5612, %rd124;
	selp.s64 	%rd5613, -1, 0, %p598;
	cvt.u32.u64 	%r4297, %rd5612;
	sub.s32 	%r8541, %r4297, %r4291;
	and.b64  	%rd5614, %rd28658, 4294967295;
	add.s64 	%rd5615, %rd5614, %rd5613;
	setp.lt.u64 	%p599, %rd5615, %rd228;
	selp.s32 	%r4298, -1, 0, %p599;
	cvt.u32.u64 	%r4299, %rd5615;
	sub.s32 	%r8540, %r4299, %r4290;
	add.s32 	%r4300, %r8539, %r4298;
	sub.s32 	%r8539, %r4300, %r4274;
$L__BB1_296:
	setp.gt.u32 	%p600, %r8539, %r4274;
	@%p600 bra 	$L__BB1_309;
	bra.uni 	$L__BB1_310;
$L__BB1_297:
	cvt.u32.u64 	%r4301, %rd228;
	setp.gt.u32 	%p602, %r8540, %r4301;
	@%p602 bra 	$L__BB1_309;
	cvt.u32.u64 	%r4302, %rd228;
	setp.lt.u32 	%p603, %r8540, %r4302;
	@%p603 bra 	$L__BB1_311;
	cvt.u32.u64 	%r4303, %rd124;
	setp.gt.u32 	%p604, %r8541, %r4303;
	@%p604 bra 	$L__BB1_309;
	cvt.u32.u64 	%r4304, %rd124;
	setp.lt.u32 	%p605, %r8541, %r4304;
	@%p605 bra 	$L__BB1_311;
	cvt.u32.u64 	%r4305, %rd177;
	setp.gt.u32 	%p606, %r8542, %r4305;
	@%p606 bra 	$L__BB1_309;
	cvt.u32.u64 	%r4306, %rd177;
	setp.lt.u32 	%p607, %r8542, %r4306;
	@%p607 bra 	$L__BB1_311;
	cvt.u32.u64 	%r4307, %rd230;
	setp.gt.u32 	%p608, %r8543, %r4307;
	@%p608 bra 	$L__BB1_309;
	cvt.u32.u64 	%r4308, %rd230;
	setp.lt.u32 	%p609, %r8543, %r4308;
	@%p609 bra 	$L__BB1_311;
	cvt.u32.u64 	%r4309, %rd229;
	setp.gt.u32 	%p610, %r8544, %r4309;
	@%p610 bra 	$L__BB1_309;
	cvt.u32.u64 	%r4310, %rd229;
	setp.lt.u32 	%p611, %r8544, %r4310;
	@%p611 bra 	$L__BB1_311;
	cvt.u32.u64 	%r4311, %rd231;
	setp.gt.u32 	%p612, %r8545, %r4311;
	@%p612 bra 	$L__BB1_309;
	cvt.u32.u64 	%r4312, %rd231;
	setp.lt.u32 	%p613, %r8545, %r4312;
	setp.lt.u32 	%p614, %r8546, %r412;
	or.pred  	%p615, %p613, %p614;
	@%p615 bra 	$L__BB1_311;
$L__BB1_309:
	cvt.u32.u64 	%r4313, %rd230;
	cvt.u32.u64 	%r4314, %rd229;
	cvt.u32.u64 	%r4315, %rd231;
	cvt.u32.u64 	%r4316, %rd228;
	cvt.u32.u64 	%r4317, %rd124;
	cvt.u32.u64 	%r4318, %rd177;
	setp.lt.u32 	%p616, %r8546, %r412;
	selp.s64 	%rd5616, -1, 0, %p616;
	sub.s32 	%r8546, %r8546, %r412;
	cvt.u64.u32 	%rd5617, %r8545;
	add.s64 	%rd5618, %rd5616, %rd5617;
	setp.lt.u64 	%p617, %rd5618, %rd231;
	selp.s64 	%rd5619, -1, 0, %p617;
	cvt.u32.u64 	%r4319, %rd5618;
	sub.s32 	%r8545, %r4319, %r4315;
	cvt.u64.u32 	%rd5620, %r8544;
	add.s64 	%rd5621, %rd5619, %rd5620;
	setp.lt.u64 	%p618, %rd5621, %rd229;
	selp.s64 	%rd5622, -1, 0, %p618;
	cvt.u32.u64 	%r4320, %rd5621;
	sub.s32 	%r8544, %r4320, %r4314;
	cvt.u64.u32 	%rd5623, %r8543;
	add.s64 	%rd5624, %rd5622, %rd5623;
	setp.lt.u64 	%p619, %rd5624, %rd230;
	selp.s64 	%rd5625, -1, 0, %p619;
	cvt.u32.u64 	%r4321, %rd5624;
	sub.s32 	%r8543, %r4321, %r4313;
	cvt.u64.u32 	%rd5626, %r8542;
	add.s64 	%rd5627, %rd5625, %rd5626;
	setp.lt.u64 	%p620, %rd5627, %rd177;
	selp.s64 	%rd5628, -1, 0, %p620;
	cvt.u32.u64 	%r4322, %rd5627;
	sub.s32 	%r8542, %r4322, %r4318;
	cvt.u64.u32 	%rd5629, %r8541;
	add.s64 	%rd5630, %rd5628, %rd5629;
	setp.lt.u64 	%p621, %rd5630, %rd124;
	selp.s64 	%rd5631, -1, 0, %p621;
	cvt.u32.u64 	%r4323, %rd5630;
	sub.s32 	%r8541, %r4323, %r4317;
	cvt.u64.u32 	%rd5632, %r8540;
	add.s64 	%rd5633, %rd5631, %rd5632;
	setp.lt.u64 	%p622, %rd5633, %rd228;
	selp.s32 	%r4324, -1, 0, %p622;
	cvt.u32.u64 	%r4325, %rd5633;
	sub.s32 	%r8540, %r4325, %r4316;
	add.s32 	%r4326, %r8539, %r4324;
	sub.s32 	%r8539, %r4326, %r4274;
	bra.uni 	$L__BB1_311;
$L__BB1_310:
	setp.lt.u32 	%p601, %r8539, %r4274;
	@%p601 bra 	$L__BB1_311;
	bra.uni 	$L__BB1_297;
$L__BB1_311:
	setp.gt.u32 	%p623, %r8454, %r8471;
	@%p623 bra 	$L__BB1_761;
	setp.lt.u32 	%p624, %r8454, %r8471;
	setp.ne.s32 	%p625, %r8455, %r8472;
	setp.ne.s32 	%p626, %r8456, %r8473;
	or.pred  	%p627, %p625, %p626;
	or.pred  	%p628, %p627, %p624;
	setp.ne.s32 	%p629, %r8457, %r8474;
	or.pred  	%p630, %p628, %p629;
	setp.ne.s32 	%p631, %r8458, %r8475;
	or.pred  	%p632, %p630, %p631;
	setp.ne.s32 	%p633, %r8459, %r8476;
	or.pred  	%p634, %p632, %p633;
	setp.ne.s32 	%p635, %r8460, %r8477;
	or.pred  	%p636, %p634, %p635;
	setp.ne.s32 	%p637, %r8461, %r8478;
	or.pred  	%p638, %p636, %p637;
	@%p638 bra 	$L__BB1_761;
	setp.gt.u32 	%p639, %r8522, %r8539;
	mov.b16 	%rs278, 1;
	mov.u32 	%r8914, %r44;
	mov.u32 	%r8915, %r45;
	mov.u32 	%r8916, %r46;
	mov.u32 	%r8917, %r47;
	mov.u32 	%r8918, %r48;
	mov.u32 	%r8919, %r49;
	mov.u32 	%r8920, %r50;
	mov.u32 	%r8921, %r51;
	@%p639 bra 	$L__BB1_1132;
	setp.lt.u32 	%p640, %r8522, %r8539;
	setp.ne.s32 	%p641, %r8523, %r8540;
	setp.ne.s32 	%p642, %r8524, %r8541;
	or.pred  	%p643, %p641, %p642;
	or.pred  	%p644, %p643, %p640;
	setp.ne.s32 	%p645, %r8525, %r8542;
	or.pred  	%p646, %p644, %p645;
	setp.ne.s32 	%p647, %r8526, %r8543;
	or.pred  	%p648, %p646, %p647;
	setp.ne.s32 	%p649, %r8527, %r8544;
	or.pred  	%p650, %p648, %p649;
	setp.ne.s32 	%p651, %r8528, %r8545;
	or.pred  	%p652, %p650, %p651;
	setp.ne.s32 	%p653, %r8529, %r8546;
	or.pred  	%p654, %p652, %p653;
	mov.u32 	%r8914, %r44;
	mov.u32 	%r8915, %r45;
	mov.u32 	%r8916, %r46;
	mov.u32 	%r8917, %r47;
	mov.u32 	%r8918, %r48;
	mov.u32 	%r8919, %r49;
	mov.u32 	%r8920, %r50;
	mov.u32 	%r8921, %r51;
	@%p654 bra 	$L__BB1_1132;
	or.b32  	%r4328, %r51, %r50;
	or.b32  	%r4329, %r4328, %r49;
	or.b32  	%r4330, %r4329, %r48;
	or.b32  	%r4331, %r4330, %r47;
	or.b32  	%r4332, %r4331, %r46;
	or.b32  	%r4333, %r4332, %r45;
	or.b32  	%r4334, %r4333, %r44;
	setp.eq.s32 	%p655, %r4334, 0;
	mov.b32 	%r8914, 0;
	mov.u32 	%r8915, %r8914;
	mov.u32 	%r8916, %r8914;
	mov.u32 	%r8917, %r8914;
	mov.u32 	%r8918, %r8914;
	mov.u32 	%r8919, %r8914;
	mov.u32 	%r8920, %r8914;
	mov.u32 	%r8921, %r8914;
	@%p655 bra 	$L__BB1_1132;
	mul.wide.u32 	%rd5634, %r51, %r51;
	cvt.u32.u64 	%r4335, %rd5634;
	shr.u64 	%rd5635, %rd5634, 32;
	mul.wide.u32 	%rd5636, %r50, %r51;
	add.s64 	%rd5637, %rd5635, %rd5636;
	shr.u64 	%rd5638, %rd5637, 32;
	mul.wide.u32 	%rd5639, %r49, %r51;
	add.s64 	%rd5640, %rd5638, %rd5639;
	shr.u64 	%rd5641, %rd5640, 32;
	mul.wide.u32 	%rd5642, %r48, %r51;
	add.s64 	%rd5643, %rd5641, %rd5642;
	shr.u64 	%rd5644, %rd5643, 32;
	mul.wide.u32 	%rd5645, %r47, %r51;
	add.s64 	%rd5646, %rd5644, %rd5645;
	shr.u64 	%rd5647, %rd5646, 32;
	mul.wide.u32 	%rd5648, %r46, %r51;
	add.s64 	%rd5649, %rd5647, %rd5648;
	shr.u64 	%rd5650, %rd5649, 32;
	mul.wide.u32 	%rd5651, %r45, %r51;
	add.s64 	%rd5652, %rd5650, %rd5651;
	shr.u64 	%rd5653, %rd5652, 32;
	mul.wide.u32 	%rd5654, %r44, %r51;
	add.s64 	%rd5655, %rd5653, %rd5654;
	shr.u64 	%rd5656, %rd5655, 32;
	and.b64  	%rd5657, %rd5637, 4294967295;
	add.s64 	%rd5658, %rd5636, %rd5657;
	shr.u64 	%rd5659, %rd5658, 32;
	and.b64  	%rd5660, %rd5640, 4294967295;
	mul.wide.u32 	%rd5661, %r50, %r50;
	add.s64 	%rd5662, %rd5659, %rd5660;
	add.s64 	%rd5663, %rd5662, %rd5661;
	shr.u64 	%rd5664, %rd5663, 32;
	and.b64  	%rd5665, %rd5643, 4294967295;
	mul.wide.u32 	%rd5666, %r49, %r50;
	add.s64 	%rd5667, %rd5664, %rd5665;
	add.s64 	%rd5668, %rd5667, %rd5666;
	shr.u64 	%rd5669, %rd5668, 32;
	and.b64  	%rd5670, %rd5646, 4294967295;
	mul.wide.u32 	%rd5671, %r48, %r50;
	add.s64 	%rd5672, %rd5669, %rd5670;
	add.s64 	%rd5673, %rd5672, %rd5671;
	shr.u64 	%rd5674, %rd5673, 32;
	and.b64  	%rd5675, %rd5649, 4294967295;
	mul.wide.u32 	%rd5676, %r47, %r50;
	add.s64 	%rd5677, %rd5674, %rd5675;
	add.s64 	%rd5678, %rd5677, %rd5676;
	shr.u64 	%rd5679, %rd5678, 32;
	and.b64  	%rd5680, %rd5652, 4294967295;
	mul.wide.u32 	%rd5681, %r46, %r50;
	add.s64 	%rd5682, %rd5679, %rd5680;
	add.s64 	%rd5683, %rd5682, %rd5681;
	shr.u64 	%rd5684, %rd5683, 32;
	and.b64  	%rd5685, %rd5655, 4294967295;
	mul.wide.u32 	%rd5686, %r45, %r50;
	add.s64 	%rd5687, %rd5684, %rd5685;
	add.s64 	%rd5688, %rd5687, %rd5686;
	shr.u64 	%rd5689, %rd5688, 32;
	mul.wide.u32 	%rd5690, %r44, %r50;
	add.s64 	%rd5691, %rd5689, %rd5656;
	add.s64 	%rd5692, %rd5691, %rd5690;
	shr.u64 	%rd5693, %rd5692, 32;
	and.b64  	%rd5694, %rd5663, 4294967295;
	add.s64 	%rd5695, %rd5639, %rd5694;
	shr.u64 	%rd5696, %rd5695, 32;
	and.b64  	%rd5697, %rd5668, 4294967295;
	add.s64 	%rd5698, %rd5696, %rd5697;
	add.s64 	%rd5699, %rd5698, %rd5666;
	shr.u64 	%rd5700, %rd5699, 32;
	and.b64  	%rd5701, %rd5673, 4294967295;
	mul.wide.u32 	%rd5702, %r49, %r49;
	add.s64 	%rd5703, %rd5700, %rd5701;
	add.s64 	%rd5704, %rd5703, %rd5702;
	shr.u64 	%rd5705, %rd5704, 32;
	and.b64  	%rd5706, %rd5678, 4294967295;
	mul.wide.u32 	%rd5707, %r48, %r49;
	add.s64 	%rd5708, %rd5705, %rd5706;
	add.s64 	%rd5709, %rd5708, %rd5707;
	shr.u64 	%rd5710, %rd5709, 32;
	and.b64  	%rd5711, %rd5683, 4294967295;
	mul.wide.u32 	%rd5712, %r47, %r49;
	add.s64 	%rd5713, %rd5710, %rd5711;
	add.s64 	%rd5714, %rd5713, %rd5712;
	shr.u64 	%rd5715, %rd5714, 32;
	and.b64  	%rd5716, %rd5688, 4294967295;
	mul.wide.u32 	%rd5717, %r46, %r49;
	add.s64 	%rd5718, %rd5715, %rd5716;
	add.s64 	%rd5719, %rd5718, %rd5717;
	shr.u64 	%rd5720, %rd5719, 32;
	and.b64  	%rd5721, %rd5692, 4294967295;
	mul.wide.u32 	%rd5722, %r45, %r49;
	add.s64 	%rd5723, %rd5720, %rd5721;
	add.s64 	%rd5724, %rd5723, %rd5722;
	shr.u64 	%rd5725, %rd5724, 32;
	mul.wide.u32 	%rd5726, %r44, %r49;
	add.s64 	%rd5727, %rd5725, %rd5693;
	add.s64 	%rd5728, %rd5727, %rd5726;
	shr.u64 	%rd5729, %rd5728, 32;
	and.b64  	%rd5730, %rd5699, 4294967295;
	add.s64 	%rd5731, %rd5642, %rd5730;
	shr.u64 	%rd5732, %rd5731, 32;
	and.b64  	%rd5733, %rd5704, 4294967295;
	add.s64 	%rd5734, %rd5732, %rd5733;
	add.s64 	%rd5735, %rd5734, %rd5671;
	shr.u64 	%rd5736, %rd5735, 32;
	and.b64  	%rd5737, %rd5709, 4294967295;
	add.s64 	%rd5738, %rd5736, %rd5737;
	add.s64 	%rd5739, %rd5738, %rd5707;
	shr.u64 	%rd5740, %rd5739, 32;
	and.b64  	%rd5741, %rd5714, 4294967295;
	mul.wide.u32 	%rd5742, %r48, %r48;
	add.s64 	%rd5743, %rd5740, %rd5741;
	add.s64 	%rd5744, %rd5743, %rd5742;
	shr.u64 	%rd5745, %rd5744, 32;
	and.b64  	%rd5746, %rd5719, 4294967295;
	mul.wide.u32 	%rd5747, %r47, %r48;
	add.s64 	%rd5748, %rd5745, %rd5746;
	add.s64 	%rd5749, %rd5748, %rd5747;
	shr.u64 	%rd5750, %rd5749, 32;
	and.b64  	%rd5751, %rd5724, 4294967295;
	mul.wide.u32 	%rd5752, %r46, %r48;
	add.s64 	%rd5753, %rd5750, %rd5751;
	add.s64 	%rd5754, %rd5753, %rd5752;
	shr.u64 	%rd5755, %rd5754, 32;
	and.b64  	%rd5756, %rd5728, 4294967295;
	mul.wide.u32 	%rd5757, %r45, %r48;
	add.s64 	%rd5758, %rd5755, %rd5756;
	add.s64 	%rd5759, %rd5758, %rd5757;
	shr.u64 	%rd5760, %rd5759, 32;
	mul.wide.u32 	%rd5761, %r44, %r48;
	add.s64 	%rd5762, %rd5760, %rd5729;
	add.s64 	%rd5763, %rd5762, %rd5761;
	shr.u64 	%rd5764, %rd5763, 32;
	and.b64  	%rd5765, %rd5735, 4294967295;
	add.s64 	%rd5766, %rd5645, %rd5765;
	shr.u64 	%rd5767, %rd5766, 32;
	and.b64  	%rd5768, %rd5739, 4294967295;
	add.s64 	%rd5769, %rd5767, %rd5768;
	add.s64 	%rd5770, %rd5769, %rd5676;
	shr.u64 	%rd5771, %rd5770, 32;
	and.b64  	%rd5772, %rd5744, 4294967295;
	add.s64 	%rd5773, %rd5771, %rd5772;
	add.s64 	%rd5774, %rd5773, %rd5712;
	shr.u64 	%rd5775, %rd5774, 32;
	and.b64  	%rd5776, %rd5749, 4294967295;
	add.s64 	%rd5777, %rd5775, %rd5776;
	add.s64 	%rd5778, %rd5777, %rd5747;
	shr.u64 	%rd5779, %rd5778, 32;
	and.b64  	%rd5780, %rd5754, 4294967295;
	mul.wide.u32 	%rd5781, %r47, %r47;
	add.s64 	%rd5782, %rd5779, %rd5780;
	add.s64 	%rd5783, %rd5782, %rd5781;
	shr.u64 	%rd5784, %rd5783, 32;
	and.b64  	%rd5785, %rd5759, 4294967295;
	mul.wide.u32 	%rd5786, %r46, %r47;
	add.s64 	%rd5787, %rd5784, %rd5785;
	add.s64 	%rd5788, %rd5787, %rd5786;
	shr.u64 	%rd5789, %rd5788, 32;
	and.b64  	%rd5790, %rd5763, 4294967295;
	mul.wide.u32 	%rd5791, %r45, %r47;
	add.s64 	%rd5792, %rd5789, %rd5790;
	add.s64 	%rd5793, %rd5792, %rd5791;
	shr.u64 	%rd5794, %rd5793, 32;
	mul.wide.u32 	%rd5795, %r44, %r47;
	add.s64 	%rd5796, %rd5794, %rd5764;
	add.s64 	%rd5797, %rd5796, %rd5795;
	shr.u64 	%rd5798, %rd5797, 32;
	and.b64  	%rd5799, %rd5770, 4294967295;
	add.s64 	%rd5800, %rd5648, %rd5799;
	shr.u64 	%rd5801, %rd5800, 32;
	and.b64  	%rd5802, %rd5774, 4294967295;
	add.s64 	%rd5803, %rd5801, %rd5802;
	add.s64 	%rd5804, %rd5803, %rd5681;
	shr.u64 	%rd5805, %rd5804, 32;
	and.b64  	%rd5806, %rd5778, 4294967295;
	add.s64 	%rd5807, %rd5805, %rd5806;
	add.s64 	%rd5808, %rd5807, %rd5717;
	shr.u64 	%rd5809, %rd5808, 32;
	and.b64  	%rd5810, %rd5783, 4294967295;
	add.s64 	%rd5811, %rd5809, %rd5810;
	add.s64 	%rd5812, %rd5811, %rd5752;
	shr.u64 	%rd5813, %rd5812, 32;
	and.b64  	%rd5814, %rd5788, 4294967295;
	add.s64 	%rd5815, %rd5813, %rd5814;
	add.s64 	%rd5816, %rd5815, %rd5786;
	shr.u64 	%rd5817, %rd5816, 32;
	and.b64  	%rd5818, %rd5793, 4294967295;
	mul.wide.u32 	%rd5819, %r46, %r46;
	add.s64 	%rd5820, %rd5817, %rd5818;
	add.s64 	%rd5821, %rd5820, %rd5819;
	shr.u64 	%rd5822, %rd5821, 32;
	and.b64  	%rd5823, %rd5797, 4294967295;
	mul.wide.u32 	%rd5824, %r45, %r46;
	add.s64 	%rd5825, %rd5822, %rd5823;
	add.s64 	%rd5826, %rd5825, %rd5824;
	shr.u64 	%rd5827, %rd5826, 32;
	mul.wide.u32 	%rd5828, %r44, %r46;
	add.s64 	%rd5829, %rd5827, %rd5798;
	add.s64 	%rd5830, %rd5829, %rd5828;
	shr.u64 	%rd5831, %rd5830, 32;
	and.b64  	%rd5832, %rd5804, 4294967295;
	add.s64 	%rd5833, %rd5651, %rd5832;
	shr.u64 	%rd5834, %rd5833, 32;
	and.b64  	%rd5835, %rd5808, 4294967295;
	add.s64 	%rd5836, %rd5834, %rd5835;
	add.s64 	%rd5837, %rd5836, %rd5686;
	shr.u64 	%rd5838, %rd5837, 32;
	and.b64  	%rd5839, %rd5812, 4294967295;
	add.s64 	%rd5840, %rd5838, %rd5839;
	add.s64 	%rd5841, %rd5840, %rd5722;
	shr.u64 	%rd5842, %rd5841, 32;
	and.b64  	%rd5843, %rd5816, 4294967295;
	add.s64 	%rd5844, %rd5842, %rd5843;
	add.s64 	%rd5845, %rd5844, %rd5757;
	shr.u64 	%rd5846, %rd5845, 32;
	and.b64  	%rd5847, %rd5821, 4294967295;
	add.s64 	%rd5848, %rd5846, %rd5847;
	add.s64 	%rd5849, %rd5848, %rd5791;
	shr.u64 	%rd5850, %rd5849, 32;
	and.b64  	%rd5851, %rd5826, 4294967295;
	add.s64 	%rd5852, %rd5850, %rd5851;
	add.s64 	%rd5853, %rd5852, %rd5824;
	shr.u64 	%rd5854, %rd5853, 32;
	and.b64  	%rd5855, %rd5830, 4294967295;
	mul.wide.u32 	%rd5856, %r45, %r45;
	add.s64 	%rd5857, %rd5854, %rd5855;
	add.s64 	%rd5858, %rd5857, %rd5856;
	shr.u64 	%rd5859, %rd5858, 32;
	mul.wide.u32 	%rd5860, %r44, %r45;
	add.s64 	%rd5861, %rd5859, %rd5831;
	add.s64 	%rd5862, %rd5861, %rd5860;
	shr.u64 	%rd5863, %rd5862, 32;
	and.b64  	%rd5864, %rd5837, 4294967295;
	add.s64 	%rd5865, %rd5654, %rd5864;
	shr.u64 	%rd5866, %rd5865, 32;
	and.b64  	%rd5867, %rd5841, 4294967295;
	add.s64 	%rd5868, %rd5866, %rd5867;
	add.s64 	%rd5869, %rd5868, %rd5690;
	shr.u64 	%rd5870, %rd5869, 32;
	and.b64  	%rd5871, %rd5845, 4294967295;
	add.s64 	%rd5872, %rd5870, %rd5871;
	add.s64 	%rd5873, %rd5872, %rd5726;
	shr.u64 	%rd5874, %rd5873, 32;
	and.b64  	%rd5875, %rd5849, 4294967295;
	add.s64 	%rd5876, %rd5874, %rd5875;
	add.s64 	%rd5877, %rd5876, %rd5761;
	shr.u64 	%rd5878, %rd5877, 32;
	and.b64  	%rd5879, %rd5853, 4294967295;
	add.s64 	%rd5880, %rd5878, %rd5879;
	add.s64 	%rd5881, %rd5880, %rd5795;
	shr.u64 	%rd5882, %rd5881, 32;
	and.b64  	%rd5883, %rd5858, 4294967295;
	add.s64 	%rd5884, %rd5882, %rd5883;
	add.s64 	%rd5885, %rd5884, %rd5828;
	shr.u64 	%rd5886, %rd5885, 32;
	and.b64  	%rd5887, %rd5862, 4294967295;
	add.s64 	%rd5888, %rd5886, %rd5887;
	add.s64 	%rd5889, %rd5888, %rd5860;
	shr.u64 	%rd5890, %rd5889, 32;
	mul.wide.u32 	%rd5891, %r44, %r44;
	add.s64 	%rd5892, %rd5890, %rd5863;
	add.s64 	%rd5893, %rd5892, %rd5891;
	shr.u64 	%rd5894, %rd5893, 32;
	{ .reg .b32 tmp; mov.b64 {tmp, %r4336}, %rd5893; }
	and.b64  	%rd5895, %rd5869, 4294967295;
	mul.lo.s64 	%rd5896, %rd5895, 977;
	cvt.u32.u64 	%r4337, %rd5896;
	shr.u64 	%rd5897, %rd5896, 32;
	and.b64  	%rd5898, %rd5873, 4294967295;
	mad.lo.s64 	%rd5899, %rd5898, 977, %rd5897;
	shr.u64 	%rd5900, %rd5899, 32;
	and.b64  	%rd5901, %rd5877, 4294967295;
	mad.lo.s64 	%rd5902, %rd5901, 977, %rd5900;
	shr.u64 	%rd5903, %rd5902, 32;
	and.b64  	%rd5904, %rd5881, 4294967295;
	mad.lo.s64 	%rd5905, %rd5904, 977, %rd5903;
	shr.u64 	%rd5906, %rd5905, 32;
	and.b64  	%rd5907, %rd5885, 4294967295;
	mad.lo.s64 	%rd5908, %rd5907, 977, %rd5906;
	shr.u64 	%rd5909, %rd5908, 32;
	and.b64  	%rd5910, %rd5889, 4294967295;
	mad.lo.s64 	%rd5911, %rd5910, 977, %rd5909;
	shr.u64 	%rd5912, %rd5911, 32;
	and.b64  	%rd5913, %rd5893, 4294967295;
	mad.lo.s64 	%rd5914, %rd5913, 977, %rd5912;
	shr.u64 	%rd5915, %rd5914, 32;
	mad.lo.s64 	%rd5916, %rd5894, 977, %rd5915;
	{ .reg .b32 tmp; mov.b64 {tmp, %r4338}, %rd5916; }
	add.s32 	%r8563, %r4335, %r4337;
	setp.lt.u32 	%p657, %r8563, %r4335;
	selp.u64 	%rd5917, 1, 0, %p657;
	and.b64  	%rd5918, %rd5658, 4294967295;
	and.b64  	%rd5919, %rd5899, 4294967295;
	add.s64 	%rd5920, %rd5918, %rd5917;
	add.s64 	%rd5921, %rd5920, %rd5919;
	shr.u64 	%rd5922, %rd5921, 32;
	and.b64  	%rd5923, %rd5695, 4294967295;
	and.b64  	%rd5924, %rd5902, 4294967295;
	add.s64 	%rd5925, %rd5922, %rd5923;
	add.s64 	%rd5926, %rd5925, %rd5924;
	shr.u64 	%rd5927, %rd5926, 32;
	and.b64  	%rd5928, %rd5731, 4294967295;
	and.b64  	%rd5929, %rd5905, 4294967295;
	add.s64 	%rd5930, %rd5927, %rd5928;
	add.s64 	%rd5931, %rd5930, %rd5929;
	shr.u64 	%rd5932, %rd5931, 32;
	and.b64  	%rd5933, %rd5766, 4294967295;
	and.b64  	%rd5934, %rd5908, 4294967295;
	add.s64 	%rd5935, %rd5932, %rd5933;
	add.s64 	%rd5936, %rd5935, %rd5934;
	shr.u64 	%rd5937, %rd5936, 32;
	and.b64  	%rd5938, %rd5800, 4294967295;
	and.b64  	%rd5939, %rd5911, 4294967295;
	add.s64 	%rd5940, %rd5937, %rd5938;
	add.s64 	%rd5941, %rd5940, %rd5939;
	shr.u64 	%rd5942, %rd5941, 32;
	and.b64  	%rd5943, %rd5833, 4294967295;
	and.b64  	%rd5944, %rd5914, 4294967295;
	add.s64 	%rd5945, %rd5942, %rd5943;
	add.s64 	%rd5946, %rd5945, %rd5944;
	shr.u64 	%rd5947, %rd5946, 32;
	and.b64  	%rd5948, %rd5865, 4294967295;
	and.b64  	%rd5949, %rd5916, 4294967295;
	add.s64 	%rd5950, %rd5947, %rd5948;
	add.s64 	%rd5951, %rd5950, %rd5949;
	{ .reg .b32 tmp; mov.b64 {tmp, %r4339}, %rd5951; }
	add.s32 	%r4340, %r4339, %r4338;
	and.b64  	%rd5952, %rd5921, 4294967295;
	add.s64 	%rd28670, %rd5952, %rd5895;
	shr.u64 	%rd5953, %rd28670, 32;
	and.b64  	%rd5954, %rd5926, 4294967295;
	add.s64 	%rd5955, %rd5953, %rd5954;
	add.s64 	%rd28669, %rd5955, %rd5898;
	shr.u64 	%rd5956, %rd28669, 32;
	and.b64  	%rd5957, %rd5931, 4294967295;
	add.s64 	%rd5958, %rd5956, %rd5957;
	add.s64 	%rd28668, %rd5958, %rd5901;
	shr.u64 	%rd5959, %rd28668, 32;
	and.b64  	%rd5960, %rd5936, 4294967295;
	add.s64 	%rd5961, %rd5959, %rd5960;
	add.s64 	%rd28667, %rd5961, %rd5904;
	shr.u64 	%rd5962, %rd28667, 32;
	and.b64  	%rd5963, %rd5941, 4294967295;
	add.s64 	%rd5964, %rd5962, %rd5963;
	add.s64 	%rd28666, %rd5964, %rd5907;
	shr.u64 	%rd5965, %rd28666, 32;
	and.b64  	%rd5966, %rd5946, 4294967295;
	add.s64 	%rd5967, %rd5965, %rd5966;
	add.s64 	%rd28665, %rd5967, %rd5910;
	shr.u64 	%rd5968, %rd28665, 32;
	and.b64  	%rd5969, %rd5951, 4294967295;
	add.s64 	%rd5970, %rd5968, %rd5969;
	add.s64 	%rd28664, %rd5970, %rd5913;
	{ .reg .b32 tmp; mov.b64 {tmp, %r4341}, %rd28664; }
	add.s32 	%r4342, %r4340, %r4341;
	add.s32 	%r454, %r4342, %r4336;
	setp.eq.s32 	%p658, %r454, 0;
	mov.pred 	%p4542, 0;
	@%p658 bra 	$L__BB1_318;
	cvt.u64.u32 	%rd5971, %r454;
	mul.wide.u32 	%rd5972, %r454, 977;
	cvt.u32.u64 	%r4343, %rd5972;
	shr.u64 	%rd5973, %rd5972, 32;
	add.s64 	%rd5974, %rd5973, %rd5971;
	shr.u64 	%rd5975, %rd5974, 32;
	add.s32 	%r455, %r8563, %r4343;
	setp.lt.u32 	%p659, %r455, %r8563;
	selp.u64 	%rd5976, 1, 0, %p659;
	and.b64  	%rd5977, %rd28670, 4294967295;
	and.b64  	%rd5978, %rd5974, 4294967295;
	add.s64 	%rd5979, %rd5977, %rd5976;
	add.s64 	%rd28670, %rd5979, %rd5978;
	shr.u64 	%rd5980, %rd28670, 32;
	and.b64  	%rd5981, %rd28669, 4294967295;
	add.s64 	%rd5982, %rd5980, %rd5981;
	add.s64 	%rd28669, %rd5982, %rd5975;
	shr.u64 	%rd5983, %rd28669, 32;
	and.b64  	%rd5984, %rd28668, 4294967295;
	add.s64 	%rd28668, %rd5983, %rd5984;
	shr.u64 	%rd5985, %rd28668, 32;
	and.b64  	%rd5986, %rd28667, 4294967295;
	add.s64 	%rd28667, %rd5985, %rd5986;
	shr.u64 	%rd5987, %rd28667, 32;
	and.b64  	%rd5988, %rd28666, 4294967295;
	add.s64 	%rd28666, %rd5987, %rd5988;
	shr.u64 	%rd5989, %rd28666, 32;
	and.b64  	%rd5990, %rd28665, 4294967295;
	add.s64 	%rd28665, %rd5989, %rd5990;
	shr.u64 	%rd5991, %rd28665, 32;
	and.b64  	%rd5992, %rd28664, 4294967295;
	add.s64 	%rd28664, %rd5991, %rd5992;
	setp.gt.u64 	%p4542, %rd28664, 4294967295;
	mov.u32 	%r8563, %r455;
$L__BB1_318:
	cvt.u32.u64 	%r8562, %rd28670;
	cvt.u32.u64 	%r8561, %rd28669;
	cvt.u32.u64 	%r8560, %rd28668;
	cvt.u32.u64 	%r8559, %rd28667;
	cvt.u32.u64 	%r8558, %rd28666;
	cvt.u32.u64 	%r8557, %rd28665;
	cvt.u32.u64 	%r8556, %rd28664;
	setp.lt.u32 	%p660, %r4274, %r8556;
	or.pred  	%p661, %p4542, %p660;
	@%p661 bra 	$L__BB1_332;
	setp.gt.u32 	%p662, %r4274, %r8556;
	@%p662 bra 	$L__BB1_333;
	cvt.u32.u64 	%r4344, %rd228;
	setp.lt.u32 	%p663, %r4344, %r8557;
	@%p663 bra 	$L__BB1_332;
	setp.gt.u32 	%p664, %r4344, %r8557;
	@%p664 bra 	$L__BB1_333;
	cvt.u32.u64 	%r4346, %rd124;
	setp.lt.u32 	%p665, %r4346, %r8558;
	@%p665 bra 	$L__BB1_332;
	setp.gt.u32 	%p666, %r4346, %r8558;
	@%p666 bra 	$L__BB1_333;
	cvt.u32.u64 	%r4348, %rd177;
	setp.lt.u32 	%p667, %r4348, %r8559;
	@%p667 bra 	$L__BB1_332;
	setp.gt.u32 	%p668, %r4348, %r8559;
	@%p668 bra 	$L__BB1_333;
	cvt.u32.u64 	%r4350, %rd230;
	setp.lt.u32 	%p669, %r4350, %r8560;
	@%p669 bra 	$L__BB1_332;
	setp.gt.u32 	%p670, %r4350, %r8560;
	@%p670 bra 	$L__BB1_333;
	cvt.u32.u64 	%r4352, %rd229;
	setp.lt.u32 	%p671, %r4352, %r8561;
	@%p671 bra 	$L__BB1_332;
	setp.gt.u32 	%p672, %r4352, %r8561;
	@%p672 bra 	$L__BB1_333;
	cvt.u32.u64 	%r4354, %rd231;
	setp.lt.u32 	%p673, %r4354, %r8562;
	@%p673 bra 	$L__BB1_332;
	setp.gt.u32 	%p674, %r4354, %r8562;
	setp.lt.u32 	%p675, %r8563, %r412;
	or.pred  	%p676, %p674, %p675;
	@%p676 bra 	$L__BB1_333;
$L__BB1_332:
	cvt.u32.u64 	%r4356, %rd230;
	cvt.u32.u64 	%r4357, %rd229;
	cvt.u32.u64 	%r4358, %rd231;
	cvt.u32.u64 	%r4359, %rd124;
	cvt.u32.u64 	%r4360, %rd177;
	cvt.u32.u64 	%r4361, %rd228;
	setp.lt.u32 	%p677, %r8563, %r412;
	selp.s64 	%rd5994, -1, 0, %p677;
	sub.s32 	%r8563, %r8563, %r412;
	and.b64  	%rd5995, %rd28670, 4294967295;
	add.s64 	%rd5996, %rd5995, %rd5994;
	setp.lt.u64 	%p678, %rd5996, %rd231;
	selp.s64 	%rd5997, -1, 0, %p678;
	cvt.u32.u64 	%r4362, %rd5996;
	sub.s32 	%r8562, %r4362, %r4358;
	and.b64  	%rd5998, %rd28669, 4294967295;
	add.s64 	%rd5999, %rd5998, %rd5997;
	setp.lt.u64 	%p679, %rd5999, %rd229;
	selp.s64 	%rd6000, -1, 0, %p679;
	cvt.u32.u64 	%r4363, %rd5999;
	sub.s32 	%r8561, %r4363, %r4357;
	and.b64  	%rd6001, %rd28668, 4294967295;
	add.s64 	%rd6002, %rd6001, %rd6000;
	setp.lt.u64 	%p680, %rd6002, %rd230;
	selp.s64 	%rd6003, -1, 0, %p680;
	cvt.u32.u64 	%r4364, %rd6002;
	sub.s32 	%r8560, %r4364, %r4356;
	and.b64  	%rd6004, %rd28667, 4294967295;
	add.s64 	%rd6005, %rd6004, %rd6003;
	setp.lt.u64 	%p681, %rd6005, %rd177;
	selp.s64 	%rd6006, -1, 0, %p681;
	cvt.u32.u64 	%r4365, %rd6005;
	sub.s32 	%r8559, %r4365, %r4360;
	and.b64  	%rd6007, %rd28666, 4294967295;
	add.s64 	%rd6008, %rd6007, %rd6006;
	setp.lt.u64 	%p682, %rd6008, %rd124;
	selp.s64 	%rd6009, -1, 0, %p682;
	cvt.u32.u64 	%r4366, %rd6008;
	sub.s32 	%r8558, %r4366, %r4359;
	and.b64  	%rd6010, %rd28665, 4294967295;
	add.s64 	%rd6011, %rd6010, %rd6009;
	setp.lt.u64 	%p683, %rd6011, %rd228;
	selp.s32 	%r4367, -1, 0, %p683;
	cvt.u32.u64 	%r4368, %rd6011;
	sub.s32 	%r8557, %r4368, %r4361;
	add.s32 	%r4369, %r8556, %r4367;
	sub.s32 	%r8556, %r4369, %r4274;
$L__BB1_333:
	setp.gt.u32 	%p684, %r8556, %r4274;
	@%p684 bra 	$L__BB1_346;
	bra.uni 	$L__BB1_347;
$L__BB1_334:
	cvt.u32.u64 	%r4370, %rd228;
	setp.gt.u32 	%p686, %r8557, %r4370;
	@%p686 bra 	$L__BB1_346;
	setp.lt.u32 	%p687, %r8557, %r4370;
	@%p687 bra 	$L__BB1_348;
	cvt.u32.u64 	%r4372, %rd124;
	setp.gt.u32 	%p688, %r8558, %r4372;
	@%p688 bra 	$L__BB1_346;
	setp.lt.u32 	%p689, %r8558, %r4372;
	@%p689 bra 	$L__BB1_348;
	cvt.u32.u64 	%r4374, %rd177;
	setp.gt.u32 	%p690, %r8559, %r4374;
	@%p690 bra 	$L__BB1_346;
	setp.lt.u32 	%p691, %r8559, %r4374;
	@%p691 bra 	$L__BB1_348;
	cvt.u32.u64 	%r4376, %rd230;
	setp.gt.u32 	%p692, %r8560, %r4376;
	@%p692 bra 	$L__BB1_346;
	setp.lt.u32 	%p693, %r8560, %r4376;
	@%p693 bra 	$L__BB1_348;
	cvt.u32.u64 	%r4378, %rd229;
	setp.gt.u32 	%p694, %r8561, %r4378;
	@%p694 bra 	$L__BB1_346;
	setp.lt.u32 	%p695, %r8561, %r4378;
	@%p695 bra 	$L__BB1_348;
	cvt.u32.u64 	%r4380, %rd231;
	setp.gt.u32 	%p696, %r8562, %r4380;
	@%p696 bra 	$L__BB1_346;
	setp.lt.u32 	%p697, %r8562, %r4380;
	setp.lt.u32 	%p698, %r8563, %r412;
	or.pred  	%p699, %p697, %p698;
	@%p699 bra 	$L__BB1_348;
$L__BB1_346:
	cvt.u32.u64 	%r4382, %rd228;
	cvt.u32.u64 	%r4383, %rd230;
	cvt.u32.u64 	%r4384, %rd229;
	cvt.u32.u64 	%r4385, %rd231;
	cvt.u32.u64 	%r4386, %rd124;
	cvt.u32.u64 	%r4387, %rd177;
	setp.lt.u32 	%p700, %r8563, %r412;
	selp.s64 	%rd6012, -1, 0, %p700;
	sub.s32 	%r8563, %r8563, %r412;
	cvt.u64.u32 	%rd6013, %r8562;
	add.s64 	%rd6014, %rd6012, %rd6013;
	setp.lt.u64 	%p701, %rd6014, %rd231;
	selp.s64 	%rd6015, -1, 0, %p701;
	cvt.u32.u64 	%r4388, %rd6014;
	sub.s32 	%r8562, %r4388, %r4385;
	cvt.u64.u32 	%rd6016, %r8561;
	add.s64 	%rd6017, %rd6015, %rd6016;
	setp.lt.u64 	%p702, %rd6017, %rd229;
	selp.s64 	%rd6018, -1, 0, %p702;
	cvt.u32.u64 	%r4389, %rd6017;
	sub.s32 	%r8561, %r4389, %r4384;
	cvt.u64.u32 	%rd6019, %r8560;
	add.s64 	%rd6020, %rd6018, %rd6019;
	setp.lt.u64 	%p703, %rd6020, %rd230;
	selp.s64 	%rd6021, -1, 0, %p703;
	cvt.u32.u64 	%r4390, %rd6020;
	sub.s32 	%r8560, %r4390, %r4383;
	cvt.u64.u32 	%rd6022, %r8559;
	add.s64 	%rd6023, %rd6021, %rd6022;
	setp.lt.u64 	%p704, %rd6023, %rd177;
	selp.s64 	%rd6024, -1, 0, %p704;
	cvt.u32.u64 	%r4391, %rd6023;
	sub.s32 	%r8559, %r4391, %r4387;
	cvt.u64.u32 	%rd6025, %r8558;
	add.s64 	%rd6026, %rd6024, %rd6025;
	setp.lt.u64 	%p705, %rd6026, %rd124;
	selp.s64 	%rd6027, -1, 0, %p705;
	cvt.u32.u64 	%r4392, %rd6026;
	sub.s32 	%r8558, %r4392, %r4386;
	cvt.u64.u32 	%rd6028, %r8557;
	add.s64 	%rd6029, %rd6027, %rd6028;
	setp.lt.u64 	%p706, %rd6029, %rd228;
	selp.s32 	%r4393, -1, 0, %p706;
	cvt.u32.u64 	%r4394, %rd6029;
	sub.s32 	%r8557, %r4394, %r4382;
	add.s32 	%r4395, %r8556, %r4393;
	sub.s32 	%r8556, %r4395, %r4274;
	bra.uni 	$L__BB1_348;
$L__BB1_347:
	setp.lt.u32 	%p685, %r8556, %r4274;
	@%p685 bra 	$L__BB1_348;
	bra.uni 	$L__BB1_334;
$L__BB1_348:
	mul.wide.u32 	%rd6030, %r8563, %r8929;
	cvt.u32.u64 	%r4396, %rd6030;
	shr.u64 	%rd6031, %rd6030, 32;
	mul.wide.u32 	%rd6032, %r8562, %r8929;
	add.s64 	%rd6033, %rd6031, %rd6032;
	shr.u64 	%rd6034, %rd6033, 32;
	mul.wide.u32 	%rd6035, %r8561, %r8929;
	add.s64 	%rd6036, %rd6034, %rd6035;
	shr.u64 	%rd6037, %rd6036, 32;
	mul.wide.u32 	%rd6038, %r8560, %r8929;
	add.s64 	%rd6039, %rd6037, %rd6038;
	shr.u64 	%rd6040, %rd6039, 32;
	mul.wide.u32 	%rd6041, %r8559, %r8929;
	add.s64 	%rd6042, %rd6040, %rd6041;
	shr.u64 	%rd6043, %rd6042, 32;
	mul.wide.u32 	%rd6044, %r8558, %r8929;
	add.s64 	%rd6045, %rd6043, %rd6044;
	shr.u64 	%rd6046, %rd6045, 32;
	mul.wide.u32 	%rd6047, %r8557, %r8929;
	add.s64 	%rd6048, %rd6046, %rd6047;
	shr.u64 	%rd6049, %rd6048, 32;
	mul.wide.u32 	%rd6050, %r8556, %r8929;
	add.s64 	%rd6051, %rd6049, %rd6050;
	shr.u64 	%rd6052, %rd6051, 32;
	and.b64  	%rd6053, %rd6033, 4294967295;
	mul.wide.u32 	%rd6054, %r8563, %r8928;
	add.s64 	%rd6055, %rd6054, %rd6053;
	shr.u64 	%rd6056, %rd6055, 32;
	and.b64  	%rd6057, %rd6036, 4294967295;
	mul.wide.u32 	%rd6058, %r8562, %r8928;
	add.s64 	%rd6059, %rd6056, %rd6057;
	add.s64 	%rd6060, %rd6059, %rd6058;
	shr.u64 	%rd6061, %rd6060, 32;
	and.b64  	%rd6062, %rd6039, 4294967295;
	mul.wide.u32 	%rd6063, %r8561, %r8928;
	add.s64 	%rd6064, %rd6061, %rd6062;
	add.s64 	%rd6065, %rd6064, %rd6063;
	shr.u64 	%rd6066, %rd6065, 32;
	and.b64  	%rd6067, %rd6042, 4294967295;
	mul.wide.u32 	%rd6068, %r8560, %r8928;
	add.s64 	%rd6069, %rd6066, %rd6067;
	add.s64 	%rd6070, %rd6069, %rd6068;
	shr.u64 	%rd6071, %rd6070, 32;
	and.b64  	%rd6072, %rd6045, 4294967295;
	mul.wide.u32 	%rd6073, %r8559, %r8928;
	add.s64 	%rd6074, %rd6071, %rd6072;
	add.s64 	%rd6075, %rd6074, %rd6073;
	shr.u64 	%rd6076, %rd6075, 32;
	and.b64  	%rd6077, %rd6048, 4294967295;
	mul.wide.u32 	%rd6078, %r8558, %r8928;
	add.s64 	%rd6079, %rd6076, %rd6077;
	add.s64 	%rd6080, %rd6079, %rd6078;
	shr.u64 	%rd6081, %rd6080, 32;
	and.b64  	%rd6082, %rd6051, 4294967295;
	mul.wide.u32 	%rd6083, %r8557, %r8928;
	add.s64 	%rd6084, %rd6081, %rd6082;
	add.s64 	%rd6085, %rd6084, %rd6083;
	shr.u64 	%rd6086, %rd6085, 32;
	mul.wide.u32 	%rd6087, %r8556, %r8928;
	add.s64 	%rd6088, %rd6086, %rd6052;
	add.s64 	%rd6089, %rd6088, %rd6087;
	shr.u64 	%rd6090, %rd6089, 32;
	and.b64  	%rd6091, %rd6060, 4294967295;
	mul.wide.u32 	%rd6092, %r8563, %r8927;
	add.s64 	%rd6093, %rd6092, %rd6091;
	shr.u64 	%rd6094, %rd6093, 32;
	and.b64  	%rd6095, %rd6065, 4294967295;
	mul.wide.u32 	%rd6096, %r8562, %r8927;
	add.s64 	%rd6097, %rd6094, %rd6095;
	add.s64 	%rd6098, %rd6097, %rd6096;
	shr.u64 	%rd6099, %rd6098, 32;
	and.b64  	%rd6100, %rd6070, 4294967295;
	mul.wide.u32 	%rd6101, %r8561, %r8927;
	add.s64 	%rd6102, %rd6099, %rd6100;
	add.s64 	%rd6103, %rd6102, %rd6101;
	shr.u64 	%rd6104, %rd6103, 32;
	and.b64  	%rd6105, %rd6075, 4294967295;
	mul.wide.u32 	%rd6106, %r8560, %r8927;
	add.s64 	%rd6107, %rd6104, %rd6105;
	add.s64 	%rd6108, %rd6107, %rd6106;
	shr.u64 	%rd6109, %rd6108, 32;
	and.b64  	%rd6110, %rd6080, 4294967295;
	mul.wide.u32 	%rd6111, %r8559, %r8927;
	add.s64 	%rd6112, %rd6109, %rd6110;
	add.s64 	%rd6113, %rd6112, %rd6111;
	shr.u64 	%rd6114, %rd6113, 32;
	and.b64  	%rd6115, %rd6085, 4294967295;
	mul.wide.u32 	%rd6116, %r8558, %r8927;
	add.s64 	%rd6117, %rd6114, %rd6115;
	add.s64 	%rd6118, %rd6117, %rd6116;
	shr.u64 	%rd6119, %rd6118, 32;
	and.b64  	%rd6120, %rd6089, 4294967295;
	mul.wide.u32 	%rd6121, %r8557, %r8927;
	add.s64 	%rd6122, %rd6119, %rd6120;
	add.s64 	%rd6123, %rd6122, %rd6121;
	shr.u64 	%rd6124, %rd6123, 32;
	mul.wide.u32 	%rd6125, %r8556, %r8927;
	add.s64 	%rd6126, %rd6124, %rd6090;
	add.s64 	%rd6127, %rd6126, %rd6125;
	shr.u64 	%rd6128, %rd6127, 32;
	and.b64  	%rd6129, %rd6098, 4294967295;
	mul.wide.u32 	%rd6130, %r8563, %r8926;
	add.s64 	%rd6131, %rd6130, %rd6129;
	shr.u64 	%rd6132, %rd6131, 32;
	and.b64  	%rd6133, %rd6103, 4294967295;
	mul.wide.u32 	%rd6134, %r8562, %r8926;
	add.s64 	%rd6135, %rd6132, %rd6133;
	add.s64 	%rd6136, %rd6135, %rd6134;
	shr.u64 	%rd6137, %rd6136, 32;
	and.b64  	%rd6138, %rd6108, 4294967295;
	mul.wide.u32 	%rd6139, %r8561, %r8926;
	add.s64 	%rd6140, %rd6137, %rd6138;
	add.s64 	%rd6141, %rd6140, %rd6139;
	shr.u64 	%rd6142, %rd6141, 32;
	and.b64  	%rd6143, %rd6113, 4294967295;
	mul.wide.u32 	%rd6144, %r8560, %r8926;
	add.s64 	%rd6145, %rd6142, %rd6143;
	add.s64 	%rd6146, %rd6145, %rd6144;
	shr.u64 	%rd6147, %rd6146, 32;
	and.b64  	%rd6148, %rd6118, 4294967295;
	mul.wide.u32 	%rd6149, %r8559, %r8926;
	add.s64 	%rd6150, %rd6147, %rd6148;
	add.s64 	%rd6151, %rd6150, %rd6149;
	shr.u64 	%rd6152, %rd6151, 32;
	and.b64  	%rd6153, %rd6123, 4294967295;
	mul.wide.u32 	%rd6154, %r8558, %r8926;
	add.s64 	%rd6155, %rd6152, %rd6153;
	add.s64 	%rd6156, %rd6155, %rd6154;
	shr.u64 	%rd6157, %rd6156, 32;
	and.b64  	%rd6158, %rd6127, 4294967295;
	mul.wide.u32 	%rd6159, %r8557, %r8926;
	add.s64 	%rd6160, %rd6157, %rd6158;
	add.s64 	%rd6161, %rd6160, %rd6159;
	shr.u64 	%rd6162, %rd6161, 32;
	mul.wide.u32 	%rd6163, %r8556, %r8926;
	add.s64 	%rd6164, %rd6162, %rd6128;
	add.s64 	%rd6165, %rd6164, %rd6163;
	shr.u64 	%rd6166, %rd6165, 32;
	and.b64  	%rd6167, %rd6136, 4294967295;
	mul.wide.u32 	%rd6168, %r8563, %r8925;
	add.s64 	%rd6169, %rd6168, %rd6167;
	shr.u64 	%rd6170, %rd6169, 32;
	and.b64  	%rd6171, %rd6141, 4294967295;
	mul.wide.u32 	%rd6172, %r8562, %r8925;
	add.s64 	%rd6173, %rd6170, %rd6171;
	add.s64 	%rd6174, %rd6173, %rd6172;
	shr.u64 	%rd6175, %rd6174, 32;
	and.b64  	%rd6176, %rd6146, 4294967295;
	mul.wide.u32 	%rd6177, %r8561, %r8925;
	add.s64 	%rd6178, %rd6175, %rd6176;
	add.s64 	%rd6179, %rd6178, %rd6177;
	shr.u64 	%rd6180, %rd6179, 32;
	and.b64  	%rd6181, %rd6151, 4294967295;
	mul.wide.u32 	%rd6182, %r8560, %r8925;
	add.s64 	%rd6183, %rd6180, %rd6181;
	add.s64 	%rd6184, %rd6183, %rd6182;
	shr.u64 	%rd6185, %rd6184, 32;
	and.b64  	%rd6186, %rd6156, 4294967295;
	mul.wide.u32 	%rd6187, %r8559, %r8925;
	add.s64 	%rd6188, %rd6185, %rd6186;
	add.s64 	%rd6189, %rd6188, %rd6187;
	shr.u64 	%rd6190, %rd6189, 32;
	and.b64  	%rd6191, %rd6161, 4294967295;
	mul.wide.u32 	%rd6192, %r8558, %r8925;
	add.s64 	%rd6193, %rd6190, %rd6191;
	add.s64 	%rd6194, %rd6193, %rd6192;
	shr.u64 	%rd6195, %rd6194, 32;
	and.b64  	%rd6196, %rd6165, 4294967295;
	mul.wide.u32 	%rd6197, %r8557, %r8925;
	add.s64 	%rd6198, %rd6195, %rd6196;
	add.s64 	%rd6199, %rd6198, %rd6197;
	shr.u64 	%rd6200, %rd6199, 32;
	mul.wide.u32 	%rd6201, %r8556, %r8925;
	add.s64 	%rd6202, %rd6200, %rd6166;
	add.s64 	%rd6203, %rd6202, %rd6201;
	shr.u64 	%rd6204, %rd6203, 32;
	and.b64  	%rd6205, %rd6174, 4294967295;
	mul.wide.u32 	%rd6206, %r8563, %r8924;
	add.s64 	%rd6207, %rd6206, %rd6205;
	shr.u64 	%rd6208, %rd6207, 32;
	and.b64  	%rd6209, %rd6179, 4294967295;
	mul.wide.u32 	%rd6210, %r8562, %r8924;
	add.s64 	%rd6211, %rd6208, %rd6209;
	add.s64 	%rd6212, %rd6211, %rd6210;
	shr.u64 	%rd6213, %rd6212, 32;
	and.b64  	%rd6214, %rd6184, 4294967295;
	mul.wide.u32 	%rd6215, %r8561, %r8924;
	add.s64 	%rd6216, %rd6213, %rd6214;
	add.s64 	%rd6217, %rd6216, %rd6215;
	shr.u64 	%rd6218, %rd6217, 32;
	and.b64  	%rd6219, %rd6189, 4294967295;
	mul.wide.u32 	%rd6220, %r8560, %r8924;
	add.s64 	%rd6221, %rd6218, %rd6219;
	add.s64 	%rd6222, %rd6221, %rd6220;
	shr.u64 	%rd6223, %rd6222, 32;
	and.b64  	%rd6224, %rd6194, 4294967295;
	mul.wide.u32 	%rd6225, %r8559, %r8924;
	add.s64 	%rd6226, %rd6223, %rd6224;
	add.s64 	%rd6227, %rd6226, %rd6225;
	shr.u64 	%rd6228, %rd6227, 32;
	and.b64  	%rd6229, %rd6199, 4294967295;
	mul.wide.u32 	%rd6230, %r8558, %r8924;
	add.s64 	%rd6231, %rd6228, %rd6229;
	add.s64 	%rd6232, %rd6231, %rd6230;
	shr.u64 	%rd6233, %rd6232, 32;
	and.b64  	%rd6234, %rd6203, 4294967295;
	mul.wide.u32 	%rd6235, %r8557, %r8924;
	add.s64 	%rd6236, %rd6233, %rd6234;
	add.s64 	%rd6237, %rd6236, %rd6235;
	shr.u64 	%rd6238, %rd6237, 32;
	mul.wide.u32 	%rd6239, %r8556, %r8924;
	add.s64 	%rd6240, %rd6238, %rd6204;
	add.s64 	%rd6241, %rd6240, %rd6239;
	shr.u64 	%rd6242, %rd6241, 32;
	and.b64  	%rd6243, %rd6212, 4294967295;
	mul.wide.u32 	%rd6244, %r8563, %r8923;
	add.s64 	%rd6245, %rd6244, %rd6243;
	shr.u64 	%rd6246, %rd6245, 32;
	and.b64  	%rd6247, %rd6217, 4294967295;
	mul.wide.u32 	%rd6248, %r8562, %r8923;
	add.s64 	%rd6249, %rd6246, %rd6247;
	add.s64 	%rd6250, %rd6249, %rd6248;
	shr.u64 	%rd6251, %rd6250, 32;
	and.b64  	%rd6252, %rd6222, 4294967295;
	mul.wide.u32 	%rd6253, %r8561, %r8923;
	add.s64 	%rd6254, %rd6251, %rd6252;
	add.s64 	%rd6255, %rd6254, %rd6253;
	shr.u64 	%rd6256, %rd6255, 32;
	and.b64  	%rd6257, %rd6227, 4294967295;
	mul.wide.u32 	%rd6258, %r8560, %r8923;
	add.s64 	%rd6259, %rd6256, %rd6257;
	add.s64 	%rd6260, %rd6259, %rd6258;
	shr.u64 	%rd6261, %rd6260, 32;
	and.b64  	%rd6262, %rd6232, 4294967295;
	mul.wide.u32 	%rd6263, %r8559, %r8923;
	add.s64 	%rd6264, %rd6261, %rd6262;
	add.s64 	%rd6265, %rd6264, %rd6263;
	shr.u64 	%rd6266, %rd6265, 32;
	and.b64  	%rd6267, %rd6237, 4294967295;
	mul.wide.u32 	%rd6268, %r8558, %r8923;
	add.s64 	%rd6269, %rd6266, %rd6267;
	add.s64 	%rd6270, %rd6269, %rd6268;
	shr.u64 	%rd6271, %rd6270, 32;
	and.b64  	%rd6272, %rd6241, 4294967295;
	mul.wide.u32 	%rd6273, %r8557, %r8923;
	add.s64 	%rd6274, %rd6271, %rd6272;
	add.s64 	%rd6275, %rd6274, %rd6273;
	shr.u64 	%rd6276, %rd6275, 32;
	mul.wide.u32 	%rd6277, %r8556, %r8923;
	add.s64 	%rd6278, %rd6276, %rd6242;
	add.s64 	%rd6279, %rd6278, %rd6277;
	shr.u64 	%rd6280, %rd6279, 32;
	and.b64  	%rd6281, %rd6250, 4294967295;
	mul.wide.u32 	%rd6282, %r8563, %r8922;
	add.s64 	%rd6283, %rd6282, %rd6281;
	shr.u64 	%rd6284, %rd6283, 32;
	and.b64  	%rd6285, %rd6255, 4294967295;
	mul.wide.u32 	%rd6286, %r8562, %r8922;
	add.s64 	%rd6287, %rd6284, %rd6285;
	add.s64 	%rd6288, %rd6287, %rd6286;
	shr.u64 	%rd6289, %rd6288, 32;
	and.b64  	%rd6290, %rd6260, 4294967295;
	mul.wide.u32 	%rd6291, %r8561, %r8922;
	add.s64 	%rd6292, %rd6289, %rd6290;
	add.s64 	%rd6293, %rd6292, %rd6291;
	shr.u64 	%rd6294, %rd6293, 32;
	and.b64  	%rd6295, %rd6265, 4294967295;
	mul.wide.u32 	%rd6296, %r8560, %r8922;
	add.s64 	%rd6297, %rd6294, %rd6295;
	add.s64 	%rd6298, %rd6297, %rd6296;
	shr.u64 	%rd6299, %rd6298, 32;
	and.b64  	%rd6300, %rd6270, 4294967295;
	mul.wide.u32 	%rd6301, %r8559, %r8922;
	add.s64 	%rd6302, %rd6299, %rd6300;
	add.s64 	%rd6303, %rd6302, %rd6301;
	shr.u64 	%rd6304, %rd6303, 32;
	and.b64  	%rd6305, %rd6275, 4294967295;
	mul.wide.u32 	%rd6306, %r8558, %r8922;
	add.s64 	%rd6307, %rd6304, %rd6305;
	add.s64 	%rd6308, %rd6307, %rd6306;
	shr.u64 	%rd6309, %rd6308, 32;
	and.b64  	%rd6310, %rd6279, 4294967295;
	mul.wide.u32 	%rd6311, %r8557, %r8922;
	add.s64 	%rd6312, %rd6309, %rd6310;
	add.s64 	%rd6313, %rd6312, %rd6311;
	shr.u64 	%rd6314, %rd6313, 32;
	mul.wide.u32 	%rd6315, %r8556, %r8922;
	add.s64 	%rd6316, %rd6314, %rd6280;
	add.s64 	%rd6317, %rd6316, %rd6315;
	shr.u64 	%rd6318, %rd6317, 32;
	{ .reg .b32 tmp; mov.b64 {tmp, %r4397}, %rd6317; }
	and.b64  	%rd6319, %rd6288, 4294967295;
	mul.lo.s64 	%rd6320, %rd6319, 977;
	cvt.u32.u64 	%r4398, %rd6320;
	shr.u64 	%rd6321, %rd6320, 32;
	and.b64  	%rd6322, %rd6293, 4294967295;
	mad.lo.s64 	%rd6323, %rd6322, 977, %rd6321;
	shr.u64 	%rd6324, %rd6323, 32;
	and.b64  	%rd6325, %rd6298, 4294967295;
	mad.lo.s64 	%rd6326, %rd6325, 977, %rd6324;
	shr.u64 	%rd6327, %rd6326, 32;
	and.b64  	%rd6328, %rd6303, 4294967295;
	mad.lo.s64 	%rd6329, %rd6328, 977, %rd6327;
	shr.u64 	%rd6330, %rd6329, 32;
	and.b64  	%rd6331, %rd6308, 4294967295;
	mad.lo.s64 	%rd6332, %rd6331, 977, %rd6330;
	shr.u64 	%rd6333, %rd6332, 32;
	and.b64  	%rd6334, %rd6313, 4294967295;
	mad.lo.s64 	%rd6335, %rd6334, 977, %rd6333;
	shr.u64 	%rd6336, %rd6335, 32;
	and.b64  	%rd6337, %rd6317, 4294967295;
	mad.lo.s64 	%rd6338, %rd6337, 977, %rd6336;
	shr.u64 	%rd6339, %rd6338, 32;
	mad.lo.s64 	%rd6340, %rd6318, 977, %rd6339;
	{ .reg .b32 tmp; mov.b64 {tmp, %r4399}, %rd6340; }
	add.s32 	%r8580, %r4396, %r4398;
	setp.lt.u32 	%p708, %r8580, %r4396;
	selp.u64 	%rd6341, 1, 0, %p708;
	and.b64  	%rd6342, %rd6055, 4294967295;
	and.b64  	%rd6343, %rd6323, 4294967295;
	add.s64 	%rd6344, %rd6342, %rd6341;
	add.s64 	%rd6345, %rd6344, %rd6343;
	shr.u64 	%rd6346, %rd6345, 32;
	and.b64  	%rd6347, %rd6093, 4294967295;
	and.b64  	%rd6348, %rd6326, 4294967295;
	add.s64 	%rd6349, %rd6346, %rd6347;
	add.s64 	%rd6350, %rd6349, %rd6348;
	shr.u64 	%rd6351, %rd6350, 32;
	and.b64  	%rd6352, %rd6131, 4294967295;
	and.b64  	%rd6353, %rd6329, 4294967295;
	add.s64 	%rd6354, %rd6351, %rd6352;
	add.s64 	%rd6355, %rd6354, %rd6353;
	shr.u64 	%rd6356, %rd6355, 32;
	and.b64  	%rd6357, %rd6169, 4294967295;
	and.b64  	%rd6358, %rd6332, 4294967295;
	add.s64 	%rd6359, %rd6356, %rd6357;
	add.s64 	%rd6360, %rd6359, %rd6358;
	shr.u64 	%rd6361, %rd6360, 32;
	and.b64  	%rd6362, %rd6207, 4294967295;
	and.b64  	%rd6363, %rd6335, 4294967295;
	add.s64 	%rd6364, %rd6361, %rd6362;
	add.s64 	%rd6365, %rd6364, %rd6363;
	shr.u64 	%rd6366, %rd6365, 32;
	and.b64  	%rd6367, %rd6245, 4294967295;
	and.b64  	%rd6368, %rd6338, 4294967295;
	add.s64 	%rd6369, %rd6366, %rd6367;
	add.s64 	%rd6370, %rd6369, %rd6368;
	shr.u64 	%rd6371, %rd6370, 32;
	and.b64  	%rd6372, %rd6283, 4294967295;
	and.b64  	%rd6373, %rd6340, 4294967295;
	add.s64 	%rd6374, %rd6371, %rd6372;
	add.s64 	%rd6375, %rd6374, %rd6373;
	{ .reg .b32 tmp; mov.b64 {tmp, %r4400}, %rd6375; }
	add.s32 	%r4401, %r4400, %r4399;
	and.b64  	%rd6376, %rd6345, 4294967295;
	add.s64 	%rd28677, %rd6376, %rd6319;
	shr.u64 	%rd6377, %rd28677, 32;
	and.b64  	%rd6378, %rd6350, 4294967295;
	add.s64 	%rd6379, %rd6377, %rd6378;
	add.s64 	%rd28676, %rd6379, %rd6322;
	shr.u64 	%rd6380, %rd28676, 32;
	and.b64  	%rd6381, %rd6355, 4294967295;
	add.s64 	%rd6382, %rd6380, %rd6381;
	add.s64 	%rd28675, %rd6382, %rd6325;
	shr.u64 	%rd6383, %rd28675, 32;
	and.b64  	%rd6384, %rd6360, 4294967295;
	add.s64 	%rd6385, %rd6383, %rd6384;
	add.s64 	%rd28674, %rd6385, %rd6328;
	shr.u64 	%rd6386, %rd28674, 32;
	and.b64  	%rd6387, %rd6365, 4294967295;
	add.s64 	%rd6388, %rd6386, %rd6387;
	add.s64 	%rd28673, %rd6388, %rd6331;
	shr.u64 	%rd6389, %rd28673, 32;
	and.b64  	%rd6390, %rd6370, 4294967295;
	add.s64 	%rd6391, %rd6389, %rd6390;
	add.s64 	%rd28672, %rd6391, %rd6334;
	shr.u64 	%rd6392, %rd28672, 32;
	and.b64  	%rd6393, %rd6375, 4294967295;
	add.s64 	%rd6394, %rd6392, %rd6393;
	add.s64 	%rd28671, %rd6394, %rd6337;
	{ .reg .b32 tmp; mov.b64 {tmp, %r4402}, %rd28671; }
	add.s32 	%r4403, %r4401, %r4402;
	add.s32 	%r497, %r4403, %r4397;
	setp.eq.s32 	%p709, %r497, 0;
	mov.pred 	%p4543, 0;
	@%p709 bra 	$L__BB1_350;
	cvt.u64.u32 	%rd6395, %r497;
	mul.wide.u32 	%rd6396, %r497, 977;
	cvt.u32.u64 	%r4404, %rd6396;
	shr.u64 	%rd6397, %rd6396, 32;
	add.s64 	%rd6398, %rd6397, %rd6395;
	shr.u64 	%rd6399, %rd6398, 32;
	add.s32 	%r498, %r8580, %r4404;
	setp.lt.u32 	%p710, %r498, %r8580;
	selp.u64 	%rd6400, 1, 0, %p710;
	and.b64  	%rd6401, %rd28677, 4294967295;
	and.b64  	%rd6402, %rd6398, 4294967295;
	add.s64 	%rd6403, %rd6401, %rd6400;
	add.s64 	%rd28677, %rd6403, %rd6402;
	shr.u64 	%rd6404, %rd28677, 32;
	and.b64  	%rd6405, %rd28676, 4294967295;
	add.s64 	%rd6406, %rd6404, %rd6405;
	add.s64 	%rd28676, %rd6406, %rd6399;
	shr.u64 	%rd6407, %rd28676, 32;
	and.b64  	%rd6408, %rd28675, 4294967295;
	add.s64 	%rd28675, %rd6407, %rd6408;
	shr.u64 	%rd6409, %rd28675, 32;
	and.b64  	%rd6410, %rd28674, 4294967295;
	add.s64 	%rd28674, %rd6409, %rd6410;
	shr.u64 	%rd6411, %rd28674, 32;
	and.b64  	%rd6412, %rd28673, 4294967295;
	add.s64 	%rd28673, %rd6411, %rd6412;
	shr.u64 	%rd6413, %rd28673, 32;
	and.b64  	%rd6414, %rd28672, 4294967295;
	add.s64 	%rd28672, %rd6413, %rd6414;
	shr.u64 	%rd6415, %rd28672, 32;
	and.b64  	%rd6416, %rd28671, 4294967295;
	add.s64 	%rd28671, %rd6415, %rd6416;
	setp.gt.u64 	%p4543, %rd28671, 4294967295;
	mov.u32 	%r8580, %r498;
$L__BB1_350:
	cvt.u32.u64 	%r8579, %rd28677;
	cvt.u32.u64 	%r8578, %rd28676;
	cvt.u32.u64 	%r8577, %rd28675;
	cvt.u32.u64 	%r8576, %rd28674;
	cvt.u32.u64 	%r8575, %rd28673;
	cvt.u32.u64 	%r8574, %rd28672;
	cvt.u32.u64 	%r8573, %rd28671;
	setp.lt.u32 	%p711, %r4274, %r8573;
	or.pred  	%p712, %p4543, %p711;
	@%p712 bra 	$L__BB1_364;
	setp.gt.u32 	%p713, %r4274, %r8573;
	@%p713 bra 	$L__BB1_365;
	cvt.u32.u64 	%r4405, %rd228;
	setp.lt.u32 	%p714, %r4405, %r8574;
	@%p714 bra 	$L__BB1_364;
	cvt.u32.u64 	%r4406, %rd228;
	setp.gt.u32 	%p715, %r4406, %r8574;
	@%p715 bra 	$L__BB1_365;
	cvt.u32.u64 	%r4407, %rd124;
	setp.lt.u32 	%p716, %r4407, %r8575;
	@%p716 bra 	$L__BB1_364;
	cvt.u32.u64 	%r4408, %rd124;
	setp.gt.u32 	%p717, %r4408, %r8575;
	@%p717 bra 	$L__BB1_365;
	cvt.u32.u64 	%r4409, %rd177;
	setp.lt.u32 	%p718, %r4409, %r8576;
	@%p718 bra 	$L__BB1_364;
	cvt.u32.u64 	%r4410, %rd177;
	setp.gt.u32 	%p719, %r4410, %r8576;
	@%p719 bra 	$L__BB1_365;
	cvt.u32.u64 	%r4411, %rd230;
	setp.lt.u32 	%p720, %r4411, %r8577;
	@%p720 bra 	$L__BB1_364;
	cvt.u32.u64 	%r4412, %rd230;
	setp.gt.u32 	%p721, %r4412, %r8577;
	@%p721 bra 	$L__BB1_365;
	cvt.u32.u64 	%r4413, %rd229;
	setp.lt.u32 	%p722, %r4413, %r8578;
	@%p722 bra 	$L__BB1_364;
	cvt.u32.u64 	%r4414, %rd229;
	setp.gt.u32 	%p723, %r4414, %r8578;
	@%p723 bra 	$L__BB1_365;
	cvt.u32.u64 	%r4415, %rd231;
	setp.lt.u32 	%p724, %r4415, %r8579;
	@%p724 bra 	$L__BB1_364;
	cvt.u32.u64 	%r4416, %rd231;
	setp.gt.u32 	%p725, %r4416, %r8579;
	setp.lt.u32 	%p726, %r8580, %r412;
	or.pred  	%p727, %p725, %p726;
	@%p727 bra 	$L__BB1_365;
$L__BB1_364:
	cvt.u32.u64 	%r4417, %rd230;
	cvt.u32.u64 	%r4418, %rd229;
	cvt.u32.u64 	%r4419, %rd231;
	cvt.u32.u64 	%r4420, %rd124;
	cvt.u32.u64 	%r4421, %rd177;
	cvt.u32.u64 	%r4422, %rd228;
	setp.lt.u32 	%p728, %r8580, %r412;
	selp.s64 	%rd6418, -1, 0, %p728;
	sub.s32 	%r8580, %r8580, %r412;
	and.b64  	%rd6419, %rd28677, 4294967295;
	add.s64 	%rd6420, %rd6419, %rd6418;
	setp.lt.u64 	%p729, %rd6420, %rd231;
	selp.s64 	%rd6421, -1, 0, %p729;
	cvt.u32.u64 	%r4423, %rd6420;
	sub.s32 	%r8579, %r4423, %r4419;
	and.b64  	%rd6422, %rd28676, 4294967295;
	add.s64 	%rd6423, %rd6422, %rd6421;
	setp.lt.u64 	%p730, %rd6423, %rd229;
	selp.s64 	%rd6424, -1, 0, %p730;
	cvt.u32.u64 	%r4424, %rd6423;
	sub.s32 	%r8578, %r4424, %r4418;
	and.b64  	%rd6425, %rd28675, 4294967295;
	add.s64 	%rd6426, %rd6425, %rd6424;
	setp.lt.u64 	%p731, %rd6426, %rd230;
	selp.s64 	%rd6427, -1, 0, %p731;
	cvt.u32.u64 	%r4425, %rd6426;
	sub.s32 	%r8577, %r4425, %r4417;
	and.b64  	%rd6428, %rd28674, 4294967295;
	add.s64 	%rd6429, %rd6428, %rd6427;
	setp.lt.u64 	%p732, %rd6429, %rd177;
	selp.s64 	%rd6430, -1, 0, %p732;
	cvt.u32.u64 	%r4426, %rd6429;
	sub.s32 	%r8576, %r4426, %r4421;
	and.b64  	%rd6431, %rd28673, 4294967295;
	add.s64 	%rd6432, %rd6431, %rd6430;
	setp.lt.u64 	%p733, %rd6432, %rd124;
	selp.s64 	%rd6433, -1, 0, %p733;
	cvt.u32.u64 	%r4427, %rd6432;
	sub.s32 	%r8575, %r4427, %r4420;
	and.b64  	%rd6434, %rd28672, 4294967295;
	add.s64 	%rd6435, %rd6434, %rd6433;
	setp.lt.u64 	%p734, %rd6435, %rd228;
	selp.s32 	%r4428, -1, 0, %p734;
	cvt.u32.u64 	%r4429, %rd6435;
	sub.s32 	%r8574, %r4429, %r4422;
	add.s32 	%r4430, %r8573, %r4428;
	sub.s32 	%r8573, %r4430, %r4274;
$L__BB1_365:
	setp.gt.u32 	%p735, %r8573, %r4274;
	@%p735 bra 	$L__BB1_378;
	bra.uni 	$L__BB1_379;
$L__BB1_366:
	cvt.u32.u64 	%r4431, %rd228;
	setp.gt.u32 	%p737, %r8574, %r4431;
	@%p737 bra 	$L__BB1_378;
	setp.lt.u32 	%p738, %r8574, %r4431;
	@%p738 bra 	$L__BB1_380;
	cvt.u32.u64 	%r4433, %rd124;
	setp.gt.u32 	%p739, %r8575, %r4433;
	@%p739 bra 	$L__BB1_378;
	setp.lt.u32 	%p740, %r8575, %r4433;
	@%p740 bra 	$L__BB1_380;
	cvt.u32.u64 	%r4435, %rd177;
	setp.gt.u32 	%p741, %r8576, %r4435;
	@%p741 bra 	$L__BB1_378;
	setp.lt.u32 	%p742, %r8576, %r4435;
	@%p742 bra 	$L__BB1_380;
	cvt.u32.u64 	%r4437, %rd230;
	setp.gt.u32 	%p743, %r8577, %r4437;
	@%p743 bra 	$L__BB1_378;
	setp.lt.u32 	%p744, %r8577, %r4437;
	@%p744 bra 	$L__BB1_380;
	cvt.u32.u64 	%r4439, %rd229;
	setp.gt.u32 	%p745, %r8578, %r4439;
	@%p745 bra 	$L__BB1_378;
	setp.lt.u32 	%p746, %r8578, %r4439;
	@%p746 bra 	$L__BB1_380;
	cvt.u32.u64 	%r4441, %rd231;
	setp.gt.u32 	%p747, %r8579, %r4441;
	@%p747 bra 	$L__BB1_378;
	setp.lt.u32 	%p748, %r8579, %r4441;
	setp.lt.u32 	%p749, %r8580, %r412;
	or.pred  	%p750, %p748, %p749;
	@%p750 bra 	$L__BB1_380;
$L__BB1_378:
	cvt.u32.u64 	%r4443, %rd228;
	cvt.u32.u64 	%r4444, %rd230;
	cvt.u32.u64 	%r4445, %rd229;
	cvt.u32.u64 	%r4446, %rd231;
	cvt.u32.u64 	%r4447, %rd124;
	cvt.u32.u64 	%r4448, %rd177;
	setp.lt.u32 	%p751, %r8580, %r412;
	selp.s64 	%rd6436, -1, 0, %p751;
	sub.s32 	%r8580, %r8580, %r412;
	cvt.u64.u32 	%rd6437, %r8579;
	add.s64 	%rd6438, %rd6436, %rd6437;
	setp.lt.u64 	%p752, %rd6438, %rd231;
	selp.s64 	%rd6439, -1, 0, %p752;
	cvt.u32.u64 	%r4449, %rd6438;
	sub.s32 	%r8579, %r4449, %r4446;
	cvt.u64.u32 	%rd6440, %r8578;
	add.s64 	%rd6441, %rd6439, %rd6440;
	setp.lt.u64 	%p753, %rd6441, %rd229;
	selp.s64 	%rd6442, -1, 0, %p753;
	cvt.u32.u64 	%r4450, %rd6441;
	sub.s32 	%r8578, %r4450, %r4445;
	cvt.u64.u32 	%rd6443, %r8577;
	add.s64 	%rd6444, %rd6442, %rd6443;
	setp.lt.u64 	%p754, %rd6444, %rd230;
	selp.s64 	%rd6445, -1, 0, %p754;
	cvt.u32.u64 	%r4451, %rd6444;
	sub.s32 	%r8577, %r4451, %r4444;
	cvt.u64.u32 	%rd6446, %r8576;
	add.s64 	%rd6447, %rd6445, %rd6446;
	setp.lt.u64 	%p755, %rd6447, %rd177;
	selp.s64 	%rd6448, -1, 0, %p755;
	cvt.u32.u64 	%r4452, %rd6447;
	sub.s32 	%r8576, %r4452, %r4448;
	cvt.u64.u32 	%rd6449, %r8575;
	add.s64 	%rd6450, %rd6448, %rd6449;
	setp.lt.u64 	%p756, %rd6450, %rd124;
	selp.s64 	%rd6451, -1, 0, %p756;
	cvt.u32.u64 	%r4453, %rd6450;
	sub.s32 	%r8575, %r4453, %r4447;
	cvt.u64.u32 	%rd6452, %r8574;
	add.s64 	%rd6453, %rd6451, %rd6452;
	setp.lt.u64 	%p757, %rd6453, %rd228;
	selp.s32 	%r4454, -1, 0, %p757;
	cvt.u32.u64 	%r4455, %rd6453;
	sub.s32 	%r8574, %r4455, %r4443;
	add.s32 	%r4456, %r8573, %r4454;
	sub.s32 	%r8573, %r4456, %r4274;
	bra.uni 	$L__BB1_380;
$L__BB1_379:
	setp.lt.u32 	%p736, %r8573, %r4274;
	@%p736 bra 	$L__BB1_380;
	bra.uni 	$L__BB1_366;
$L__BB1_380:
	shl.b32 	%r4457, %r8580, 2;
	shr.u32 	%r4458, %r8580, 30;
	cvt.u64.u32 	%rd6454, %r4458;
	mul.wide.u32 	%rd6455, %r8579, 4;
	or.b64  	%rd6456, %rd6455, %rd6454;
	shr.u64 	%rd6457, %rd6455, 32;
	mul.wide.u32 	%rd6458, %r8578, 4;
	or.b64  	%rd6459, %rd6458, %rd6457;
	shr.u64 	%rd6460, %rd6458, 32;
	mul.wide.u32 	%rd6461, %r8577, 4;
	or.b64  	%rd6462, %rd6461, %rd6460;
	shr.u64 	%rd6463, %rd6461, 32;
	mul.wide.u32 	%rd6464, %r8576, 4;
	add.s64 	%rd6465, %rd6464, %rd6463;
	shr.u64 	%rd6466, %rd6465, 32;
	mul.wide.u32 	%rd6467, %r8575, 4;
	add.s64 	%rd6468, %rd6467, %rd6466;
	shr.u64 	%rd6469, %rd6468, 32;
	mul.wide.u32 	%rd6470, %r8574, 4;
	add.s64 	%rd6471, %rd6470, %rd6469;
	shr.u64 	%rd6472, %rd6471, 32;
	mul.wide.u32 	%rd6473, %r8573, 4;
	add.s64 	%rd6474, %rd6473, %rd6472;
	shr.u64 	%rd6475, %rd6474, 32;
	{ .reg .b32 tmp; mov.b64 {tmp, %r4459}, %rd6474; }
	mad.lo.s32 	%r8597, %r4459, 977, %r4457;
	setp.lt.u32 	%p759, %r8597, %r4457;
	selp.u64 	%rd6476, 1, 0, %p759;
	and.b64  	%rd6477, %rd6456, 4294967295;
	add.s64 	%rd6478, %rd6477, %rd6476;
	shr.u64 	%rd6479, %rd6478, 32;
	and.b64  	%rd6480, %rd6459, 4294967295;
	add.s64 	%rd6481, %rd6479, %rd6480;
	shr.u64 	%rd6482, %rd6481, 32;
	and.b64  	%rd6483, %rd6462, 4294967295;
	add.s64 	%rd6484, %rd6482, %rd6483;
	shr.u64 	%rd6485, %rd6484, 32;
	and.b64  	%rd6486, %rd6465, 4294967295;
	add.s64 	%rd6487, %rd6485, %rd6486;
	shr.u64 	%rd6488, %rd6487, 32;
	and.b64  	%rd6489, %rd6468, 4294967295;
	add.s64 	%rd6490, %rd6488, %rd6489;
	shr.u64 	%rd6491, %rd6490, 32;
	and.b64  	%rd6492, %rd6471, 4294967295;
	add.s64 	%rd6493, %rd6491, %rd6492;
	shr.u64 	%rd6494, %rd6493, 32;
	and.b64  	%rd6495, %rd6474, 4294967295;
	add.s64 	%rd6496, %rd6494, %rd6495;
	{ .reg .b32 tmp; mov.b64 {tmp, %r4460}, %rd6496; }
	and.b64  	%rd6497, %rd6478, 4294967295;
	add.s64 	%rd28684, %rd6497, %rd6475;
	shr.u64 	%rd6498, %rd28684, 32;
	and.b64  	%rd6499, %rd6481, 4294967295;
	add.s64 	%rd28683, %rd6498, %rd6499;
	shr.u64 	%rd6500, %rd28683, 32;
	and.b64  	%rd6501, %rd6484, 4294967295;
	add.s64 	%rd28682, %rd6500, %rd6501;
	shr.u64 	%rd6502, %rd28682, 32;
	and.b64  	%rd6503, %rd6487, 4294967295;
	add.s64 	%rd28681, %rd6502, %rd6503;
	shr.u64 	%rd6504, %rd28681, 32;
	and.b64  	%rd6505, %rd6490, 4294967295;
	add.s64 	%rd28680, %rd6504, %rd6505;
	shr.u64 	%rd6506, %rd28680, 32;
	and.b64  	%rd6507, %rd6493, 4294967295;
	add.s64 	%rd28679, %rd6506, %rd6507;
	shr.u64 	%rd6508, %rd28679, 32;
	and.b64  	%rd6509, %rd6496, 4294967295;
	add.s64 	%rd28678, %rd6508, %rd6509;
	{ .reg .b32 tmp; mov.b64 {tmp, %r4461}, %rd28678; }
	add.s32 	%r540, %r4460, %r4461;
	setp.eq.s32 	%p760, %r540, 0;
	mov.pred 	%p4544, 0;
	@%p760 bra 	$L__BB1_382;
	mad.lo.s32 	%r541, %r540, 977, %r8597;
	setp.lt.u32 	%p761, %r541, %r8597;
	selp.u64 	%rd6510, 1, 0, %p761;
	and.b64  	%rd6511, %rd28684, 4294967295;
	cvt.u64.u32 	%rd6512, %r540;
	add.s64 	%rd6513, %rd6511, %rd6510;
	add.s64 	%rd28684, %rd6513, %rd6512;
	shr.u64 	%rd6514, %rd28684, 32;
	and.b64  	%rd6515, %rd28683, 4294967295;
	add.s64 	%rd28683, %rd6514, %rd6515;
	shr.u64 	%rd6516, %rd28683, 32;
	and.b64  	%rd6517, %rd28682, 4294967295;
	add.s64 	%rd28682, %rd6516, %rd6517;
	shr.u64 	%rd6518, %rd28682, 32;
	and.b64  	%rd6519, %rd28681, 4294967295;
	add.s64 	%rd28681, %rd6518, %rd6519;
	shr.u64 	%rd6520, %rd28681, 32;
	and.b64  	%rd6521, %rd28680, 4294967295;
	add.s64 	%rd28680, %rd6520, %rd6521;
	shr.u64 	%rd6522, %rd28680, 32;
	and.b64  	%rd6523, %rd28679, 4294967295;
	add.s64 	%rd28679, %rd6522, %rd6523;
	shr.u64 	%rd6524, %rd28679, 32;
	and.b64  	%rd6525, %rd28678, 4294967295;
	add.s64 	%rd28678, %rd6524, %rd6525;
	setp.gt.u64 	%p4544, %rd28678, 4294967295;
	mov.u32 	%r8597, %r541;
$L__BB1_382:
	cvt.u32.u64 	%r8596, %rd28684;
	cvt.u32.u64 	%r8595, %rd28683;
	cvt.u32.u64 	%r8594, %rd28682;
	cvt.u32.u64 	%r8593, %rd28681;
	cvt.u32.u64 	%r8592, %rd28680;
	cvt.u32.u64 	%r8591, %rd28679;
	cvt.u32.u64 	%r8590, %rd28678;
	setp.lt.u32 	%p762, %r4274, %r8590;
	or.pred  	%p763, %p4544, %p762;
	@%p763 bra 	$L__BB1_396;
	setp.gt.u32 	%p764, %r4274, %r8590;
	@%p764 bra 	$L__BB1_397;
	cvt.u32.u64 	%r4462, %rd228;
	setp.lt.u32 	%p765, %r4462, %r8591;
	@%p765 bra 	$L__BB1_396;
	cvt.u32.u64 	%r4463, %rd228;
	setp.gt.u32 	%p766, %r4463, %r8591;
	@%p766 bra 	$L__BB1_397;
	cvt.u32.u64 	%r4464, %rd124;
	setp.lt.u32 	%p767, %r4464, %r8592;
	@%p767 bra 	$L__BB1_396;
	cvt.u32.u64 	%r4465, %rd124;
	setp.gt.u32 	%p768, %r4465, %r8592;
	@%p768 bra 	$L__BB1_397;
	cvt.u32.u64 	%r4466, %rd177;
	setp.lt.u32 	%p769, %r4466, %r8593;
	@%p769 bra 	$L__BB1_396;
	cvt.u32.u64 	%r4467, %rd177;
	setp.gt.u32 	%p770, %r4467, %r8593;
	@%p770 bra 	$L__BB1_397;
	cvt.u32.u64 	%r4468, %rd230;
	setp.lt.u32 	%p771, %r4468, %r8594;
	@%p771 bra 	$L__BB1_396;
	cvt.u32.u64 	%r4469, %rd230;
	setp.gt.u32 	%p772, %r4469, %r8594;
	@%p772 bra 	$L__BB1_397;
	cvt.u32.u64 	%r4470, %rd229;
	setp.lt.u32 	%p773, %r4470, %r8595;
	@%p773 bra 	$L__BB1_396;
	cvt.u32.u64 	%r4471, %rd229;
	setp.gt.u32 	%p774, %r4471, %r8595;
	@%p774 bra 	$L__BB1_397;
	cvt.u32.u64 	%r4472, %rd231;
	setp.lt.u32 	%p775, %r4472, %r8596;
	@%p775 bra 	$L__BB1_396;
	cvt.u32.u64 	%r4473, %rd231;
	setp.gt.u32 	%p776, %r4473, %r8596;
	setp.lt.u32 	%p777, %r8597, %r412;
	or.pred  	%p778, %p776, %p777;
	@%p778 bra 	$L__BB1_397;
$L__BB1_396:
	cvt.u32.u64 	%r4474, %rd230;
	cvt.u32.u64 	%r4475, %rd229;
	cvt.u32.u64 	%r4476, %rd231;
	cvt.u32.u64 	%r4477, %rd124;
	cvt.u32.u64 	%r4478, %rd177;
	cvt.u32.u64 	%r4479, %rd228;
	setp.lt.u32 	%p779, %r8597, %r412;
	selp.s64 	%rd6527, -1, 0, %p779;
	sub.s32 	%r8597, %r8597, %r412;
	and.b64  	%rd6528, %rd28684, 4294967295;
	add.s64 	%rd6529, %rd6528, %rd6527;
	setp.lt.u64 	%p780, %rd6529, %rd231;
	selp.s64 	%rd6530, -1, 0, %p780;
	cvt.u32.u64 	%r4480, %rd6529;
	sub.s32 	%r8596, %r4480, %r4476;
	and.b64  	%rd6531, %rd28683, 4294967295;
	add.s64 	%rd6532, %rd6531, %rd6530;
	setp.lt.u64 	%p781, %rd6532, %rd229;
	selp.s64 	%rd6533, -1, 0, %p781;
	cvt.u32.u64 	%r4481, %rd6532;
	sub.s32 	%r8595, %r4481, %r4475;
	and.b64  	%rd6534, %rd28682, 4294967295;
	add.s64 	%rd6535, %rd6534, %rd6533;
	setp.lt.u64 	%p782, %rd6535, %rd230;
	selp.s64 	%rd6536, -1, 0, %p782;
	cvt.u32.u64 	%r4482, %rd6535;
	sub.s32 	%r8594, %r4482, %r4474;
	and.b64  	%rd6537, %rd28681, 4294967295;
	add.s64 	%rd6538, %rd6537, %rd6536;
	setp.lt.u64 	%p783, %rd6538, %rd177;
	selp.s64 	%rd6539, -1, 0, %p783;
	cvt.u32.u64 	%r4483, %rd6538;
	sub.s32 	%r8593, %r4483, %r4478;
	and.b64  	%rd6540, %rd28680, 4294967295;
	add.s64 	%rd6541, %rd6540, %rd6539;
	setp.lt.u64 	%p784, %rd6541, %rd124;
	selp.s64 	%rd6542, -1, 0, %p784;
	cvt.u32.u64 	%r4484, %rd6541;
	sub.s32 	%r8592, %r4484, %r4477;
	and.b64  	%rd6543, %rd28679, 4294967295;
	add.s64 	%rd6544, %rd6543, %rd6542;
	setp.lt.u64 	%p785, %rd6544, %rd228;
	selp.s32 	%r4485, -1, 0, %p785;
	cvt.u32.u64 	%r4486, %rd6544;
	sub.s32 	%r8591, %r4486, %r4479;
	add.s32 	%r4487, %r8590, %r4485;
	sub.s32 	%r8590, %r4487, %r4274;
$L__BB1_397:
	setp.gt.u32 	%p786, %r8590, %r4274;
	@%p786 bra 	$L__BB1_410;
	bra.uni 	$L__BB1_411;
$L__BB1_398:
	cvt.u32.u64 	%r4488, %rd228;
	setp.gt.u32 	%p788, %r8591, %r4488;
	@%p788 bra 	$L__BB1_410;
	setp.lt.u32 	%p789, %r8591, %r4488;
	@%p789 bra 	$L__BB1_412;
	cvt.u32.u64 	%r4490, %rd124;
	setp.gt.u32 	%p790, %r8592, %r4490;
	@%p790 bra 	$L__BB1_410;
	setp.lt.u32 	%p791, %r8592, %r4490;
	@%p791 bra 	$L__BB1_412;
	cvt.u32.u64 	%r4492, %rd177;
	setp.gt.u32 	%p792, %r8593, %r4492;
	@%p792 bra 	$L__BB1_410;
	setp.lt.u32 	%p793, %r8593, %r4492;
	@%p793 bra 	$L__BB1_412;
	cvt.u32.u64 	%r4494, %rd230;
	setp.gt.u32 	%p794, %r8594, %r4494;
	@%p794 bra 	$L__BB1_410;
	setp.lt.u32 	%p795, %r8594, %r4494;
	@%p795 bra 	$L__BB1_412;
	cvt.u32.u64 	%r4496, %rd229;
	setp.gt.u32 	%p796, %r8595, %r4496;
	@%p796 bra 	$L__BB1_410;
	setp.lt.u32 	%p797, %r8595, %r4496;
	@%p797 bra 	$L__BB1_412;
	cvt.u32.u64 	%r4498, %rd231;
	setp.gt.u32 	%p798, %r8596, %r4498;
	@%p798 bra 	$L__BB1_410;
	setp.lt.u32 	%p799, %r8596, %r4498;
	setp.lt.u32 	%p800, %r8597, %r412;
	or.pred  	%p801, %p799, %p800;
	@%p801 bra 	$L__BB1_412;
$L__BB1_410:
	cvt.u32.u64 	%r4500, %rd228;
	cvt.u32.u64 	%r4501, %rd230;
	cvt.u32.u64 	%r4502, %rd229;
	cvt.u32.u64 	%r4503, %rd231;
	cvt.u32.u64 	%r4504, %rd124;
	cvt.u32.u64 	%r4505, %rd177;
	setp.lt.u32 	%p802, %r8597, %r412;
	selp.s64 	%rd6545, -1, 0, %p802;
	sub.s32 	%r8597, %r8597, %r412;
	cvt.u64.u32 	%rd6546, %r8596;
	add.s64 	%rd6547, %rd6545, %rd6546;
	setp.lt.u64 	%p803, %rd6547, %rd231;
	selp.s64 	%rd6548, -1, 0, %p803;
	cvt.u32.u64 	%r4506, %rd6547;
	sub.s32 	%r8596, %r4506, %r4503;
	cvt.u64.u32 	%rd6549, %r8595;
	add.s64 	%rd6550, %rd6548, %rd6549;
	setp.lt.u64 	%p804, %rd6550, %rd229;
	selp.s64 	%rd6551, -1, 0, %p804;
	cvt.u32.u64 	%r4507, %rd6550;
	sub.s32 	%r8595, %r4507, %r4502;
	cvt.u64.u32 	%rd6552, %r8594;
	add.s64 	%rd6553, %rd6551, %rd6552;
	setp.lt.u64 	%p805, %rd6553, %rd230;
	selp.s64 	%rd6554, -1, 0, %p805;
	cvt.u32.u64 	%r4508, %rd6553;
	sub.s32 	%r8594, %r4508, %r4501;
	cvt.u64.u32 	%rd6555, %r8593;
	add.s64 	%rd6556, %rd6554, %rd6555;
	setp.lt.u64 	%p806, %rd6556, %rd177;
	selp.s64 	%rd6557, -1, 0, %p806;
	cvt.u32.u64 	%r4509, %rd6556;
	sub.s32 	%r8593, %r4509, %r4505;
	cvt.u64.u32 	%rd6558, %r8592;
	add.s64 	%rd6559, %rd6557, %rd6558;
	setp.lt.u64 	%p807, %rd6559, %rd124;
	selp.s64 	%rd6560, -1, 0, %p807;
	cvt.u32.u64 	%r4510, %rd6559;
	sub.s32 	%r8592, %r4510, %r4504;
	cvt.u64.u32 	%rd6561, %r8591;
	add.s64 	%rd6562, %rd6560, %rd6561;
	setp.lt.u64 	%p808, %rd6562, %rd228;
	selp.s32 	%r4511, -1, 0, %p808;
	cvt.u32.u64 	%r4512, %rd6562;
	sub.s32 	%r8591, %r4512, %r4500;
	add.s32 	%r4513, %r8590, %r4511;
	sub.s32 	%r8590, %r4513, %r4274;
	bra.uni 	$L__BB1_412;
$L__BB1_411:
	setp.lt.u32 	%p787, %r8590, %r4274;
	@%p787 bra 	$L__BB1_412;
	bra.uni 	$L__BB1_398;
$L__BB1_412:
	mul.wide.u32 	%rd6563, %r8563, %r8563;
	cvt.u32.u64 	%r4514, %rd6563;
	shr.u64 	%rd6564, %rd6563, 32;
	mul.wide.u32 	%rd6565, %r8562, %r8563;
	add.s64 	%rd6566, %rd6564, %rd6565;
	shr.u64 	%rd6567, %rd6566, 32;
	mul.wide.u32 	%rd6568, %r8561, %r8563;
	add.s64 	%rd6569, %rd6567, %rd6568;
	shr.u64 	%rd6570, %rd6569, 32;
	mul.wide.u32 	%rd6571, %r8560, %r8563;
	add.s64 	%rd6572, %rd6570, %rd6571;
	shr.u64 	%rd6573, %rd6572, 32;
	mul.wide.u32 	%rd6574, %r8559, %r8563;
	add.s64 	%rd6575, %rd6573, %rd6574;
	shr.u64 	%rd6576, %rd6575, 32;
	mul.wide.u32 	%rd6577, %r8558, %r8563;
	add.s64 	%rd6578, %rd6576, %rd6577;
	shr.u64 	%rd6579, %rd6578, 32;
	mul.wide.u32 	%rd6580, %r8557, %r8563;
	add.s64 	%rd6581, %rd6579, %rd6580;
	shr.u64 	%rd6582, %rd6581, 32;
	mul.wide.u32 	%rd6583, %r8556, %r8563;
	add.s64 	%rd6584, %rd6582, %rd6583;
	shr.u64 	%rd6585, %rd6584, 32;
	and.b64  	%rd6586, %rd6566, 4294967295;
	add.s64 	%rd6587, %rd6565, %rd6586;
	shr.u64 	%rd6588, %rd6587, 32;
	and.b64  	%rd6589, %rd6569, 4294967295;
	mul.wide.u32 	%rd6590, %r8562, %r8562;
	add.s64 	%rd6591, %rd6588, %rd6589;
	add.s64 	%rd6592, %rd6591, %rd6590;
	shr.u64 	%rd6593, %rd6592, 32;
	and.b64  	%rd6594, %rd6572, 4294967295;
	mul.wide.u32 	%rd6595, %r8561, %r8562;
	add.s64 	%rd6596, %rd6593, %rd6594;
	add.s64 	%rd6597, %rd6596, %rd6595;
	shr.u64 	%rd6598, %rd6597, 32;
	and.b64  	%rd6599, %rd6575, 4294967295;
	mul.wide.u32 	%rd6600, %r8560, %r8562;
	add.s64 	%rd6601, %rd6598, %rd6599;
	add.s64 	%rd6602, %rd6601, %rd6600;
	shr.u64 	%rd6603, %rd6602, 32;
	and.b64  	%rd6604, %rd6578, 4294967295;
	mul.wide.u32 	%rd6605, %r8559, %r8562;
	add.s64 	%rd6606, %rd6603, %rd6604;
	add.s64 	%rd6607, %rd6606, %rd6605;
	shr.u64 	%rd6608, %rd6607, 32;
	and.b64  	%rd6609, %rd6581, 4294967295;
	mul.wide.u32 	%rd6610, %r8558, %r8562;
	add.s64 	%rd6611, %rd6608, %rd6609;
	add.s64 	%rd6612, %rd6611, %rd6610;
	shr.u64 	%rd6613, %rd6612, 32;
	and.b64  	%rd6614, %rd6584, 4294967295;
	mul.wide.u32 	%rd6615, %r8557, %r8562;
	add.s64 	%rd6616, %rd6613, %rd6614;
	add.s64 	%rd6617, %rd6616, %rd6615;
	shr.u64 	%rd6618, %rd6617, 32;
	mul.wide.u32 	%rd6619, %r8556, %r8562;
	add.s64 	%rd6620, %rd6618, %rd6585;
	add.s64 	%rd6621, %rd6620, %rd6619;
	shr.u64 	%rd6622, %rd6621, 32;
	and.b64  	%rd6623, %rd6592, 4294967295;
	add.s64 	%rd6624, %rd6568, %rd6623;
	shr.u64 	%rd6625, %rd6624, 32;
	and.b64  	%rd6626, %rd6597, 4294967295;
	add.s64 	%rd6627, %rd6625, %rd6626;
	add.s64 	%rd6628, %rd6627, %rd6595;
	shr.u64 	%rd6629, %rd6628, 32;
	and.b64  	%rd6630, %rd6602, 4294967295;
	mul.wide.u32 	%rd6631, %r8561, %r8561;
	add.s64 	%rd6632, %rd6629, %rd6630;
	add.s64 	%rd6633, %rd6632, %rd6631;
	shr.u64 	%rd6634, %rd6633, 32;
	and.b64  	%rd6635, %rd6607, 4294967295;
	mul.wide.u32 	%rd6636, %r8560, %r8561;
	add.s64 	%rd6637, %rd6634, %rd6635;
	add.s64 	%rd6638, %rd6637, %rd6636;
	shr.u64 	%rd6639, %rd6638, 32;
	and.b64  	%rd6640, %rd6612, 4294967295;
	mul.wide.u32 	%rd6641, %r8559, %r8561;
	add.s64 	%rd6642, %rd6639, %rd6640;
	add.s64 	%rd6643, %rd6642, %rd6641;
	shr.u64 	%rd6644, %rd6643, 32;
	and.b64  	%rd6645, %rd6617, 4294967295;
	mul.wide.u32 	%rd6646, %r8558, %r8561;
	add.s64 	%rd6647, %rd6644, %rd6645;
	add.s64 	%rd6648, %rd6647, %rd6646;
	shr.u64 	%rd6649, %rd6648, 32;
	and.b64  	%rd6650, %rd6621, 4294967295;
	mul.wide.u32 	%rd6651, %r8557, %r8561;
	add.s64 	%rd6652, %rd6649, %rd6650;
	add.s64 	%rd6653, %rd6652, %rd6651;
	shr.u64 	%rd6654, %rd6653, 32;
	mul.wide.u32 	%rd6655, %r8556, %r8561;
	add.s64 	%rd6656, %rd6654, %rd6622;
	add.s64 	%rd6657, %rd6656, %rd6655;
	shr.u64 	%rd6658, %rd6657, 32;
	and.b64  	%rd6659, %rd6628, 4294967295;
	add.s64 	%rd6660, %rd6571, %rd6659;
	shr.u64 	%rd6661, %rd6660, 32;
	and.b64  	%rd6662, %rd6633, 4294967295;
	add.s64 	%rd6663, %rd6661, %rd6662;
	add.s64 	%rd6664, %rd6663, %rd6600;
	shr.u64 	%rd6665, %rd6664, 32;
	and.b64  	%rd6666, %rd6638, 4294967295;
	add.s64 	%rd6667, %rd6665, %rd6666;
	add.s64 	%rd6668, %rd6667, %rd6636;
	shr.u64 	%rd6669, %rd6668, 32;
	and.b64  	%rd6670, %rd6643, 4294967295;
	mul.wide.u32 	%rd6671, %r8560, %r8560;
	add.s64 	%rd6672, %rd6669, %rd6670;
	add.s64 	%rd6673, %rd6672, %rd6671;
	shr.u64 	%rd6674, %rd6673, 32;
	and.b64  	%rd6675, %rd6648, 4294967295;
	mul.wide.u32 	%rd6676, %r8559, %r8560;
	add.s64 	%rd6677, %rd6674, %rd6675;
	add.s64 	%rd6678, %rd6677, %rd6676;
	shr.u64 	%rd6679, %rd6678, 32;
	and.b64  	%rd6680, %rd6653, 4294967295;
	mul.wide.u32 	%rd6681, %r8558, %r8560;
	add.s64 	%rd6682, %rd6679, %rd6680;
	add.s64 	%rd6683, %rd6682, %rd6681;
	shr.u64 	%rd6684, %rd6683, 32;
	and.b64  	%rd6685, %rd6657, 4294967295;
	mul.wide.u32 	%rd6686, %r8557, %r8560;
	add.s64 	%rd6687, %rd6684, %rd6685;
	add.s64 	%rd6688, %rd6687, %rd6686;
	shr.u64 	%rd6689, %rd6688, 32;
	mul.wide.u32 	%rd6690, %r8556, %r8560;
	add.s64 	%rd6691, %rd6689, %rd6658;
	add.s64 	%rd6692, %rd6691, %rd6690;
	shr.u64 	%rd6693, %rd6692, 32;
	and.b64  	%rd6694, %rd6664, 4294967295;
	add.s64 	%rd6695, %rd6574, %rd6694;
	shr.u64 	%rd6696, %rd6695, 32;
	and.b64  	%rd6697, %rd6668, 4294967295;
	add.s64 	%rd6698, %rd6696, %rd6697;
	add.s64 	%rd6699, %rd6698, %rd6605;
	shr.u64 	%rd6700, %rd6699, 32;
	and.b64  	%rd6701, %rd6673, 4294967295;
	add.s64 	%rd6702, %rd6700, %rd6701;
	add.s64 	%rd6703, %rd6702, %rd6641;
	shr.u64 	%rd6704, %rd6703, 32;
	and.b64  	%rd6705, %rd6678, 4294967295;
	add.s64 	%rd6706, %rd6704, %rd6705;
	add.s64 	%rd6707, %rd6706, %rd6676;
	shr.u64 	%rd6708, %rd6707, 32;
	and.b64  	%rd6709, %rd6683, 4294967295;
	mul.wide.u32 	%rd6710, %r8559, %r8559;
	add.s64 	%rd6711, %rd6708, %rd6709;
	add.s64 	%rd6712, %rd6711, %rd6710;
	shr.u64 	%rd6713, %rd6712, 32;
	and.b64  	%rd6714, %rd6688, 4294967295;
	mul.wide.u32 	%rd6715, %r8558, %r8559;
	add.s64 	%rd6716, %rd6713, %rd6714;
	add.s64 	%rd6717, %rd6716, %rd6715;
	shr.u64 	%rd6718, %rd6717, 32;
	and.b64  	%rd6719, %rd6692, 4294967295;
	mul.wide.u32 	%rd6720, %r8557, %r8559;
	add.s64 	%rd6721, %rd6718, %rd6719;
	add.s64 	%rd6722, %rd6721, %rd6720;
	shr.u64 	%rd6723, %rd6722, 32;
	mul.wide.u32 	%rd6724, %r8556, %r8559;
	add.s64 	%rd6725, %rd6723, %rd6693;
	add.s64 	%rd6726, %rd6725, %rd6724;
	shr.u64 	%rd6727, %rd6726, 32;
	and.b64  	%rd6728, %rd6699, 4294967295;
	add.s64 	%rd6729, %rd6577, %rd6728;
	shr.u64 	%rd6730, %rd6729, 32;
	and.b64  	%rd6731, %rd6703, 4294967295;
	add.s64 	%rd6732, %rd6730, %rd6731;
	add.s64 	%rd6733, %rd6732, %rd6610;
	shr.u64 	%rd6734, %rd6733, 32;
	and.b64  	%rd6735, %rd6707, 4294967295;
	add.s64 	%rd6736, %rd6734, %rd6735;
	add.s64 	%rd6737, %rd6736, %rd6646;
	shr.u64 	%rd6738, %rd6737, 32;
	and.b64  	%rd6739, %rd6712, 4294967295;
	add.s64 	%rd6740, %rd6738, %rd6739;
	add.s64 	%rd6741, %rd6740, %rd6681;
	shr.u64 	%rd6742, %rd6741, 32;
	and.b64  	%rd6743, %rd6717, 4294967295;
	add.s64 	%rd6744, %rd6742, %rd6743;
	add.s64 	%rd6745, %rd6744, %rd6715;
	shr.u64 	%rd6746, %rd6745, 32;
	and.b64  	%rd6747, %rd6722, 4294967295;
	mul.wide.u32 	%rd6748, %r8558, %r8558;
	add.s64 	%rd6749, %rd6746, %rd6747;
	add.s64 	%rd6750, %rd6749, %rd6748;
	shr.u64 	%rd6751, %rd6750, 32;
	and.b64  	%rd6752, %rd6726, 4294967295;
	mul.wide.u32 	%rd6753, %r8557, %r8558;
	add.s64 	%rd6754, %rd6751, %rd6752;
	add.s64 	%rd6755, %rd6754, %rd6753;
	shr.u64 	%rd6756, %rd6755, 32;
	mul.wide.u32 	%rd6757, %r8556, %r8558;
	add.s64 	%rd6758, %rd6756, %rd6727;
	add.s64 	%rd6759, %rd6758, %rd6757;
	shr.u64 	%rd6760, %rd6759, 32;
	and.b64  	%rd6761, %rd6733, 4294967295;
	add.s64 	%rd6762, %rd6580, %rd6761;
	shr.u64 	%rd6763, %rd6762, 32;
	and.b64  	%rd6764, %rd6737, 4294967295;
	add.s64 	%rd6765, %rd6763, %rd6764;
	add.s64 	%rd6766, %rd6765, %rd6615;
	shr.u64 	%rd6767, %rd6766, 32;
	and.b64  	%rd6768, %rd6741, 4294967295;
	add.s64 	%rd6769, %rd6767, %rd6768;
	add.s64 	%rd6770, %rd6769, %rd6651;
	shr.u64 	%rd6771, %rd6770, 32;
	and.b64  	%rd6772, %rd6745, 4294967295;
	add.s64 	%rd6773, %rd6771, %rd6772;
	add.s64 	%rd6774, %rd6773, %rd6686;
	shr.u64 	%rd6775, %rd6774, 32;
	and.b64  	%rd6776, %rd6750, 4294967295;
	add.s64 	%rd6777, %rd6775, %rd6776;
	add.s64 	%rd6778, %rd6777, %rd6720;
	shr.u64 	%rd6779, %rd6778, 32;
	and.b64  	%rd6780, %rd6755, 4294967295;
	add.s64 	%rd6781, %rd6779, %rd6780;
	add.s64 	%rd6782, %rd6781, %rd6753;
	shr.u64 	%rd6783, %rd6782, 32;
	and.b64  	%rd6784, %rd6759, 4294967295;
	mul.wide.u32 	%rd6785, %r8557, %r8557;
	add.s64 	%rd6786, %rd6783, %rd6784;
	add.s64 	%rd6787, %rd6786, %rd6785;
	shr.u64 	%rd6788, %rd6787, 32;
	mul.wide.u32 	%rd6789, %r8556, %r8557;
	add.s64 	%rd6790, %rd6788, %rd6760;
	add.s64 	%rd6791, %rd6790, %rd6789;
	shr.u64 	%rd6792, %rd6791, 32;
	and.b64  	%rd6793, %rd6766, 4294967295;
	add.s64 	%rd6794, %rd6583, %rd6793;
	shr.u64 	%rd6795, %rd6794, 32;
	and.b64  	%rd6796, %rd6770, 4294967295;
	add.s64 	%rd6797, %rd6795, %rd6796;
	add.s64 	%rd6798, %rd6797, %rd6619;
	shr.u64 	%rd6799, %rd6798, 32;
	and.b64  	%rd6800, %rd6774, 4294967295;
	add.s64 	%rd6801, %rd6799, %rd6800;
	add.s64 	%rd6802, %rd6801, %rd6655;
	shr.u64 	%rd6803, %rd6802, 32;
	and.b64  	%rd6804, %rd6778, 4294967295;
	add.s64 	%rd6805, %rd6803, %rd6804;
	add.s64 	%rd6806, %rd6805, %rd6690;
	shr.u64 	%rd6807, %rd6806, 32;
	and.b64  	%rd6808, %rd6782, 4294967295;
	add.s64 	%rd6809, %rd6807, %rd6808;
	add.s64 	%rd6810, %rd6809, %rd6724;
	shr.u64 	%rd6811, %rd6810, 32;
	and.b64  	%rd6812, %rd6787, 4294967295;
	add.s64 	%rd6813, %rd6811, %rd6812;
	add.s64 	%rd6814, %rd6813, %rd6757;
	shr.u64 	%rd6815, %rd6814, 32;
	and.b64  	%rd6816, %rd6791, 4294967295;
	add.s64 	%rd6817, %rd6815, %rd6816;
	add.s64 	%rd6818, %rd6817, %rd6789;
	shr.u64 	%rd6819, %rd6818, 32;
	mul.wide.u32 	%rd6820, %r8556, %r8556;
	add.s64 	%rd6821, %rd6819, %rd6792;
	add.s64 	%rd6822, %rd6821, %rd6820;
	shr.u64 	%rd6823, %rd6822, 32;
	{ .reg .b32 tmp; mov.b64 {tmp, %r4515}, %rd6822; }
	and.b64  	%rd6824, %rd6798, 4294967295;
	mul.lo.s64 	%rd6825, %rd6824, 977;
	cvt.u32.u64 	%r4516, %rd6825;
	shr.u64 	%rd6826, %rd6825, 32;
	and.b64  	%rd6827, %rd6802, 4294967295;
	mad.lo.s64 	%rd6828, %rd6827, 977, %rd6826;
	shr.u64 	%rd6829, %rd6828, 32;
	and.b64  	%rd6830, %rd6806, 4294967295;
	mad.lo.s64 	%rd6831, %rd6830, 977, %rd6829;
	shr.u64 	%rd6832, %rd6831, 32;
	and.b64  	%rd6833, %rd6810, 4294967295;
	mad.lo.s64 	%rd6834, %rd6833, 977, %rd6832;
	shr.u64 	%rd6835, %rd6834, 32;
	and.b64  	%rd6836, %rd6814, 4294967295;
	mad.lo.s64 	%rd6837, %rd6836, 977, %rd6835;
	shr.u64 	%rd6838, %rd6837, 32;
	and.b64  	%rd6839, %rd6818, 4294967295;
	mad.lo.s64 	%rd6840, %rd6839, 977, %rd6838;
	shr.u64 	%rd6841, %rd6840, 32;
	and.b64  	%rd6842, %rd6822, 4294967295;
	mad.lo.s64 	%rd6843, %rd6842, 977, %rd6841;
	shr.u64 	%rd6844, %rd6843, 32;
	mad.lo.s64 	%rd6845, %rd6823, 977, %rd6844;
	{ .reg .b32 tmp; mov.b64 {tmp, %r4517}, %rd6845; }
	add.s32 	%r8607, %r4514, %r4516;
	setp.lt.u32 	%p810, %r8607, %r4514;
	selp.u64 	%rd6846, 1, 0, %p810;
	and.b64  	%rd6847, %rd6587, 4294967295;
	and.b64  	%rd6848, %rd6828, 4294967295;
	add.s64 	%rd6849, %rd6847, %rd6846;
	add.s64 	%rd6850, %rd6849, %rd6848;
	shr.u64 	%rd6851, %rd6850, 32;
	and.b64  	%rd6852, %rd6624, 4294967295;
	and.b64  	%rd6853, %rd6831, 4294967295;
	add.s64 	%rd6854, %rd6851, %rd6852;
	add.s64 	%rd6855, %rd6854, %rd6853;
	shr.u64 	%rd6856, %rd6855, 32;
	and.b64  	%rd6857, %rd6660, 4294967295;
	and.b64  	%rd6858, %rd6834, 4294967295;
	add.s64 	%rd6859, %rd6856, %rd6857;
	add.s64 	%rd6860, %rd6859, %rd6858;
	shr.u64 	%rd6861, %rd6860, 32;
	and.b64  	%rd6862, %rd6695, 4294967295;
	and.b64  	%rd6863, %rd6837, 4294967295;
	add.s64 	%rd6864, %rd6861, %rd6862;
	add.s64 	%rd6865, %rd6864, %rd6863;
	shr.u64 	%rd6866, %rd6865, 32;
	and.b64  	%rd6867, %rd6729, 4294967295;
	and.b64  	%rd6868, %rd6840, 4294967295;
	add.s64 	%rd6869, %rd6866, %rd6867;
	add.s64 	%rd6870, %rd6869, %rd6868;
	shr.u64 	%rd6871, %rd6870, 32;
	and.b64  	%rd6872, %rd6762, 4294967295;
	and.b64  	%rd6873, %rd6843, 4294967295;
	add.s64 	%rd6874, %rd6871, %rd6872;
	add.s64 	%rd6875, %rd6874, %rd6873;
	shr.u64 	%rd6876, %rd6875, 32;
	and.b64  	%rd6877, %rd6794, 4294967295;
	and.b64  	%rd6878, %rd6845, 4294967295;
	add.s64 	%rd6879, %rd6876, %rd6877;
	add.s64 	%rd6880, %rd6879, %rd6878;
	{ .reg .b32 tmp; mov.b64 {tmp, %r4518}, %rd6880; }
	add.s32 	%r4519, %r4518, %r4517;
	and.b64  	%rd6881, %rd6850, 4294967295;
	add.s64 	%rd28685, %rd6881, %rd6824;
	shr.u64 	%rd6882, %rd28685, 32;
	and.b64  	%rd6883, %rd6855, 4294967295;
	add.s64 	%rd6884, %rd6882, %rd6883;
	add.s64 	%rd28686, %rd6884, %rd6827;
	shr.u64 	%rd6885, %rd28686, 32;
	and.b64  	%rd6886, %rd6860, 4294967295;
	add.s64 	%rd6887, %rd6885, %rd6886;
	add.s64 	%rd28687, %rd6887, %rd6830;
	shr.u64 	%rd6888, %rd28687, 32;
	and.b64  	%rd6889, %rd6865, 4294967295;
	add.s64 	%rd6890, %rd6888, %rd6889;
	add.s64 	%rd28688, %rd6890, %rd6833;
	shr.u64 	%rd6891, %rd28688, 32;
	and.b64  	%rd6892, %rd6870, 4294967295;
	add.s64 	%rd6893, %rd6891, %rd6892;
	add.s64 	%rd28689, %rd6893, %rd6836;
	shr.u64 	%rd6894, %rd28689, 32;
	and.b64  	%rd6895, %rd6875, 4294967295;
	add.s64 	%rd6896, %rd6894, %rd6895;
	add.s64 	%rd28690, %rd6896, %rd6839;
	shr.u64 	%rd6897, %rd28690, 32;
	and.b64  	%rd6898, %rd6880, 4294967295;
	add.s64 	%rd6899, %rd6897, %rd6898;
	add.s64 	%rd28691, %rd6899, %rd6842;
	{ .reg .b32 tmp; mov.b64 {tmp, %r4520}, %rd28691; }
	add.s32 	%r4521, %r4519, %r4520;
	add.s32 	%r583, %r4521, %r4515;
	setp.eq.s32 	%p811, %r583, 0;
	mov.pred 	%p4545, 0;
	@%p811 bra 	$L__BB1_414;
	cvt.u64.u32 	%rd6900, %r583;
	mul.wide.u32 	%rd6901, %r583, 977;
	cvt.u32.u64 	%r4522, %rd6901;
	shr.u64 	%rd6902, %rd6901, 32;
	add.s64 	%rd6903, %rd6902, %rd6900;
	shr.u64 	%rd6904, %rd6903, 32;
	add.s32 	%r584, %r8607, %r4522;
	setp.lt.u32 	%p812, %r584, %r8607;
	selp.u64 	%rd6905, 1, 0, %p812;
	and.b64  	%rd6906, %rd28685, 4294967295;
	and.b64  	%rd6907, %rd6903, 4294967295;
	add.s64 	%rd6908, %rd6906, %rd6905;
	add.s64 	%rd28685, %rd6908, %rd6907;
	shr.u64 	%rd6909, %rd28685, 32;
	and.b64  	%rd6910, %rd28686, 4294967295;
	add.s64 	%rd6911, %rd6909, %rd6910;
	add.s64 	%rd28686, %rd6911, %rd6904;
	shr.u64 	%rd6912, %rd28686, 32;
	and.b64  	%rd6913, %rd28687, 4294967295;
	add.s64 	%rd28687, %rd6912, %rd6913;
	shr.u64 	%rd6914, %rd28687, 32;
	and.b64  	%rd6915, %rd28688, 4294967295;
	add.s64 	%rd28688, %rd6914, %rd6915;
	shr.u64 	%rd6916, %rd28688, 32;
	and.b64  	%rd6917, %rd28689, 4294967295;
	add.s64 	%rd28689, %rd6916, %rd6917;
	shr.u64 	%rd6918, %rd28689, 32;
	and.b64  	%rd6919, %rd28690, 4294967295;
	add.s64 	%rd28690, %rd6918, %rd6919;
	shr.u64 	%rd6920, %rd28690, 32;
	and.b64  	%rd6921, %rd28691, 4294967295;
	add.s64 	%rd28691, %rd6920, %rd6921;
	setp.gt.u64 	%p4545, %rd28691, 4294967295;
	mov.u32 	%r8607, %r584;
$L__BB1_414:
	ld.const.u32 	%rd316, [const_p+8];
	ld.const.u32 	%rd317, [const_p+12];
	ld.const.u32 	%rd318, [const_p+4];
	ld.const.u32 	%r586, [const_p];
	cvt.u32.u64 	%r8614, %rd28691;
	cvt.u32.u64 	%r8613, %rd28690;
	cvt.u32.u64 	%r8612, %rd28689;
	cvt.u32.u64 	%r8611, %rd28688;
	cvt.u32.u64 	%r8610, %rd28687;
	cvt.u32.u64 	%r8609, %rd28686;
	cvt.u32.u64 	%r8608, %rd28685;
	ld.const.u32 	%r4523, [const_p+28];
	setp.lt.u32 	%p813, %r4523, %r8614;
	or.pred  	%p814, %p4545, %p813;
	@%p814 bra 	$L__BB1_428;
	setp.gt.u32 	%p815, %r4523, %r8614;
	@%p815 bra 	$L__BB1_429;
	cvt.u32.u64 	%r4524, %rd228;
	setp.lt.u32 	%p816, %r4524, %r8613;
	@%p816 bra 	$L__BB1_428;
	cvt.u32.u64 	%r4525, %rd228;
	setp.gt.u32 	%p817, %r4525, %r8613;
	@%p817 bra 	$L__BB1_429;
	cvt.u32.u64 	%r4526, %rd124;
	setp.lt.u32 	%p818, %r4526, %r8612;
	@%p818 bra 	$L__BB1_428;
	cvt.u32.u64 	%r4527, %rd124;
	setp.gt.u32 	%p819, %r4527, %r8612;
	@%p819 bra 	$L__BB1_429;
	cvt.u32.u64 	%r4528, %rd177;
	setp.lt.u32 	%p820, %r4528, %r8611;
	@%p820 bra 	$L__BB1_428;
	cvt.u32.u64 	%r4529, %rd177;
	setp.gt.u32 	%p821, %r4529, %r8611;
	@%p821 bra 	$L__BB1_429;
	cvt.u32.u64 	%r4530, %rd317;
	setp.lt.u32 	%p822, %r4530, %r8610;
	@%p822 bra 	$L__BB1_428;
	cvt.u32.u64 	%r4531, %rd317;
	setp.gt.u32 	%p823, %r4531, %r8610;
	@%p823 bra 	$L__BB1_429;
	cvt.u32.u64 	%r4532, %rd316;
	setp.lt.u32 	%p824, %r4532, %r8609;
	@%p824 bra 	$L__BB1_428;
	cvt.u32.u64 	%r4533, %rd316;
	setp.gt.u32 	%p825, %r4533, %r8609;
	@%p825 bra 	$L__BB1_429;
	cvt.u32.u64 	%r4534, %rd318;
	setp.lt.u32 	%p826, %r4534, %r8608;
	@%p826 bra 	$L__BB1_428;
	cvt.u32.u64 	%r4535, %rd318;
	setp.gt.u32 	%p827, %r4535, %r8608;
	setp.lt.u32 	%p828, %r8607, %r586;
	or.pred  	%p829, %p827, %p828;
	@%p829 bra 	$L__BB1_429;
$L__BB1_428:
	cvt.u32.u64 	%r4536, %rd317;
	cvt.u32.u64 	%r4537, %rd316;
	cvt.u32.u64 	%r4538, %rd318;
	cvt.u32.u64 	%r4539, %rd124;
	cvt.u32.u64 	%r4540, %rd177;
	cvt.u32.u64 	%r4541, %rd228;
	setp.lt.u32 	%p830, %r8607, %r586;
	selp.s64 	%rd6923, -1, 0, %p830;
	sub.s32 	%r8607, %r8607, %r586;
	and.b64  	%rd6924, %rd28685, 4294967295;
	add.s64 	%rd6925, %rd6924, %rd6923;
	setp.lt.u64 	%p831, %rd6925, %rd318;
	selp.s64 	%rd6926, -1, 0, %p831;
	cvt.u32.u64 	%r4542, %rd6925;
	sub.s32 	%r8608, %r4542, %r4538;
	and.b64  	%rd6927, %rd28686, 4294967295;
	add.s64 	%rd6928, %rd6927, %rd6926;
	setp.lt.u64 	%p832, %rd6928, %rd316;
	selp.s64 	%rd6929, -1, 0, %p832;
	cvt.u32.u64 	%r4543, %rd6928;
	sub.s32 	%r8609, %r4543, %r4537;
	and.b64  	%rd6930, %rd28687, 4294967295;
	add.s64 	%rd6931, %rd6930, %rd6929;
	setp.lt.u64 	%p833, %rd6931, %rd317;
	selp.s64 	%rd6932, -1, 0, %p833;
	cvt.u32.u64 	%r4544, %rd6931;
	sub.s32 	%r8610, %r4544, %r4536;
	and.b64  	%rd6933, %rd28688, 4294967295;
	add.s64 	%rd6934, %rd6933, %rd6932;
	setp.lt.u64 	%p834, %rd6934, %rd177;
	selp.s64 	%rd6935, -1, 0, %p834;
	cvt.u32.u64 	%r4545, %rd6934;
	sub.s32 	%r8611, %r4545, %r4540;
	and.b64  	%rd6936, %rd28689, 4294967295;
	add.s64 	%rd6937, %rd6936, %rd6935;
	setp.lt.u64 	%p835, %rd6937, %rd124;
	selp.s64 	%rd6938, -1, 0, %p835;
	cvt.u32.u64 	%r4546, %rd6937;
	sub.s32 	%r8612, %r4546, %r4539;
	and.b64  	%rd6939, %rd28690, 4294967295;
	add.s64 	%rd6940, %rd6939, %rd6938;
	setp.lt.u64 	%p836, %rd6940, %rd228;
	selp.s32 	%r4547, -1, 0, %p836;
	cvt.u32.u64 	%r4548, %rd6940;
	sub.s32 	%r8613, %r4548, %r4541;
	add.s32 	%r4549, %r8614, %r4547;
	sub.s32 	%r8614, %r4549, %r4523;
$L__BB1_429:
	setp.gt.u32 	%p837, %r8614, %r4523;
	@%p837 bra 	$L__BB1_442;
	bra.uni 	$L__BB1_443;
$L__BB1_430:
	cvt.u32.u64 	%r4550, %rd228;
	setp.gt.u32 	%p839, %r8613, %r4550;
	@%p839 bra 	$L__BB1_442;
	setp.lt.u32 	%p840, %r8613, %r4550;
	@%p840 bra 	$L__BB1_444;
	cvt.u32.u64 	%r4552, %rd124;
	setp.gt.u32 	%p841, %r8612, %r4552;
	@%p841 bra 	$L__BB1_442;
	setp.lt.u32 	%p842, %r8612, %r4552;
	@%p842 bra 	$L__BB1_444;
	cvt.u32.u64 	%r4554, %rd177;
	setp.gt.u32 	%p843, %r8611, %r4554;
	@%p843 bra 	$L__BB1_442;
	setp.lt.u32 	%p844, %r8611, %r4554;
	@%p844 bra 	$L__BB1_444;
	cvt.u32.u64 	%r4556, %rd317;
	setp.gt.u32 	%p845, %r8610, %r4556;
	@%p845 bra 	$L__BB1_442;
	setp.lt.u32 	%p846, %r8610, %r4556;
	@%p846 bra 	$L__BB1_444;
	cvt.u32.u64 	%r4558, %rd316;
	setp.gt.u32 	%p847, %r8609, %r4558;
	@%p847 bra 	$L__BB1_442;
	setp.lt.u32 	%p848, %r8609, %r4558;
	@%p848 bra 	$L__BB1_444;
	cvt.u32.u64 	%r4560, %rd318;
	setp.gt.u32 	%p849, %r8608, %r4560;
	@%p849 bra 	$L__BB1_442;
	setp.lt.u32 	%p850, %r8608, %r4560;
	setp.lt.u32 	%p851, %r8607, %r586;
	or.pred  	%p852, %p850, %p851;
	@%p852 bra 	$L__BB1_444;
$L__BB1_442:
	cvt.u32.u64 	%r4562, %rd228;
	cvt.u32.u64 	%r4563, %rd317;
	cvt.u32.u64 	%r4564, %rd316;
	cvt.u32.u64 	%r4565, %rd318;
	cvt.u32.u64 	%r4566, %rd124;
	cvt.u32.u64 	%r4567, %rd177;
	setp.lt.u32 	%p853, %r8607, %r586;
	selp.s64 	%rd6941, -1, 0, %p853;
	sub.s32 	%r8607, %r8607, %r586;
	cvt.u64.u32 	%rd6942, %r8608;
	add.s64 	%rd6943, %rd6941, %rd6942;
	setp.lt.u64 	%p854, %rd6943, %rd318;
	selp.s64 	%rd6944, -1, 0, %p854;
	cvt.u32.u64 	%r4568, %rd6943;
	sub.s32 	%r8608, %r4568, %r4565;
	cvt.u64.u32 	%rd6945, %r8609;
	add.s64 	%rd6946, %rd6944, %rd6945;
	setp.lt.u64 	%p855, %rd6946, %rd316;
	selp.s64 	%rd6947, -1, 0, %p855;
	cvt.u32.u64 	%r4569, %rd6946;
	sub.s32 	%r8609, %r4569, %r4564;
	cvt.u64.u32 	%rd6948, %r8610;
	add.s64 	%rd6949, %rd6947, %rd6948;
	setp.lt.u64 	%p856, %rd6949, %rd317;
	selp.s64 	%rd6950, -1, 0, %p856;
	cvt.u32.u64 	%r4570, %rd6949;
	sub.s32 	%r8610, %r4570, %r4563;
	cvt.u64.u32 	%rd6951, %r8611;
	add.s64 	%rd6952, %rd6950, %rd6951;
	setp.lt.u64 	%p857, %rd6952, %rd177;
	selp.s64 	%rd6953, -1, 0, %p857;
	cvt.u32.u64 	%r4571, %rd6952;
	sub.s32 	%r8611, %r4571, %r4567;
	cvt.u64.u32 	%rd6954, %r8612;
	add.s64 	%rd6955, %rd6953, %rd6954;
	setp.lt.u64 	%p858, %rd6955, %rd124;
	selp.s64 	%rd6956, -1, 0, %p858;
	cvt.u32.u64 	%r4572, %rd6955;
	sub.s32 	%r8612, %r4572, %r4566;
	cvt.u64.u32 	%rd6957, %r8613;
	add.s64 	%rd6958, %rd6956, %rd6957;
	setp.lt.u64 	%p859, %rd6958, %rd228;
	selp.s32 	%r4573, -1, 0, %p859;
	cvt.u32.u64 	%r4574, %rd6958;
	sub.s32 	%r8613, %r4574, %r4562;
	add.s32 	%r4575, %r8614, %r4573;
	sub.s32 	%r8614, %r4575, %r4523;
	bra.uni 	$L__BB1_444;
$L__BB1_443:
	setp.lt.u32 	%p838, %r8614, %r4523;
	@%p838 bra 	$L__BB1_444;
	bra.uni 	$L__BB1_430;
$L__BB1_444:
	shl.b32 	%r4576, %r8607, 3;
	shr.u32 	%r4577, %r8607, 29;
	cvt.u64.u32 	%rd6959, %r4577;
	mul.wide.u32 	%rd6960, %r8608, 8;
	or.b64  	%rd6961, %rd6960, %rd6959;
	shr.u64 	%rd6962, %rd6960, 32;
	mul.wide.u32 	%rd6963, %r8609, 8;
	or.b64  	%rd6964, %rd6963, %rd6962;
	shr.u64 	%rd6965, %rd6963, 32;
	mul.wide.u32 	%rd6966, %r8610, 8;
	or.b64  	%rd6967, %rd6966, %rd6965;
	shr.u64 	%rd6968, %rd6966, 32;
	mul.wide.u32 	%rd6969, %r8611, 8;
	add.s64 	%rd6970, %rd6969, %rd6968;
	shr.u64 	%rd6971, %rd6970, 32;
	mul.wide.u32 	%rd6972, %r8612, 8;
	add.s64 	%rd6973, %rd6972, %rd6971;
	shr.u64 	%rd6974, %rd6973, 32;
	mul.wide.u32 	%rd6975, %r8613, 8;
	add.s64 	%rd6976, %rd6975, %rd6974;
	shr.u64 	%rd6977, %rd6976, 32;
	mul.wide.u32 	%rd6978, %r8614, 8;
	add.s64 	%rd6979, %rd6978, %rd6977;
	shr.u64 	%rd6980, %rd6979, 32;
	{ .reg .b32 tmp; mov.b64 {tmp, %r4578}, %rd6979; }
	mad.lo.s32 	%r8624, %r4578, 977, %r4576;
	setp.lt.u32 	%p861, %r8624, %r4576;
	selp.u64 	%rd6981, 1, 0, %p861;
	and.b64  	%rd6982, %rd6961, 4294967295;
	add.s64 	%rd6983, %rd6982, %rd6981;
	shr.u64 	%rd6984, %rd6983, 32;
	and.b64  	%rd6985, %rd6964, 4294967295;
	add.s64 	%rd6986, %rd6984, %rd6985;
	shr.u64 	%rd6987, %rd6986, 32;
	and.b64  	%rd6988, %rd6967, 4294967295;
	add.s64 	%rd6989, %rd6987, %rd6988;
	shr.u64 	%rd6990, %rd6989, 32;
	and.b64  	%rd6991, %rd6970, 4294967295;
	add.s64 	%rd6992, %rd6990, %rd6991;
	shr.u64 	%rd6993, %rd6992, 32;
	and.b64  	%rd6994, %rd6973, 4294967295;
	add.s64 	%rd6995, %rd6993, %rd6994;
	shr.u64 	%rd6996, %rd6995, 32;
	and.b64  	%rd6997, %rd6976, 4294967295;
	add.s64 	%rd6998, %rd6996, %rd6997;
	shr.u64 	%rd6999, %rd6998, 32;
	and.b64  	%rd7000, %rd6979, 4294967295;
	add.s64 	%rd7001, %rd6999, %rd7000;
	{ .reg .b32 tmp; mov.b64 {tmp, %r4579}, %rd7001; }
	and.b64  	%rd7002, %rd6983, 4294967295;
	add.s64 	%rd28692, %rd7002, %rd6980;
	shr.u64 	%rd7003, %rd28692, 32;
	and.b64  	%rd7004, %rd6986, 4294967295;
	add.s64 	%rd28693, %rd7003, %rd7004;
	shr.u64 	%rd7005, %rd28693, 32;
	and.b64  	%rd7006, %rd6989, 4294967295;
	add.s64 	%rd28694, %rd7005, %rd7006;
	shr.u64 	%rd7007, %rd28694, 32;
	and.b64  	%rd7008, %rd6992, 4294967295;
	add.s64 	%rd28695, %rd7007, %rd7008;
	shr.u64 	%rd7009, %rd28695, 32;
	and.b64  	%rd7010, %rd6995, 4294967295;
	add.s64 	%rd28696, %rd7009, %rd7010;
	shr.u64 	%rd7011, %rd28696, 32;
	and.b64  	%rd7012, %rd6998, 4294967295;
	add.s64 	%rd28697, %rd7011, %rd7012;
	shr.u64 	%rd7013, %rd28697, 32;
	and.b64  	%rd7014, %rd7001, 4294967295;
	add.s64 	%rd28698, %rd7013, %rd7014;
	{ .reg .b32 tmp; mov.b64 {tmp, %r4580}, %rd28698; }
	add.s32 	%r628, %r4579, %r4580;
	setp.eq.s32 	%p862, %r628, 0;
	mov.pred 	%p4546, 0;
	@%p862 bra 	$L__BB1_446;
	mad.lo.s32 	%r629, %r628, 977, %r8624;
	setp.lt.u32 	%p863, %r629, %r8624;
	selp.u64 	%rd7015, 1, 0, %p863;
	and.b64  	%rd7016, %rd28692, 4294967295;
	cvt.u64.u32 	%rd7017, %r628;
	add.s64 	%rd7018, %rd7016, %rd7015;
	add.s64 	%rd28692, %rd7018, %rd7017;
	shr.u64 	%rd7019, %rd28692, 32;
	and.b64  	%rd7020, %rd28693, 4294967295;
	add.s64 	%rd28693, %rd7019, %rd7020;
	shr.u64 	%rd7021, %rd28693, 32;
	and.b64  	%rd7022, %rd28694, 4294967295;
	add.s64 	%rd28694, %rd7021, %rd7022;
	shr.u64 	%rd7023, %rd28694, 32;
	and.b64  	%rd7024, %rd28695, 4294967295;
	add.s64 	%rd28695, %rd7023, %rd7024;
	shr.u64 	%rd7025, %rd28695, 32;
	and.b64  	%rd7026, %rd28696, 4294967295;
	add.s64 	%rd28696, %rd7025, %rd7026;
	shr.u64 	%rd7027, %rd28696, 32;
	and.b64  	%rd7028, %rd28697, 4294967295;
	add.s64 	%rd28697, %rd7027, %rd7028;
	shr.u64 	%rd7029, %rd28697, 32;
	and.b64  	%rd7030, %rd28698, 4294967295;
	add.s64 	%rd28698, %rd7029, %rd7030;
	setp.gt.u64 	%p4546, %rd28698, 4294967295;
	mov.u32 	%r8624, %r629;
$L__BB1_446:
	cvt.u32.u64 	%r8631, %rd28698;
	cvt.u32.u64 	%r8630, %rd28697;
	cvt.u32.u64 	%r8629, %rd28696;
	cvt.u32.u64 	%r8628, %rd28695;
	cvt.u32.u64 	%r8627, %rd28694;
	cvt.u32.u64 	%r8626, %rd28693;
	cvt.u32.u64 	%r8625, %rd28692;
	setp.lt.u32 	%p864, %r4523, %r8631;
	or.pred  	%p865, %p4546, %p864;
	@%p865 bra 	$L__BB1_460;
	setp.gt.u32 	%p866, %r4523, %r8631;
	@%p866 bra 	$L__BB1_461;
	cvt.u32.u64 	%r4581, %rd228;
	setp.lt.u32 	%p867, %r4581, %r8630;
	@%p867 bra 	$L__BB1_460;
	cvt.u32.u64 	%r4582, %rd228;
	setp.gt.u32 	%p868, %r4582, %r8630;
	@%p868 bra 	$L__BB1_461;
	cvt.u32.u64 	%r4583, %rd124;
	setp.lt.u32 	%p869, %r4583, %r8629;
	@%p869 bra 	$L__BB1_460;
	cvt.u32.u64 	%r4584, %rd124;
	setp.gt.u32 	%p870, %r4584, %r8629;
	@%p870 bra 	$L__BB1_461;
	cvt.u32.u64 	%r4585, %rd177;
	setp.lt.u32 	%p871, %r4585, %r8628;
	@%p871 bra 	$L__BB1_460;
	cvt.u32.u64 	%r4586, %rd177;
	setp.gt.u32 	%p872, %r4586, %r8628;
	@%p872 bra 	$L__BB1_461;
	cvt.u32.u64 	%r4587, %rd317;
	setp.lt.u32 	%p873, %r4587, %r8627;
	@%p873 bra 	$L__BB1_460;
	cvt.u32.u64 	%r4588, %rd317;
	setp.gt.u32 	%p874, %r4588, %r8627;
	@%p874 bra 	$L__BB1_461;
	cvt.u32.u64 	%r4589, %rd316;
	setp.lt.u32 	%p875, %r4589, %r8626;
	@%p875 bra 	$L__BB1_460;
	cvt.u32.u64 	%r4590, %rd316;
	setp.gt.u32 	%p876, %r4590, %r8626;
	@%p876 bra 	$L__BB1_461;
	cvt.u32.u64 	%r4591, %rd318;
	setp.lt.u32 	%p877, %r4591, %r8625;
	@%p877 bra 	$L__BB1_460;
	cvt.u32.u64 	%r4592, %rd318;
	setp.gt.u32 	%p878, %r4592, %r8625;
	setp.lt.u32 	%p879, %r8624, %r586;
	or.pred  	%p880, %p878, %p879;
	@%p880 bra 	$L__BB1_461;
$L__BB1_460:
	cvt.u32.u64 	%r4593, %rd317;
	cvt.u32.u64 	%r4594, %rd316;
	cvt.u32.u64 	%r4595, %rd318;
	cvt.u32.u64 	%r4596, %rd124;
	cvt.u32.u64 	%r4597, %rd177;
	cvt.u32.u64 	%r4598, %rd228;
	setp.lt.u32 	%p881, %r8624, %r586;
	selp.s64 	%rd7032, -1, 0, %p881;
	sub.s32 	%r8624, %r8624, %r586;
	and.b64  	%rd7033, %rd28692, 4294967295;
	add.s64 	%rd7034, %rd7033, %rd7032;
	setp.lt.u64 	%p882, %rd7034, %rd318;
	selp.s64 	%rd7035, -1, 0, %p882;
	cvt.u32.u64 	%r4599, %rd7034;
	sub.s32 	%r8625, %r4599, %r4595;
	and.b64  	%rd7036, %rd28693, 4294967295;
	add.s64 	%rd7037, %rd7036, %rd7035;
	setp.lt.u64 	%p883, %rd7037, %rd316;
	selp.s64 	%rd7038, -1, 0, %p883;
	cvt.u32.u64 	%r4600, %rd7037;
	sub.s32 	%r8626, %r4600, %r4594;
	and.b64  	%rd7039, %rd28694, 4294967295;
	add.s64 	%rd7040, %rd7039, %rd7038;
	setp.lt.u64 	%p884, %rd7040, %rd317;
	selp.s64 	%rd7041, -1, 0, %p884;
	cvt.u32.u64 	%r4601, %rd7040;
	sub.s32 	%r8627, %r4601, %r4593;
	and.b64  	%rd7042, %rd28695, 4294967295;
	add.s64 	%rd7043, %rd7042, %rd7041;
	setp.lt.u64 	%p885, %rd7043, %rd177;
	selp.s64 	%rd7044, -1, 0, %p885;
	cvt.u32.u64 	%r4602, %rd7043;
	sub.s32 	%r8628, %r4602, %r4597;
	and.b64  	%rd7045, %rd28696, 4294967295;
	add.s64 	%rd7046, %rd7045, %rd7044;
	setp.lt.u64 	%p886, %rd7046, %rd124;
	selp.s64 	%rd7047, -1, 0, %p886;
	cvt.u32.u64 	%r4603, %rd7046;
	sub.s32 	%r8629, %r4603, %r4596;
	and.b64  	%rd7048, %rd28697, 4294967295;
	add.s64 	%rd7049, %rd7048, %rd7047;
	setp.lt.u64 	%p887, %rd7049, %rd228;
	selp.s32 	%r4604, -1, 0, %p887;
	cvt.u32.u64 	%r4605, %rd7049;
	sub.s32 	%r8630, %r4605, %r4598;
	add.s32 	%r4606, %r8631, %r4604;
	sub.s32 	%r8631, %r4606, %r4523;
$L__BB1_461:
	setp.gt.u32 	%p888, %r8631, %r4523;
	@%p888 bra 	$L__BB1_474;
	bra.uni 	$L__BB1_475;
$L__BB1_462:
	cvt.u32.u64 	%r4607, %rd228;
	setp.gt.u32 	%p890, %r8630, %r4607;
	@%p890 bra 	$L__BB1_474;
	setp.lt.u32 	%p891, %r8630, %r4607;
	@%p891 bra 	$L__BB1_476;
	cvt.u32.u64 	%r4609, %rd124;
	setp.gt.u32 	%p892, %r8629, %r4609;
	@%p892 bra 	$L__BB1_474;
	setp.lt.u32 	%p893, %r8629, %r4609;
	@%p893 bra 	$L__BB1_476;
	cvt.u32.u64 	%r4611, %rd177;
	setp.gt.u32 	%p894, %r8628, %r4611;
	@%p894 bra 	$L__BB1_474;
	setp.lt.u32 	%p895, %r8628, %r4611;
	@%p895 bra 	$L__BB1_476;
	cvt.u32.u64 	%r4613, %rd317;
	setp.gt.u32 	%p896, %r8627, %r4613;
	@%p896 bra 	$L__BB1_474;
	setp.lt.u32 	%p897, %r8627, %r4613;
	@%p897 bra 	$L__BB1_476;
	cvt.u32.u64 	%r4615, %rd316;
	setp.gt.u32 	%p898, %r8626, %r4615;
	@%p898 bra 	$L__BB1_474;
	setp.lt.u32 	%p899, %r8626, %r4615;
	@%p899 bra 	$L__BB1_476;
	cvt.u32.u64 	%r4617, %rd318;
	setp.gt.u32 	%p900, %r8625, %r4617;
	@%p900 bra 	$L__BB1_474;
	setp.lt.u32 	%p901, %r8625, %r4617;
	setp.lt.u32 	%p902, %r8624, %r586;
	or.pred  	%p903, %p901, %p902;
	@%p903 bra 	$L__BB1_476;
$L__BB1_474:
	cvt.u32.u64 	%r4619, %rd228;
	cvt.u32.u64 	%r4620, %rd317;
	cvt.u32.u64 	%r4621, %rd316;
	cvt.u32.u64 	%r4622, %rd318;
	cvt.u32.u64 	%r4623, %rd124;
	cvt.u32.u64 	%r4624, %rd177;
	setp.lt.u32 	%p904, %r8624, %r586;
	selp.s64 	%rd7050, -1, 0, %p904;
	sub.s32 	%r8624, %r8624, %r586;
	cvt.u64.u32 	%rd7051, %r8625;
	add.s64 	%rd7052, %rd7050, %rd7051;
	setp.lt.u64 	%p905, %rd7052, %rd318;
	selp.s64 	%rd7053, -1, 0, %p905;
	cvt.u32.u64 	%r4625, %rd7052;
	sub.s32 	%r8625, %r4625, %r4622;
	cvt.u64.u32 	%rd7054, %r8626;
	add.s64 	%rd7055, %rd7053, %rd7054;
	setp.lt.u64 	%p906, %rd7055, %rd316;
	selp.s64 	%rd7056, -1, 0, %p906;
	cvt.u32.u64 	%r4626, %rd7055;
	sub.s32 	%r8626, %r4626, %r4621;
	cvt.u64.u32 	%rd7057, %r8627;
	add.s64 	%rd7058, %rd7056, %rd7057;
	setp.lt.u64 	%p907, %rd7058, %rd317;
	selp.s64 	%rd7059, -1, 0, %p907;
	cvt.u32.u64 	%r4627, %rd7058;
	sub.s32 	%r8627, %r4627, %r4620;
	cvt.u64.u32 	%rd7060, %r8628;
	add.s64 	%rd7061, %rd7059, %rd7060;
	setp.lt.u64 	%p908, %rd7061, %rd177;
	selp.s64 	%rd7062, -1, 0, %p908;
	cvt.u32.u64 	%r4628, %rd7061;
	sub.s32 	%r8628, %r4628, %r4624;
	cvt.u64.u32 	%rd7063, %r8629;
	add.s64 	%rd7064, %rd7062, %rd7063;
	setp.lt.u64 	%p909, %rd7064, %rd124;
	selp.s64 	%rd7065, -1, 0, %p909;
	cvt.u32.u64 	%r4629, %rd7064;
	sub.s32 	%r8629, %r4629, %r4623;
	cvt.u64.u32 	%rd7066, %r8630;
	add.s64 	%rd7067, %rd7065, %rd7066;
	setp.lt.u64 	%p910, %rd7067, %rd228;
	selp.s32 	%r4630, -1, 0, %p910;
	cvt.u32.u64 	%r4631, %rd7067;
	sub.s32 	%r8630, %r4631, %r4619;
	add.s32 	%r4632, %r8631, %r4630;
	sub.s32 	%r8631, %r4632, %r4523;
	bra.uni 	$L__BB1_476;
$L__BB1_475:
	setp.lt.u32 	%p889, %r8631, %r4523;
	@%p889 bra 	$L__BB1_476;
	bra.uni 	$L__BB1_462;
$L__BB1_476:
	mul.wide.u32 	%rd7068, %r8929, %r8929;
	cvt.u32.u64 	%r4633, %rd7068;
	shr.u64 	%rd7069, %rd7068, 32;
	mul.wide.u32 	%rd7070, %r8928, %r8929;
	add.s64 	%rd7071, %rd7069, %rd7070;
	shr.u64 	%rd7072, %rd7071, 32;
	mul.wide.u32 	%rd7073, %r8927, %r8929;
	add.s64 	%rd7074, %rd7072, %rd7073;
	shr.u64 	%rd7075, %rd7074, 32;
	mul.wide.u32 	%rd7076, %r8926, %r8929;
	add.s64 	%rd7077, %rd7075, %rd7076;
	shr.u64 	%rd7078, %rd7077, 32;
	mul.wide.u32 	%rd7079, %r8925, %r8929;
	add.s64 	%rd7080, %rd7078, %rd7079;
	shr.u64 	%rd7081, %rd7080, 32;
	mul.wide.u32 	%rd7082, %r8924, %r8929;
	add.s64 	%rd7083, %rd7081, %rd7082;
	shr.u64 	%rd7084, %rd7083, 32;
	mul.wide.u32 	%rd7085, %r8923, %r8929;
	add.s64 	%rd7086, %rd7084, %rd7085;
	shr.u64 	%rd7087, %rd7086, 32;
	mul.wide.u32 	%rd7088, %r8922, %r8929;
	add.s64 	%rd7089, %rd7087, %rd7088;
	shr.u64 	%rd7090, %rd7089, 32;
	and.b64  	%rd7091, %rd7071, 4294967295;
	add.s64 	%rd7092, %rd7070, %rd7091;
	shr.u64 	%rd7093, %rd7092, 32;
	and.b64  	%rd7094, %rd7074, 4294967295;
	mul.wide.u32 	%rd7095, %r8928, %r8928;
	add.s64 	%rd7096, %rd7093, %rd7094;
	add.s64 	%rd7097, %rd7096, %rd7095;
	shr.u64 	%rd7098, %rd7097, 32;
	and.b64  	%rd7099, %rd7077, 4294967295;
	mul.wide.u32 	%rd7100, %r8927, %r8928;
	add.s64 	%rd7101, %rd7098, %rd7099;
	add.s64 	%rd7102, %rd7101, %rd7100;
	shr.u64 	%rd7103, %rd7102, 32;
	and.b64  	%rd7104, %rd7080, 4294967295;
	mul.wide.u32 	%rd7105, %r8926, %r8928;
	add.s64 	%rd7106, %rd7103, %rd7104;
	add.s64 	%rd7107, %rd7106, %rd7105;
	shr.u64 	%rd7108, %rd7107, 32;
	and.b64  	%rd7109, %rd7083, 4294967295;
	mul.wide.u32 	%rd7110, %r8925, %r8928;
	add.s64 	%rd7111, %rd7108, %rd7109;
	add.s64 	%rd7112, %rd7111, %rd7110;
	shr.u64 	%rd7113, %rd7112, 32;
	and.b64  	%rd7114, %rd7086, 4294967295;
	mul.wide.u32 	%rd7115, %r8924, %r8928;
	add.s64 	%rd7116, %rd7113, %rd7114;
	add.s64 	%rd7117, %rd7116, %rd7115;
	shr.u64 	%rd7118, %rd7117, 32;
	and.b64  	%rd7119, %rd7089, 4294967295;
	mul.wide.u32 	%rd7120, %r8923, %r8928;
	add.s64 	%rd7121, %rd7118, %rd7119;
	add.s64 	%rd7122, %rd7121, %rd7120;
	shr.u64 	%rd7123, %rd7122, 32;
	mul.wide.u32 	%rd7124, %r8922, %r8928;
	add.s64 	%rd7125, %rd7123, %rd7090;
	add.s64 	%rd7126, %rd7125, %rd7124;
	shr.u64 	%rd7127, %rd7126, 32;
	and.b64  	%rd7128, %rd7097, 4294967295;
	add.s64 	%rd7129, %rd7073, %rd7128;
	shr.u64 	%rd7130, %rd7129, 32;
	and.b64  	%rd7131, %rd7102, 4294967295;
	add.s64 	%rd7132, %rd7130, %rd7131;
	add.s64 	%rd7133, %rd7132, %rd7100;
	shr.u64 	%rd7134, %rd7133, 32;
	and.b64  	%rd7135, %rd7107, 4294967295;
	mul.wide.u32 	%rd7136, %r8927, %r8927;
	add.s64 	%rd7137, %rd7134, %rd7135;
	add.s64 	%rd7138, %rd7137, %rd7136;
	shr.u64 	%rd7139, %rd7138, 32;
	and.b64  	%rd7140, %rd7112, 4294967295;
	mul.wide.u32 	%rd7141, %r8926, %r8927;
	add.s64 	%rd7142, %rd7139, %rd7140;
	add.s64 	%rd7143, %rd7142, %rd7141;
	shr.u64 	%rd7144, %rd7143, 32;
	and.b64  	%rd7145, %rd7117, 4294967295;
	mul.wide.u32 	%rd7146, %r8925, %r8927;
	add.s64 	%rd7147, %rd7144, %rd7145;
	add.s64 	%rd7148, %rd7147, %rd7146;
	shr.u64 	%rd7149, %rd7148, 32;
	and.b64  	%rd7150, %rd7122, 4294967295;
	mul.wide.u32 	%rd7151, %r8924, %r8927;
	add.s64 	%rd7152, %rd7149, %rd7150;
	add.s64 	%rd7153, %rd7152, %rd7151;
	shr.u64 	%rd7154, %rd7153, 32;
	and.b64  	%rd7155, %rd7126, 4294967295;
	mul.wide.u32 	%rd7156, %r8923, %r8927;
	add.s64 	%rd7157, %rd7154, %rd7155;
	add.s64 	%rd7158, %rd7157, %rd7156;
	shr.u64 	%rd7159, %rd7158, 32;
	mul.wide.u32 	%rd7160, %r8922, %r8927;
	add.s64 	%rd7161, %rd7159, %rd7127;
	add.s64 	%rd7162, %rd7161, %rd7160;
	shr.u64 	%rd7163, %rd7162, 32;
	and.b64  	%rd7164, %rd7133, 4294967295;
	add.s64 	%rd7165, %rd7076, %rd7164;
	shr.u64 	%rd7166, %rd7165, 32;
	and.b64  	%rd7167, %rd7138, 4294967295;
	add.s64 	%rd7168, %rd7166, %rd7167;
	add.s64 	%rd7169, %rd7168, %rd7105;
	shr.u64 	%rd7170, %rd7169, 32;
	and.b64  	%rd7171, %rd7143, 4294967295;
	add.s64 	%rd7172, %rd7170, %rd7171;
	add.s64 	%rd7173, %rd7172, %rd7141;
	shr.u64 	%rd7174, %rd7173, 32;
	and.b64  	%rd7175, %rd7148, 4294967295;
	mul.wide.u32 	%rd7176, %r8926, %r8926;
	add.s64 	%rd7177, %rd7174, %rd7175;
	add.s64 	%rd7178, %rd7177, %rd7176;
	shr.u64 	%rd7179, %rd7178, 32;
	and.b64  	%rd7180, %rd7153, 4294967295;
	mul.wide.u32 	%rd7181, %r8925, %r8926;
	add.s64 	%rd7182, %rd7179, %rd7180;
	add.s64 	%rd7183, %rd7182, %rd7181;
	shr.u64 	%rd7184, %rd7183, 32;
	and.b64  	%rd7185, %rd7158, 4294967295;
	mul.wide.u32 	%rd7186, %r8924, %r8926;
	add.s64 	%rd7187, %rd7184, %rd7185;
	add.s64 	%rd7188, %rd7187, %rd7186;
	shr.u64 	%rd7189, %rd7188, 32;
	and.b64  	%rd7190, %rd7162, 4294967295;
	mul.wide.u32 	%rd7191, %r8923, %r8926;
	add.s64 	%rd7192, %rd7189, %rd7190;
	add.s64 	%rd7193, %rd7192, %rd7191;
	shr.u64 	%rd7194, %rd7193, 32;
	mul.wide.u32 	%rd7195, %r8922, %r8926;
	add.s64 	%rd7196, %rd7194, %rd7163;
	add.s64 	%rd7197, %rd7196, %rd7195;
	shr.u64 	%rd7198, %rd7197, 32;
	and.b64  	%rd7199, %rd7169, 4294967295;
	add.s64 	%rd7200, %rd7079, %rd7199;
	shr.u64 	%rd7201, %rd7200, 32;
	and.b64  	%rd7202, %rd7173, 4294967295;
	add.s64 	%rd7203, %rd7201, %rd7202;
	add.s64 	%rd7204, %rd7203, %rd7110;
	shr.u64 	%rd7205, %rd7204, 32;
	and.b64  	%rd7206, %rd7178, 4294967295;
	add.s64 	%rd7207, %rd7205, %rd7206;
	add.s64 	%rd7208, %rd7207, %rd7146;
	shr.u64 	%rd7209, %rd7208, 32;
	and.b64  	%rd7210, %rd7183, 4294967295;
	add.s64 	%rd7211, %rd7209, %rd7210;
	add.s64 	%rd7212, %rd7211, %rd7181;
	shr.u64 	%rd7213, %rd7212, 32;
	and.b64  	%rd7214, %rd7188, 4294967295;
	mul.wide.u32 	%rd7215, %r8925, %r8925;
	add.s64 	%rd7216, %rd7213, %rd7214;
	add.s64 	%rd7217, %rd7216, %rd7215;
	shr.u64 	%rd7218, %rd7217, 32;
	and.b64  	%rd7219, %rd7193, 4294967295;
	mul.wide.u32 	%rd7220, %r8924, %r8925;
	add.s64 	%rd7221, %rd7218, %rd7219;
	add.s64 	%rd7222, %rd7221, %rd7220;
	shr.u64 	%rd7223, %rd7222, 32;
	and.b64  	%rd7224, %rd7197, 4294967295;
	mul.wide.u32 	%rd7225, %r8923, %r8925;
	add.s64 	%rd7226, %rd7223, %rd7224;
	add.s64 	%rd7227, %rd7226, %rd7225;
	shr.u64 	%rd7228, %rd7227, 32;
	mul.wide.u32 	%rd7229, %r8922, %r8925;
	add.s64 	%rd7230, %rd7228, %rd7198;
	add.s64 	%rd7231, %rd7230, %rd7229;
	shr.u64 	%rd7232, %rd7231, 32;
	and.b64  	%rd7233, %rd7204, 4294967295;
	add.s64 	%rd7234, %rd7082, %rd7233;
	shr.u64 	%rd7235, %rd7234, 32;
	and.b64  	%rd7236, %rd7208, 4294967295;
	add.s64 	%rd7237, %rd7235, %rd7236;
	add.s64 	%rd7238, %rd7237, %rd7115;
	shr.u64 	%rd7239, %rd7238, 32;
	and.b64  	%rd7240, %rd7212, 4294967295;
	add.s64 	%rd7241, %rd7239, %rd7240;
	add.s64 	%rd7242, %rd7241, %rd7151;
	shr.u64 	%rd7243, %rd7242, 32;
	and.b64  	%rd7244, %rd7217, 4294967295;
	add.s64 	%rd7245, %rd7243, %rd7244;
	add.s64 	%rd7246, %rd7245, %rd7186;
	shr.u64 	%rd7247, %rd7246, 32;
	and.b64  	%rd7248, %rd7222, 4294967295;
	add.s64 	%rd7249, %rd7247, %rd7248;
	add.s64 	%rd7250, %rd7249, %rd7220;
	shr.u64 	%rd7251, %rd7250, 32;
	and.b64  	%rd7252, %rd7227, 4294967295;
	mul.wide.u32 	%rd7253, %r8924, %r8924;
	add.s64 	%rd7254, %rd7251, %rd7252;
	add.s64 	%rd7255, %rd7254, %rd7253;
	shr.u64 	%rd7256, %rd7255, 32;
	and.b64  	%rd7257, %rd7231, 4294967295;
	mul.wide.u32 	%rd7258, %r8923, %r8924;
	add.s64 	%rd7259, %rd7256, %rd7257;
	add.s64 	%rd7260, %rd7259, %rd7258;
	shr.u64 	%rd7261, %rd7260, 32;
	mul.wide.u32 	%rd7262, %r8922, %r8924;
	add.s64 	%rd7263, %rd7261, %rd7232;
	add.s64 	%rd7264, %rd7263, %rd7262;
	shr.u64 	%rd7265, %rd7264, 32;
	and.b64  	%rd7266, %rd7238, 4294967295;
	add.s64 	%rd7267, %rd7085, %rd7266;
	shr.u64 	%rd7268, %rd7267, 32;
	and.b64  	%rd7269, %rd7242, 4294967295;
	add.s64 	%rd7270, %rd7268, %rd7269;
	add.s64 	%rd7271, %rd7270, %rd7120;
	shr.u64 	%rd7272, %rd7271, 32;
	and.b64  	%rd7273, %rd7246, 4294967295;
	add.s64 	%rd7274, %rd7272, %rd7273;
	add.s64 	%rd7275, %rd7274, %rd7156;
	shr.u64 	%rd7276, %rd7275, 32;
	and.b64  	%rd7277, %rd7250, 4294967295;
	add.s64 	%rd7278, %rd7276, %rd7277;
	add.s64 	%rd7279, %rd7278, %rd7191;
	shr.u64 	%rd7280, %rd7279, 32;
	and.b64  	%rd7281, %rd7255, 4294967295;
	add.s64 	%rd7282, %rd7280, %rd7281;
	add.s64 	%rd7283, %rd7282, %rd7225;
	shr.u64 	%rd7284, %rd7283, 32;
	and.b64  	%rd7285, %rd7260, 4294967295;
	add.s64 	%rd7286, %rd7284, %rd7285;
	add.s64 	%rd7287, %rd7286, %rd7258;
	shr.u64 	%rd7288, %rd7287, 32;
	and.b64  	%rd7289, %rd7264, 4294967295;
	mul.wide.u32 	%rd7290, %r8923, %r8923;
	add.s64 	%rd7291, %rd7288, %rd7289;
	add.s64 	%rd7292, %rd7291, %rd7290;
	shr.u64 	%rd7293, %rd7292, 32;
	mul.wide.u32 	%rd7294, %r8922, %r8923;
	add.s64 	%rd7295, %rd7293, %rd7265;
	add.s64 	%rd7296, %rd7295, %rd7294;
	shr.u64 	%rd7297, %rd7296, 32;
	and.b64  	%rd7298, %rd7271, 4294967295;
	add.s64 	%rd7299, %rd7088, %rd7298;
	shr.u64 	%rd7300, %rd7299, 32;
	and.b64  	%rd7301, %rd7275, 4294967295;
	add.s64 	%rd7302, %rd7300, %rd7301;
	add.s64 	%rd7303, %rd7302, %rd7124;
	shr.u64 	%rd7304, %rd7303, 32;
	and.b64  	%rd7305, %rd7279, 4294967295;
	add.s64 	%rd7306, %rd7304, %rd7305;
	add.s64 	%rd7307, %rd7306, %rd7160;
	shr.u64 	%rd7308, %rd7307, 32;
	and.b64  	%rd7309, %rd7283, 4294967295;
	add.s64 	%rd7310, %rd7308, %rd7309;
	add.s64 	%rd7311, %rd7310, %rd7195;
	shr.u64 	%rd7312, %rd7311, 32;
	and.b64  	%rd7313, %rd7287, 4294967295;
	add.s64 	%rd7314, %rd7312, %rd7313;
	add.s64 	%rd7315, %rd7314, %rd7229;
	shr.u64 	%rd7316, %rd7315, 32;
	and.b64  	%rd7317, %rd7292, 4294967295;
	add.s64 	%rd7318, %rd7316, %rd7317;
	add.s64 	%rd7319, %rd7318, %rd7262;
	shr.u64 	%rd7320, %rd7319, 32;
	and.b64  	%rd7321, %rd7296, 4294967295;
	add.s64 	%rd7322, %rd7320, %rd7321;
	add.s64 	%rd7323, %rd7322, %rd7294;
	shr.u64 	%rd7324, %rd7323, 32;
	mul.wide.u32 	%rd7325, %r8922, %r8922;
	add.s64 	%rd7326, %rd7324, %rd7297;
	add.s64 	%rd7327, %rd7326, %rd7325;
	shr.u64 	%rd7328, %rd7327, 32;
	{ .reg .b32 tmp; mov.b64 {tmp, %r4634}, %rd7327; }
	and.b64  	%rd7329, %rd7303, 4294967295;
	mul.lo.s64 	%rd7330, %rd7329, 977;
	cvt.u32.u64 	%r4635, %rd7330;
	shr.u64 	%rd7331, %rd7330, 32;
	and.b64  	%rd7332, %rd7307, 4294967295;
	mad.lo.s64 	%rd7333, %rd7332, 977, %rd7331;
	shr.u64 	%rd7334, %rd7333, 32;
	and.b64  	%rd7335, %rd7311, 4294967295;
	mad.lo.s64 	%rd7336, %rd7335, 977, %rd7334;
	shr.u64 	%rd7337, %rd7336, 32;
	and.b64  	%rd7338, %rd7315, 4294967295;
	mad.lo.s64 	%rd7339, %rd7338, 977, %rd7337;
	shr.u64 	%rd7340, %rd7339, 32;
	and.b64  	%rd7341, %rd7319, 4294967295;
	mad.lo.s64 	%rd7342, %rd7341, 977, %rd7340;
	shr.u64 	%rd7343, %rd7342, 32;
	and.b64  	%rd7344, %rd7323, 4294967295;
	mad.lo.s64 	%rd7345, %rd7344, 977, %rd7343;
	shr.u64 	%rd7346, %rd7345, 32;
	and.b64  	%rd7347, %rd7327, 4294967295;
	mad.lo.s64 	%rd7348, %rd7347, 977, %rd7346;
	shr.u64 	%rd7349, %rd7348, 32;
	mad.lo.s64 	%rd7350, %rd7328, 977, %rd7349;
	{ .reg .b32 tmp; mov.b64 {tmp, %r4636}, %rd7350; }
	add.s32 	%r8641, %r4633, %r4635;
	setp.lt.u32 	%p912, %r8641, %r4633;
	selp.u64 	%rd7351, 1, 0, %p912;
	and.b64  	%rd7352, %rd7092, 4294967295;
	and.b64  	%rd7353, %rd7333, 4294967295;
	add.s64 	%rd7354, %rd7352, %rd7351;
	add.s64 	%rd7355, %rd7354, %rd7353;
	shr.u64 	%rd7356, %rd7355, 32;
	and.b64  	%rd7357, %rd7129, 4294967295;
	and.b64  	%rd7358, %rd7336, 4294967295;
	add.s64 	%rd7359, %rd7356, %rd7357;
	add.s64 	%rd7360, %rd7359, %rd7358;
	shr.u64 	%rd7361, %rd7360, 32;
	and.b64  	%rd7362, %rd7165, 4294967295;
	and.b64  	%rd7363, %rd7339, 4294967295;
	add.s64 	%rd7364, %rd7361, %rd7362;
	add.s64 	%rd7365, %rd7364, %rd7363;
	shr.u64 	%rd7366, %rd7365, 32;
	and.b64  	%rd7367, %rd7200, 4294967295;
	and.b64  	%rd7368, %rd7342, 4294967295;
	add.s64 	%rd7369, %rd7366, %rd7367;
	add.s64 	%rd7370, %rd7369, %rd7368;
	shr.u64 	%rd7371, %rd7370, 32;
	and.b64  	%rd7372, %rd7234, 4294967295;
	and.b64  	%rd7373, %rd7345, 4294967295;
	add.s64 	%rd7374, %rd7371, %rd7372;
	add.s64 	%rd7375, %rd7374, %rd7373;
	shr.u64 	%rd7376, %rd7375, 32;
	and.b64  	%rd7377, %rd7267, 4294967295;
	and.b64  	%rd7378, %rd7348, 4294967295;
	add.s64 	%rd7379, %rd7376, %rd7377;
	add.s64 	%rd7380, %rd7379, %rd7378;
	shr.u64 	%rd7381, %rd7380, 32;
	and.b64  	%rd7382, %rd7299, 4294967295;
	and.b64  	%rd7383, %rd7350, 4294967295;
	add.s64 	%rd7384, %rd7381, %rd7382;
	add.s64 	%rd7385, %rd7384, %rd7383;
	{ .reg .b32 tmp; mov.b64 {tmp, %r4637}, %rd7385; }
	add.s32 	%r4638, %r4637, %r4636;
	and.b64  	%rd7386, %rd7355, 4294967295;
	add.s64 	%rd28699, %rd7386, %rd7329;
	shr.u64 	%rd7387, %rd28699, 32;
	and.b64  	%rd7388, %rd7360, 4294967295;
	add.s64 	%rd7389, %rd7387, %rd7388;
	add.s64 	%rd28700, %rd7389, %rd7332;
	shr.u64 	%rd7390, %rd28700, 32;
	and.b64  	%rd7391, %rd7365, 4294967295;
	add.s64 	%rd7392, %rd7390, %rd7391;
	add.s64 	%rd28701, %rd7392, %rd7335;
	shr.u64 	%rd7393, %rd28701, 32;
	and.b64  	%rd7394, %rd7370, 4294967295;
	add.s64 	%rd7395, %rd7393, %rd7394;
	add.s64 	%rd28702, %rd7395, %rd7338;
	shr.u64 	%rd7396, %rd28702, 32;
	and.b64  	%rd7397, %rd7375, 4294967295;
	add.s64 	%rd7398, %rd7396, %rd7397;
	add.s64 	%rd28703, %rd7398, %rd7341;
	shr.u64 	%rd7399, %rd28703, 32;
	and.b64  	%rd7400, %rd7380, 4294967295;
	add.s64 	%rd7401, %rd7399, %rd7400;
	add.s64 	%rd28704, %rd7401, %rd7344;
	shr.u64 	%rd7402, %rd28704, 32;
	and.b64  	%rd7403, %rd7385, 4294967295;
	add.s64 	%rd7404, %rd7402, %rd7403;
	add.s64 	%rd28705, %rd7404, %rd7347;
	{ .reg .b32 tmp; mov.b64 {tmp, %r4639}, %rd28705; }
	add.s32 	%r4640, %r4638, %r4639;
	add.s32 	%r671, %r4640, %r4634;
	setp.eq.s32 	%p913, %r671, 0;
	mov.pred 	%p4547, 0;
	@%p913 bra 	$L__BB1_478;
	cvt.u64.u32 	%rd7405, %r671;
	mul.wide.u32 	%rd7406, %r671, 977;
	cvt.u32.u64 	%r4641, %rd7406;
	shr.u64 	%rd7407, %rd7406, 32;
	add.s64 	%rd7408, %rd7407, %rd7405;
	shr.u64 	%rd7409, %rd7408, 32;
	add.s32 	%r672, %r8641, %r4641;
	setp.lt.u32 	%p914, %r672, %r8641;
	selp.u64 	%rd7410, 1, 0, %p914;
	and.b64  	%rd7411, %rd28699, 4294967295;
	and.b64  	%rd7412, %rd7408, 4294967295;
	add.s64 	%rd7413, %rd7411, %rd7410;
	add.s64 	%rd28699, %rd7413, %rd7412;
	shr.u64 	%rd7414, %rd28699, 32;
	and.b64  	%rd7415, %rd28700, 4294967295;
	add.s64 	%rd7416, %rd7414, %rd7415;
	add.s64 	%rd28700, %rd7416, %rd7409;
	shr.u64 	%rd7417, %rd28700, 32;
	and.b64  	%rd7418, %rd28701, 4294967295;
	add.s64 	%rd28701, %rd7417, %rd7418;
	shr.u64 	%rd7419, %rd28701, 32;
	and.b64  	%rd7420, %rd28702, 4294967295;
	add.s64 	%rd28702, %rd7419, %rd7420;
	shr.u64 	%rd7421, %rd28702, 32;
	and.b64  	%rd7422, %rd28703, 4294967295;
	add.s64 	%rd28703, %rd7421, %rd7422;
	shr.u64 	%rd7423, %rd28703, 32;
	and.b64  	%rd7424, %rd28704, 4294967295;
	add.s64 	%rd28704, %rd7423, %rd7424;
	shr.u64 	%rd7425, %rd28704, 32;
	and.b64  	%rd7426, %rd28705, 4294967295;
	add.s64 	%rd28705, %rd7425, %rd7426;
	setp.gt.u64 	%p4547, %rd28705, 4294967295;
	mov.u32 	%r8641, %r672;
$L__BB1_478:
	ld.const.u32 	%rd361, [const_p+8];
	ld.const.u32 	%rd362, [const_p+12];
	ld.const.u32 	%rd363, [const_p+4];
	ld.const.u32 	%r674, [const_p];
	cvt.u32.u64 	%r8648, %rd28705;
	cvt.u32.u64 	%r8647, %rd28704;
	cvt.u32.u64 	%r8646, %rd28703;
	cvt.u32.u64 	%r8645, %rd28702;
	cvt.u32.u64 	%r8644, %rd28701;
	cvt.u32.u64 	%r8643, %rd28700;
	cvt.u32.u64 	%r8642, %rd28699;
	ld.const.u32 	%r4642, [const_p+28];
	setp.lt.u32 	%p915, %r4642, %r8648;
	or.pred  	%p916, %p4547, %p915;
	@%p916 bra 	$L__BB1_492;
	setp.gt.u32 	%p917, %r4642, %r8648;
	@%p917 bra 	$L__BB1_493;
	cvt.u32.u64 	%r4643, %rd228;
	setp.lt.u32 	%p918, %r4643, %r8647;
	@%p918 bra 	$L__BB1_492;
	cvt.u32.u64 	%r4644, %rd228;
	setp.gt.u32 	%p919, %r4644, %r8647;
	@%p919 bra 	$L__BB1_493;
	cvt.u32.u64 	%r4645, %rd124;
	setp.lt.u32 	%p920, %r4645, %r8646;
	@%p920 bra 	$L__BB1_492;
	cvt.u32.u64 	%r4646, %rd124;
	setp.gt.u32 	%p921, %r4646, %r8646;
	@%p921 bra 	$L__BB1_493;
	cvt.u32.u64 	%r4647, %rd177;
	setp.lt.u32 	%p922, %r4647, %r8645;
	@%p922 bra 	$L__BB1_492;
	cvt.u32.u64 	%r4648, %rd177;
	setp.gt.u32 	%p923, %r4648, %r8645;
	@%p923 bra 	$L__BB1_493;
	cvt.u32.u64 	%r4649, %rd362;
	setp.lt.u32 	%p924, %r4649, %r8644;
	@%p924 bra 	$L__BB1_492;
	cvt.u32.u64 	%r4650, %rd362;
	setp.gt.u32 	%p925, %r4650, %r8644;
	@%p925 bra 	$L__BB1_493;
	cvt.u32.u64 	%r4651, %rd361;
	setp.lt.u32 	%p926, %r4651, %r8643;
	@%p926 bra 	$L__BB1_492;
	cvt.u32.u64 	%r4652, %rd361;
	setp.gt.u32 	%p927, %r4652, %r8643;
	@%p927 bra 	$L__BB1_493;
	cvt.u32.u64 	%r4653, %rd363;
	setp.lt.u32 	%p928, %r4653, %r8642;
	@%p928 bra 	$L__BB1_492;
	cvt.u32.u64 	%r4654, %rd363;
	setp.gt.u32 	%p929, %r4654, %r8642;
	setp.lt.u32 	%p930, %r8641, %r674;
	or.pred  	%p931, %p929, %p930;
	@%p931 bra 	$L__BB1_493;
$L__BB1_492:
	cvt.u32.u64 	%r4655, %rd362;
	cvt.u32.u64 	%r4656, %rd361;
	cvt.u32.u64 	%r4657, %rd363;
	cvt.u32.u64 	%r4658, %rd124;
	cvt.u32.u64 	%r4659, %rd177;
	cvt.u32.u64 	%r4660, %rd228;
	setp.lt.u32 	%p932, %r8641, %r674;
	selp.s64 	%rd7428, -1, 0, %p932;
	sub.s32 	%r8641, %r8641, %r674;
	and.b64  	%rd7429, %rd28699, 4294967295;
	add.s64 	%rd7430, %rd7429, %rd7428;
	setp.lt.u64 	%p933, %rd7430, %rd363;
	selp.s64 	%rd7431, -1, 0, %p933;
	cvt.u32.u64 	%r4661, %rd7430;
	sub.s32 	%r8642, %r4661, %r4657;
	and.b64  	%rd7432, %rd28700, 4294967295;
	add.s64 	%rd7433, %rd7432, %rd7431;
	setp.lt.u64 	%p934, %rd7433, %rd361;
	selp.s64 	%rd7434, -1, 0, %p934;
	cvt.u32.u64 	%r4662, %rd7433;
	sub.s32 	%r8643, %r4662, %r4656;
	and.b64  	%rd7435, %rd28701, 4294967295;
	add.s64 	%rd7436, %rd7435, %rd7434;
	setp.lt.u64 	%p935, %rd7436, %rd362;
	selp.s64 	%rd7437, -1, 0, %p935;
	cvt.u32.u64 	%r4663, %rd7436;
	sub.s32 	%r8644, %r4663, %r4655;
	and.b64  	%rd7438, %rd28702, 4294967295;
	add.s64 	%rd7439, %rd7438, %rd7437;
	setp.lt.u64 	%p936, %rd7439, %rd177;
	selp.s64 	%rd7440, -1, 0, %p936;
	cvt.u32.u64 	%r4664, %rd7439;
	sub.s32 	%r8645, %r4664, %r4659;
	and.b64  	%rd7441, %rd28703, 4294967295;
	add.s64 	%rd7442, %rd7441, %rd7440;
	setp.lt.u64 	%p937, %rd7442, %rd124;
	selp.s64 	%rd7443, -1, 0, %p937;
	cvt.u32.u64 	%r4665, %rd7442;
	sub.s32 	%r8646, %r4665, %r4658;
	and.b64  	%rd7444, %rd28704, 4294967295;
	add.s64 	%rd7445, %rd7444, %rd7443;
	setp.lt.u64 	%p938, %rd7445, %rd228;
	selp.s32 	%r4666, -1, 0, %p938;
	cvt.u32.u64 	%r4667, %rd7445;
	sub.s32 	%r8647, %r4667, %r4660;
	add.s32 	%r4668, %r8648, %r4666;
	sub.s32 	%r8648, %r4668, %r4642;
$L__BB1_493:
	setp.gt.u32 	%p939, %r8648, %r4642;
	@%p939 bra 	$L__BB1_506;
	bra.uni 	$L__BB1_507;
$L__BB1_494:
	cvt.u32.u64 	%r4669, %rd228;
	setp.gt.u32 	%p941, %r8647, %r4669;
	@%p941 bra 	$L__BB1_506;
	setp.lt.u32 	%p942, %r8647, %r4669;
	@%p942 bra 	$L__BB1_508;
	cvt.u32.u64 	%r4671, %rd124;
	setp.gt.u32 	%p943, %r8646, %r4671;
	@%p943 bra 	$L__BB1_506;
	setp.lt.u32 	%p944, %r8646, %r4671;
	@%p944 bra 	$L__BB1_508;
	cvt.u32.u64 	%r4673, %rd177;
	setp.gt.u32 	%p945, %r8645, %r4673;
	@%p945 bra 	$L__BB1_506;
	setp.lt.u32 	%p946, %r8645, %r4673;
	@%p946 bra 	$L__BB1_508;
	cvt.u32.u64 	%r4675, %rd362;
	setp.gt.u32 	%p947, %r8644, %r4675;
	@%p947 bra 	$L__BB1_506;
	setp.lt.u32 	%p948, %r8644, %r4675;
	@%p948 bra 	$L__BB1_508;
	cvt.u32.u64 	%r4677, %rd361;
	setp.gt.u32 	%p949, %r8643, %r4677;
	@%p949 bra 	$L__BB1_506;
	setp.lt.u32 	%p950, %r8643, %r4677;
	@%p950 bra 	$L__BB1_508;
	cvt.u32.u64 	%r4679, %rd363;
	setp.gt.u32 	%p951, %r8642, %r4679;
	@%p951 bra 	$L__BB1_506;
	setp.lt.u32 	%p952, %r8642, %r4679;
	setp.lt.u32 	%p953, %r8641, %r674;
	or.pred  	%p954, %p952, %p953;
	@%p954 bra 	$L__BB1_508;
$L__BB1_506:
	cvt.u32.u64 	%r4681, %rd228;
	cvt.u32.u64 	%r4682, %rd362;
	cvt.u32.u64 	%r4683, %rd361;
	cvt.u32.u64 	%r4684, %rd363;
	cvt.u32.u64 	%r4685, %rd124;
	cvt.u32.u64 	%r4686, %rd177;
	setp.lt.u32 	%p955, %r8641, %r674;
	selp.s64 	%rd7446, -1, 0, %p955;
	sub.s32 	%r8641, %r8641, %r674;
	cvt.u64.u32 	%rd7447, %r8642;
	add.s64 	%rd7448, %rd7446, %rd7447;
	setp.lt.u64 	%p956, %rd7448, %rd363;
	selp.s64 	%rd7449, -1, 0, %p956;
	cvt.u32.u64 	%r4687, %rd7448;
	sub.s32 	%r8642, %r4687, %r4684;
	cvt.u64.u32 	%rd7450, %r8643;
	add.s64 	%rd7451, %rd7449, %rd7450;
	setp.lt.u64 	%p957, %rd7451, %rd361;
	selp.s64 	%rd7452, -1, 0, %p957;
	cvt.u32.u64 	%r4688, %rd7451;
	sub.s32 	%r8643, %r4688, %r4683;
	cvt.u64.u32 	%rd7453, %r8644;
	add.s64 	%rd7454, %rd7452, %rd7453;
	setp.lt.u64 	%p958, %rd7454, %rd362;
	selp.s64 	%rd7455, -1, 0, %p958;
	cvt.u32.u64 	%r4689, %rd7454;
	sub.s32 	%r8644, %r4689, %r4682;
	cvt.u64.u32 	%rd7456, %r8645;
	add.s64 	%rd7457, %rd7455, %rd7456;
	setp.lt.u64 	%p959, %rd7457, %rd177;
	selp.s64 	%rd7458, -1, 0, %p959;
	cvt.u32.u64 	%r4690, %rd7457;
	sub.s32 	%r8645, %r4690, %r4686;
	cvt.u64.u32 	%rd7459, %r8646;
	add.s64 	%rd7460, %rd7458, %rd7459;
	setp.lt.u64 	%p960, %rd7460, %rd124;
	selp.s64 	%rd7461, -1, 0, %p960;
	cvt.u32.u64 	%r4691, %rd7460;
	sub.s32 	%r8646, %r4691, %r4685;
	cvt.u64.u32 	%rd7462, %r8647;
	add.s64 	%rd7463, %rd7461, %rd7462;
	setp.lt.u64 	%p961, %rd7463, %rd228;
	selp.s32 	%r4692, -1, 0, %p961;
	cvt.u32.u64 	%r4693, %rd7463;
	sub.s32 	%r8647, %r4693, %r4681;
	add.s32 	%r4694, %r8648, %r4692;
	sub.s32 	%r8648, %r4694, %r4642;
	bra.uni 	$L__BB1_508;
$L__BB1_507:
	setp.lt.u32 	%p940, %r8648, %r4642;
	@%p940 bra 	$L__BB1_508;
	bra.uni 	$L__BB1_494;
$L__BB1_508:
	mul.wide.u32 	%rd7464, %r8641, 3;
	cvt.u32.u64 	%r4695, %rd7464;
	shr.u64 	%rd7465, %rd7464, 32;
	mul.wide.u32 	%rd7466, %r8642, 3;
	add.s64 	%rd7467, %rd7466, %rd7465;
	shr.u64 	%rd7468, %rd7467, 32;
	mul.wide.u32 	%rd7469, %r8643, 3;
	add.s64 	%rd7470, %rd7469, %rd7468;
	shr.u64 	%rd7471, %rd7470, 32;
	mul.wide.u32 	%rd7472, %r8644, 3;
	add.s64 	%rd7473, %rd7472, %rd7471;
	shr.u64 	%rd7474, %rd7473, 32;
	mul.wide.u32 	%rd7475, %r8645, 3;
	add.s64 	%rd7476, %rd7475, %rd7474;
	shr.u64 	%rd7477, %rd7476, 32;
	mul.wide.u32 	%rd7478, %r8646, 3;
	add.s64 	%rd7479, %rd7478, %rd7477;
	shr.u64 	%rd7480, %rd7479, 32;
	mul.wide.u32 	%rd7481, %r8647, 3;
	add.s64 	%rd7482, %rd7481, %rd7480;
	shr.u64 	%rd7483, %rd7482, 32;
	mul.wide.u32 	%rd7484, %r8648, 3;
	add.s64 	%rd7485, %rd7484, %rd7483;
	shr.u64 	%rd7486, %rd7485, 32;
	{ .reg .b32 tmp; mov.b64 {tmp, %r4696}, %rd7485; }
	mul.lo.s32 	%r4697, %r4696, 977;
	add.s32 	%r8658, %r4697, %r4695;
	setp.lt.u32 	%p963, %r8658, %r4697;
	selp.u64 	%rd7487, 1, 0, %p963;
	and.b64  	%rd7488, %rd7467, 4294967295;
	add.s64 	%rd7489, %rd7488, %rd7487;
	shr.u64 	%rd7490, %rd7489, 32;
	and.b64  	%rd7491, %rd7470, 4294967295;
	add.s64 	%rd7492, %rd7490, %rd7491;
	shr.u64 	%rd7493, %rd7492, 32;
	and.b64  	%rd7494, %rd7473, 4294967295;
	add.s64 	%rd7495, %rd7493, %rd7494;
	shr.u64 	%rd7496, %rd7495, 32;
	and.b64  	%rd7497, %rd7476, 4294967295;
	add.s64 	%rd7498, %rd7496, %rd7497;
	shr.u64 	%rd7499, %rd7498, 32;
	and.b64  	%rd7500, %rd7479, 4294967295;
	add.s64 	%rd7501, %rd7499, %rd7500;
	shr.u64 	%rd7502, %rd7501, 32;
	and.b64  	%rd7503, %rd7482, 4294967295;
	add.s64 	%rd7504, %rd7502, %rd7503;
	shr.u64 	%rd7505, %rd7504, 32;
	and.b64  	%rd7506, %rd7485, 4294967295;
	add.s64 	%rd7507, %rd7505, %rd7506;
	{ .reg .b32 tmp; mov.b64 {tmp, %r4698}, %rd7507; }
	and.b64  	%rd7508, %rd7489, 4294967295;
	add.s64 	%rd28706, %rd7508, %rd7486;
	shr.u64 	%rd7509, %rd28706, 32;
	and.b64  	%rd7510, %rd7492, 4294967295;
	add.s64 	%rd28707, %rd7509, %rd7510;
	shr.u64 	%rd7511, %rd28707, 32;
	and.b64  	%rd7512, %rd7495, 4294967295;
	add.s64 	%rd28708, %rd7511, %rd7512;
	shr.u64 	%rd7513, %rd28708, 32;
	and.b64  	%rd7514, %rd7498, 4294967295;
	add.s64 	%rd28709, %rd7513, %rd7514;
	shr.u64 	%rd7515, %rd28709, 32;
	and.b64  	%rd7516, %rd7501, 4294967295;
	add.s64 	%rd28710, %rd7515, %rd7516;
	shr.u64 	%rd7517, %rd28710, 32;
	and.b64  	%rd7518, %rd7504, 4294967295;
	add.s64 	%rd28711, %rd7517, %rd7518;
	shr.u64 	%rd7519, %rd28711, 32;
	and.b64  	%rd7520, %rd7507, 4294967295;
	add.s64 	%rd28712, %rd7519, %rd7520;
	{ .reg .b32 tmp; mov.b64 {tmp, %r4699}, %rd28712; }
	add.s32 	%r716, %r4698, %r4699;
	setp.eq.s32 	%p964, %r716, 0;
	mov.pred 	%p4548, 0;
	@%p964 bra 	$L__BB1_510;
	mad.lo.s32 	%r717, %r716, 977, %r8658;
	setp.lt.u32 	%p965, %r717, %r8658;
	selp.u64 	%rd7521, 1, 0, %p965;
	and.b64  	%rd7522, %rd28706, 4294967295;
	cvt.u64.u32 	%rd7523, %r716;
	add.s64 	%rd7524, %rd7522, %rd7521;
	add.s64 	%rd28706, %rd7524, %rd7523;
	shr.u64 	%rd7525, %rd28706, 32;
	and.b64  	%rd7526, %rd28707, 4294967295;
	add.s64 	%rd28707, %rd7525, %rd7526;
	shr.u64 	%rd7527, %rd28707, 32;
	and.b64  	%rd7528, %rd28708, 4294967295;
	add.s64 	%rd28708, %rd7527, %rd7528;
	shr.u64 	%rd7529, %rd28708, 32;
	and.b64  	%rd7530, %rd28709, 4294967295;
	add.s64 	%rd28709, %rd7529, %rd7530;
	shr.u64 	%rd7531, %rd28709, 32;
	and.b64  	%rd7532, %rd28710, 4294967295;
	add.s64 	%rd28710, %rd7531, %rd7532;
	shr.u64 	%rd7533, %rd28710, 32;
	and.b64  	%rd7534, %rd28711, 4294967295;
	add.s64 	%rd28711, %rd7533, %rd7534;
	shr.u64 	%rd7535, %rd28711, 32;
	and.b64  	%rd7536, %rd28712, 4294967295;
	add.s64 	%rd28712, %rd7535, %rd7536;
	setp.gt.u64 	%p4548, %rd28712, 4294967295;
	mov.u32 	%r8658, %r717;
$L__BB1_510:
	cvt.u32.u64 	%r8665, %rd28712;
	cvt.u32.u64 	%r8664, %rd28711;
	cvt.u32.u64 	%r8663, %rd28710;
	cvt.u32.u64 	%r8662, %rd28709;
	cvt.u32.u64 	%r8661, %rd28708;
	cvt.u32.u64 	%r8660, %rd28707;
	cvt.u32.u64 	%r8659, %rd28706;
	setp.lt.u32 	%p966, %r4642, %r8665;
	or.pred  	%p967, %p4548, %p966;
	@%p967 bra 	$L__BB1_524;
	setp.gt.u32 	%p968, %r4642, %r8665;
	@%p968 bra 	$L__BB1_525;
	cvt.u32.u64 	%r4700, %rd228;
	setp.lt.u32 	%p969, %r4700, %r8664;
	@%p969 bra 	$L__BB1_524;
	cvt.u32.u64 	%r4701, %rd228;
	setp.gt.u32 	%p970, %r4701, %r8664;
	@%p970 bra 	$L__BB1_525;
	cvt.u32.u64 	%r4702, %rd124;
	setp.lt.u32 	%p971, %r4702, %r8663;
	@%p971 bra 	$L__BB1_524;
	cvt.u32.u64 	%r4703, %rd124;
	setp.gt.u32 	%p972, %r4703, %r8663;
	@%p972 bra 	$L__BB1_525;
	cvt.u32.u64 	%r4704, %rd177;
	setp.lt.u32 	%p973, %r4704, %r8662;
	@%p973 bra 	$L__BB1_524;
	cvt.u32.u64 	%r4705, %rd177;
	setp.gt.u32 	%p974, %r4705, %r8662;
	@%p974 bra 	$L__BB1_525;
	cvt.u32.u64 	%r4706, %rd362;
	setp.lt.u32 	%p975, %r4706, %r8661;
	@%p975 bra 	$L__BB1_524;
	cvt.u32.u64 	%r4707, %rd362;
	setp.gt.u32 	%p976, %r4707, %r8661;
	@%p976 bra 	$L__BB1_525;
	cvt.u32.u64 	%r4708, %rd361;
	setp.lt.u32 	%p977, %r4708, %r8660;
	@%p977 bra 	$L__BB1_524;
	cvt.u32.u64 	%r4709, %rd361;
	setp.gt.u32 	%p978, %r4709, %r8660;
	@%p978 bra 	$L__BB1_525;
	cvt.u32.u64 	%r4710, %rd363;
	setp.lt.u32 	%p979, %r4710, %r8659;
	@%p979 bra 	$L__BB1_524;
	cvt.u32.u64 	%r4711, %rd363;
	setp.gt.u32 	%p980, %r4711, %r8659;
	setp.lt.u32 	%p981, %r8658, %r674;
	or.pred  	%p982, %p980, %p981;
	@%p982 bra 	$L__BB1_525;
$L__BB1_524:
	cvt.u32.u64 	%r4712, %rd362;
	cvt.u32.u64 	%r4713, %rd361;
	cvt.u32.u64 	%r4714, %rd363;
	cvt.u32.u64 	%r4715, %rd124;
	cvt.u32.u64 	%r4716, %rd177;
	cvt.u32.u64 	%r4717, %rd228;
	setp.lt.u32 	%p983, %r8658, %r674;
	selp.s64 	%rd7538, -1, 0, %p983;
	sub.s32 	%r8658, %r8658, %r674;
	and.b64  	%rd7539, %rd28706, 4294967295;
	add.s64 	%rd7540, %rd7539, %rd7538;
	setp.lt.u64 	%p984, %rd7540, %rd363;
	selp.s64 	%rd7541, -1, 0, %p984;
	cvt.u32.u64 	%r4718, %rd7540;
	sub.s32 	%r8659, %r4718, %r4714;
	and.b64  	%rd7542, %rd28707, 4294967295;
	add.s64 	%rd7543, %rd7542, %rd7541;
	setp.lt.u64 	%p985, %rd7543, %rd361;
	selp.s64 	%rd7544, -1, 0, %p985;
	cvt.u32.u64 	%r4719, %rd7543;
	sub.s32 	%r8660, %r4719, %r4713;
	and.b64  	%rd7545, %rd28708, 4294967295;
	add.s64 	%rd7546, %rd7545, %rd7544;
	setp.lt.u64 	%p986, %rd7546, %rd362;
	selp.s64 	%rd7547, -1, 0, %p986;
	cvt.u32.u64 	%r4720, %rd7546;
	sub.s32 	%r8661, %r4720, %r4712;
	and.b64  	%rd7548, %rd28709, 4294967295;
	add.s64 	%rd7549, %rd7548, %rd7547;
	setp.lt.u64 	%p987, %rd7549, %rd177;
	selp.s64 	%rd7550, -1, 0, %p987;
	cvt.u32.u64 	%r4721, %rd7549;
	sub.s32 	%r8662, %r4721, %r4716;
	and.b64  	%rd7551, %rd28710, 4294967295;
	add.s64 	%rd7552, %rd7551, %rd7550;
	setp.lt.u64 	%p988, %rd7552, %rd124;
	selp.s64 	%rd7553, -1, 0, %p988;
	cvt.u32.u64 	%r4722, %rd7552;
	sub.s32 	%r8663, %r4722, %r4715;
	and.b64  	%rd7554, %rd28711, 4294967295;
	add.s64 	%rd7555, %rd7554, %rd7553;
	setp.lt.u64 	%p989, %rd7555, %rd228;
	selp.s32 	%r4723, -1, 0, %p989;
	cvt.u32.u64 	%r4724, %rd7555;
	sub.s32 	%r8664, %r4724, %r4717;
	add.s32 	%r4725, %r8665, %r4723;
	sub.s32 	%r8665, %r4725, %r4642;
$L__BB1_525:
	setp.gt.u32 	%p990, %r8665, %r4642;
	@%p990 bra 	$L__BB1_538;
	bra.uni 	$L__BB1_539;
$L__BB1_526:
	cvt.u32.u64 	%r4726, %rd228;
	setp.gt.u32 	%p992, %r8664, %r4726;
	@%p992 bra 	$L__BB1_538;
	setp.lt.u32 	%p993, %r8664, %r4726;
	@%p993 bra 	$L__BB1_540;
	cvt.u32.u64 	%r4728, %rd124;
	setp.gt.u32 	%p994, %r8663, %r4728;
	@%p994 bra 	$L__BB1_538;
	setp.lt.u32 	%p995, %r8663, %r4728;
	@%p995 bra 	$L__BB1_540;
	cvt.u32.u64 	%r4730, %rd177;
	setp.gt.u32 	%p996, %r8662, %r4730;
	@%p996 bra 	$L__BB1_538;
	setp.lt.u32 	%p997, %r8662, %r4730;
	@%p997 bra 	$L__BB1_540;
	cvt.u32.u64 	%r4732, %rd362;
	setp.gt.u32 	%p998, %r8661, %r4732;
	@%p998 bra 	$L__BB1_538;
	setp.lt.u32 	%p999, %r8661, %r4732;
	@%p999 bra 	$L__BB1_540;
	cvt.u32.u64 	%r4734, %rd361;
	setp.gt.u32 	%p1000, %r8660, %r4734;
	@%p1000 bra 	$L__BB1_538;
	setp.lt.u32 	%p1001, %r8660, %r4734;
	@%p1001 bra 	$L__BB1_540;
	cvt.u32.u64 	%r4736, %rd363;
	setp.gt.u32 	%p1002, %r8659, %r4736;
	@%p1002 bra 	$L__BB1_538;
	setp.lt.u32 	%p1003, %r8659, %r4736;
	setp.lt.u32 	%p1004, %r8658, %r674;
	or.pred  	%p1005, %p1003, %p1004;
	@%p1005 bra 	$L__BB1_540;
$L__BB1_538:
	cvt.u32.u64 	%r4738, %rd228;
	cvt.u32.u64 	%r4739, %rd362;
	cvt.u32.u64 	%r4740, %rd361;
	cvt.u32.u64 	%r4741, %rd363;
	cvt.u32.u64 	%r4742, %rd124;
	cvt.u32.u64 	%r4743, %rd177;
	setp.lt.u32 	%p1006, %r8658, %r674;
	selp.s64 	%rd7556, -1, 0, %p1006;
	sub.s32 	%r8658, %r8658, %r674;
	cvt.u64.u32 	%rd7557, %r8659;
	add.s64 	%rd7558, %rd7556, %rd7557;
	setp.lt.u64 	%p1007, %rd7558, %rd363;
	selp.s64 	%rd7559, -1, 0, %p1007;
	cvt.u32.u64 	%r4744, %rd7558;
	sub.s32 	%r8659, %r4744, %r4741;
	cvt.u64.u32 	%rd7560, %r8660;
	add.s64 	%rd7561, %rd7559, %rd7560;
	setp.lt.u64 	%p1008, %rd7561, %rd361;
	selp.s64 	%rd7562, -1, 0, %p1008;
	cvt.u32.u64 	%r4745, %rd7561;
	sub.s32 	%r8660, %r4745, %r4740;
	cvt.u64.u32 	%rd7563, %r8661;
	add.s64 	%rd7564, %rd7562, %rd7563;
	setp.lt.u64 	%p1009, %rd7564, %rd362;
	selp.s64 	%rd7565, -1, 0, %p1009;
	cvt.u32.u64 	%r4746, %rd7564;
	sub.s32 	%r8661, %r4746, %r4739;
	cvt.u64.u32 	%rd7566, %r8662;
	add.s64 	%rd7567, %rd7565, %rd7566;
	setp.lt.u64 	%p1010, %rd7567, %rd177;
	selp.s64 	%rd7568, -1, 0, %p1010;
	cvt.u32.u64 	%r4747, %rd7567;
	sub.s32 	%r8662, %r4747, %r4743;
	cvt.u64.u32 	%rd7569, %r8663;
	add.s64 	%rd7570, %rd7568, %rd7569;
	setp.lt.u64 	%p1011, %rd7570, %rd124;
	selp.s64 	%rd7571, -1, 0, %p1011;
	cvt.u32.u64 	%r4748, %rd7570;
	sub.s32 	%r8663, %r4748, %r4742;
	cvt.u64.u32 	%rd7572, %r8664;
	add.s64 	%rd7573, %rd7571, %rd7572;
	setp.lt.u64 	%p1012, %rd7573, %rd228;
	selp.s32 	%r4749, -1, 0, %p1012;
	cvt.u32.u64 	%r4750, %rd7573;
	sub.s32 	%r8664, %r4750, %r4738;
	add.s32 	%r4751, %r8665, %r4749;
	sub.s32 	%r8665, %r4751, %r4642;
	bra.uni 	$L__BB1_540;
$L__BB1_539:
	setp.lt.u32 	%p991, %r8665, %r4642;
	@%p991 bra 	$L__BB1_540;
	bra.uni 	$L__BB1_526;
$L__BB1_540:
	mul.wide.u32 	%rd7574, %r8658, %r8658;
	cvt.u32.u64 	%r4752, %rd7574;
	shr.u64 	%rd7575, %rd7574, 32;
	mul.wide.u32 	%rd7576, %r8659, %r8658;
	add.s64 	%rd7577, %rd7575, %rd7576;
	shr.u64 	%rd7578, %rd7577, 32;
	mul.wide.u32 	%rd7579, %r8660, %r8658;
	add.s64 	%rd7580, %rd7578, %rd7579;
	shr.u64 	%rd7581, %rd7580, 32;
	mul.wide.u32 	%rd7582, %r8661, %r8658;
	add.s64 	%rd7583, %rd7581, %rd7582;
	shr.u64 	%rd7584, %rd7583, 32;
	mul.wide.u32 	%rd7585, %r8662, %r8658;
	add.s64 	%rd7586, %rd7584, %rd7585;
	shr.u64 	%rd7587, %rd7586, 32;
	mul.wide.u32 	%rd7588, %r8663, %r8658;
	add.s64 	%rd7589, %rd7587, %rd7588;
	shr.u64 	%rd7590, %rd7589, 32;
	mul.wide.u32 	%rd7591, %r8664, %r8658;
	add.s64 	%rd7592, %rd7590, %rd7591;
	shr.u64 	%rd7593, %rd7592, 32;
	mul.wide.u32 	%rd7594, %r8665, %r8658;
	add.s64 	%rd7595, %rd7593, %rd7594;
	shr.u64 	%rd7596, %rd7595, 32;
	and.b64  	%rd7597, %rd7577, 4294967295;
	add.s64 	%rd7598, %rd7576, %rd7597;
	shr.u64 	%rd7599, %rd7598, 32;
	and.b64  	%rd7600, %rd7580, 4294967295;
	mul.wide.u32 	%rd7601, %r8659, %r8659;
	add.s64 	%rd7602, %rd7599, %rd7600;
	add.s64 	%rd7603, %rd7602, %rd7601;
	shr.u64 	%rd7604, %rd7603, 32;
	and.b64  	%rd7605, %rd7583, 4294967295;
	mul.wide.u32 	%rd7606, %r8660, %r8659;
	add.s64 	%rd7607, %rd7604, %rd7605;
	add.s64 	%rd7608, %rd7607, %rd7606;
	shr.u64 	%rd7609, %rd7608, 32;
	and.b64  	%rd7610, %rd7586, 4294967295;
	mul.wide.u32 	%rd7611, %r8661, %r8659;
	add.s64 	%rd7612, %rd7609, %rd7610;
	add.s64 	%rd7613, %rd7612, %rd7611;
	shr.u64 	%rd7614, %rd7613, 32;
	and.b64  	%rd7615, %rd7589, 4294967295;
	mul.wide.u32 	%rd7616, %r8662, %r8659;
	add.s64 	%rd7617, %rd7614, %rd7615;
	add.s64 	%rd7618, %rd7617, %rd7616;
	shr.u64 	%rd7619, %rd7618, 32;
	and.b64  	%rd7620, %rd7592, 4294967295;
	mul.wide.u32 	%rd7621, %r8663, %r8659;
	add.s64 	%rd7622, %rd7619, %rd7620;
	add.s64 	%rd7623, %rd7622, %rd7621;
	shr.u64 	%rd7624, %rd7623, 32;
	and.b64  	%rd7625, %rd7595, 4294967295;
	mul.wide.u32 	%rd7626, %r8664, %r8659;
	add.s64 	%rd7627, %rd7624, %rd7625;
	add.s64 	%rd7628, %rd7627, %rd7626;
	shr.u64 	%rd7629, %rd7628, 32;
	mul.wide.u32 	%rd7630, %r8665, %r8659;
	add.s64 	%rd7631, %rd7629, %rd7596;
	add.s64 	%rd7632, %rd7631, %rd7630;
	shr.u64 	%rd7633, %rd7632, 32;
	and.b64  	%rd7634, %rd7603, 4294967295;
	add.s64 	%rd7635, %rd7579, %rd7634;
	shr.u64 	%rd7636, %rd7635, 32;
	and.b64  	%rd7637, %rd7608, 4294967295;
	add.s64 	%rd7638, %rd7636, %rd7637;
	add.s64 	%rd7639, %rd7638, %rd7606;
	shr.u64 	%rd7640, %rd7639, 32;
	and.b64  	%rd7641, %rd7613, 4294967295;
	mul.wide.u32 	%rd7642, %r8660, %r8660;
	add.s64 	%rd7643, %rd7640, %rd7641;
	add.s64 	%rd7644, %rd7643, %rd7642;
	shr.u64 	%rd7645, %rd7644, 32;
	and.b64  	%rd7646, %rd7618, 4294967295;
	mul.wide.u32 	%rd7647, %r8661, %r8660;
	add.s64 	%rd7648, %rd7645, %rd7646;
	add.s64 	%rd7649, %rd7648, %rd7647;
	shr.u64 	%rd7650, %rd7649, 32;
	and.b64  	%rd7651, %rd7623, 4294967295;
	mul.wide.u32 	%rd7652, %r8662, %r8660;
	add.s64 	%rd7653, %rd7650, %rd7651;
	add.s64 	%rd7654, %rd7653, %rd7652;
	shr.u64 	%rd7655, %rd7654, 32;
	and.b64  	%rd7656, %rd7628, 4294967295;
	mul.wide.u32 	%rd7657, %r8663, %r8660;
	add.s64 	%rd7658, %rd7655, %rd7656;
	add.s64 	%rd7659, %rd7658, %rd7657;
	shr.u64 	%rd7660, %rd7659, 32;
	and.b64  	%rd7661, %rd7632, 4294967295;
	mul.wide.u32 	%rd7662, %r8664, %r8660;
	add.s64 	%rd7663, %rd7660, %rd7661;
	add.s64 	%rd7664, %rd7663, %rd7662;
	shr.u64 	%rd7665, %rd7664, 32;
	mul.wide.u32 	%rd7666, %r8665, %r8660;
	add.s64 	%rd7667, %rd7665, %rd7633;
	add.s64 	%rd7668, %rd7667, %rd7666;
	shr.u64 	%rd7669, %rd7668, 32;
	and.b64  	%rd7670, %rd7639, 4294967295;
	add.s64 	%rd7671, %rd7582, %rd7670;
	shr.u64 	%rd7672, %rd7671, 32;
	and.b64  	%rd7673, %rd7644, 4294967295;
	add.s64 	%rd7674, %rd7672, %rd7673;
	add.s64 	%rd7675, %rd7674, %rd7611;
	shr.u64 	%rd7676, %rd7675, 32;
	and.b64  	%rd7677, %rd7649, 4294967295;
	add.s64 	%rd7678, %rd7676, %rd7677;
	add.s64 	%rd7679, %rd7678, %rd7647;
	shr.u64 	%rd7680, %rd7679, 32;
	and.b64  	%rd7681, %rd7654, 4294967295;
	mul.wide.u32 	%rd7682, %r8661, %r8661;
	add.s64 	%rd7683, %rd7680, %rd7681;
	add.s64 	%rd7684, %rd7683, %rd7682;
	shr.u64 	%rd7685, %rd7684, 32;
	and.b64  	%rd7686, %rd7659, 4294967295;
	mul.wide.u32 	%rd7687, %r8662, %r8661;
	add.s64 	%rd7688, %rd7685, %rd7686;
	add.s64 	%rd7689, %rd7688, %rd7687;
	shr.u64 	%rd7690, %rd7689, 32;
	and.b64  	%rd7691, %rd7664, 4294967295;
	mul.wide.u32 	%rd7692, %r8663, %r8661;
	add.s64 	%rd7693, %rd7690, %rd7691;
	add.s64 	%rd7694, %rd7693, %rd7692;
	shr.u64 	%rd7695, %rd7694, 32;
	and.b64  	%rd7696, %rd7668, 4294967295;
	mul.wide.u32 	%rd7697, %r8664, %r8661;
	add.s64 	%rd7698, %rd7695, %rd7696;
	add.s64 	%rd7699, %rd7698, %rd7697;
	shr.u64 	%rd7700, %rd7699, 32;
	mul.wide.u32 	%rd7701, %r8665, %r8661;
	add.s64 	%rd7702, %rd7700, %rd7669;
	add.s64 	%rd7703, %rd7702, %rd7701;
	shr.u64 	%rd7704, %rd7703, 32;
	and.b64  	%rd7705, %rd7675, 4294967295;
	add.s64 	%rd7706, %rd7585, %rd7705;
	shr.u64 	%rd7707, %rd7706, 32;
	and.b64  	%rd7708, %rd7679, 4294967295;
	add.s64 	%rd7709, %rd7707, %rd7708;
	add.s64 	%rd7710, %rd7709, %rd7616;
	shr.u64 	%rd7711, %rd7710, 32;
	and.b64  	%rd7712, %rd7684, 4294967295;
	add.s64 	%rd7713, %rd7711, %rd7712;
	add.s64 	%rd7714, %rd7713, %rd7652;
	shr.u64 	%rd7715, %rd7714, 32;
	and.b64  	%rd7716, %rd7689, 4294967295;
	add.s64 	%rd7717, %rd7715, %rd7716;
	add.s64 	%rd7718, %rd7717, %rd7687;
	shr.u64 	%rd7719, %rd7718, 32;
	and.b64  	%rd7720, %rd7694, 4294967295;
	mul.wide.u32 	%rd7721, %r8662, %r8662;
	add.s64 	%rd7722, %rd7719, %rd7720;
	add.s64 	%rd7723, %rd7722, %rd7721;
	shr.u64 	%rd7724, %rd7723, 32;
	and.b64  	%rd7725, %rd7699, 4294967295;
	mul.wide.u32 	%rd7726, %r8663, %r8662;
	add.s64 	%rd7727, %rd7724, %rd7725;
	add.s64 	%rd7728, %rd7727, %rd7726;
	shr.u64 	%rd7729, %rd7728, 32;
	and.b64  	%rd7730, %rd7703, 4294967295;
	mul.wide.u32 	%rd7731, %r8664, %r8662;
	add.s64 	%rd7732, %rd7729, %rd7730;
	add.s64 	%rd7733, %rd7732, %rd7731;
	shr.u64 	%rd7734, %rd7733, 32;
	mul.wide.u32 	%rd7735, %r8665, %r8662;
	add.s64 	%rd7736, %rd7734, %rd7704;
	add.s64 	%rd7737, %rd7736, %rd7735;
	shr.u64 	%rd7738, %rd7737, 32;
	and.b64  	%rd7739, %rd7710, 4294967295;
	add.s64 	%rd7740, %rd7588, %rd7739;
	shr.u64 	%rd7741, %rd7740, 32;
	and.b64  	%rd7742, %rd7714, 4294967295;
	add.s64 	%rd7743, %rd7741, %rd7742;
	add.s64 	%rd7744, %rd7743, %rd7621;
	shr.u64 	%rd7745, %rd7744, 32;
	and.b64  	%rd7746, %rd7718, 4294967295;
	add.s64 	%rd7747, %rd7745, %rd7746;
	add.s64 	%rd7748, %rd7747, %rd7657;
	shr.u64 	%rd7749, %rd7748, 32;
	and.b64  	%rd7750, %rd7723, 4294967295;
	add.s64 	%rd7751, %rd7749, %rd7750;
	add.s64 	%rd7752, %rd7751, %rd7692;
	shr.u64 	%rd7753, %rd7752, 32;
	and.b64  	%rd7754, %rd7728, 4294967295;
	add.s64 	%rd7755, %rd7753, %rd7754;
	add.s64 	%rd7756, %rd7755, %rd7726;
	shr.u64 	%rd7757, %rd7756, 32;
	and.b64  	%rd7758, %rd7733, 4294967295;
	mul.wide.u32 	%rd7759, %r8663, %r8663;
	add.s64 	%rd7760, %rd7757, %rd7758;
	add.s64 	%rd7761, %rd7760, %rd7759;
	shr.u64 	%rd7762, %rd7761, 32;
	and.b64  	%rd7763, %rd7737, 4294967295;
	mul.wide.u32 	%rd7764, %r8664, %r8663;
	add.s64 	%rd7765, %rd7762, %rd7763;
	add.s64 	%rd7766, %rd7765, %rd7764;
	shr.u64 	%rd7767, %rd7766, 32;
	mul.wide.u32 	%rd7768, %r8665, %r8663;
	add.s64 	%rd7769, %rd7767, %rd7738;
	add.s64 	%rd7770, %rd7769, %rd7768;
	shr.u64 	%rd7771, %rd7770, 32;
	and.b64  	%rd7772, %rd7744, 4294967295;
	add.s64 	%rd7773, %rd7591, %rd7772;
	shr.u64 	%rd7774, %rd7773, 32;
	and.b64  	%rd7775, %rd7748, 4294967295;
	add.s64 	%rd7776, %rd7774, %rd7775;
	add.s64 	%rd7777, %rd7776, %rd7626;
	shr.u64 	%rd7778, %rd7777, 32;
	and.b64  	%rd7779, %rd7752, 4294967295;
	add.s64 	%rd7780, %rd7778, %rd7779;
	add.s64 	%rd7781, %rd7780, %rd7662;
	shr.u64 	%rd7782, %rd7781, 32;
	and.b64  	%rd7783, %rd7756, 4294967295;
	add.s64 	%rd7784, %rd7782, %rd7783;
	add.s64 	%rd7785, %rd7784, %rd7697;
	shr.u64 	%rd7786, %rd7785, 32;
	and.b64  	%rd7787, %rd7761, 4294967295;
	add.s64 	%rd7788, %rd7786, %rd7787;
	add.s64 	%rd7789, %rd7788, %rd7731;
	shr.u64 	%rd7790, %rd7789, 32;
	and.b64  	%rd7791, %rd7766, 4294967295;
	add.s64 	%rd7792, %rd7790, %rd7791;
	add.s64 	%rd7793, %rd7792, %rd7764;
	shr.u64 	%rd7794, %rd7793, 32;
	and.b64  	%rd7795, %rd7770, 4294967295;
	mul.wide.u32 	%rd7796, %r8664, %r8664;
	add.s64 	%rd7797, %rd7794, %rd7795;
	add.s64 	%rd7798, %rd7797, %rd7796;
	shr.u64 	%rd7799, %rd7798, 32;
	mul.wide.u32 	%rd7800, %r8665, %r8664;
	add.s64 	%rd7801, %rd7799, %rd7771;
	add.s64 	%rd7802, %rd7801, %rd7800;
	shr.u64 	%rd7803, %rd7802, 32;
	and.b64  	%rd7804, %rd7777, 4294967295;
	add.s64 	%rd7805, %rd7594, %rd7804;
	shr.u64 	%rd7806, %rd7805, 32;
	and.b64  	%rd7807, %rd7781, 4294967295;
	add.s64 	%rd7808, %rd7806, %rd7807;
	add.s64 	%rd7809, %rd7808, %rd7630;
	shr.u64 	%rd7810, %rd7809, 32;
	and.b64  	%rd7811, %rd7785, 4294967295;
	add.s64 	%rd7812, %rd7810, %rd7811;
	add.s64 	%rd7813, %rd7812, %rd7666;
	shr.u64 	%rd7814, %rd7813, 32;
	and.b64  	%rd7815, %rd7789, 4294967295;
	add.s64 	%rd7816, %rd7814, %rd7815;
	add.s64 	%rd7817, %rd7816, %rd7701;
	shr.u64 	%rd7818, %rd7817, 32;
	and.b64  	%rd7819, %rd7793, 4294967295;
	add.s64 	%rd7820, %rd7818, %rd7819;
	add.s64 	%rd7821, %rd7820, %rd7735;
	shr.u64 	%rd7822, %rd7821, 32;
	and.b64  	%rd7823, %rd7798, 4294967295;
	add.s64 	%rd7824, %rd7822, %rd7823;
	add.s64 	%rd7825, %rd7824, %rd7768;
	shr.u64 	%rd7826, %rd7825, 32;
	and.b64  	%rd7827, %rd7802, 4294967295;
	add.s64 	%rd7828, %rd7826, %rd7827;
	add.s64 	%rd7829, %rd7828, %rd7800;
	shr.u64 	%rd7830, %rd7829, 32;
	mul.wide.u32 	%rd7831, %r8665, %r8665;
	add.s64 	%rd7832, %rd7830, %rd7803;
	add.s64 	%rd7833, %rd7832, %rd7831;
	shr.u64 	%rd7834, %rd7833, 32;
	{ .reg .b32 tmp; mov.b64 {tmp, %r4753}, %rd7833; }
	and.b64  	%rd7835, %rd7809, 4294967295;
	mul.lo.s64 	%rd7836, %rd7835, 977;
	cvt.u32.u64 	%r4754, %rd7836;
	shr.u64 	%rd7837, %rd7836, 32;
	and.b64  	%rd7838, %rd7813, 4294967295;
	mad.lo.s64 	%rd7839, %rd7838, 977, %rd7837;
	shr.u64 	%rd7840, %rd7839, 32;
	and.b64  	%rd7841, %rd7817, 4294967295;
	mad.lo.s64 	%rd7842, %rd7841, 977, %rd7840;
	shr.u64 	%rd7843, %rd7842, 32;
	and.b64  	%rd7844, %rd7821, 4294967295;
	mad.lo.s64 	%rd7845, %rd7844, 977, %rd7843;
	shr.u64 	%rd7846, %rd7845, 32;
	and.b64  	%rd7847, %rd7825, 4294967295;
	mad.lo.s64 	%rd7848, %rd7847, 977, %rd7846;
	shr.u64 	%rd7849, %rd7848, 32;
	and.b64  	%rd7850, %rd7829, 4294967295;
	mad.lo.s64 	%rd7851, %rd7850, 977, %rd7849;
	shr.u64 	%rd7852, %rd7851, 32;
	and.b64  	%rd7853, %rd7833, 4294967295;
	mad.lo.s64 	%rd7854, %rd7853, 977, %rd7852;
	shr.u64 	%rd7855, %rd7854, 32;
	mad.lo.s64 	%rd7856, %rd7834, 977, %rd7855;
	{ .reg .b32 tmp; mov.b64 {tmp, %r4755}, %rd7856; }
	add.s32 	%r8675, %r4752, %r4754;
	setp.lt.u32 	%p1014, %r8675, %r4752;
	selp.u64 	%rd7857, 1, 0, %p1014;
	and.b64  	%rd7858, %rd7598, 4294967295;
	and.b64  	%rd7859, %rd7839, 4294967295;
	add.s64 	%rd7860, %rd7858, %rd7857;
	add.s64 	%rd7861, %rd7860, %rd7859;
	shr.u64 	%rd7862, %rd7861, 32;
	and.b64  	%rd7863, %rd7635, 4294967295;
	and.b64  	%rd7864, %rd7842, 4294967295;
	add.s64 	%rd7865, %rd7862, %rd7863;
	add.s64 	%rd7866, %rd7865, %rd7864;
	shr.u64 	%rd7867, %rd7866, 32;
	and.b64  	%rd7868, %rd7671, 4294967295;
	and.b64  	%rd7869, %rd7845, 4294967295;
	add.s64 	%rd7870, %rd7867, %rd7868;
	add.s64 	%rd7871, %rd7870, %rd7869;
	shr.u64 	%rd7872, %rd7871, 32;
	and.b64  	%rd7873, %rd7706, 4294967295;
	and.b64  	%rd7874, %rd7848, 4294967295;
	add.s64 	%rd7875, %rd7872, %rd7873;
	add.s64 	%rd7876, %rd7875, %rd7874;
	shr.u64 	%rd7877, %rd7876, 32;
	and.b64  	%rd7878, %rd7740, 4294967295;
	and.b64  	%rd7879, %rd7851, 4294967295;
	add.s64 	%rd7880, %rd7877, %rd7878;
	add.s64 	%rd7881, %rd7880, %rd7879;
	shr.u64 	%rd7882, %rd7881, 32;
	and.b64  	%rd7883, %rd7773, 4294967295;
	and.b64  	%rd7884, %rd7854, 4294967295;
	add.s64 	%rd7885, %rd7882, %rd7883;
	add.s64 	%rd7886, %rd7885, %rd7884;
	shr.u64 	%rd7887, %rd7886, 32;
	and.b64  	%rd7888, %rd7805, 4294967295;
	and.b64  	%rd7889, %rd7856, 4294967295;
	add.s64 	%rd7890, %rd7887, %rd7888;
	add.s64 	%rd7891, %rd7890, %rd7889;
	{ .reg .b32 tmp; mov.b64 {tmp, %r4756}, %rd7891; }
	add.s32 	%r4757, %r4756, %r4755;
	and.b64  	%rd7892, %rd7861, 4294967295;
	add.s64 	%rd28713, %rd7892, %rd7835;
	shr.u64 	%rd7893, %rd28713, 32;
	and.b64  	%rd7894, %rd7866, 4294967295;
	add.s64 	%rd7895, %rd7893, %rd7894;
	add.s64 	%rd28714, %rd7895, %rd7838;
	shr.u64 	%rd7896, %rd28714, 32;
	and.b64  	%rd7897, %rd7871, 4294967295;
	add.s64 	%rd7898, %rd7896, %rd7897;
	add.s64 	%rd28715, %rd7898, %rd7841;
	shr.u64 	%rd7899, %rd28715, 32;
	and.b64  	%rd7900, %rd7876, 4294967295;
	add.s64 	%rd7901, %rd7899, %rd7900;
	add.s64 	%rd28716, %rd7901, %rd7844;
	shr.u64 	%rd7902, %rd28716, 32;
	and.b64  	%rd7903, %rd7881, 4294967295;
	add.s64 	%rd7904, %rd7902, %rd7903;
	add.s64 	%rd28717, %rd7904, %rd7847;
	shr.u64 	%rd7905, %rd28717, 32;
	and.b64  	%rd7906, %rd7886, 4294967295;
	add.s64 	%rd7907, %rd7905, %rd7906;
	add.s64 	%rd28718, %rd7907, %rd7850;
	shr.u64 	%rd7908, %rd28718, 32;
	and.b64  	%rd7909, %rd7891, 4294967295;
	add.s64 	%rd7910, %rd7908, %rd7909;
	add.s64 	%rd28719, %rd7910, %rd7853;
	{ .reg .b32 tmp; mov.b64 {tmp, %r4758}, %rd28719; }
	add.s32 	%r4759, %r4757, %r4758;
	add.s32 	%r759, %r4759, %r4753;
	setp.eq.s32 	%p1015, %r759, 0;
	mov.pred 	%p4549, 0;
	@%p1015 bra 	$L__BB1_542;
	cvt.u64.u32 	%rd7911, %r759;
	mul.wide.u32 	%rd7912, %r759, 977;
	cvt.u32.u64 	%r4760, %rd7912;
	shr.u64 	%rd7913, %rd7912, 32;
	add.s64 	%rd7914, %rd7913, %rd7911;
	shr.u64 	%rd7915, %rd7914, 32;
	add.s32 	%r760, %r8675, %r4760;
	setp.lt.u32 	%p1016, %r760, %r8675;
	selp.u64 	%rd7916, 1, 0, %p1016;
	and.b64  	%rd7917, %rd28713, 4294967295;
	and.b64  	%rd7918, %rd7914, 4294967295;
	add.s64 	%rd7919, %rd7917, %rd7916;
	add.s64 	%rd28713, %rd7919, %rd7918;
	shr.u64 	%rd7920, %rd28713, 32;
	and.b64  	%rd7921, %rd28714, 4294967295;
	add.s64 	%rd7922, %rd7920, %rd7921;
	add.s64 	%rd28714, %rd7922, %rd7915;
	shr.u64 	%rd7923, %rd28714, 32;
	and.b64  	%rd7924, %rd28715, 4294967295;
	add.s64 	%rd28715, %rd7923, %rd7924;
	shr.u64 	%rd7925, %rd28715, 32;
	and.b64  	%rd7926, %rd28716, 4294967295;
	add.s64 	%rd28716, %rd7925, %rd7926;
	shr.u64 	%rd7927, %rd28716, 32;
	and.b64  	%rd7928, %rd28717, 4294967295;
	add.s64 	%rd28717, %rd7927, %rd7928;
	shr.u64 	%rd7929, %rd28717, 32;
	and.b64  	%rd7930, %rd28718, 4294967295;
	add.s64 	%rd28718, %rd7929, %rd7930;
	shr.u64 	%rd7931, %rd28718, 32;
	and.b64  	%rd7932, %rd28719, 4294967295;
	add.s64 	%rd28719, %rd7931, %rd7932;
	setp.gt.u64 	%p4549, %rd28719, 4294967295;
	mov.u32 	%r8675, %r760;
$L__BB1_542:
	ld.const.u32 	%rd406, [const_p+20];
	ld.const.u32 	%rd407, [const_p+16];
	ld.const.u32 	%rd408, [const_p+24];
	ld.const.u32 	%rd409, [const_p+8];
	ld.const.u32 	%rd410, [const_p+12];
	ld.const.u32 	%rd411, [const_p+4];
	ld.const.u32 	%r762, [const_p];
	cvt.u32.u64 	%r8682, %rd28719;
	cvt.u32.u64 	%r8681, %rd28718;
	cvt.u32.u64 	%r8680, %rd28717;
	cvt.u32.u64 	%r8679, %rd28716;
	cvt.u32.u64 	%r8678, %rd28715;
	cvt.u32.u64 	%r8677, %rd28714;
	cvt.u32.u64 	%r8676, %rd28713;
	ld.const.u32 	%r4761, [const_p+28];
	setp.lt.u32 	%p1017, %r4761, %r8682;
	or.pred  	%p1018, %p4549, %p1017;
	@%p1018 bra 	$L__BB1_556;
	setp.gt.u32 	%p1019, %r4761, %r8682;
	@%p1019 bra 	$L__BB1_557;
	cvt.u32.u64 	%r4762, %rd408;
	setp.lt.u32 	%p1020, %r4762, %r8681;
	@%p1020 bra 	$L__BB1_556;
	cvt.u32.u64 	%r4763, %rd408;
	setp.gt.u32 	%p1021, %r4763, %r8681;
	@%p1021 bra 	$L__BB1_557;
	cvt.u32.u64 	%r4764, %rd406;
	setp.lt.u32 	%p1022, %r4764, %r8680;
	@%p1022 bra 	$L__BB1_556;
	cvt.u32.u64 	%r4765, %rd406;
	setp.gt.u32 	%p1023, %r4765, %r8680;
	@%p1023 bra 	$L__BB1_557;
	cvt.u32.u64 	%r4766, %rd407;
	setp.lt.u32 	%p1024, %r4766, %r8679;
	@%p1024 bra 	$L__BB1_556;
	cvt.u32.u64 	%r4767, %rd407;
	setp.gt.u32 	%p1025, %r4767, %r8679;
	@%p1025 bra 	$L__BB1_557;
	cvt.u32.u64 	%r4768, %rd410;
	setp.lt.u32 	%p1026, %r4768, %r8678;
	@%p1026 bra 	$L__BB1_556;
	cvt.u32.u64 	%r4769, %rd410;
	setp.gt.u32 	%p1027, %r4769, %r8678;
	@%p1027 bra 	$L__BB1_557;
	cvt.u32.u64 	%r4770, %rd409;
	setp.lt.u32 	%p1028, %r4770, %r8677;
	@%p1028 bra 	$L__BB1_556;
	cvt.u32.u64 	%r4771, %rd409;
	setp.gt.u32 	%p1029, %r4771, %r8677;
	@%p1029 bra 	$L__BB1_557;
	cvt.u32.u64 	%r4772, %rd411;
	setp.lt.u32 	%p1030, %r4772, %r8676;
	@%p1030 bra 	$L__BB1_556;
	cvt.u32.u64 	%r4773, %rd411;
	setp.gt.u32 	%p1031, %r4773, %r8676;
	setp.lt.u32 	%p1032, %r8675, %r762;
	or.pred  	%p1033, %p1031, %p1032;
	@%p1033 bra 	$L__BB1_557;
$L__BB1_556:
	cvt.u32.u64 	%r4774, %rd410;
	cvt.u32.u64 	%r4775, %rd409;
	cvt.u32.u64 	%r4776, %rd411;
	cvt.u32.u64 	%r4777, %rd406;
	cvt.u32.u64 	%r4778, %rd407;
	cvt.u32.u64 	%r4779, %rd408;
	setp.lt.u32 	%p1034, %r8675, %r762;
	selp.s64 	%rd7934, -1, 0, %p1034;
	sub.s32 	%r8675, %r8675, %r762;
	and.b64  	%rd7935, %rd28713, 4294967295;
	add.s64 	%rd7936, %rd7935, %rd7934;
	setp.lt.u64 	%p1035, %rd7936, %rd411;
	selp.s64 	%rd7937, -1, 0, %p1035;
	cvt.u32.u64 	%r4780, %rd7936;
	sub.s32 	%r8676, %r4780, %r4776;
	and.b64  	%rd7938, %rd28714, 4294967295;
	add.s64 	%rd7939, %rd7938, %rd7937;
	setp.lt.u64 	%p1036, %rd7939, %rd409;
	selp.s64 	%rd7940, -1, 0, %p1036;
	cvt.u32.u64 	%r4781, %rd7939;
	sub.s32 	%r8677, %r4781, %r4775;
	and.b64  	%rd7941, %rd28715, 4294967295;
	add.s64 	%rd7942, %rd7941, %rd7940;
	setp.lt.u64 	%p1037, %rd7942, %rd410;
	selp.s64 	%rd7943, -1, 0, %p1037;
	cvt.u32.u64 	%r4782, %rd7942;
	sub.s32 	%r8678, %r4782, %r4774;
	and.b64  	%rd7944, %rd28716, 4294967295;
	add.s64 	%rd7945, %rd7944, %rd7943;
	setp.lt.u64 	%p1038, %rd7945, %rd407;
	selp.s64 	%rd7946, -1, 0, %p1038;
	cvt.u32.u64 	%r4783, %rd7945;
	sub.s32 	%r8679, %r4783, %r4778;
	and.b64  	%rd7947, %rd28717, 4294967295;
	add.s64 	%rd7948, %rd7947, %rd7946;
	setp.lt.u64 	%p1039, %rd7948, %rd406;
	selp.s64 	%rd7949, -1, 0, %p1039;
	cvt.u32.u64 	%r4784, %rd7948;
	sub.s32 	%r8680, %r4784, %r4777;
	and.b64  	%rd7950, %rd28718, 4294967295;
	add.s64 	%rd7951, %rd7950, %rd7949;
	setp.lt.u64 	%p1040, %rd7951, %rd408;
	selp.s32 	%r4785, -1, 0, %p1040;
	cvt.u32.u64 	%r4786, %rd7951;
	sub.s32 	%r8681, %r4786, %r4779;
	add.s32 	%r4787, %r8682, %r4785;
	sub.s32 	%r8682, %r4787, %r4761;
$L__BB1_557:
	setp.gt.u32 	%p1041, %r8682, %r4761;
	@%p1041 bra 	$L__BB1_570;
	bra.uni 	$L__BB1_571;
$L__BB1_558:
	cvt.u32.u64 	%r4788, %rd408;
	setp.gt.u32 	%p1043, %r8681, %r4788;
	@%p1043 bra 	$L__BB1_570;
	setp.lt.u32 	%p1044, %r8681, %r4788;
	@%p1044 bra 	$L__BB1_572;
	cvt.u32.u64 	%r4790, %rd406;
	setp.gt.u32 	%p1045, %r8680, %r4790;
	@%p1045 bra 	$L__BB1_570;
	setp.lt.u32 	%p1046, %r8680, %r4790;
	@%p1046 bra 	$L__BB1_572;
	cvt.u32.u64 	%r4792, %rd407;
	setp.gt.u32 	%p1047, %r8679, %r4792;
	@%p1047 bra 	$L__BB1_570;
	setp.lt.u32 	%p1048, %r8679, %r4792;
	@%p1048 bra 	$L__BB1_572;
	cvt.u32.u64 	%r4794, %rd410;
	setp.gt.u32 	%p1049, %r8678, %r4794;
	@%p1049 bra 	$L__BB1_570;
	setp.lt.u32 	%p1050, %r8678, %r4794;
	@%p1050 bra 	$L__BB1_572;
	cvt.u32.u64 	%r4796, %rd409;
	setp.gt.u32 	%p1051, %r8677, %r4796;
	@%p1051 bra 	$L__BB1_570;
	setp.lt.u32 	%p1052, %r8677, %r4796;
	@%p1052 bra 	$L__BB1_572;
	cvt.u32.u64 	%r4798, %rd411;
	setp.gt.u32 	%p1053, %r8676, %r4798;
	@%p1053 bra 	$L__BB1_570;
	setp.lt.u32 	%p1054, %r8676, %r4798;
	setp.lt.u32 	%p1055, %r8675, %r762;
	or.pred  	%p1056, %p1054, %p1055;
	@%p1056 bra 	$L__BB1_572;
$L__BB1_570:
	cvt.u32.u64 	%r4800, %rd408;
	cvt.u32.u64 	%r4801, %rd410;
	cvt.u32.u64 	%r4802, %rd409;
	cvt.u32.u64 	%r4803, %rd411;
	cvt.u32.u64 	%r4804, %rd406;
	cvt.u32.u64 	%r4805, %rd407;
	setp.lt.u32 	%p1057, %r8675, %r762;
	selp.s64 	%rd7952, -1, 0, %p1057;
	sub.s32 	%r8675, %r8675, %r762;
	cvt.u64.u32 	%rd7953, %r8676;
	add.s64 	%rd7954, %rd7952, %rd7953;
	setp.lt.u64 	%p1058, %rd7954, %rd411;
	selp.s64 	%rd7955, -1, 0, %p1058;
	cvt.u32.u64 	%r4806, %rd7954;
	sub.s32 	%r8676, %r4806, %r4803;
	cvt.u64.u32 	%rd7956, %r8677;
	add.s64 	%rd7957, %rd7955, %rd7956;
	setp.lt.u64 	%p1059, %rd7957, %rd409;
	selp.s64 	%rd7958, -1, 0, %p1059;
	cvt.u32.u64 	%r4807, %rd7957;
	sub.s32 	%r8677, %r4807, %r4802;
	cvt.u64.u32 	%rd7959, %r8678;
	add.s64 	%rd7960, %rd7958, %rd7959;
	setp.lt.u64 	%p1060, %rd7960, %rd410;
	selp.s64 	%rd7961, -1, 0, %p1060;
	cvt.u32.u64 	%r4808, %rd7960;
	sub.s32 	%r8678, %r4808, %r4801;
	cvt.u64.u32 	%rd7962, %r8679;
	add.s64 	%rd7963, %rd7961, %rd7962;
	setp.lt.u64 	%p1061, %rd7963, %rd407;
	selp.s64 	%rd7964, -1, 0, %p1061;
	cvt.u32.u64 	%r4809, %rd7963;
	sub.s32 	%r8679, %r4809, %r4805;
	cvt.u64.u32 	%rd7965, %r8680;
	add.s64 	%rd7966, %rd7964, %rd7965;
	setp.lt.u64 	%p1062, %rd7966, %rd406;
	selp.s64 	%rd7967, -1, 0, %p1062;
	cvt.u32.u64 	%r4810, %rd7966;
	sub.s32 	%r8680, %r4810, %r4804;
	cvt.u64.u32 	%rd7968, %r8681;
	add.s64 	%rd7969, %rd7967, %rd7968;
	setp.lt.u64 	%p1063, %rd7969, %rd408;
	selp.s32 	%r4811, -1, 0, %p1063;
	cvt.u32.u64 	%r4812, %rd7969;
	sub.s32 	%r8681, %r4812, %r4800;
	add.s32 	%r4813, %r8682, %r4811;
	sub.s32 	%r8682, %r4813, %r4761;
	bra.uni 	$L__BB1_572;
$L__BB1_571:
	setp.lt.u32 	%p1042, %r8682, %r4761;
	@%p1042 bra 	$L__BB1_572;
	bra.uni 	$L__BB1_558;
$L__BB1_572:
	shl.b32 	%r4814, %r8597, 1;
	shr.u32 	%r4815, %r8597, 31;
	cvt.u64.u32 	%rd412, %r8596;
	cvt.u64.u32 	%rd7970, %r4815;
	mul.wide.u32 	%rd7971, %r8596, 2;
	or.b64  	%rd7972, %rd7971, %rd7970;
	shr.u64 	%rd7973, %rd7971, 32;
	cvt.u64.u32 	%rd413, %r8595;
	mul.wide.u32 	%rd7974, %r8595, 2;
	or.b64  	%rd7975, %rd7974, %rd7973;
	shr.u64 	%rd7976, %rd7974, 32;
	cvt.u64.u32 	%rd414, %r8594;
	mul.wide.u32 	%rd7977, %r8594, 2;
	or.b64  	%rd7978, %rd7977, %rd7976;
	shr.u64 	%rd7979, %rd7977, 32;
	cvt.u64.u32 	%rd415, %r8593;
	mul.wide.u32 	%rd7980, %r8593, 2;
	add.s64 	%rd7981, %rd7980, %rd7979;
	shr.u64 	%rd7982, %rd7981, 32;
	cvt.u64.u32 	%rd416, %r8592;
	mul.wide.u32 	%rd7983, %r8592, 2;
	add.s64 	%rd7984, %rd7983, %rd7982;
	shr.u64 	%rd7985, %rd7984, 32;
	cvt.u64.u32 	%rd417, %r8591;
	mul.wide.u32 	%rd7986, %r8591, 2;
	add.s64 	%rd7987, %rd7986, %rd7985;
	shr.u64 	%rd7988, %rd7987, 32;
	mul.wide.u32 	%rd7989, %r8590, 2;
	add.s64 	%rd7990, %rd7989, %rd7988;
	shr.u64 	%rd7991, %rd7990, 32;
	{ .reg .b32 tmp; mov.b64 {tmp, %r4816}, %rd7990; }
	mad.lo.s32 	%r8692, %r4816, 977, %r4814;
	setp.lt.u32 	%p1065, %r8692, %r4814;
	selp.u64 	%rd7992, 1, 0, %p1065;
	and.b64  	%rd7993, %rd7972, 4294967295;
	add.s64 	%rd7994, %rd7993, %rd7992;
	shr.u64 	%rd7995, %rd7994, 32;
	and.b64  	%rd7996, %rd7975, 4294967295;
	add.s64 	%rd7997, %rd7995, %rd7996;
	shr.u64 	%rd7998, %rd7997, 32;
	and.b64  	%rd7999, %rd7978, 4294967295;
	add.s64 	%rd8000, %rd7998, %rd7999;
	shr.u64 	%rd8001, %rd8000, 32;
	and.b64  	%rd8002, %rd7981, 4294967295;
	add.s64 	%rd8003, %rd8001, %rd8002;
	shr.u64 	%rd8004, %rd8003, 32;
	and.b64  	%rd8005, %rd7984, 4294967295;
	add.s64 	%rd8006, %rd8004, %rd8005;
	shr.u64 	%rd8007, %rd8006, 32;
	and.b64  	%rd8008, %rd7987, 4294967295;
	add.s64 	%rd8009, %rd8007, %rd8008;
	shr.u64 	%rd8010, %rd8009, 32;
	and.b64  	%rd8011, %rd7990, 4294967295;
	add.s64 	%rd8012, %rd8010, %rd8011;
	{ .reg .b32 tmp; mov.b64 {tmp, %r4817}, %rd8012; }
	and.b64  	%rd8013, %rd7994, 4294967295;
	add.s64 	%rd28720, %rd8013, %rd7991;
	shr.u64 	%rd8014, %rd28720, 32;
	and.b64  	%rd8015, %rd7997, 4294967295;
	add.s64 	%rd28721, %rd8014, %rd8015;
	shr.u64 	%rd8016, %rd28721, 32;
	and.b64  	%rd8017, %rd8000, 4294967295;
	add.s64 	%rd28722, %rd8016, %rd8017;
	shr.u64 	%rd8018, %rd28722, 32;
	and.b64  	%rd8019, %rd8003, 4294967295;
	add.s64 	%rd28723, %rd8018, %rd8019;
	shr.u64 	%rd8020, %rd28723, 32;
	and.b64  	%rd8021, %rd8006, 4294967295;
	add.s64 	%rd28724, %rd8020, %rd8021;
	shr.u64 	%rd8022, %rd28724, 32;
	and.b64  	%rd8023, %rd8009, 4294967295;
	add.s64 	%rd28725, %rd8022, %rd8023;
	shr.u64 	%rd8024, %rd28725, 32;
	and.b64  	%rd8025, %rd8012, 4294967295;
	add.s64 	%rd28726, %rd8024, %rd8025;
	{ .reg .b32 tmp; mov.b64 {tmp, %r4818}, %rd28726; }
	add.s32 	%r804, %r4817, %r4818;
	setp.eq.s32 	%p1066, %r804, 0;
	mov.pred 	%p4550, 0;
	@%p1066 bra 	$L__BB1_574;
	mad.lo.s32 	%r805, %r804, 977, %r8692;
	setp.lt.u32 	%p1067, %r805, %r8692;
	selp.u64 	%rd8026, 1, 0, %p1067;
	and.b64  	%rd8027, %rd28720, 4294967295;
	cvt.u64.u32 	%rd8028, %r804;
	add.s64 	%rd8029, %rd8027, %rd8026;
	add.s64 	%rd28720, %rd8029, %rd8028;
	shr.u64 	%rd8030, %rd28720, 32;
	and.b64  	%rd8031, %rd28721, 4294967295;
	add.s64 	%rd28721, %rd8030, %rd8031;
	shr.u64 	%rd8032, %rd28721, 32;
	and.b64  	%rd8033, %rd28722, 4294967295;
	add.s64 	%rd28722, %rd8032, %rd8033;
	shr.u64 	%rd8034, %rd28722, 32;
	and.b64  	%rd8035, %rd28723, 4294967295;
	add.s64 	%rd28723, %rd8034, %rd8035;
	shr.u64 	%rd8036, %rd28723, 32;
	and.b64  	%rd8037, %rd28724, 4294967295;
	add.s64 	%rd28724, %rd8036, %rd8037;
	shr.u64 	%rd8038, %rd28724, 32;
	and.b64  	%rd8039, %rd28725, 4294967295;
	add.s64 	%rd28725, %rd8038, %rd8039;
	shr.u64 	%rd8040, %rd28725, 32;
	and.b64  	%rd8041, %rd28726, 4294967295;
	add.s64 	%rd28726, %rd8040, %rd8041;
	setp.gt.u64 	%p4550, %rd28726, 4294967295;
	mov.u32 	%r8692, %r805;
$L__BB1_574:
	cvt.u32.u64 	%r8699, %rd28726;
	cvt.u32.u64 	%r8698, %rd28725;
	cvt.u32.u64 	%r8697, %rd28724;
	cvt.u32.u64 	%r8696, %rd28723;
	cvt.u32.u64 	%r8695, %rd28722;
	cvt.u32.u64 	%r8694, %rd28721;
	cvt.u32.u64 	%r8693, %rd28720;
	setp.lt.u32 	%p1068, %r4761, %r8699;
	or.pred  	%p1069, %p4550, %p1068;
	@%p1069 bra 	$L__BB1_588;
	setp.gt.u32 	%p1070, %r4761, %r8699;
	@%p1070 bra 	$L__BB1_589;
	cvt.u32.u64 	%r4819, %rd408;
	setp.lt.u32 	%p1071, %r4819, %r8698;
	@%p1071 bra 	$L__BB1_588;
	cvt.u32.u64 	%r4820, %rd408;
	setp.gt.u32 	%p1072, %r4820, %r8698;
	@%p1072 bra 	$L__BB1_589;
	cvt.u32.u64 	%r4821, %rd406;
	setp.lt.u32 	%p1073, %r4821, %r8697;
	@%p1073 bra 	$L__BB1_588;
	cvt.u32.u64 	%r4822, %rd406;
	setp.gt.u32 	%p1074, %r4822, %r8697;
	@%p1074 bra 	$L__BB1_589;
	cvt.u32.u64 	%r4823, %rd407;
	setp.lt.u32 	%p1075, %r4823, %r8696;
	@%p1075 bra 	$L__BB1_588;
	cvt.u32.u64 	%r4824, %rd407;
	setp.gt.u32 	%p1076, %r4824, %r8696;
	@%p1076 bra 	$L__BB1_589;
	cvt.u32.u64 	%r4825, %rd410;
	setp.lt.u32 	%p1077, %r4825, %r8695;
	@%p1077 bra 	$L__BB1_588;
	cvt.u32.u64 	%r4826, %rd410;
	setp.gt.u32 	%p1078, %r4826, %r8695;
	@%p1078 bra 	$L__BB1_589;
	cvt.u32.u64 	%r4827, %rd409;
	setp.lt.u32 	%p1079, %r4827, %r8694;
	@%p1079 bra 	$L__BB1_588;
	cvt.u32.u64 	%r4828, %rd409;
	setp.gt.u32 	%p1080, %r4828, %r8694;
	@%p1080 bra 	$L__BB1_589;
	cvt.u32.u64 	%r4829, %rd411;
	setp.lt.u32 	%p1081, %r4829, %r8693;
	@%p1081 bra 	$L__BB1_588;
	cvt.u32.u64 	%r4830, %rd411;
	setp.gt.u32 	%p1082, %r4830, %r8693;
	setp.lt.u32 	%p1083, %r8692, %r762;
	or.pred  	%p1084, %p1082, %p1083;
	@%p1084 bra 	$L__BB1_589;
$L__BB1_588:
	cvt.u32.u64 	%r4831, %rd410;
	cvt.u32.u64 	%r4832, %rd409;
	cvt.u32.u64 	%r4833, %rd411;
	cvt.u32.u64 	%r4834, %rd408;
	cvt.u32.u64 	%r4835, %rd406;
	cvt.u32.u64 	%r4836, %rd407;
	setp.lt.u32 	%p1085, %r8692, %r762;
	selp.s64 	%rd8043, -1, 0, %p1085;
	sub.s32 	%r8692, %r8692, %r762;
	and.b64  	%rd8044, %rd28720, 4294967295;
	add.s64 	%rd8045, %rd8044, %rd8043;
	setp.lt.u64 	%p1086, %rd8045, %rd411;
	selp.s64 	%rd8046, -1, 0, %p1086;
	cvt.u32.u64 	%r4837, %rd8045;
	sub.s32 	%r8693, %r4837, %r4833;
	and.b64  	%rd8047, %rd28721, 4294967295;
	add.s64 	%rd8048, %rd8047, %rd8046;
	setp.lt.u64 	%p1087, %rd8048, %rd409;
	selp.s64 	%rd8049, -1, 0, %p1087;
	cvt.u32.u64 	%r4838, %rd8048;
	sub.s32 	%r8694, %r4838, %r4832;
	and.b64  	%rd8050, %rd28722, 4294967295;
	add.s64 	%rd8051, %rd8050, %rd8049;
	setp.lt.u64 	%p1088, %rd8051, %rd410;
	selp.s64 	%rd8052, -1, 0, %p1088;
	cvt.u32.u64 	%r4839, %rd8051;
	sub.s32 	%r8695, %r4839, %r4831;
	and.b64  	%rd8053, %rd28723, 4294967295;
	add.s64 	%rd8054, %rd8053, %rd8052;
	setp.lt.u64 	%p1089, %rd8054, %rd407;
	selp.s64 	%rd8055, -1, 0, %p1089;
	cvt.u32.u64 	%r4840, %rd8054;
	sub.s32 	%r8696, %r4840, %r4836;
	and.b64  	%rd8056, %rd28724, 4294967295;
	add.s64 	%rd8057, %rd8056, %rd8055;
	setp.lt.u64 	%p1090, %rd8057, %rd406;
	selp.s64 	%rd8058, -1, 0, %p1090;
	cvt.u32.u64 	%r4841, %rd8057;
	sub.s32 	%r8697, %r4841, %r4835;
	and.b64  	%rd8059, %rd28725, 4294967295;
	add.s64 	%rd8060, %rd8059, %rd8058;
	setp.lt.u64 	%p1091, %rd8060, %rd408;
	selp.s32 	%r4842, -1, 0, %p1091;
	cvt.u32.u64 	%r4843, %rd8060;
	sub.s32 	%r8698, %r4843, %r4834;
	add.s32 	%r4844, %r8699, %r4842;
	sub.s32 	%r8699, %r4844, %r4761;
$L__BB1_589:
	setp.gt.u32 	%p1092, %r8699, %r4761;
	@%p1092 bra 	$L__BB1_602;
	bra.uni 	$L__BB1_603;
$L__BB1_590:
	cvt.u32.u64 	%r4845, %rd408;
	setp.gt.u32 	%p1094, %r8698, %r4845;
	@%p1094 bra 	$L__BB1_602;
	cvt.u32.u64 	%r4846, %rd408;
	setp.lt.u32 	%p1095, %r8698, %r4846;
	@%p1095 bra 	$L__BB1_604;
	cvt.u32.u64 	%r4847, %rd406;
	setp.gt.u32 	%p1096, %r8697, %r4847;
	@%p1096 bra 	$L__BB1_602;
	cvt.u32.u64 	%r4848, %rd406;
	setp.lt.u32 	%p1097, %r8697, %r4848;
	@%p1097 bra 	$L__BB1_604;
	cvt.u32.u64 	%r4849, %rd407;
	setp.gt.u32 	%p1098, %r8696, %r4849;
	@%p1098 bra 	$L__BB1_602;
	cvt.u32.u64 	%r4850, %rd407;
	setp.lt.u32 	%p1099, %r8696, %r4850;
	@%p1099 bra 	$L__BB1_604;
	cvt.u32.u64 	%r4851, %rd410;
	setp.gt.u32 	%p1100, %r8695, %r4851;
	@%p1100 bra 	$L__BB1_602;
	cvt.u32.u64 	%r4852, %rd410;
	setp.lt.u32 	%p1101, %r8695, %r4852;
	@%p1101 bra 	$L__BB1_604;
	cvt.u32.u64 	%r4853, %rd409;
	setp.gt.u32 	%p1102, %r8694, %r4853;
	@%p1102 bra 	$L__BB1_602;
	cvt.u32.u64 	%r4854, %rd409;
	setp.lt.u32 	%p1103, %r8694, %r4854;
	@%p1103 bra 	$L__BB1_604;
	cvt.u32.u64 	%r4855, %rd411;
	setp.gt.u32 	%p1104, %r8693, %r4855;
	@%p1104 bra 	$L__BB1_602;
	cvt.u32.u64 	%r4856, %rd411;
	setp.lt.u32 	%p1105, %r8693, %r4856;
	setp.lt.u32 	%p1106, %r8692, %r762;
	or.pred  	%p1107, %p1105, %p1106;
	@%p1107 bra 	$L__BB1_604;
$L__BB1_602:
	cvt.u32.u64 	%r4857, %rd410;
	cvt.u32.u64 	%r4858, %rd409;
	cvt.u32.u64 	%r4859, %rd411;
	cvt.u32.u64 	%r4860, %rd408;
	cvt.u32.u64 	%r4861, %rd406;
	cvt.u32.u64 	%r4862, %rd407;
	setp.lt.u32 	%p1108, %r8692, %r762;
	selp.s64 	%rd8061, -1, 0, %p1108;
	sub.s32 	%r8692, %r8692, %r762;
	cvt.u64.u32 	%rd8062, %r8693;
	add.s64 	%rd8063, %rd8061, %rd8062;
	setp.lt.u64 	%p1109, %rd8063, %rd411;
	selp.s64 	%rd8064, -1, 0, %p1109;
	cvt.u32.u64 	%r4863, %rd8063;
	sub.s32 	%r8693, %r4863, %r4859;
	cvt.u64.u32 	%rd8065, %r8694;
	add.s64 	%rd8066, %rd8064, %rd8065;
	setp.lt.u64 	%p1110, %rd8066, %rd409;
	selp.s64 	%rd8067, -1, 0, %p1110;
	cvt.u32.u64 	%r4864, %rd8066;
	sub.s32 	%r8694, %r4864, %r4858;
	cvt.u64.u32 	%rd8068, %r8695;
	add.s64 	%rd8069, %rd8067, %rd8068;
	setp.lt.u64 	%p1111, %rd8069, %rd410;
	selp.s64 	%rd8070, -1, 0, %p1111;
	cvt.u32.u64 	%r4865, %rd8069;
	sub.s32 	%r8695, %r4865, %r4857;
	cvt.u64.u32 	%rd8071, %r8696;
	add.s64 	%rd8072, %rd8070, %rd8071;
	setp.lt.u64 	%p1112, %rd8072, %rd407;
	selp.s64 	%rd8073, -1, 0, %p1112;
	cvt.u32.u64 	%r4866, %rd8072;
	sub.s32 	%r8696, %r4866, %r4862;
	cvt.u64.u32 	%rd8074, %r8697;
	add.s64 	%rd8075, %rd8073, %rd8074;
	setp.lt.u64 	%p1113, %rd8075, %rd406;
	selp.s64 	%rd8076, -1, 0, %p1113;
	cvt.u32.u64 	%r4867, %rd8075;
	sub.s32 	%r8697, %r4867, %r4861;
	cvt.u64.u32 	%rd8077, %r8698;
	add.s64 	%rd8078, %rd8076, %rd8077;
	setp.lt.u64 	%p1114, %rd8078, %rd408;
	selp.s32 	%r4868, -1, 0, %p1114;
	cvt.u32.u64 	%r4869, %rd8078;
	sub.s32 	%r8698, %r4869, %r4860;
	add.s32 	%r4870, %r8699, %r4868;
	sub.s32 	%r8699, %r4870, %r4761;
	bra.uni 	$L__BB1_604;
$L__BB1_603:
	setp.lt.u32 	%p1093, %r8699, %r4761;
	@%p1093 bra 	$L__BB1_604;
	bra.uni 	$L__BB1_590;
$L__BB1_604:
	setp.gt.u32 	%p1115, %r8682, %r8699;
	@%p1115 bra 	$L__BB1_605;
	bra.uni 	$L__BB1_618;
$L__BB1_605:
	setp.lt.u32 	%p1139, %r8675, %r8692;
	selp.s64 	%rd8121, -1, 0, %p1139;
	cvt.u64.u32 	%rd8122, %r8676;
	add.s64 	%rd28727, %rd8121, %rd8122;
	cvt.u64.u32 	%rd8123, %r8693;
	setp.lt.u64 	%p1140, %rd28727, %rd8123;
	selp.s64 	%rd8124, -1, 0, %p1140;
	cvt.u64.u32 	%rd8125, %r8677;
	add.s64 	%rd28728, %rd8124, %rd8125;
	cvt.u64.u32 	%rd8126, %r8694;
	setp.lt.u64 	%p1141, %rd28728, %rd8126;
	selp.s64 	%rd8127, -1, 0, %p1141;
	cvt.u64.u32 	%rd8128, %r8678;
	add.s64 	%rd28729, %rd8127, %rd8128;
	cvt.u64.u32 	%rd8129, %r8695;
	setp.lt.u64 	%p1142, %rd28729, %rd8129;
	selp.s64 	%rd8130, -1, 0, %p1142;
	cvt.u64.u32 	%rd8131, %r8679;
	add.s64 	%rd28730, %rd8130, %rd8131;
	cvt.u64.u32 	%rd8132, %r8696;
	setp.lt.u64 	%p1143, %rd28730, %rd8132;
	selp.s64 	%rd8133, -1, 0, %p1143;
	cvt.u64.u32 	%rd8134, %r8680;
	add.s64 	%rd28731, %rd8133, %rd8134;
	cvt.u64.u32 	%rd8135, %r8697;
	setp.lt.u64 	%p1144, %rd28731, %rd8135;
	selp.s64 	%rd8136, -1, 0, %p1144;
	cvt.u64.u32 	%rd8137, %r8681;
	add.s64 	%rd28732, %rd8136, %rd8137;
	cvt.u64.u32 	%rd8138, %r8698;
	setp.lt.u64 	%p1145, %rd28732, %rd8138;
	selp.s32 	%r4875, -1, 0, %p1145;
	add.s32 	%r8701, %r8682, %r4875;
	bra.uni 	$L__BB1_620;
$L__BB1_606:
	setp.gt.u32 	%p1117, %r8681, %r8698;
	@%p1117 bra 	$L__BB1_605;
	setp.lt.u32 	%p1118, %r8681, %r8698;
	@%p1118 bra 	$L__BB1_619;
	setp.gt.u32 	%p1119, %r8680, %r8697;
	@%p1119 bra 	$L__BB1_605;
	setp.lt.u32 	%p1120, %r8680, %r8697;
	@%p1120 bra 	$L__BB1_619;
	setp.gt.u32 	%p1121, %r8679, %r8696;
	@%p1121 bra 	$L__BB1_605;
	setp.lt.u32 	%p1122, %r8679, %r8696;
	@%p1122 bra 	$L__BB1_619;
	setp.gt.u32 	%p1123, %r8678, %r8695;
	@%p1123 bra 	$L__BB1_605;
	setp.lt.u32 	%p1124, %r8678, %r8695;
	@%p1124 bra 	$L__BB1_619;
	setp.gt.u32 	%p1125, %r8677, %r8694;
	@%p1125 bra 	$L__BB1_605;
	setp.lt.u32 	%p1126, %r8677, %r8694;
	@%p1126 bra 	$L__BB1_619;
	setp.gt.u32 	%p1127, %r8676, %r8693;
	@%p1127 bra 	$L__BB1_605;
	setp.lt.u32 	%p1128, %r8676, %r8693;
	setp.lt.u32 	%p1129, %r8675, %r8692;
	or.pred  	%p1130, %p1128, %p1129;
	@%p1130 bra 	$L__BB1_619;
	bra.uni 	$L__BB1_605;
$L__BB1_618:
	setp.ge.u32 	%p1116, %r8682, %r8699;
	@%p1116 bra 	$L__BB1_606;
$L__BB1_619:
	add.s32 	%r846, %r8675, %r762;
	setp.lt.u32 	%p1131, %r846, %r8675;
	selp.u64 	%rd8079, 1, 0, %p1131;
	cvt.u64.u32 	%rd8080, %r8676;
	add.s64 	%rd8081, %rd8079, %rd8080;
	add.s64 	%rd8082, %rd8081, %rd411;
	shr.u64 	%rd8083, %rd8082, 32;
	cvt.u64.u32 	%rd8084, %r8677;
	add.s64 	%rd8085, %rd8083, %rd8084;
	add.s64 	%rd8086, %rd8085, %rd409;
	shr.u64 	%rd8087, %rd8086, 32;
	cvt.u64.u32 	%rd8088, %r8678;
	add.s64 	%rd8089, %rd8087, %rd8088;
	add.s64 	%rd8090, %rd8089, %rd410;
	shr.u64 	%rd8091, %rd8090, 32;
	cvt.u64.u32 	%rd8092, %r8679;
	add.s64 	%rd8093, %rd8091, %rd8092;
	add.s64 	%rd8094, %rd8093, %rd407;
	shr.u64 	%rd8095, %rd8094, 32;
	cvt.u64.u32 	%rd8096, %r8680;
	add.s64 	%rd8097, %rd8095, %rd8096;
	add.s64 	%rd8098, %rd8097, %rd406;
	shr.u64 	%rd8099, %rd8098, 32;
	cvt.u64.u32 	%rd8100, %r8681;
	add.s64 	%rd8101, %rd8099, %rd8100;
	add.s64 	%rd8102, %rd8101, %rd408;
	{ .reg .b32 tmp; mov.b64 {tmp, %r4871}, %rd8102; }
	add.s32 	%r4872, %r8682, %r4871;
	add.s32 	%r4873, %r4872, %r4761;
	setp.lt.u32 	%p1132, %r846, %r8692;
	selp.s64 	%rd8103, -1, 0, %p1132;
	and.b64  	%rd8104, %rd8082, 4294967295;
	add.s64 	%rd28727, %rd8104, %rd8103;
	cvt.u64.u32 	%rd8105, %r8693;
	setp.lt.u64 	%p1133, %rd28727, %rd8105;
	selp.s64 	%rd8106, -1, 0, %p1133;
	and.b64  	%rd8107, %rd8086, 4294967295;
	add.s64 	%rd28728, %rd8107, %rd8106;
	cvt.u64.u32 	%rd8108, %r8694;
	setp.lt.u64 	%p1134, %rd28728, %rd8108;
	selp.s64 	%rd8109, -1, 0, %p1134;
	and.b64  	%rd8110, %rd8090, 4294967295;
	add.s64 	%rd28729, %rd8110, %rd8109;
	cvt.u64.u32 	%rd8111, %r8695;
	setp.lt.u64 	%p1135, %rd28729, %rd8111;
	selp.s64 	%rd8112, -1, 0, %p1135;
	and.b64  	%rd8113, %rd8094, 4294967295;
	add.s64 	%rd28730, %rd8113, %rd8112;
	cvt.u64.u32 	%rd8114, %r8696;
	setp.lt.u64 	%p1136, %rd28730, %rd8114;
	selp.s64 	%rd8115, -1, 0, %p1136;
	and.b64  	%rd8116, %rd8098, 4294967295;
	add.s64 	%rd28731, %rd8116, %rd8115;
	cvt.u64.u32 	%rd8117, %r8697;
	setp.lt.u64 	%p1137, %rd28731, %rd8117;
	selp.s64 	%rd8118, -1, 0, %p1137;
	and.b64  	%rd8119, %rd8102, 4294967295;
	add.s64 	%rd28732, %rd8119, %rd8118;
	cvt.u64.u32 	%rd8120, %r8698;
	setp.lt.u64 	%p1138, %rd28732, %rd8120;
	selp.s32 	%r4874, -1, 0, %p1138;
	add.s32 	%r8701, %r4873, %r4874;
	mov.u32 	%r8675, %r846;
$L__BB1_620:
	sub.s32 	%r8922, %r8701, %r8699;
	cvt.u32.u64 	%r4876, %rd28732;
	sub.s32 	%r8923, %r4876, %r8698;
	cvt.u32.u64 	%r4877, %rd28731;
	sub.s32 	%r8924, %r4877, %r8697;
	cvt.u32.u64 	%r4878, %rd28730;
	sub.s32 	%r8925, %r4878, %r8696;
	cvt.u32.u64 	%r4879, %rd28729;
	sub.s32 	%r8926, %r4879, %r8695;
	cvt.u32.u64 	%r4880, %rd28728;
	sub.s32 	%r8927, %r4880, %r8694;
	cvt.u32.u64 	%r4881, %rd28727;
	sub.s32 	%r8928, %r4881, %r8693;
	sub.s32 	%r8929, %r8675, %r8692;
	setp.gt.u32 	%p1146, %r8590, %r8922;
	@%p1146 bra 	$L__BB1_621;
	bra.uni 	$L__BB1_634;
$L__BB1_621:
	setp.lt.u32 	%p1170, %r8597, %r8929;
	selp.s64 	%rd8175, -1, 0, %p1170;
	add.s64 	%rd28733, %rd8175, %rd412;
	cvt.u64.u32 	%rd8176, %r8928;
	setp.lt.u64 	%p1171, %rd28733, %rd8176;
	selp.s64 	%rd8177, -1, 0, %p1171;
	add.s64 	%rd28734, %rd8177, %rd413;
	cvt.u64.u32 	%rd8178, %r8927;
	setp.lt.u64 	%p1172, %rd28734, %rd8178;
	selp.s64 	%rd8179, -1, 0, %p1172;
	add.s64 	%rd28735, %rd8179, %rd414;
	cvt.u64.u32 	%rd8180, %r8926;
	setp.lt.u64 	%p1173, %rd28735, %rd8180;
	selp.s64 	%rd8181, -1, 0, %p1173;
	add.s64 	%rd28736, %rd8181, %rd415;
	cvt.u64.u32 	%rd8182, %r8925;
	setp.lt.u64 	%p1174, %rd28736, %rd8182;
	selp.s64 	%rd8183, -1, 0, %p1174;
	add.s64 	%rd28737, %rd8183, %rd416;
	cvt.u64.u32 	%rd8184, %r8924;
	setp.lt.u64 	%p1175, %rd28737, %rd8184;
	selp.s64 	%rd8185, -1, 0, %p1175;
	add.s64 	%rd28738, %rd8185, %rd417;
	cvt.u64.u32 	%rd8186, %r8923;
	setp.lt.u64 	%p1176, %rd28738, %rd8186;
	selp.s32 	%r4886, -1, 0, %p1176;
	add.s32 	%r8703, %r8590, %r4886;
	bra.uni 	$L__BB1_636;
$L__BB1_622:
	setp.gt.u32 	%p1148, %r8591, %r8923;
	@%p1148 bra 	$L__BB1_621;
	setp.lt.u32 	%p1149, %r8591, %r8923;
	@%p1149 bra 	$L__BB1_635;
	setp.gt.u32 	%p1150, %r8592, %r8924;
	@%p1150 bra 	$L__BB1_621;
	setp.lt.u32 	%p1151, %r8592, %r8924;
	@%p1151 bra 	$L__BB1_635;
	setp.gt.u32 	%p1152, %r8593, %r8925;
	@%p1152 bra 	$L__BB1_621;
	setp.lt.u32 	%p1153, %r8593, %r8925;
	@%p1153 bra 	$L__BB1_635;
	setp.gt.u32 	%p1154, %r8594, %r8926;
	@%p1154 bra 	$L__BB1_621;
	setp.lt.u32 	%p1155, %r8594, %r8926;
	@%p1155 bra 	$L__BB1_635;
	setp.gt.u32 	%p1156, %r8595, %r8927;
	@%p1156 bra 	$L__BB1_621;
	setp.lt.u32 	%p1157, %r8595, %r8927;
	@%p1157 bra 	$L__BB1_635;
	setp.gt.u32 	%p1158, %r8596, %r8928;
	@%p1158 bra 	$L__BB1_621;
	setp.lt.u32 	%p1159, %r8596, %r8928;
	setp.lt.u32 	%p1160, %r8597, %r8929;
	or.pred  	%p1161, %p1159, %p1160;
	@%p1161 bra 	$L__BB1_635;
	bra.uni 	$L__BB1_621;
$L__BB1_634:
	setp.ge.u32 	%p1147, %r8590, %r8922;
	@%p1147 bra 	$L__BB1_622;
$L__BB1_635:
	add.s32 	%r859, %r8597, %r762;
	setp.lt.u32 	%p1162, %r859, %r8597;
	selp.u64 	%rd8139, 1, 0, %p1162;
	add.s64 	%rd8140, %rd8139, %rd412;
	add.s64 	%rd8141, %rd8140, %rd411;
	shr.u64 	%rd8142, %rd8141, 32;
	add.s64 	%rd8143, %rd8142, %rd413;
	add.s64 	%rd8144, %rd8143, %rd409;
	shr.u64 	%rd8145, %rd8144, 32;
	add.s64 	%rd8146, %rd8145, %rd414;
	add.s64 	%rd8147, %rd8146, %rd410;
	shr.u64 	%rd8148, %rd8147, 32;
	add.s64 	%rd8149, %rd8148, %rd415;
	add.s64 	%rd8150, %rd8149, %rd407;
	shr.u64 	%rd8151, %rd8150, 32;
	add.s64 	%rd8152, %rd8151, %rd416;
	add.s64 	%rd8153, %rd8152, %rd406;
	shr.u64 	%rd8154, %rd8153, 32;
	add.s64 	%rd8155, %rd8154, %rd417;
	add.s64 	%rd8156, %rd8155, %rd408;
	{ .reg .b32 tmp; mov.b64 {tmp, %r4882}, %rd8156; }
	add.s32 	%r4883, %r8590, %r4882;
	add.s32 	%r4884, %r4883, %r4761;
	setp.lt.u32 	%p1163, %r859, %r8929;
	selp.s64 	%rd8157, -1, 0, %p1163;
	and.b64  	%rd8158, %rd8141, 4294967295;
	add.s64 	%rd28733, %rd8158, %rd8157;
	cvt.u64.u32 	%rd8159, %r8928;
	setp.lt.u64 	%p1164, %rd28733, %rd8159;
	selp.s64 	%rd8160, -1, 0, %p1164;
	and.b64  	%rd8161, %rd8144, 4294967295;
	add.s64 	%rd28734, %rd8161, %rd8160;
	cvt.u64.u32 	%rd8162, %r8927;
	setp.lt.u64 	%p1165, %rd28734, %rd8162;
	selp.s64 	%rd8163, -1, 0, %p1165;
	and.b64  	%rd8164, %rd8147, 4294967295;
	add.s64 	%rd28735, %rd8164, %rd8163;
	cvt.u64.u32 	%rd8165, %r8926;
	setp.lt.u64 	%p1166, %rd28735, %rd8165;
	selp.s64 	%rd8166, -1, 0, %p1166;
	and.b64  	%rd8167, %rd8150, 4294967295;
	add.s64 	%rd28736, %rd8167, %rd8166;
	cvt.u64.u32 	%rd8168, %r8925;
	setp.lt.u64 	%p1167, %rd28736, %rd8168;
	selp.s64 	%rd8169, -1, 0, %p1167;
	and.b64  	%rd8170, %rd8153, 4294967295;
	add.s64 	%rd28737, %rd8170, %rd8169;
	cvt.u64.u32 	%rd8171, %r8924;
	setp.lt.u64 	%p1168, %rd28737, %rd8171;
	selp.s64 	%rd8172, -1, 0, %p1168;
	and.b64  	%rd8173, %rd8156, 4294967295;
	add.s64 	%rd28738, %rd8173, %rd8172;
	cvt.u64.u32 	%rd8174, %r8923;
	setp.lt.u64 	%p1169, %rd28738, %rd8174;
	selp.s32 	%r4885, -1, 0, %p1169;
	add.s32 	%r8703, %r4884, %r4885;
	mov.u32 	%r8597, %r859;
$L__BB1_636:
	sub.s32 	%r4887, %r8703, %r8922;
	cvt.u32.u64 	%r4888, %rd28738;
	sub.s32 	%r4889, %r4888, %r8923;
	cvt.u32.u64 	%r4890, %rd28737;
	sub.s32 	%r4891, %r4890, %r8924;
	cvt.u32.u64 	%r4892, %rd28736;
	sub.s32 	%r4893, %r4892, %r8925;
	cvt.u32.u64 	%r4894, %rd28735;
	sub.s32 	%r4895, %r4894, %r8926;
	cvt.u32.u64 	%r4896, %rd28734;
	sub.s32 	%r4897, %r4896, %r8927;
	cvt.u32.u64 	%r4898, %rd28733;
	sub.s32 	%r4899, %r4898, %r8928;
	sub.s32 	%r4900, %r8597, %r8929;
	mul.wide.u32 	%rd8187, %r4900, %r8658;
	cvt.u32.u64 	%r4901, %rd8187;
	shr.u64 	%rd8188, %rd8187, 32;
	mul.wide.u32 	%rd8189, %r4899, %r8658;
	add.s64 	%rd8190, %rd8188, %rd8189;
	shr.u64 	%rd8191, %rd8190, 32;
	mul.wide.u32 	%rd8192, %r4897, %r8658;
	add.s64 	%rd8193, %rd8191, %rd8192;
	shr.u64 	%rd8194, %rd8193, 32;
	mul.wide.u32 	%rd8195, %r4895, %r8658;
	add.s64 	%rd8196, %rd8194, %rd8195;
	shr.u64 	%rd8197, %rd8196, 32;
	mul.wide.u32 	%rd8198, %r4893, %r8658;
	add.s64 	%rd8199, %rd8197, %rd8198;
	shr.u64 	%rd8200, %rd8199, 32;
	mul.wide.u32 	%rd8201, %r4891, %r8658;
	add.s64 	%rd8202, %rd8200, %rd8201;
	shr.u64 	%rd8203, %rd8202, 32;
	mul.wide.u32 	%rd8204, %r4889, %r8658;
	add.s64 	%rd8205, %rd8203, %rd8204;
	shr.u64 	%rd8206, %rd8205, 32;
	mul.wide.u32 	%rd8207, %r4887, %r8658;
	add.s64 	%rd8208, %rd8206, %rd8207;
	shr.u64 	%rd8209, %rd8208, 32;
	and.b64  	%rd8210, %rd8190, 4294967295;
	mul.wide.u32 	%rd8211, %r4900, %r8659;
	add.s64 	%rd8212, %rd8211, %rd8210;
	shr.u64 	%rd8213, %rd8212, 32;
	and.b64  	%rd8214, %rd8193, 4294967295;
	mul.wide.u32 	%rd8215, %r4899, %r8659;
	add.s64 	%rd8216, %rd8213, %rd8214;
	add.s64 	%rd8217, %rd8216, %rd8215;
	shr.u64 	%rd8218, %rd8217, 32;
	and.b64  	%rd8219, %rd8196, 4294967295;
	mul.wide.u32 	%rd8220, %r4897, %r8659;
	add.s64 	%rd8221, %rd8218, %rd8219;
	add.s64 	%rd8222, %rd8221, %rd8220;
	shr.u64 	%rd8223, %rd8222, 32;
	and.b64  	%rd8224, %rd8199, 4294967295;
	mul.wide.u32 	%rd8225, %r4895, %r8659;
	add.s64 	%rd8226, %rd8223, %rd8224;
	add.s64 	%rd8227, %rd8226, %rd8225;
	shr.u64 	%rd8228, %rd8227, 32;
	and.b64  	%rd8229, %rd8202, 4294967295;
	mul.wide.u32 	%rd8230, %r4893, %r8659;
	add.s64 	%rd8231, %rd8228, %rd8229;
	add.s64 	%rd8232, %rd8231, %rd8230;
	shr.u64 	%rd8233, %rd8232, 32;
	and.b64  	%rd8234, %rd8205, 4294967295;
	mul.wide.u32 	%rd8235, %r4891, %r8659;
	add.s64 	%rd8236, %rd8233, %rd8234;
	add.s64 	%rd8237, %rd8236, %rd8235;
	shr.u64 	%rd8238, %rd8237, 32;
	and.b64  	%rd8239, %rd8208, 4294967295;
	mul.wide.u32 	%rd8240, %r4889, %r8659;
	add.s64 	%rd8241, %rd8238, %rd8239;
	add.s64 	%rd8242, %rd8241, %rd8240;
	shr.u64 	%rd8243, %rd8242, 32;
	mul.wide.u32 	%rd8244, %r4887, %r8659;
	add.s64 	%rd8245, %rd8243, %rd8209;
	add.s64 	%rd8246, %rd8245, %rd8244;
	shr.u64 	%rd8247, %rd8246, 32;
	and.b64  	%rd8248, %rd8217, 4294967295;
	mul.wide.u32 	%rd8249, %r4900, %r8660;
	add.s64 	%rd8250, %rd8249, %rd8248;
	shr.u64 	%rd8251, %rd8250, 32;
	and.b64  	%rd8252, %rd8222, 4294967295;
	mul.wide.u32 	%rd8253, %r4899, %r8660;
	add.s64 	%rd8254, %rd8251, %rd8252;
	add.s64 	%rd8255, %rd8254, %rd8253;
	shr.u64 	%rd8256, %rd8255, 32;
	and.b64  	%rd8257, %rd8227, 4294967295;
	mul.wide.u32 	%rd8258, %r4897, %r8660;
	add.s64 	%rd8259, %rd8256, %rd8257;
	add.s64 	%rd8260, %rd8259, %rd8258;
	shr.u64 	%rd8261, %rd8260, 32;
	and.b64  	%rd8262, %rd8232, 4294967295;
	mul.wide.u32 	%rd8263, %r4895, %r8660;
	add.s64 	%rd8264, %rd8261, %rd8262;
	add.s64 	%rd8265, %rd8264, %rd8263;
	shr.u64 	%rd8266, %rd8265, 32;
	and.b64  	%rd8267, %rd8237, 4294967295;
	mul.wide.u32 	%rd8268, %r4893, %r8660;
	add.s64 	%rd8269, %rd8266, %rd8267;
	add.s64 	%rd8270, %rd8269, %rd8268;
	shr.u64 	%rd8271, %rd8270, 32;
	and.b64  	%rd8272, %rd8242, 4294967295;
	mul.wide.u32 	%rd8273, %r4891, %r8660;
	add.s64 	%rd8274, %rd8271, %rd8272;
	add.s64 	%rd8275, %rd8274, %rd8273;
	shr.u64 	%rd8276, %rd8275, 32;
	and.b64  	%rd8277, %rd8246, 4294967295;
	mul.wide.u32 	%rd8278, %r4889, %r8660;
	add.s64 	%rd8279, %rd8276, %rd8277;
	add.s64 	%rd8280, %rd8279, %rd8278;
	shr.u64 	%rd8281, %rd8280, 32;
	mul.wide.u32 	%rd8282, %r4887, %r8660;
	add.s64 	%rd8283, %rd8281, %rd8247;
	add.s64 	%rd8284, %rd8283, %rd8282;
	shr.u64 	%rd8285, %rd8284, 32;
	and.b64  	%rd8286, %rd8255, 4294967295;
	mul.wide.u32 	%rd8287, %r4900, %r8661;
	add.s64 	%rd8288, %rd8287, %rd8286;
	shr.u64 	%rd8289, %rd8288, 32;
	and.b64  	%rd8290, %rd8260, 4294967295;
	mul.wide.u32 	%rd8291, %r4899, %r8661;
	add.s64 	%rd8292, %rd8289, %rd8290;
	add.s64 	%rd8293, %rd8292, %rd8291;
	shr.u64 	%rd8294, %rd8293, 32;
	and.b64  	%rd8295, %rd8265, 4294967295;
	mul.wide.u32 	%rd8296, %r4897, %r8661;
	add.s64 	%rd8297, %rd8294, %rd8295;
	add.s64 	%rd8298, %rd8297, %rd8296;
	shr.u64 	%rd8299, %rd8298, 32;
	and.b64  	%rd8300, %rd8270, 4294967295;
	mul.wide.u32 	%rd8301, %r4895, %r8661;
	add.s64 	%rd8302, %rd8299, %rd8300;
	add.s64 	%rd8303, %rd8302, %rd8301;
	shr.u64 	%rd8304, %rd8303, 32;
	and.b64  	%rd8305, %rd8275, 4294967295;
	mul.wide.u32 	%rd8306, %r4893, %r8661;
	add.s64 	%rd8307, %rd8304, %rd8305;
	add.s64 	%rd8308, %rd8307, %rd8306;
	shr.u64 	%rd8309, %rd8308, 32;
	and.b64  	%rd8310, %rd8280, 4294967295;
	mul.wide.u32 	%rd8311, %r4891, %r8661;
	add.s64 	%rd8312, %rd8309, %rd8310;
	add.s64 	%rd8313, %rd8312, %rd8311;
	shr.u64 	%rd8314, %rd8313, 32;
	and.b64  	%rd8315, %rd8284, 4294967295;
	mul.wide.u32 	%rd8316, %r4889, %r8661;
	add.s64 	%rd8317, %rd8314, %rd8315;
	add.s64 	%rd8318, %rd8317, %rd8316;
	shr.u64 	%rd8319, %rd8318, 32;
	mul.wide.u32 	%rd8320, %r4887, %r8661;
	add.s64 	%rd8321, %rd8319, %rd8285;
	add.s64 	%rd8322, %rd8321, %rd8320;
	shr.u64 	%rd8323, %rd8322, 32;
	and.b64  	%rd8324, %rd8293, 4294967295;
	mul.wide.u32 	%rd8325, %r4900, %r8662;
	add.s64 	%rd8326, %rd8325, %rd8324;
	shr.u64 	%rd8327, %rd8326, 32;
	and.b64  	%rd8328, %rd8298, 4294967295;
	mul.wide.u32 	%rd8329, %r4899, %r8662;
	add.s64 	%rd8330, %rd8327, %rd8328;
	add.s64 	%rd8331, %rd8330, %rd8329;
	shr.u64 	%rd8332, %rd8331, 32;
	and.b64  	%rd8333, %rd8303, 4294967295;
	mul.wide.u32 	%rd8334, %r4897, %r8662;
	add.s64 	%rd8335, %rd8332, %rd8333;
	add.s64 	%rd8336, %rd8335, %rd8334;
	shr.u64 	%rd8337, %rd8336, 32;
	and.b64  	%rd8338, %rd8308, 4294967295;
	mul.wide.u32 	%rd8339, %r4895, %r8662;
	add.s64 	%rd8340, %rd8337, %rd8338;
	add.s64 	%rd8341, %rd8340, %rd8339;
	shr.u64 	%rd8342, %rd8341, 32;
	and.b64  	%rd8343, %rd8313, 4294967295;
	mul.wide.u32 	%rd8344, %r4893, %r8662;
	add.s64 	%rd8345, %rd8342, %rd8343;
	add.s64 	%rd8346, %rd8345, %rd8344;
	shr.u64 	%rd8347, %rd8346, 32;
	and.b64  	%rd8348, %rd8318, 4294967295;
	mul.wide.u32 	%rd8349, %r4891, %r8662;
	add.s64 	%rd8350, %rd8347, %rd8348;
	add.s64 	%rd8351, %rd8350, %rd8349;
	shr.u64 	%rd8352, %rd8351, 32;
	and.b64  	%rd8353, %rd8322, 4294967295;
	mul.wide.u32 	%rd8354, %r4889, %r8662;
	add.s64 	%rd8355, %rd8352, %rd8353;
	add.s64 	%rd8356, %rd8355, %rd8354;
	shr.u64 	%rd8357, %rd8356, 32;
	mul.wide.u32 	%rd8358, %r4887, %r8662;
	add.s64 	%rd8359, %rd8357, %rd8323;
	add.s64 	%rd8360, %rd8359, %rd8358;
	shr.u64 	%rd8361, %rd8360, 32;
	and.b64  	%rd8362, %rd8331, 4294967295;
	mul.wide.u32 	%rd8363, %r4900, %r8663;
	add.s64 	%rd8364, %rd8363, %rd8362;
	shr.u64 	%rd8365, %rd8364, 32;
	and.b64  	%rd8366, %rd8336, 4294967295;
	mul.wide.u32 	%rd8367, %r4899, %r8663;
	add.s64 	%rd8368, %rd8365, %rd8366;
	add.s64 	%rd8369, %rd8368, %rd8367;
	shr.u64 	%rd8370, %rd8369, 32;
	and.b64  	%rd8371, %rd8341, 4294967295;
	mul.wide.u32 	%rd8372, %r4897, %r8663;
	add.s64 	%rd8373, %rd8370, %rd8371;
	add.s64 	%rd8374, %rd8373, %rd8372;
	shr.u64 	%rd8375, %rd8374, 32;
	and.b64  	%rd8376, %rd8346, 4294967295;
	mul.wide.u32 	%rd8377, %r4895, %r8663;
	add.s64 	%rd8378, %rd8375, %rd8376;
	add.s64 	%rd8379, %rd8378, %rd8377;
	shr.u64 	%rd8380, %rd8379, 32;
	and.b64  	%rd8381, %rd8351, 4294967295;
	mul.wide.u32 	%rd8382, %r4893, %r8663;
	add.s64 	%rd8383, %rd8380, %rd8381;
	add.s64 	%rd8384, %rd8383, %rd8382;
	shr.u64 	%rd8385, %rd8384, 32;
	and.b64  	%rd8386, %rd8356, 4294967295;
	mul.wide.u32 	%rd8387, %r4891, %r8663;
	add.s64 	%rd8388, %rd8385, %rd8386;
	add.s64 	%rd8389, %rd8388, %rd8387;
	shr.u64 	%rd8390, %rd8389, 32;
	and.b64  	%rd8391, %rd8360, 4294967295;
	mul.wide.u32 	%rd8392, %r4889, %r8663;
	add.s64 	%rd8393, %rd8390, %rd8391;
	add.s64 	%rd8394, %rd8393, %rd8392;
	shr.u64 	%rd8395, %rd8394, 32;
	mul.wide.u32 	%rd8396, %r4887, %r8663;
	add.s64 	%rd8397, %rd8395, %rd8361;
	add.s64 	%rd8398, %rd8397, %rd8396;
	shr.u64 	%rd8399, %rd8398, 32;
	and.b64  	%rd8400, %rd8369, 4294967295;
	mul.wide.u32 	%rd8401, %r4900, %r8664;
	add.s64 	%rd8402, %rd8401, %rd8400;
	shr.u64 	%rd8403, %rd8402, 32;
	and.b64  	%rd8404, %rd8374, 4294967295;
	mul.wide.u32 	%rd8405, %r4899, %r8664;
	add.s64 	%rd8406, %rd8403, %rd8404;
	add.s64 	%rd8407, %rd8406, %rd8405;
	shr.u64 	%rd8408, %rd8407, 32;
	and.b64  	%rd8409, %rd8379, 4294967295;
	mul.wide.u32 	%rd8410, %r4897, %r8664;
	add.s64 	%rd8411, %rd8408, %rd8409;
	add.s64 	%rd8412, %rd8411, %rd8410;
	shr.u64 	%rd8413, %rd8412, 32;
	and.b64  	%rd8414, %rd8384, 4294967295;
	mul.wide.u32 	%rd8415, %r4895, %r8664;
	add.s64 	%rd8416, %rd8413, %rd8414;
	add.s64 	%rd8417, %rd8416, %rd8415;
	shr.u64 	%rd8418, %rd8417, 32;
	and.b64  	%rd8419, %rd8389, 4294967295;
	mul.wide.u32 	%rd8420, %r4893, %r8664;
	add.s64 	%rd8421, %rd8418, %rd8419;
	add.s64 	%rd8422, %rd8421, %rd8420;
	shr.u64 	%rd8423, %rd8422, 32;
	and.b64  	%rd8424, %rd8394, 4294967295;
	mul.wide.u32 	%rd8425, %r4891, %r8664;
	add.s64 	%rd8426, %rd8423, %rd8424;
	add.s64 	%rd8427, %rd8426, %rd8425;
	shr.u64 	%rd8428, %rd8427, 32;
	and.b64  	%rd8429, %rd8398, 4294967295;
	mul.wide.u32 	%rd8430, %r4889, %r8664;
	add.s64 	%rd8431, %rd8428, %rd8429;
	add.s64 	%rd8432, %rd8431, %rd8430;
	shr.u64 	%rd8433, %rd8432, 32;
	mul.wide.u32 	%rd8434, %r4887, %r8664;
	add.s64 	%rd8435, %rd8433, %rd8399;
	add.s64 	%rd8436, %rd8435, %rd8434;
	shr.u64 	%rd8437, %rd8436, 32;
	and.b64  	%rd8438, %rd8407, 4294967295;
	mul.wide.u32 	%rd8439, %r4900, %r8665;
	add.s64 	%rd8440, %rd8439, %rd8438;
	shr.u64 	%rd8441, %rd8440, 32;
	and.b64  	%rd8442, %rd8412, 4294967295;
	mul.wide.u32 	%rd8443, %r4899, %r8665;
	add.s64 	%rd8444, %rd8441, %rd8442;
	add.s64 	%rd8445, %rd8444, %rd8443;
	shr.u64 	%rd8446, %rd8445, 32;
	and.b64  	%rd8447, %rd8417, 4294967295;
	mul.wide.u32 	%rd8448, %r4897, %r8665;
	add.s64 	%rd8449, %rd8446, %rd8447;
	add.s64 	%rd8450, %rd8449, %rd8448;
	shr.u64 	%rd8451, %rd8450, 32;
	and.b64  	%rd8452, %rd8422, 4294967295;
	mul.wide.u32 	%rd8453, %r4895, %r8665;
	add.s64 	%rd8454, %rd8451, %rd8452;
	add.s64 	%rd8455, %rd8454, %rd8453;
	shr.u64 	%rd8456, %rd8455, 32;
	and.b64  	%rd8457, %rd8427, 4294967295;
	mul.wide.u32 	%rd8458, %r4893, %r8665;
	add.s64 	%rd8459, %rd8456, %rd8457;
	add.s64 	%rd8460, %rd8459, %rd8458;
	shr.u64 	%rd8461, %rd8460, 32;
	and.b64  	%rd8462, %rd8432, 4294967295;
	mul.wide.u32 	%rd8463, %r4891, %r8665;
	add.s64 	%rd8464, %rd8461, %rd8462;
	add.s64 	%rd8465, %rd8464, %rd8463;
	shr.u64 	%rd8466, %rd8465, 32;
	and.b64  	%rd8467, %rd8436, 4294967295;
	mul.wide.u32 	%rd8468, %r4889, %r8665;
	add.s64 	%rd8469, %rd8466, %rd8467;
	add.s64 	%rd8470, %rd8469, %rd8468;
	shr.u64 	%rd8471, %rd8470, 32;
	mul.wide.u32 	%rd8472, %r4887, %r8665;
	add.s64 	%rd8473, %rd8471, %rd8437;
	add.s64 	%rd8474, %rd8473, %rd8472;
	shr.u64 	%rd8475, %rd8474, 32;
	{ .reg .b32 tmp; mov.b64 {tmp, %r4902}, %rd8474; }
	and.b64  	%rd8476, %rd8445, 4294967295;
	mul.lo.s64 	%rd8477, %rd8476, 977;
	cvt.u32.u64 	%r4903, %rd8477;
	shr.u64 	%rd8478, %rd8477, 32;
	and.b64  	%rd8479, %rd8450, 4294967295;
	mad.lo.s64 	%rd8480, %rd8479, 977, %rd8478;
	shr.u64 	%rd8481, %rd8480, 32;
	and.b64  	%rd8482, %rd8455, 4294967295;
	mad.lo.s64 	%rd8483, %rd8482, 977, %rd8481;
	shr.u64 	%rd8484, %rd8483, 32;
	and.b64  	%rd8485, %rd8460, 4294967295;
	mad.lo.s64 	%rd8486, %rd8485, 977, %rd8484;
	shr.u64 	%rd8487, %rd8486, 32;
	and.b64  	%rd8488, %rd8465, 4294967295;
	mad.lo.s64 	%rd8489, %rd8488, 977, %rd8487;
	shr.u64 	%rd8490, %rd8489, 32;
	and.b64  	%rd8491, %rd8470, 4294967295;
	mad.lo.s64 	%rd8492, %rd8491, 977, %rd8490;
	shr.u64 	%rd8493, %rd8492, 32;
	and.b64  	%rd8494, %rd8474, 4294967295;
	mad.lo.s64 	%rd8495, %rd8494, 977, %rd8493;
	shr.u64 	%rd8496, %rd8495, 32;
	mad.lo.s64 	%rd8497, %rd8475, 977, %rd8496;
	{ .reg .b32 tmp; mov.b64 {tmp, %r4904}, %rd8497; }
	add.s32 	%r8713, %r4901, %r4903;
	setp.lt.u32 	%p1178, %r8713, %r4901;
	selp.u64 	%rd8498, 1, 0, %p1178;
	and.b64  	%rd8499, %rd8212, 4294967295;
	and.b64  	%rd8500, %rd8480, 4294967295;
	add.s64 	%rd8501, %rd8499, %rd8498;
	add.s64 	%rd8502, %rd8501, %rd8500;
	shr.u64 	%rd8503, %rd8502, 32;
	and.b64  	%rd8504, %rd8250, 4294967295;
	and.b64  	%rd8505, %rd8483, 4294967295;
	add.s64 	%rd8506, %rd8503, %rd8504;
	add.s64 	%rd8507, %rd8506, %rd8505;
	shr.u64 	%rd8508, %rd8507, 32;
	and.b64  	%rd8509, %rd8288, 4294967295;
	and.b64  	%rd8510, %rd8486, 4294967295;
	add.s64 	%rd8511, %rd8508, %rd8509;
	add.s64 	%rd8512, %rd8511, %rd8510;
	shr.u64 	%rd8513, %rd8512, 32;
	and.b64  	%rd8514, %rd8326, 4294967295;
	and.b64  	%rd8515, %rd8489, 4294967295;
	add.s64 	%rd8516, %rd8513, %rd8514;
	add.s64 	%rd8517, %rd8516, %rd8515;
	shr.u64 	%rd8518, %rd8517, 32;
	and.b64  	%rd8519, %rd8364, 4294967295;
	and.b64  	%rd8520, %rd8492, 4294967295;
	add.s64 	%rd8521, %rd8518, %rd8519;
	add.s64 	%rd8522, %rd8521, %rd8520;
	shr.u64 	%rd8523, %rd8522, 32;
	and.b64  	%rd8524, %rd8402, 4294967295;
	and.b64  	%rd8525, %rd8495, 4294967295;
	add.s64 	%rd8526, %rd8523, %rd8524;
	add.s64 	%rd8527, %rd8526, %rd8525;
	shr.u64 	%rd8528, %rd8527, 32;
	and.b64  	%rd8529, %rd8440, 4294967295;
	and.b64  	%rd8530, %rd8497, 4294967295;
	add.s64 	%rd8531, %rd8528, %rd8529;
	add.s64 	%rd8532, %rd8531, %rd8530;
	{ .reg .b32 tmp; mov.b64 {tmp, %r4905}, %rd8532; }
	add.s32 	%r4906, %r4905, %r4904;
	and.b64  	%rd8533, %rd8502, 4294967295;
	add.s64 	%rd28739, %rd8533, %rd8476;
	shr.u64 	%rd8534, %rd28739, 32;
	and.b64  	%rd8535, %rd8507, 4294967295;
	add.s64 	%rd8536, %rd8534, %rd8535;
	add.s64 	%rd28740, %rd8536, %rd8479;
	shr.u64 	%rd8537, %rd28740, 32;
	and.b64  	%rd8538, %rd8512, 4294967295;
	add.s64 	%rd8539, %rd8537, %rd8538;
	add.s64 	%rd28741, %rd8539, %rd8482;
	shr.u64 	%rd8540, %rd28741, 32;
	and.b64  	%rd8541, %rd8517, 4294967295;
	add.s64 	%rd8542, %rd8540, %rd8541;
	add.s64 	%rd28742, %rd8542, %rd8485;
	shr.u64 	%rd8543, %rd28742, 32;
	and.b64  	%rd8544, %rd8522, 4294967295;
	add.s64 	%rd8545, %rd8543, %rd8544;
	add.s64 	%rd28743, %rd8545, %rd8488;
	shr.u64 	%rd8546, %rd28743, 32;
	and.b64  	%rd8547, %rd8527, 4294967295;
	add.s64 	%rd8548, %rd8546, %rd8547;
	add.s64 	%rd28744, %rd8548, %rd8491;
	shr.u64 	%rd8549, %rd28744, 32;
	and.b64  	%rd8550, %rd8532, 4294967295;
	add.s64 	%rd8551, %rd8549, %rd8550;
	add.s64 	%rd28745, %rd8551, %rd8494;
	{ .reg .b32 tmp; mov.b64 {tmp, %r4907}, %rd28745; }
	add.s32 	%r4908, %r4906, %r4907;
	add.s32 	%r865, %r4908, %r4902;
	setp.eq.s32 	%p1179, %r865, 0;
	mov.pred 	%p4551, 0;
	@%p1179 bra 	$L__BB1_638;
	cvt.u64.u32 	%rd8552, %r865;
	mul.wide.u32 	%rd8553, %r865, 977;
	cvt.u32.u64 	%r4909, %rd8553;
	shr.u64 	%rd8554, %rd8553, 32;
	add.s64 	%rd8555, %rd8554, %rd8552;
	shr.u64 	%rd8556, %rd8555, 32;
	add.s32 	%r866, %r8713, %r4909;
	setp.lt.u32 	%p1180, %r866, %r8713;
	selp.u64 	%rd8557, 1, 0, %p1180;
	and.b64  	%rd8558, %rd28739, 4294967295;
	and.b64  	%rd8559, %rd8555, 4294967295;
	add.s64 	%rd8560, %rd8558, %rd8557;
	add.s64 	%rd28739, %rd8560, %rd8559;
	shr.u64 	%rd8561, %rd28739, 32;
	and.b64  	%rd8562, %rd28740, 4294967295;
	add.s64 	%rd8563, %rd8561, %rd8562;
	add.s64 	%rd28740, %rd8563, %rd8556;
	shr.u64 	%rd8564, %rd28740, 32;
	and.b64  	%rd8565, %rd28741, 4294967295;
	add.s64 	%rd28741, %rd8564, %rd8565;
	shr.u64 	%rd8566, %rd28741, 32;
	and.b64  	%rd8567, %rd28742, 4294967295;
	add.s64 	%rd28742, %rd8566, %rd8567;
	shr.u64 	%rd8568, %rd28742, 32;
	and.b64  	%rd8569, %rd28743, 4294967295;
	add.s64 	%rd28743, %rd8568, %rd8569;
	shr.u64 	%rd8570, %rd28743, 32;
	and.b64  	%rd8571, %rd28744, 4294967295;
	add.s64 	%rd28744, %rd8570, %rd8571;
	shr.u64 	%rd8572, %rd28744, 32;
	and.b64  	%rd8573, %rd28745, 4294967295;
	add.s64 	%rd28745, %rd8572, %rd8573;
	setp.gt.u64 	%p4551, %rd28745, 4294967295;
	mov.u32 	%r8713, %r866;
$L__BB1_638:
	cvt.u32.u64 	%r8720, %rd28745;
	cvt.u32.u64 	%r8719, %rd28744;
	cvt.u32.u64 	%r8718, %rd28743;
	cvt.u32.u64 	%r8717, %rd28742;
	cvt.u32.u64 	%r8716, %rd28741;
	cvt.u32.u64 	%r8715, %rd28740;
	cvt.u32.u64 	%r8714, %rd28739;
	setp.lt.u32 	%p1181, %r4761, %r8720;
	or.pred  	%p1182, %p4551, %p1181;
	@%p1182 bra 	$L__BB1_652;
	setp.gt.u32 	%p1183, %r4761, %r8720;
	@%p1183 bra 	$L__BB1_653;
	cvt.u32.u64 	%r4910, %rd408;
	setp.lt.u32 	%p1184, %r4910, %r8719;
	@%p1184 bra 	$L__BB1_652;
	cvt.u32.u64 	%r4911, %rd408;
	setp.gt.u32 	%p1185, %r4911, %r8719;
	@%p1185 bra 	$L__BB1_653;
	cvt.u32.u64 	%r4912, %rd406;
	setp.lt.u32 	%p1186, %r4912, %r8718;
	@%p1186 bra 	$L__BB1_652;
	cvt.u32.u64 	%r4913, %rd406;
	setp.gt.u32 	%p1187, %r4913, %r8718;
	@%p1187 bra 	$L__BB1_653;
	cvt.u32.u64 	%r4914, %rd407;
	setp.lt.u32 	%p1188, %r4914, %r8717;
	@%p1188 bra 	$L__BB1_652;
	cvt.u32.u64 	%r4915, %rd407;
	setp.gt.u32 	%p1189, %r4915, %r8717;
	@%p1189 bra 	$L__BB1_653;
	cvt.u32.u64 	%r4916, %rd410;
	setp.lt.u32 	%p1190, %r4916, %r8716;
	@%p1190 bra 	$L__BB1_652;
	cvt.u32.u64 	%r4917, %rd410;
	setp.gt.u32 	%p1191, %r4917, %r8716;
	@%p1191 bra 	$L__BB1_653;
	cvt.u32.u64 	%r4918, %rd409;
	setp.lt.u32 	%p1192, %r4918, %r8715;
	@%p1192 bra 	$L__BB1_652;
	cvt.u32.u64 	%r4919, %rd409;
	setp.gt.u32 	%p1193, %r4919, %r8715;
	@%p1193 bra 	$L__BB1_653;
	cvt.u32.u64 	%r4920, %rd411;
	setp.lt.u32 	%p1194, %r4920, %r8714;
	@%p1194 bra 	$L__BB1_652;
	cvt.u32.u64 	%r4921, %rd411;
	setp.gt.u32 	%p1195, %r4921, %r8714;
	setp.lt.u32 	%p1196, %r8713, %r762;
	or.pred  	%p1197, %p1195, %p1196;
	@%p1197 bra 	$L__BB1_653;
$L__BB1_652:
	cvt.u32.u64 	%r4922, %rd410;
	cvt.u32.u64 	%r4923, %rd409;
	cvt.u32.u64 	%r4924, %rd411;
	cvt.u32.u64 	%r4925, %rd408;
	cvt.u32.u64 	%r4926, %rd406;
	cvt.u32.u64 	%r4927, %rd407;
	setp.lt.u32 	%p1198, %r8713, %r762;
	selp.s64 	%rd8575, -1, 0, %p1198;
	sub.s32 	%r8713, %r8713, %r762;
	and.b64  	%rd8576, %rd28739, 4294967295;
	add.s64 	%rd8577, %rd8576, %rd8575;
	setp.lt.u64 	%p1199, %rd8577, %rd411;
	selp.s64 	%rd8578, -1, 0, %p1199;
	cvt.u32.u64 	%r4928, %rd8577;
	sub.s32 	%r8714, %r4928, %r4924;
	and.b64  	%rd8579, %rd28740, 4294967295;
	add.s64 	%rd8580, %rd8579, %rd8578;
	setp.lt.u64 	%p1200, %rd8580, %rd409;
	selp.s64 	%rd8581, -1, 0, %p1200;
	cvt.u32.u64 	%r4929, %rd8580;
	sub.s32 	%r8715, %r4929, %r4923;
	and.b64  	%rd8582, %rd28741, 4294967295;
	add.s64 	%rd8583, %rd8582, %rd8581;
	setp.lt.u64 	%p1201, %rd8583, %rd410;
	selp.s64 	%rd8584, -1, 0, %p1201;
	cvt.u32.u64 	%r4930, %rd8583;
	sub.s32 	%r8716, %r4930, %r4922;
	and.b64  	%rd8585, %rd28742, 4294967295;
	add.s64 	%rd8586, %rd8585, %rd8584;
	setp.lt.u64 	%p1202, %rd8586, %rd407;
	selp.s64 	%rd8587, -1, 0, %p1202;
	cvt.u32.u64 	%r4931, %rd8586;
	sub.s32 	%r8717, %r4931, %r4927;
	and.b64  	%rd8588, %rd28743, 4294967295;
	add.s64 	%rd8589, %rd8588, %rd8587;
	setp.lt.u64 	%p1203, %rd8589, %rd406;
	selp.s64 	%rd8590, -1, 0, %p1203;
	cvt.u32.u64 	%r4932, %rd8589;
	sub.s32 	%r8718, %r4932, %r4926;
	and.b64  	%rd8591, %rd28744, 4294967295;
	add.s64 	%rd8592, %rd8591, %rd8590;
	setp.lt.u64 	%p1204, %rd8592, %rd408;
	selp.s32 	%r4933, -1, 0, %p1204;
	cvt.u32.u64 	%r4934, %rd8592;
	sub.s32 	%r8719, %r4934, %r4925;
	add.s32 	%r4935, %r8720, %r4933;
	sub.s32 	%r8720, %r4935, %r4761;
$L__BB1_653:
	setp.gt.u32 	%p1205, %r8720, %r4761;
	@%p1205 bra 	$L__BB1_666;
	bra.uni 	$L__BB1_667;
$L__BB1_654:
	cvt.u32.u64 	%r4936, %rd408;
	setp.gt.u32 	%p1207, %r8719, %r4936;
	@%p1207 bra 	$L__BB1_666;
	setp.lt.u32 	%p1208, %r8719, %r4936;
	@%p1208 bra 	$L__BB1_668;
	cvt.u32.u64 	%r4938, %rd406;
	setp.gt.u32 	%p1209, %r8718, %r4938;
	@%p1209 bra 	$L__BB1_666;
	setp.lt.u32 	%p1210, %r8718, %r4938;
	@%p1210 bra 	$L__BB1_668;
	cvt.u32.u64 	%r4940, %rd407;
	setp.gt.u32 	%p1211, %r8717, %r4940;
	@%p1211 bra 	$L__BB1_666;
	setp.lt.u32 	%p1212, %r8717, %r4940;
	@%p1212 bra 	$L__BB1_668;
	cvt.u32.u64 	%r4942, %rd410;
	setp.gt.u32 	%p1213, %r8716, %r4942;
	@%p1213 bra 	$L__BB1_666;
	setp.lt.u32 	%p1214, %r8716, %r4942;
	@%p1214 bra 	$L__BB1_668;
	cvt.u32.u64 	%r4944, %rd409;
	setp.gt.u32 	%p1215, %r8715, %r4944;
	@%p1215 bra 	$L__BB1_666;
	setp.lt.u32 	%p1216, %r8715, %r4944;
	@%p1216 bra 	$L__BB1_668;
	cvt.u32.u64 	%r4946, %rd411;
	setp.gt.u32 	%p1217, %r8714, %r4946;
	@%p1217 bra 	$L__BB1_666;
	setp.lt.u32 	%p1218, %r8714, %r4946;
	setp.lt.u32 	%p1219, %r8713, %r762;
	or.pred  	%p1220, %p1218, %p1219;
	@%p1220 bra 	$L__BB1_668;
$L__BB1_666:
	cvt.u32.u64 	%r4948, %rd410;
	cvt.u32.u64 	%r4949, %rd409;
	cvt.u32.u64 	%r4950, %rd411;
	cvt.u32.u64 	%r4951, %rd408;
	cvt.u32.u64 	%r4952, %rd406;
	cvt.u32.u64 	%r4953, %rd407;
	setp.lt.u32 	%p1221, %r8713, %r762;
	selp.s64 	%rd8593, -1, 0, %p1221;
	sub.s32 	%r8713, %r8713, %r762;
	cvt.u64.u32 	%rd8594, %r8714;
	add.s64 	%rd8595, %rd8593, %rd8594;
	setp.lt.u64 	%p1222, %rd8595, %rd411;
	selp.s64 	%rd8596, -1, 0, %p1222;
	cvt.u32.u64 	%r4954, %rd8595;
	sub.s32 	%r8714, %r4954, %r4950;
	cvt.u64.u32 	%rd8597, %r8715;
	add.s64 	%rd8598, %rd8596, %rd8597;
	setp.lt.u64 	%p1223, %rd8598, %rd409;
	selp.s64 	%rd8599, -1, 0, %p1223;
	cvt.u32.u64 	%r4955, %rd8598;
	sub.s32 	%r8715, %r4955, %r4949;
	cvt.u64.u32 	%rd8600, %r8716;
	add.s64 	%rd8601, %rd8599, %rd8600;
	setp.lt.u64 	%p1224, %rd8601, %rd410;
	selp.s64 	%rd8602, -1, 0, %p1224;
	cvt.u32.u64 	%r4956, %rd8601;
	sub.s32 	%r8716, %r4956, %r4948;
	cvt.u64.u32 	%rd8603, %r8717;
	add.s64 	%rd8604, %rd8602, %rd8603;
	setp.lt.u64 	%p1225, %rd8604, %rd407;
	selp.s64 	%rd8605, -1, 0, %p1225;
	cvt.u32.u64 	%r4957, %rd8604;
	sub.s32 	%r8717, %r4957, %r4953;
	cvt.u64.u32 	%rd8606, %r8718;
	add.s64 	%rd8607, %rd8605, %rd8606;
	setp.lt.u64 	%p1226, %rd8607, %rd406;
	selp.s64 	%rd8608, -1, 0, %p1226;
	cvt.u32.u64 	%r4958, %rd8607;
	sub.s32 	%r8718, %r4958, %r4952;
	cvt.u64.u32 	%rd8609, %r8719;
	add.s64 	%rd8610, %rd8608, %rd8609;
	setp.lt.u64 	%p1227, %rd8610, %rd408;
	selp.s32 	%r4959, -1, 0, %p1227;
	cvt.u32.u64 	%r4960, %rd8610;
	sub.s32 	%r8719, %r4960, %r4951;
	add.s32 	%r4961, %r8720, %r4959;
	sub.s32 	%r8720, %r4961, %r4761;
	bra.uni 	$L__BB1_668;
$L__BB1_667:
	setp.lt.u32 	%p1206, %r8720, %r4761;
	@%p1206 bra 	$L__BB1_668;
	bra.uni 	$L__BB1_654;
$L__BB1_668:
	setp.gt.u32 	%p1228, %r8720, %r8631;
	@%p1228 bra 	$L__BB1_669;
	bra.uni 	$L__BB1_682;
$L__BB1_669:
	setp.lt.u32 	%p1252, %r8713, %r8624;
	selp.s64 	%rd8653, -1, 0, %p1252;
	cvt.u64.u32 	%rd8654, %r8714;
	add.s64 	%rd28746, %rd8653, %rd8654;
	cvt.u64.u32 	%rd8655, %r8625;
	setp.lt.u64 	%p1253, %rd28746, %rd8655;
	selp.s64 	%rd8656, -1, 0, %p1253;
	cvt.u64.u32 	%rd8657, %r8715;
	add.s64 	%rd28747, %rd8656, %rd8657;
	cvt.u64.u32 	%rd8658, %r8626;
	setp.lt.u64 	%p1254, %rd28747, %rd8658;
	selp.s64 	%rd8659, -1, 0, %p1254;
	cvt.u64.u32 	%rd8660, %r8716;
	add.s64 	%rd28748, %rd8659, %rd8660;
	cvt.u64.u32 	%rd8661, %r8627;
	setp.lt.u64 	%p1255, %rd28748, %rd8661;
	selp.s64 	%rd8662, -1, 0, %p1255;
	cvt.u64.u32 	%rd8663, %r8717;
	add.s64 	%rd28749, %rd8662, %rd8663;
	cvt.u64.u32 	%rd8664, %r8628;
	setp.lt.u64 	%p1256, %rd28749, %rd8664;
	selp.s64 	%rd8665, -1, 0, %p1256;
	cvt.u64.u32 	%rd8666, %r8718;
	add.s64 	%rd28750, %rd8665, %rd8666;
	cvt.u64.u32 	%rd8667, %r8629;
	setp.lt.u64 	%p1257, %rd28750, %rd8667;
	selp.s64 	%rd8668, -1, 0, %p1257;
	cvt.u64.u32 	%rd8669, %r8719;
	add.s64 	%rd28751, %rd8668, %rd8669;
	cvt.u64.u32 	%rd8670, %r8630;
	setp.lt.u64 	%p1258, %rd28751, %rd8670;
	selp.s32 	%r4966, -1, 0, %p1258;
	add.s32 	%r8722, %r8720, %r4966;
	bra.uni 	$L__BB1_684;
$L__BB1_670:
	setp.gt.u32 	%p1230, %r8719, %r8630;
	@%p1230 bra 	$L__BB1_669;
	setp.lt.u32 	%p1231, %r8719, %r8630;
	@%p1231 bra 	$L__BB1_683;
	setp.gt.u32 	%p1232, %r8718, %r8629;
	@%p1232 bra 	$L__BB1_669;
	setp.lt.u32 	%p1233, %r8718, %r8629;
	@%p1233 bra 	$L__BB1_683;
	setp.gt.u32 	%p1234, %r8717, %r8628;
	@%p1234 bra 	$L__BB1_669;
	setp.lt.u32 	%p1235, %r8717, %r8628;
	@%p1235 bra 	$L__BB1_683;
	setp.gt.u32 	%p1236, %r8716, %r8627;
	@%p1236 bra 	$L__BB1_669;
	setp.lt.u32 	%p1237, %r8716, %r8627;
	@%p1237 bra 	$L__BB1_683;
	setp.gt.u32 	%p1238, %r8715, %r8626;
	@%p1238 bra 	$L__BB1_669;
	setp.lt.u32 	%p1239, %r8715, %r8626;
	@%p1239 bra 	$L__BB1_683;
	setp.gt.u32 	%p1240, %r8714, %r8625;
	@%p1240 bra 	$L__BB1_669;
	setp.lt.u32 	%p1241, %r8714, %r8625;
	setp.lt.u32 	%p1242, %r8713, %r8624;
	or.pred  	%p1243, %p1241, %p1242;
	@%p1243 bra 	$L__BB1_683;
	bra.uni 	$L__BB1_669;
$L__BB1_682:
	setp.ge.u32 	%p1229, %r8720, %r8631;
	@%p1229 bra 	$L__BB1_670;
$L__BB1_683:
	add.s32 	%r907, %r8713, %r762;
	setp.lt.u32 	%p1244, %r907, %r8713;
	selp.u64 	%rd8611, 1, 0, %p1244;
	cvt.u64.u32 	%rd8612, %r8714;
	add.s64 	%rd8613, %rd8611, %rd8612;
	add.s64 	%rd8614, %rd8613, %rd411;
	shr.u64 	%rd8615, %rd8614, 32;
	cvt.u64.u32 	%rd8616, %r8715;
	add.s64 	%rd8617, %rd8615, %rd8616;
	add.s64 	%rd8618, %rd8617, %rd409;
	shr.u64 	%rd8619, %rd8618, 32;
	cvt.u64.u32 	%rd8620, %r8716;
	add.s64 	%rd8621, %rd8619, %rd8620;
	add.s64 	%rd8622, %rd8621, %rd410;
	shr.u64 	%rd8623, %rd8622, 32;
	cvt.u64.u32 	%rd8624, %r8717;
	add.s64 	%rd8625, %rd8623, %rd8624;
	add.s64 	%rd8626, %rd8625, %rd407;
	shr.u64 	%rd8627, %rd8626, 32;
	cvt.u64.u32 	%rd8628, %r8718;
	add.s64 	%rd8629, %rd8627, %rd8628;
	add.s64 	%rd8630, %rd8629, %rd406;
	shr.u64 	%rd8631, %rd8630, 32;
	cvt.u64.u32 	%rd8632, %r8719;
	add.s64 	%rd8633, %rd8631, %rd8632;
	add.s64 	%rd8634, %rd8633, %rd408;
	{ .reg .b32 tmp; mov.b64 {tmp, %r4962}, %rd8634; }
	add.s32 	%r4963, %r8720, %r4962;
	add.s32 	%r4964, %r4963, %r4761;
	setp.lt.u32 	%p1245, %r907, %r8624;
	selp.s64 	%rd8635, -1, 0, %p1245;
	and.b64  	%rd8636, %rd8614, 4294967295;
	add.s64 	%rd28746, %rd8636, %rd8635;
	cvt.u64.u32 	%rd8637, %r8625;
	setp.lt.u64 	%p1246, %rd28746, %rd8637;
	selp.s64 	%rd8638, -1, 0, %p1246;
	and.b64  	%rd8639, %rd8618, 4294967295;
	add.s64 	%rd28747, %rd8639, %rd8638;
	cvt.u64.u32 	%rd8640, %r8626;
	setp.lt.u64 	%p1247, %rd28747, %rd8640;
	selp.s64 	%rd8641, -1, 0, %p1247;
	and.b64  	%rd8642, %rd8622, 4294967295;
	add.s64 	%rd28748, %rd8642, %rd8641;
	cvt.u64.u32 	%rd8643, %r8627;
	setp.lt.u64 	%p1248, %rd28748, %rd8643;
	selp.s64 	%rd8644, -1, 0, %p1248;
	and.b64  	%rd8645, %rd8626, 4294967295;
	add.s64 	%rd28749, %rd8645, %rd8644;
	cvt.u64.u32 	%rd8646, %r8628;
	setp.lt.u64 	%p1249, %rd28749, %rd8646;
	selp.s64 	%rd8647, -1, 0, %p1249;
	and.b64  	%rd8648, %rd8630, 4294967295;
	add.s64 	%rd28750, %rd8648, %rd8647;
	cvt.u64.u32 	%rd8649, %r8629;
	setp.lt.u64 	%p1250, %rd28750, %rd8649;
	selp.s64 	%rd8650, -1, 0, %p1250;
	and.b64  	%rd8651, %rd8634, 4294967295;
	add.s64 	%rd28751, %rd8651, %rd8650;
	cvt.u64.u32 	%rd8652, %r8630;
	setp.lt.u64 	%p1251, %rd28751, %rd8652;
	selp.s32 	%r4965, -1, 0, %p1251;
	add.s32 	%r8722, %r4964, %r4965;
	mov.u32 	%r8713, %r907;
$L__BB1_684:
	sub.s32 	%r8914, %r8722, %r8631;
	cvt.u32.u64 	%r4967, %rd28751;
	sub.s32 	%r8915, %r4967, %r8630;
	cvt.u32.u64 	%r4968, %rd28750;
	sub.s32 	%r8916, %r4968, %r8629;
	cvt.u32.u64 	%r4969, %rd28749;
	sub.s32 	%r8917, %r4969, %r8628;
	cvt.u32.u64 	%r4970, %rd28748;
	sub.s32 	%r8918, %r4970, %r8627;
	cvt.u32.u64 	%r4971, %rd28747;
	sub.s32 	%r8919, %r4971, %r8626;
	cvt.u32.u64 	%r4972, %rd28746;
	sub.s32 	%r8920, %r4972, %r8625;
	sub.s32 	%r8921, %r8713, %r8624;
	shl.b32 	%r4973, %r51, 1;
	shr.u32 	%r4974, %r51, 31;
	cvt.u64.u32 	%rd8671, %r4974;
	mul.wide.u32 	%rd8672, %r50, 2;
	or.b64  	%rd8673, %rd8672, %rd8671;
	shr.u64 	%rd8674, %rd8672, 32;
	mul.wide.u32 	%rd8675, %r49, 2;
	or.b64  	%rd8676, %rd8674, %rd8675;
	shr.u64 	%rd8677, %rd8675, 32;
	mul.wide.u32 	%rd8678, %r48, 2;
	or.b64  	%rd8679, %rd8677, %rd8678;
	shr.u64 	%rd8680, %rd8678, 32;
	mul.wide.u32 	%rd8681, %r47, 2;
	add.s64 	%rd8682, %rd8680, %rd8681;
	shr.u64 	%rd8683, %rd8682, 32;
	mul.wide.u32 	%rd8684, %r46, 2;
	add.s64 	%rd8685, %rd8683, %rd8684;
	shr.u64 	%rd8686, %rd8685, 32;
	mul.wide.u32 	%rd8687, %r45, 2;
	add.s64 	%rd8688, %rd8686, %rd8687;
	shr.u64 	%rd8689, %rd8688, 32;
	mul.wide.u32 	%rd8690, %r44, 2;
	add.s64 	%rd8691, %rd8689, %rd8690;
	shr.u64 	%rd8692, %rd8691, 32;
	{ .reg .b32 tmp; mov.b64 {tmp, %r4975}, %rd8691; }
	mad.lo.s32 	%r8732, %r4975, 977, %r4973;
	setp.lt.u32 	%p1260, %r8732, %r4973;
	selp.u64 	%rd8693, 1, 0, %p1260;
	and.b64  	%rd8694, %rd8673, 4294967295;
	add.s64 	%rd8695, %rd8694, %rd8693;
	shr.u64 	%rd8696, %rd8695, 32;
	and.b64  	%rd8697, %rd8676, 4294967295;
	add.s64 	%rd8698, %rd8696, %rd8697;
	shr.u64 	%rd8699, %rd8698, 32;
	and.b64  	%rd8700, %rd8679, 4294967295;
	add.s64 	%rd8701, %rd8699, %rd8700;
	shr.u64 	%rd8702, %rd8701, 32;
	and.b64  	%rd8703, %rd8682, 4294967295;
	add.s64 	%rd8704, %rd8702, %rd8703;
	shr.u64 	%rd8705, %rd8704, 32;
	and.b64  	%rd8706, %rd8685, 4294967295;
	add.s64 	%rd8707, %rd8705, %rd8706;
	shr.u64 	%rd8708, %rd8707, 32;
	and.b64  	%rd8709, %rd8688, 4294967295;
	add.s64 	%rd8710, %rd8708, %rd8709;
	shr.u64 	%rd8711, %rd8710, 32;
	and.b64  	%rd8712, %rd8691, 4294967295;
	add.s64 	%rd8713, %rd8711, %rd8712;
	{ .reg .b32 tmp; mov.b64 {tmp, %r4976}, %rd8713; }
	and.b64  	%rd8714, %rd8695, 4294967295;
	add.s64 	%rd28752, %rd8714, %rd8692;
	shr.u64 	%rd8715, %rd28752, 32;
	and.b64  	%rd8716, %rd8698, 4294967295;
	add.s64 	%rd28753, %rd8715, %rd8716;
	shr.u64 	%rd8717, %rd28753, 32;
	and.b64  	%rd8718, %rd8701, 4294967295;
	add.s64 	%rd28754, %rd8717, %rd8718;
	shr.u64 	%rd8719, %rd28754, 32;
	and.b64  	%rd8720, %rd8704, 4294967295;
	add.s64 	%rd28755, %rd8719, %rd8720;
	shr.u64 	%rd8721, %rd28755, 32;
	and.b64  	%rd8722, %rd8707, 4294967295;
	add.s64 	%rd28756, %rd8721, %rd8722;
	shr.u64 	%rd8723, %rd28756, 32;
	and.b64  	%rd8724, %rd8710, 4294967295;
	add.s64 	%rd28757, %rd8723, %rd8724;
	shr.u64 	%rd8725, %rd28757, 32;
	and.b64  	%rd8726, %rd8713, 4294967295;
	add.s64 	%rd28758, %rd8725, %rd8726;
	{ .reg .b32 tmp; mov.b64 {tmp, %r4977}, %rd28758; }
	add.s32 	%r921, %r4976, %r4977;
	setp.eq.s32 	%p1261, %r921, 0;
	mov.pred 	%p4552, 0;
	@%p1261 bra 	$L__BB1_686;
	mad.lo.s32 	%r922, %r921, 977, %r8732;
	setp.lt.u32 	%p1262, %r922, %r8732;
	selp.u64 	%rd8727, 1, 0, %p1262;
	and.b64  	%rd8728, %rd28752, 4294967295;
	cvt.u64.u32 	%rd8729, %r921;
	add.s64 	%rd8730, %rd8728, %rd8727;
	add.s64 	%rd28752, %rd8730, %rd8729;
	shr.u64 	%rd8731, %rd28752, 32;
	and.b64  	%rd8732, %rd28753, 4294967295;
	add.s64 	%rd28753, %rd8731, %rd8732;
	shr.u64 	%rd8733, %rd28753, 32;
	and.b64  	%rd8734, %rd28754, 4294967295;
	add.s64 	%rd28754, %rd8733, %rd8734;
	shr.u64 	%rd8735, %rd28754, 32;
	and.b64  	%rd8736, %rd28755, 4294967295;
	add.s64 	%rd28755, %rd8735, %rd8736;
	shr.u64 	%rd8737, %rd28755, 32;
	and.b64  	%rd8738, %rd28756, 4294967295;
	add.s64 	%rd28756, %rd8737, %rd8738;
	shr.u64 	%rd8739, %rd28756, 32;
	and.b64  	%rd8740, %rd28757, 4294967295;
	add.s64 	%rd28757, %rd8739, %rd8740;
	shr.u64 	%rd8741, %rd28757, 32;
	and.b64  	%rd8742, %rd28758, 4294967295;
	add.s64 	%rd28758, %rd8741, %rd8742;
	setp.gt.u64 	%p4552, %rd28758, 4294967295;
	mov.u32 	%r8732, %r922;
$L__BB1_686:
	cvt.u32.u64 	%r8739, %rd28758;
	cvt.u32.u64 	%r8738, %rd28757;
	cvt.u32.u64 	%r8737, %rd28756;
	cvt.u32.u64 	%r8736, %rd28755;
	cvt.u32.u64 	%r8735, %rd28754;
	cvt.u32.u64 	%r8734, %rd28753;
	cvt.u32.u64 	%r8733, %rd28752;
	setp.lt.u32 	%p1263, %r4761, %r8739;
	or.pred  	%p1264, %p4552, %p1263;
	@%p1264 bra 	$L__BB1_700;
	setp.gt.u32 	%p1265, %r4761, %r8739;
	@%p1265 bra 	$L__BB1_701;
	cvt.u32.u64 	%r4978, %rd408;
	setp.lt.u32 	%p1266, %r4978, %r8738;
	@%p1266 bra 	$L__BB1_700;
	setp.gt.u32 	%p1267, %r4978, %r8738;
	@%p1267 bra 	$L__BB1_701;
	cvt.u32.u64 	%r4980, %rd406;
	setp.lt.u32 	%p1268, %r4980, %r8737;
	@%p1268 bra 	$L__BB1_700;
	setp.gt.u32 	%p1269, %r4980, %r8737;
	@%p1269 bra 	$L__BB1_701;
	cvt.u32.u64 	%r4982, %rd407;
	setp.lt.u32 	%p1270, %r4982, %r8736;
	@%p1270 bra 	$L__BB1_700;
	setp.gt.u32 	%p1271, %r4982, %r8736;
	@%p1271 bra 	$L__BB1_701;
	cvt.u32.u64 	%r4984, %rd410;
	setp.lt.u32 	%p1272, %r4984, %r8735;
	@%p1272 bra 	$L__BB1_700;
	setp.gt.u32 	%p1273, %r4984, %r8735;
	@%p1273 bra 	$L__BB1_701;
	cvt.u32.u64 	%r4986, %rd409;
	setp.lt.u32 	%p1274, %r4986, %r8734;
	@%p1274 bra 	$L__BB1_700;
	setp.gt.u32 	%p1275, %r4986, %r8734;
	@%p1275 bra 	$L__BB1_701;
	cvt.u32.u64 	%r4988, %rd411;
	setp.lt.u32 	%p1276, %r4988, %r8733;
	@%p1276 bra 	$L__BB1_700;
	setp.gt.u32 	%p1277, %r4988, %r8733;
	setp.lt.u32 	%p1278, %r8732, %r762;
	or.pred  	%p1279, %p1277, %p1278;
	@%p1279 bra 	$L__BB1_701;
$L__BB1_700:
	cvt.u32.u64 	%r4990, %rd410;
	cvt.u32.u64 	%r4991, %rd409;
	cvt.u32.u64 	%r4992, %rd411;
	cvt.u32.u64 	%r4993, %rd408;
	cvt.u32.u64 	%r4994, %rd406;
	cvt.u32.u64 	%r4995, %rd407;
	setp.lt.u32 	%p1280, %r8732, %r762;
	selp.s64 	%rd8744, -1, 0, %p1280;
	sub.s32 	%r8732, %r8732, %r762;
	and.b64  	%rd8745, %rd28752, 4294967295;
	add.s64 	%rd8746, %rd8745, %rd8744;
	setp.lt.u64 	%p1281, %rd8746, %rd411;
	selp.s64 	%rd8747, -1, 0, %p1281;
	cvt.u32.u64 	%r4996, %rd8746;
	sub.s32 	%r8733, %r4996, %r4992;
	and.b64  	%rd8748, %rd28753, 4294967295;
	add.s64 	%rd8749, %rd8748, %rd8747;
	setp.lt.u64 	%p1282, %rd8749, %rd409;
	selp.s64 	%rd8750, -1, 0, %p1282;
	cvt.u32.u64 	%r4997, %rd8749;
	sub.s32 	%r8734, %r4997, %r4991;
	and.b64  	%rd8751, %rd28754, 4294967295;
	add.s64 	%rd8752, %rd8751, %rd8750;
	setp.lt.u64 	%p1283, %rd8752, %rd410;
	selp.s64 	%rd8753, -1, 0, %p1283;
	cvt.u32.u64 	%r4998, %rd8752;
	sub.s32 	%r8735, %r4998, %r4990;
	and.b64  	%rd8754, %rd28755, 4294967295;
	add.s64 	%rd8755, %rd8754, %rd8753;
	setp.lt.u64 	%p1284, %rd8755, %rd407;
	selp.s64 	%rd8756, -1, 0, %p1284;
	cvt.u32.u64 	%r4999, %rd8755;
	sub.s32 	%r8736, %r4999, %r4995;
	and.b64  	%rd8757, %rd28756, 4294967295;
	add.s64 	%rd8758, %rd8757, %rd8756;
	setp.lt.u64 	%p1285, %rd8758, %rd406;
	selp.s64 	%rd8759, -1, 0, %p1285;
	cvt.u32.u64 	%r5000, %rd8758;
	sub.s32 	%r8737, %r5000, %r4994;
	and.b64  	%rd8760, %rd28757, 4294967295;
	add.s64 	%rd8761, %rd8760, %rd8759;
	setp.lt.u64 	%p1286, %rd8761, %rd408;
	selp.s32 	%r5001, -1, 0, %p1286;
	cvt.u32.u64 	%r5002, %rd8761;
	sub.s32 	%r8738, %r5002, %r4993;
	add.s32 	%r5003, %r8739, %r5001;
	sub.s32 	%r8739, %r5003, %r4761;
$L__BB1_701:
	setp.gt.u32 	%p1287, %r8739, %r4761;
	@%p1287 bra 	$L__BB1_714;
	bra.uni 	$L__BB1_715;
$L__BB1_702:
	cvt.u32.u64 	%r5004, %rd408;
	setp.gt.u32 	%p1289, %r8738, %r5004;
	@%p1289 bra 	$L__BB1_714;
	setp.lt.u32 	%p1290, %r8738, %r5004;
	@%p1290 bra 	$L__BB1_716;
	cvt.u32.u64 	%r5006, %rd406;
	setp.gt.u32 	%p1291, %r8737, %r5006;
	@%p1291 bra 	$L__BB1_714;
	setp.lt.u32 	%p1292, %r8737, %r5006;
	@%p1292 bra 	$L__BB1_716;
	cvt.u32.u64 	%r5008, %rd407;
	setp.gt.u32 	%p1293, %r8736, %r5008;
	@%p1293 bra 	$L__BB1_714;
	setp.lt.u32 	%p1294, %r8736, %r5008;
	@%p1294 bra 	$L__BB1_716;
	cvt.u32.u64 	%r5010, %rd410;
	setp.gt.u32 	%p1295, %r8735, %r5010;
	@%p1295 bra 	$L__BB1_714;
	setp.lt.u32 	%p1296, %r8735, %r5010;
	@%p1296 bra 	$L__BB1_716;
	cvt.u32.u64 	%r5012, %rd409;
	setp.gt.u32 	%p1297, %r8734, %r5012;
	@%p1297 bra 	$L__BB1_714;
	setp.lt.u32 	%p1298, %r8734, %r5012;
	@%p1298 bra 	$L__BB1_716;
	cvt.u32.u64 	%r5014, %rd411;
	setp.gt.u32 	%p1299, %r8733, %r5014;
	@%p1299 bra 	$L__BB1_714;
	setp.lt.u32 	%p1300, %r8733, %r5014;
	setp.lt.u32 	%p1301, %r8732, %r762;
	or.pred  	%p1302, %p1300, %p1301;
	@%p1302 bra 	$L__BB1_716;
$L__BB1_714:
	cvt.u32.u64 	%r5016, %rd410;
	cvt.u32.u64 	%r5017, %rd409;
	cvt.u32.u64 	%r5018, %rd411;
	cvt.u32.u64 	%r5019, %rd408;
	cvt.u32.u64 	%r5020, %rd406;
	cvt.u32.u64 	%r5021, %rd407;
	setp.lt.u32 	%p1303, %r8732, %r762;
	selp.s64 	%rd8762, -1, 0, %p1303;
	sub.s32 	%r8732, %r8732, %r762;
	cvt.u64.u32 	%rd8763, %r8733;
	add.s64 	%rd8764, %rd8762, %rd8763;
	setp.lt.u64 	%p1304, %rd8764, %rd411;
	selp.s64 	%rd8765, -1, 0, %p1304;
	cvt.u32.u64 	%r5022, %rd8764;
	sub.s32 	%r8733, %r5022, %r5018;
	cvt.u64.u32 	%rd8766, %r8734;
	add.s64 	%rd8767, %rd8765, %rd8766;
	setp.lt.u64 	%p1305, %rd8767, %rd409;
	selp.s64 	%rd8768, -1, 0, %p1305;
	cvt.u32.u64 	%r5023, %rd8767;
	sub.s32 	%r8734, %r5023, %r5017;
	cvt.u64.u32 	%rd8769, %r8735;
	add.s64 	%rd8770, %rd8768, %rd8769;
	setp.lt.u64 	%p1306, %rd8770, %rd410;
	selp.s64 	%rd8771, -1, 0, %p1306;
	cvt.u32.u64 	%r5024, %rd8770;
	sub.s32 	%r8735, %r5024, %r5016;
	cvt.u64.u32 	%rd8772, %r8736;
	add.s64 	%rd8773, %rd8771, %rd8772;
	setp.lt.u64 	%p1307, %rd8773, %rd407;
	selp.s64 	%rd8774, -1, 0, %p1307;
	cvt.u32.u64 	%r5025, %rd8773;
	sub.s32 	%r8736, %r5025, %r5021;
	cvt.u64.u32 	%rd8775, %r8737;
	add.s64 	%rd8776, %rd8774, %rd8775;
	setp.lt.u64 	%p1308, %rd8776, %rd406;
	selp.s64 	%rd8777, -1, 0, %p1308;
	cvt.u32.u64 	%r5026, %rd8776;
	sub.s32 	%r8737, %r5026, %r5020;
	cvt.u64.u32 	%rd8778, %r8738;
	add.s64 	%rd8779, %rd8777, %rd8778;
	setp.lt.u64 	%p1309, %rd8779, %rd408;
	selp.s32 	%r5027, -1, 0, %p1309;
	cvt.u32.u64 	%r5028, %rd8779;
	sub.s32 	%r8738, %r5028, %r5019;
	add.s32 	%r5029, %r8739, %r5027;
	sub.s32 	%r8739, %r5029, %r4761;
	bra.uni 	$L__BB1_716;
$L__BB1_715:
	setp.lt.u32 	%p1288, %r8739, %r4761;
	@%p1288 bra 	$L__BB1_716;
	bra.uni 	$L__BB1_702;
$L__BB1_716:
	mul.wide.u32 	%rd8780, %r8913, %r8732;
	cvt.u32.u64 	%r5030, %rd8780;
	shr.u64 	%rd8781, %rd8780, 32;
	mul.wide.u32 	%rd8782, %r8912, %r8732;
	add.s64 	%rd8783, %rd8781, %rd8782;
	shr.u64 	%rd8784, %rd8783, 32;
	mul.wide.u32 	%rd8785, %r8911, %r8732;
	add.s64 	%rd8786, %rd8784, %rd8785;
	shr.u64 	%rd8787, %rd8786, 32;
	mul.wide.u32 	%rd8788, %r8910, %r8732;
	add.s64 	%rd8789, %rd8787, %rd8788;
	shr.u64 	%rd8790, %rd8789, 32;
	mul.wide.u32 	%rd8791, %r8909, %r8732;
	add.s64 	%rd8792, %rd8790, %rd8791;
	shr.u64 	%rd8793, %rd8792, 32;
	mul.wide.u32 	%rd8794, %r8908, %r8732;
	add.s64 	%rd8795, %rd8793, %rd8794;
	shr.u64 	%rd8796, %rd8795, 32;
	mul.wide.u32 	%rd8797, %r8907, %r8732;
	add.s64 	%rd8798, %rd8796, %rd8797;
	shr.u64 	%rd8799, %rd8798, 32;
	mul.wide.u32 	%rd8800, %r8906, %r8732;
	add.s64 	%rd8801, %rd8799, %rd8800;
	shr.u64 	%rd8802, %rd8801, 32;
	and.b64  	%rd8803, %rd8783, 4294967295;
	mul.wide.u32 	%rd8804, %r8913, %r8733;
	add.s64 	%rd8805, %rd8804, %rd8803;
	shr.u64 	%rd8806, %rd8805, 32;
	and.b64  	%rd8807, %rd8786, 4294967295;
	mul.wide.u32 	%rd8808, %r8912, %r8733;
	add.s64 	%rd8809, %rd8806, %rd8807;
	add.s64 	%rd8810, %rd8809, %rd8808;
	shr.u64 	%rd8811, %rd8810, 32;
	and.b64  	%rd8812, %rd8789, 4294967295;
	mul.wide.u32 	%rd8813, %r8911, %r8733;
	add.s64 	%rd8814, %rd8811, %rd8812;
	add.s64 	%rd8815, %rd8814, %rd8813;
	shr.u64 	%rd8816, %rd8815, 32;
	and.b64  	%rd8817, %rd8792, 4294967295;
	mul.wide.u32 	%rd8818, %r8910, %r8733;
	add.s64 	%rd8819, %rd8816, %rd8817;
	add.s64 	%rd8820, %rd8819, %rd8818;
	shr.u64 	%rd8821, %rd8820, 32;
	and.b64  	%rd8822, %rd8795, 4294967295;
	mul.wide.u32 	%rd8823, %r8909, %r8733;
	add.s64 	%rd8824, %rd8821, %rd8822;
	add.s64 	%rd8825, %rd8824, %rd8823;
	shr.u64 	%rd8826, %rd8825, 32;
	and.b64  	%rd8827, %rd8798, 4294967295;
	mul.wide.u32 	%rd8828, %r8908, %r8733;
	add.s64 	%rd8829, %rd8826, %rd8827;
	add.s64 	%rd8830, %rd8829, %rd8828;
	shr.u64 	%rd8831, %rd8830, 32;
	and.b64  	%rd8832, %rd8801, 4294967295;
	mul.wide.u32 	%rd8833, %r8907, %r8733;
	add.s64 	%rd8834, %rd8831, %rd8832;
	add.s64 	%rd8835, %rd8834, %rd8833;
	shr.u64 	%rd8836, %rd8835, 32;
	mul.wide.u32 	%rd8837, %r8906, %r8733;
	add.s64 	%rd8838, %rd8836, %rd8802;
	add.s64 	%rd8839, %rd8838, %rd8837;
	shr.u64 	%rd8840, %rd8839, 32;
	and.b64  	%rd8841, %rd8810, 4294967295;
	mul.wide.u32 	%rd8842, %r8913, %r8734;
	add.s64 	%rd8843, %rd8842, %rd8841;
	shr.u64 	%rd8844, %rd8843, 32;
	and.b64  	%rd8845, %rd8815, 4294967295;
	mul.wide.u32 	%rd8846, %r8912, %r8734;
	add.s64 	%rd8847, %rd8844, %rd8845;
	add.s64 	%rd8848, %rd8847, %rd8846;
	shr.u64 	%rd8849, %rd8848, 32;
	and.b64  	%rd8850, %rd8820, 4294967295;
	mul.wide.u32 	%rd8851, %r8911, %r8734;
	add.s64 	%rd8852, %rd8849, %rd8850;
	add.s64 	%rd8853, %rd8852, %rd8851;
	shr.u64 	%rd8854, %rd8853, 32;
	and.b64  	%rd8855, %rd8825, 4294967295;
	mul.wide.u32 	%rd8856, %r8910, %r8734;
	add.s64 	%rd8857, %rd8854, %rd8855;
	add.s64 	%rd8858, %rd8857, %rd8856;
	shr.u64 	%rd8859, %rd8858, 32;
	and.b64  	%rd8860, %rd8830, 4294967295;
	mul.wide.u32 	%rd8861, %r8909, %r8734;
	add.s64 	%rd8862, %rd8859, %rd8860;
	add.s64 	%rd8863, %rd8862, %rd8861;
	shr.u64 	%rd8864, %rd8863, 32;
	and.b64  	%rd8865, %rd8835, 4294967295;
	mul.wide.u32 	%rd8866, %r8908, %r8734;
	add.s64 	%rd8867, %rd8864, %rd8865;
	add.s64 	%rd8868, %rd8867, %rd8866;
	shr.u64 	%rd8869, %rd8868, 32;
	and.b64  	%rd8870, %rd8839, 4294967295;
	mul.wide.u32 	%rd8871, %r8907, %r8734;
	add.s64 	%rd8872, %rd8869, %rd8870;
	add.s64 	%rd8873, %rd8872, %rd8871;
	shr.u64 	%rd8874, %rd8873, 32;
	mul.wide.u32 	%rd8875, %r8906, %r8734;
	add.s64 	%rd8876, %rd8874, %rd8840;
	add.s64 	%rd8877, %rd8876, %rd8875;
	shr.u64 	%rd8878, %rd8877, 32;
	and.b64  	%rd8879, %rd8848, 4294967295;
	mul.wide.u32 	%rd8880, %r8913, %r8735;
	add.s64 	%rd8881, %rd8880, %rd8879;
	shr.u64 	%rd8882, %rd8881, 32;
	and.b64  	%rd8883, %rd8853, 4294967295;
	mul.wide.u32 	%rd8884, %r8912, %r8735;
	add.s64 	%rd8885, %rd8882, %rd8883;
	add.s64 	%rd8886, %rd8885, %rd8884;
	shr.u64 	%rd8887, %rd8886, 32;
	and.b64  	%rd8888, %rd8858, 4294967295;
	mul.wide.u32 	%rd8889, %r8911, %r8735;
	add.s64 	%rd8890, %rd8887, %rd8888;
	add.s64 	%rd8891, %rd8890, %rd8889;
	shr.u64 	%rd8892, %rd8891, 32;
	and.b64  	%rd8893, %rd8863, 4294967295;
	mul.wide.u32 	%rd8894, %r8910, %r8735;
	add.s64 	%rd8895, %rd8892, %rd8893;
	add.s64 	%rd8896, %rd8895, %rd8894;
	shr.u64 	%rd8897, %rd8896, 32;
	and.b64  	%rd8898, %rd8868, 4294967295;
	mul.wide.u32 	%rd8899, %r8909, %r8735;
	add.s64 	%rd8900, %rd8897, %rd8898;
	add.s64 	%rd8901, %rd8900, %rd8899;
	shr.u64 	%rd8902, %rd8901, 32;
	and.b64  	%rd8903, %rd8873, 4294967295;
	mul.wide.u32 	%rd8904, %r8908, %r8735;
	add.s64 	%rd8905, %rd8902, %rd8903;
	add.s64 	%rd8906, %rd8905, %rd8904;
	shr.u64 	%rd8907, %rd8906, 32;
	and.b64  	%rd8908, %rd8877, 4294967295;
	mul.wide.u32 	%rd8909, %r8907, %r8735;
	add.s64 	%rd8910, %rd8907, %rd8908;
	add.s64 	%rd8911, %rd8910, %rd8909;
	shr.u64 	%rd8912, %rd8911, 32;
	mul.wide.u32 	%rd8913, %r8906, %r8735;
	add.s64 	%rd8914, %rd8912, %rd8878;
	add.s64 	%rd8915, %rd8914, %rd8913;
	shr.u64 	%rd8916, %rd8915, 32;
	and.b64  	%rd8917, %rd8886, 4294967295;
	mul.wide.u32 	%rd8918, %r8913, %r8736;
	add.s64 	%rd8919, %rd8918, %rd8917;
	shr.u64 	%rd8920, %rd8919, 32;
	and.b64  	%rd8921, %rd8891, 4294967295;
	mul.wide.u32 	%rd8922, %r8912, %r8736;
	add.s64 	%rd8923, %rd8920, %rd8921;
	add.s64 	%rd8924, %rd8923, %rd8922;
	shr.u64 	%rd8925, %rd8924, 32;
	and.b64  	%rd8926, %rd8896, 4294967295;
	mul.wide.u32 	%rd8927, %r8911, %r8736;
	add.s64 	%rd8928, %rd8925, %rd8926;
	add.s64 	%rd8929, %rd8928, %rd8927;
	shr.u64 	%rd8930, %rd8929, 32;
	and.b64  	%rd8931, %rd8901, 4294967295;
	mul.wide.u32 	%rd8932, %r8910, %r8736;
	add.s64 	%rd8933, %rd8930, %rd8931;
	add.s64 	%rd8934, %rd8933, %rd8932;
	shr.u64 	%rd8935, %rd8934, 32;
	and.b64  	%rd8936, %rd8906, 4294967295;
	mul.wide.u32 	%rd8937, %r8909, %r8736;
	add.s64 	%rd8938, %rd8935, %rd8936;
	add.s64 	%rd8939, %rd8938, %rd8937;
	shr.u64 	%rd8940, %rd8939, 32;
	and.b64  	%rd8941, %rd8911, 4294967295;
	mul.wide.u32 	%rd8942, %r8908, %r8736;
	add.s64 	%rd8943, %rd8940, %rd8941;
	add.s64 	%rd8944, %rd8943, %rd8942;
	shr.u64 	%rd8945, %rd8944, 32;
	and.b64  	%rd8946, %rd8915, 4294967295;
	mul.wide.u32 	%rd8947, %r8907, %r8736;
	add.s64 	%rd8948, %rd8945, %rd8946;
	add.s64 	%rd8949, %rd8948, %rd8947;
	shr.u64 	%rd8950, %rd8949, 32;
	mul.wide.u32 	%rd8951, %r8906, %r8736;
	add.s64 	%rd8952, %rd8950, %rd8916;
	add.s64 	%rd8953, %rd8952, %rd8951;
	shr.u64 	%rd8954, %rd8953, 32;
	and.b64  	%rd8955, %rd8924, 4294967295;
	mul.wide.u32 	%rd8956, %r8913, %r8737;
	add.s64 	%rd8957, %rd8956, %rd8955;
	shr.u64 	%rd8958, %rd8957, 32;
	and.b64  	%rd8959, %rd8929, 4294967295;
	mul.wide.u32 	%rd8960, %r8912, %r8737;
	add.s64 	%rd8961, %rd8958, %rd8959;
	add.s64 	%rd8962, %rd8961, %rd8960;
	shr.u64 	%rd8963, %rd8962, 32;
	and.b64  	%rd8964, %rd8934, 4294967295;
	mul.wide.u32 	%rd8965, %r8911, %r8737;
	add.s64 	%rd8966, %rd8963, %rd8964;
	add.s64 	%rd8967, %rd8966, %rd8965;
	shr.u64 	%rd8968, %rd8967, 32;
	and.b64  	%rd8969, %rd8939, 4294967295;
	mul.wide.u32 	%rd8970, %r8910, %r8737;
	add.s64 	%rd8971, %rd8968, %rd8969;
	add.s64 	%rd8972, %rd8971, %rd8970;
	shr.u64 	%rd8973, %rd8972, 32;
	and.b64  	%rd8974, %rd8944, 4294967295;
	mul.wide.u32 	%rd8975, %r8909, %r8737;
	add.s64 	%rd8976, %rd8973, %rd8974;
	add.s64 	%rd8977, %rd8976, %rd8975;
	shr.u64 	%rd8978, %rd8977, 32;
	and.b64  	%rd8979, %rd8949, 4294967295;
	mul.wide.u32 	%rd8980, %r8908, %r8737;
	add.s64 	%rd8981, %rd8978, %rd8979;
	add.s64 	%rd8982, %rd8981, %rd8980;
	shr.u64 	%rd8983, %rd8982, 32;
	and.b64  	%rd8984, %rd8953, 4294967295;
	mul.wide.u32 	%rd8985, %r8907, %r8737;
	add.s64 	%rd8986, %rd8983, %rd8984;
	add.s64 	%rd8987, %rd8986, %rd8985;
	shr.u64 	%rd8988, %rd8987, 32;
	mul.wide.u32 	%rd8989, %r8906, %r8737;
	add.s64 	%rd8990, %rd8988, %rd8954;
	add.s64 	%rd8991, %rd8990, %rd8989;
	shr.u64 	%rd8992, %rd8991, 32;
	and.b64  	%rd8993, %rd8962, 4294967295;
	mul.wide.u32 	%rd8994, %r8913, %r8738;
	add.s64 	%rd8995, %rd8994, %rd8993;
	shr.u64 	%rd8996, %rd8995, 32;
	and.b64  	%rd8997, %rd8967, 4294967295;
	mul.wide.u32 	%rd8998, %r8912, %r8738;
	add.s64 	%rd8999, %rd8996, %rd8997;
	add.s64 	%rd9000, %rd8999, %rd8998;
	shr.u64 	%rd9001, %rd9000, 32;
	and.b64  	%rd9002, %rd8972, 4294967295;
	mul.wide.u32 	%rd9003, %r8911, %r8738;
	add.s64 	%rd9004, %rd9001, %rd9002;
	add.s64 	%rd9005, %rd9004, %rd9003;
	shr.u64 	%rd9006, %rd9005, 32;
	and.b64  	%rd9007, %rd8977, 4294967295;
	mul.wide.u32 	%rd9008, %r8910, %r8738;
	add.s64 	%rd9009, %rd9006, %rd9007;
	add.s64 	%rd9010, %rd9009, %rd9008;
	shr.u64 	%rd9011, %rd9010, 32;
	and.b64  	%rd9012, %rd8982, 4294967295;
	mul.wide.u32 	%rd9013, %r8909, %r8738;
	add.s64 	%rd9014, %rd9011, %rd9012;
	add.s64 	%rd9015, %rd9014, %rd9013;
	shr.u64 	%rd9016, %rd9015, 32;
	and.b64  	%rd9017, %rd8987, 4294967295;
	mul.wide.u32 	%rd9018, %r8908, %r8738;
	add.s64 	%rd9019, %rd9016, %rd9017;
	add.s64 	%rd9020, %rd9019, %rd9018;
	shr.u64 	%rd9021, %rd9020, 32;
	and.b64  	%rd9022, %rd8991, 4294967295;
	mul.wide.u32 	%rd9023, %r8907, %r8738;
	add.s64 	%rd9024, %rd9021, %rd9022;
	add.s64 	%rd9025, %rd9024, %rd9023;
	shr.u64 	%rd9026, %rd9025, 32;
	mul.wide.u32 	%rd9027, %r8906, %r8738;
	add.s64 	%rd9028, %rd9026, %rd8992;
	add.s64 	%rd9029, %rd9028, %rd9027;
	shr.u64 	%rd9030, %rd9029, 32;
	and.b64  	%rd9031, %rd9000, 4294967295;
	mul.wide.u32 	%rd9032, %r8913, %r8739;
	add.s64 	%rd9033, %rd9032, %rd9031;
	shr.u64 	%rd9034, %rd9033, 32;
	and.b64  	%rd9035, %rd9005, 4294967295;
	mul.wide.u32 	%rd9036, %r8912, %r8739;
	add.s64 	%rd9037, %rd9034, %rd9035;
	add.s64 	%rd9038, %rd9037, %rd9036;
	shr.u64 	%rd9039, %rd9038, 32;
	and.b64  	%rd9040, %rd9010, 4294967295;
	mul.wide.u32 	%rd9041, %r8911, %r8739;
	add.s64 	%rd9042, %rd9039, %rd9040;
	add.s64 	%rd9043, %rd9042, %rd9041;
	shr.u64 	%rd9044, %rd9043, 32;
	and.b64  	%rd9045, %rd9015, 4294967295;
	mul.wide.u32 	%rd9046, %r8910, %r8739;
	add.s64 	%rd9047, %rd9044, %rd9045;
	add.s64 	%rd9048, %rd9047, %rd9046;
	shr.u64 	%rd9049, %rd9048, 32;
	and.b64  	%rd9050, %rd9020, 4294967295;
	mul.wide.u32 	%rd9051, %r8909, %r8739;
	add.s64 	%rd9052, %rd9049, %rd9050;
	add.s64 	%rd9053, %rd9052, %rd9051;
	shr.u64 	%rd9054, %rd9053, 32;
	and.b64  	%rd9055, %rd9025, 4294967295;
	mul.wide.u32 	%rd9056, %r8908, %r8739;
	add.s64 	%rd9057, %rd9054, %rd9055;
	add.s64 	%rd9058, %rd9057, %rd9056;
	shr.u64 	%rd9059, %rd9058, 32;
	and.b64  	%rd9060, %rd9029, 4294967295;
	mul.wide.u32 	%rd9061, %r8907, %r8739;
	add.s64 	%rd9062, %rd9059, %rd9060;
	add.s64 	%rd9063, %rd9062, %rd9061;
	shr.u64 	%rd9064, %rd9063, 32;
	mul.wide.u32 	%rd9065, %r8906, %r8739;
	add.s64 	%rd9066, %rd9064, %rd9030;
	add.s64 	%rd9067, %rd9066, %rd9065;
	shr.u64 	%rd9068, %rd9067, 32;
	{ .reg .b32 tmp; mov.b64 {tmp, %r5031}, %rd9067; }
	and.b64  	%rd9069, %rd9038, 4294967295;
	mul.lo.s64 	%rd9070, %rd9069, 977;
	cvt.u32.u64 	%r5032, %rd9070;
	shr.u64 	%rd9071, %rd9070, 32;
	and.b64  	%rd9072, %rd9043, 4294967295;
	mad.lo.s64 	%rd9073, %rd9072, 977, %rd9071;
	shr.u64 	%rd9074, %rd9073, 32;
	and.b64  	%rd9075, %rd9048, 4294967295;
	mad.lo.s64 	%rd9076, %rd9075, 977, %rd9074;
	shr.u64 	%rd9077, %rd9076, 32;
	and.b64  	%rd9078, %rd9053, 4294967295;
	mad.lo.s64 	%rd9079, %rd9078, 977, %rd9077;
	shr.u64 	%rd9080, %rd9079, 32;
	and.b64  	%rd9081, %rd9058, 4294967295;
	mad.lo.s64 	%rd9082, %rd9081, 977, %rd9080;
	shr.u64 	%rd9083, %rd9082, 32;
	and.b64  	%rd9084, %rd9063, 4294967295;
	mad.lo.s64 	%rd9085, %rd9084, 977, %rd9083;
	shr.u64 	%rd9086, %rd9085, 32;
	and.b64  	%rd9087, %rd9067, 4294967295;
	mad.lo.s64 	%rd9088, %rd9087, 977, %rd9086;
	shr.u64 	%rd9089, %rd9088, 32;
	mad.lo.s64 	%rd9090, %rd9068, 977, %rd9089;
	{ .reg .b32 tmp; mov.b64 {tmp, %r5033}, %rd9090; }
	add.s32 	%r8913, %r5030, %r5032;
	setp.lt.u32 	%p1311, %r8913, %r5030;
	selp.u64 	%rd9091, 1, 0, %p1311;
	and.b64  	%rd9092, %rd8805, 4294967295;
	and.b64  	%rd9093, %rd9073, 4294967295;
	add.s64 	%rd9094, %rd9092, %rd9091;
	add.s64 	%rd9095, %rd9094, %rd9093;
	shr.u64 	%rd9096, %rd9095, 32;
	and.b64  	%rd9097, %rd8843, 4294967295;
	and.b64  	%rd9098, %rd9076, 4294967295;
	add.s64 	%rd9099, %rd9096, %rd9097;
	add.s64 	%rd9100, %rd9099, %rd9098;
	shr.u64 	%rd9101, %rd9100, 32;
	and.b64  	%rd9102, %rd8881, 4294967295;
	and.b64  	%rd9103, %rd9079, 4294967295;
	add.s64 	%rd9104, %rd9101, %rd9102;
	add.s64 	%rd9105, %rd9104, %rd9103;
	shr.u64 	%rd9106, %rd9105, 32;
	and.b64  	%rd9107, %rd8919, 4294967295;
	and.b64  	%rd9108, %rd9082, 4294967295;
	add.s64 	%rd9109, %rd9106, %rd9107;
	add.s64 	%rd9110, %rd9109, %rd9108;
	shr.u64 	%rd9111, %rd9110, 32;
	and.b64  	%rd9112, %rd8957, 4294967295;
	and.b64  	%rd9113, %rd9085, 4294967295;
	add.s64 	%rd9114, %rd9111, %rd9112;
	add.s64 	%rd9115, %rd9114, %rd9113;
	shr.u64 	%rd9116, %rd9115, 32;
	and.b64  	%rd9117, %rd8995, 4294967295;
	and.b64  	%rd9118, %rd9088, 4294967295;
	add.s64 	%rd9119, %rd9116, %rd9117;
	add.s64 	%rd9120, %rd9119, %rd9118;
	shr.u64 	%rd9121, %rd9120, 32;
	and.b64  	%rd9122, %rd9033, 4294967295;
	and.b64  	%rd9123, %rd9090, 4294967295;
	add.s64 	%rd9124, %rd9121, %rd9122;
	add.s64 	%rd9125, %rd9124, %rd9123;
	{ .reg .b32 tmp; mov.b64 {tmp, %r5034}, %rd9125; }
	add.s32 	%r5035, %r5034, %r5033;
	and.b64  	%rd9126, %rd9095, 4294967295;
	add.s64 	%rd28759, %rd9126, %rd9069;
	shr.u64 	%rd9127, %rd28759, 32;
	and.b64  	%rd9128, %rd9100, 4294967295;
	add.s64 	%rd9129, %rd9127, %rd9128;
	add.s64 	%rd28760, %rd9129, %rd9072;
	shr.u64 	%rd9130, %rd28760, 32;
	and.b64  	%rd9131, %rd9105, 4294967295;
	add.s64 	%rd9132, %rd9130, %rd9131;
	add.s64 	%rd28761, %rd9132, %rd9075;
	shr.u64 	%rd9133, %rd28761, 32;
	and.b64  	%rd9134, %rd9110, 4294967295;
	add.s64 	%rd9135, %rd9133, %rd9134;
	add.s64 	%rd28762, %rd9135, %rd9078;
	shr.u64 	%rd9136, %rd28762, 32;
	and.b64  	%rd9137, %rd9115, 4294967295;
	add.s64 	%rd9138, %rd9136, %rd9137;
	add.s64 	%rd28763, %rd9138, %rd9081;
	shr.u64 	%rd9139, %rd28763, 32;
	and.b64  	%rd9140, %rd9120, 4294967295;
	add.s64 	%rd9141, %rd9139, %rd9140;
	add.s64 	%rd28764, %rd9141, %rd9084;
	shr.u64 	%rd9142, %rd28764, 32;
	and.b64  	%rd9143, %rd9125, 4294967295;
	add.s64 	%rd9144, %rd9142, %rd9143;
	add.s64 	%rd28765, %rd9144, %rd9087;
	{ .reg .b32 tmp; mov.b64 {tmp, %r5036}, %rd28765; }
	add.s32 	%r5037, %r5035, %r5036;
	add.s32 	%r964, %r5037, %r5031;
	setp.eq.s32 	%p1312, %r964, 0;
	mov.pred 	%p4553, 0;
	@%p1312 bra 	$L__BB1_718;
	cvt.u64.u32 	%rd9145, %r964;
	mul.wide.u32 	%rd9146, %r964, 977;
	cvt.u32.u64 	%r5038, %rd9146;
	shr.u64 	%rd9147, %rd9146, 32;
	add.s64 	%rd9148, %rd9147, %rd9145;
	shr.u64 	%rd9149, %rd9148, 32;
	add.s32 	%r965, %r8913, %r5038;
	setp.lt.u32 	%p1313, %r965, %r8913;
	selp.u64 	%rd9150, 1, 0, %p1313;
	and.b64  	%rd9151, %rd28759, 4294967295;
	and.b64  	%rd9152, %rd9148, 4294967295;
	add.s64 	%rd9153, %rd9151, %rd9150;
	add.s64 	%rd28759, %rd9153, %rd9152;
	shr.u64 	%rd9154, %rd28759, 32;
	and.b64  	%rd9155, %rd28760, 4294967295;
	add.s64 	%rd9156, %rd9154, %rd9155;
	add.s64 	%rd28760, %rd9156, %rd9149;
	shr.u64 	%rd9157, %rd28760, 32;
	and.b64  	%rd9158, %rd28761, 4294967295;
	add.s64 	%rd28761, %rd9157, %rd9158;
	shr.u64 	%rd9159, %rd28761, 32;
	and.b64  	%rd9160, %rd28762, 4294967295;
	add.s64 	%rd28762, %rd9159, %rd9160;
	shr.u64 	%rd9161, %rd28762, 32;
	and.b64  	%rd9162, %rd28763, 4294967295;
	add.s64 	%rd28763, %rd9161, %rd9162;
	shr.u64 	%rd9163, %rd28763, 32;
	and.b64  	%rd9164, %rd28764, 4294967295;
	add.s64 	%rd28764, %rd9163, %rd9164;
	shr.u64 	%rd9165, %rd28764, 32;
	and.b64  	%rd9166, %rd28765, 4294967295;
	add.s64 	%rd28765, %rd9165, %rd9166;
	setp.gt.u64 	%p4553, %rd28765, 4294967295;
	mov.u32 	%r8913, %r965;
$L__BB1_718:
	cvt.u32.u64 	%r8906, %rd28765;
	cvt.u32.u64 	%r8907, %rd28764;
	cvt.u32.u64 	%r8908, %rd28763;
	cvt.u32.u64 	%r8909, %rd28762;
	cvt.u32.u64 	%r8910, %rd28761;
	cvt.u32.u64 	%r8911, %rd28760;
	cvt.u32.u64 	%r8912, %rd28759;
	setp.lt.u32 	%p1314, %r4761, %r8906;
	or.pred  	%p1315, %p4553, %p1314;
	@%p1315 bra 	$L__BB1_732;
	setp.gt.u32 	%p1316, %r4761, %r8906;
	@%p1316 bra 	$L__BB1_733;
	cvt.u32.u64 	%r5039, %rd408;
	setp.lt.u32 	%p1317, %r5039, %r8907;
	@%p1317 bra 	$L__BB1_732;
	setp.gt.u32 	%p1318, %r5039, %r8907;
	@%p1318 bra 	$L__BB1_733;
	cvt.u32.u64 	%r5041, %rd406;
	setp.lt.u32 	%p1319, %r5041, %r8908;
	@%p1319 bra 	$L__BB1_732;
	setp.gt.u32 	%p1320, %r5041, %r8908;
	@%p1320 bra 	$L__BB1_733;
	cvt.u32.u64 	%r5043, %rd407;
	setp.lt.u32 	%p1321, %r5043, %r8909;
	@%p1321 bra 	$L__BB1_732;
	setp.gt.u32 	%p1322, %r5043, %r8909;
	@%p1322 bra 	$L__BB1_733;
	cvt.u32.u64 	%r5045, %rd410;
	setp.lt.u32 	%p1323, %r5045, %r8910;
	@%p1323 bra 	$L__BB1_732;
	setp.gt.u32 	%p1324, %r5045, %r8910;
	@%p1324 bra 	$L__BB1_733;
	cvt.u32.u64 	%r5047, %rd409;
	setp.lt.u32 	%p1325, %r5047, %r8911;
	@%p1325 bra 	$L__BB1_732;
	setp.gt.u32 	%p1326, %r5047, %r8911;
	@%p1326 bra 	$L__BB1_733;
	cvt.u32.u64 	%r5049, %rd411;
	setp.lt.u32 	%p1327, %r5049, %r8912;
	@%p1327 bra 	$L__BB1_732;
	setp.gt.u32 	%p1328, %r5049, %r8912;
	setp.lt.u32 	%p1329, %r8913, %r762;
	or.pred  	%p1330, %p1328, %p1329;
	@%p1330 bra 	$L__BB1_733;
$L__BB1_732:
	cvt.u32.u64 	%r5051, %rd410;
	cvt.u32.u64 	%r5052, %rd409;
	cvt.u32.u64 	%r5053, %rd411;
	cvt.u32.u64 	%r5054, %rd407;
	cvt.u32.u64 	%r5055, %rd408;
	cvt.u32.u64 	%r5056, %rd406;
	setp.lt.u32 	%p1331, %r8913, %r762;
	selp.s64 	%rd9168, -1, 0, %p1331;
	sub.s32 	%r8913, %r8913, %r762;
	and.b64  	%rd9169, %rd28759, 4294967295;
	add.s64 	%rd9170, %rd9169, %rd9168;
	setp.lt.u64 	%p1332, %rd9170, %rd411;
	selp.s64 	%rd9171, -1, 0, %p1332;
	cvt.u32.u64 	%r5057, %rd9170;
	sub.s32 	%r8912, %r5057, %r5053;
	and.b64  	%rd9172, %rd28760, 4294967295;
	add.s64 	%rd9173, %rd9172, %rd9171;
	setp.lt.u64 	%p1333, %rd9173, %rd409;
	selp.s64 	%rd9174, -1, 0, %p1333;
	cvt.u32.u64 	%r5058, %rd9173;
	sub.s32 	%r8911, %r5058, %r5052;
	and.b64  	%rd9175, %rd28761, 4294967295;
	add.s64 	%rd9176, %rd9175, %rd9174;
	setp.lt.u64 	%p1334, %rd9176, %rd410;
	selp.s64 	%rd9177, -1, 0, %p1334;
	cvt.u32.u64 	%r5059, %rd9176;
	sub.s32 	%r8910, %r5059, %r5051;
	and.b64  	%rd9178, %rd28762, 4294967295;
	add.s64 	%rd9179, %rd9178, %rd9177;
	setp.lt.u64 	%p1335, %rd9179, %rd407;
	selp.s64 	%rd9180, -1, 0, %p1335;
	cvt.u32.u64 	%r5060, %rd9179;
	sub.s32 	%r8909, %r5060, %r5054;
	and.b64  	%rd9181, %rd28763, 4294967295;
	add.s64 	%rd9182, %rd9181, %rd9180;
	setp.lt.u64 	%p1336, %rd9182, %rd406;
	selp.s64 	%rd9183, -1, 0, %p1336;
	cvt.u32.u64 	%r5061, %rd9182;
	sub.s32 	%r8908, %r5061, %r5056;
	and.b64  	%rd9184, %rd28764, 4294967295;
	add.s64 	%rd9185, %rd9184, %rd9183;
	setp.lt.u64 	%p1337, %rd9185, %rd408;
	selp.s32 	%r5062, -1, 0, %p1337;
	cvt.u32.u64 	%r5063, %rd9185;
	sub.s32 	%r8907, %r5063, %r5055;
	add.s32 	%r5064, %r8906, %r5062;
	sub.s32 	%r8906, %r5064, %r4761;
$L__BB1_733:
	setp.gt.u32 	%p1338, %r8906, %r4761;
	@%p1338 bra 	$L__BB1_747;
	setp.lt.u32 	%p1339, %r8906, %r4761;
	mov.u16 	%rs278, %rs110;
	@%p1339 bra 	$L__BB1_1132;
	cvt.u32.u64 	%r5065, %rd408;
	setp.gt.u32 	%p1340, %r8907, %r5065;
	@%p1340 bra 	$L__BB1_747;
	setp.lt.u32 	%p1341, %r8907, %r5065;
	mov.u16 	%rs278, %rs110;
	@%p1341 bra 	$L__BB1_1132;
	cvt.u32.u64 	%r5067, %rd406;
	setp.gt.u32 	%p1342, %r8908, %r5067;
	@%p1342 bra 	$L__BB1_747;
	setp.lt.u32 	%p1343, %r8908, %r5067;
	mov.u16 	%rs278, %rs110;
	@%p1343 bra 	$L__BB1_1132;
	cvt.u32.u64 	%r5069, %rd407;
	setp.gt.u32 	%p1344, %r8909, %r5069;
	@%p1344 bra 	$L__BB1_747;
	setp.lt.u32 	%p1345, %r8909, %r5069;
	mov.u16 	%rs278, %rs110;
	@%p1345 bra 	$L__BB1_1132;
	cvt.u32.u64 	%r5071, %rd410;
	setp.gt.u32 	%p1346, %r8910, %r5071;
	@%p1346 bra 	$L__BB1_747;
	setp.lt.u32 	%p1347, %r8910, %r5071;
	mov.u16 	%rs278, %rs110;
	@%p1347 bra 	$L__BB1_1132;
	cvt.u32.u64 	%r5073, %rd409;
	setp.gt.u32 	%p1348, %r8911, %r5073;
	@%p1348 bra 	$L__BB1_747;
	setp.lt.u32 	%p1349, %r8911, %r5073;
	mov.u16 	%rs278, %rs110;
	@%p1349 bra 	$L__BB1_1132;
	cvt.u32.u64 	%r5075, %rd411;
	setp.gt.u32 	%p1350, %r8912, %r5075;
	@%p1350 bra 	$L__BB1_747;
	setp.lt.u32 	%p1351, %r8912, %r5075;
	setp.lt.u32 	%p1352, %r8913, %r762;
	or.pred  	%p1353, %p1351, %p1352;
	mov.u16 	%rs278, %rs110;
	@%p1353 bra 	$L__BB1_1132;
$L__BB1_747:
	cvt.u32.u64 	%r5077, %rd410;
	cvt.u32.u64 	%r5078, %rd409;
	cvt.u32.u64 	%r5079, %rd411;
	cvt.u32.u64 	%r5080, %rd408;
	cvt.u32.u64 	%r5081, %rd406;
	cvt.u32.u64 	%r5082, %rd407;
	setp.lt.u32 	%p1354, %r8913, %r762;
	selp.s64 	%rd9186, -1, 0, %p1354;
	sub.s32 	%r8913, %r8913, %r762;
	cvt.u64.u32 	%rd9187, %r8912;
	add.s64 	%rd9188, %rd9186, %rd9187;
	setp.lt.u64 	%p1355, %rd9188, %rd411;
	selp.s64 	%rd9189, -1, 0, %p1355;
	cvt.u32.u64 	%r5083, %rd9188;
	sub.s32 	%r8912, %r5083, %r5079;
	cvt.u64.u32 	%rd9190, %r8911;
	add.s64 	%rd9191, %rd9189, %rd9190;
	setp.lt.u64 	%p1356, %rd9191, %rd409;
	selp.s64 	%rd9192, -1, 0, %p1356;
	cvt.u32.u64 	%r5084, %rd9191;
	sub.s32 	%r8911, %r5084, %r5078;
	cvt.u64.u32 	%rd9193, %r8910;
	add.s64 	%rd9194, %rd9192, %rd9193;
	setp.lt.u64 	%p1357, %rd9194, %rd410;
	selp.s64 	%rd9195, -1, 0, %p1357;
	cvt.u32.u64 	%r5085, %rd9194;
	sub.s32 	%r8910, %r5085, %r5077;
	cvt.u64.u32 	%rd9196, %r8909;
	add.s64 	%rd9197, %rd9195, %rd9196;
	setp.lt.u64 	%p1358, %rd9197, %rd407;
	selp.s64 	%rd9198, -1, 0, %p1358;
	cvt.u32.u64 	%r5086, %rd9197;
	sub.s32 	%r8909, %r5086, %r5082;
	cvt.u64.u32 	%rd9199, %r8908;
	add.s64 	%rd9200, %rd9198, %rd9199;
	setp.lt.u64 	%p1359, %rd9200, %rd406;
	selp.s64 	%rd9201, -1, 0, %p1359;
	cvt.u32.u64 	%r5087, %rd9200;
	sub.s32 	%r8908, %r5087, %r5081;
	cvt.u64.u32 	%rd9202, %r8907;
	add.s64 	%rd9203, %rd9201, %rd9202;
	setp.lt.u64 	%p1360, %rd9203, %rd408;
	selp.s32 	%r5088, -1, 0, %p1360;
	cvt.u32.u64 	%r5089, %rd9203;
	sub.s32 	%r8907, %r5089, %r5080;
	add.s32 	%r5090, %r8906, %r5088;
	sub.s32 	%r8906, %r5090, %r4761;
	mov.u16 	%rs278, %rs110;
	bra.uni 	$L__BB1_1132;
$L__BB1_748:
	setp.gt.u32 	%p1363, %r8472, %r8455;
	@%p1363 bra 	$L__BB1_760;
	setp.lt.u32 	%p1364, %r8472, %r8455;
	@%p1364 bra 	$L__BB1_763;
	setp.gt.u32 	%p1365, %r8473, %r8456;
	@%p1365 bra 	$L__BB1_760;
	setp.lt.u32 	%p1366, %r8473, %r8456;
	@%p1366 bra 	$L__BB1_763;
	setp.gt.u32 	%p1367, %r8474, %r8457;
	@%p1367 bra 	$L__BB1_760;
	setp.lt.u32 	%p1368, %r8474, %r8457;
	@%p1368 bra 	$L__BB1_763;
	setp.gt.u32 	%p1369, %r8475, %r8458;
	@%p1369 bra 	$L__BB1_760;
	setp.lt.u32 	%p1370, %r8475, %r8458;
	@%p1370 bra 	$L__BB1_763;
	setp.gt.u32 	%p1371, %r8476, %r8459;
	@%p1371 bra 	$L__BB1_760;
	setp.lt.u32 	%p1372, %r8476, %r8459;
	@%p1372 bra 	$L__BB1_763;
	setp.gt.u32 	%p1373, %r8477, %r8460;
	@%p1373 bra 	$L__BB1_760;
	setp.lt.u32 	%p1374, %r8477, %r8460;
	setp.lt.u32 	%p1375, %r8478, %r8461;
	or.pred  	%p1376, %p1374, %p1375;
	@%p1376 bra 	$L__BB1_763;
$L__BB1_760:
	setp.lt.u32 	%p1385, %r8478, %r8461;
	selp.s64 	%rd9246, -1, 0, %p1385;
	cvt.u64.u32 	%rd9247, %r8477;
	add.s64 	%rd28766, %rd9246, %rd9247;
	cvt.u64.u32 	%rd9248, %r8460;
	setp.lt.u64 	%p1386, %rd28766, %rd9248;
	selp.s64 	%rd9249, -1, 0, %p1386;
	cvt.u64.u32 	%rd9250, %r8476;
	add.s64 	%rd28767, %rd9249, %rd9250;
	cvt.u64.u32 	%rd9251, %r8459;
	setp.lt.u64 	%p1387, %rd28767, %rd9251;
	selp.s64 	%rd9252, -1, 0, %p1387;
	cvt.u64.u32 	%rd9253, %r8475;
	add.s64 	%rd28768, %rd9252, %rd9253;
	cvt.u64.u32 	%rd9254, %r8458;
	setp.lt.u64 	%p1388, %rd28768, %rd9254;
	selp.s64 	%rd9255, -1, 0, %p1388;
	cvt.u64.u32 	%rd9256, %r8474;
	add.s64 	%rd28769, %rd9255, %rd9256;
	cvt.u64.u32 	%rd9257, %r8457;
	setp.lt.u64 	%p1389, %rd28769, %rd9257;
	selp.s64 	%rd9258, -1, 0, %p1389;
	cvt.u64.u32 	%rd9259, %r8473;
	add.s64 	%rd28770, %rd9258, %rd9259;
	cvt.u64.u32 	%rd9260, %r8456;
	setp.lt.u64 	%p1390, %rd28770, %rd9260;
	selp.s64 	%rd9261, -1, 0, %p1390;
	cvt.u64.u32 	%rd9262, %r8472;
	add.s64 	%rd28771, %rd9261, %rd9262;
	cvt.u64.u32 	%rd9263, %r8455;
	setp.lt.u64 	%p1391, %rd28771, %rd9263;
	selp.s32 	%r5095, -1, 0, %p1391;
	add.s32 	%r8750, %r8471, %r5095;
	bra.uni 	$L__BB1_764;
$L__BB1_761:
	setp.gt.u32 	%p1361, %r8471, %r8454;
	@%p1361 bra 	$L__BB1_760;
	setp.le.u32 	%p1362, %r8454, %r8471;
	@%p1362 bra 	$L__BB1_748;
$L__BB1_763:
	add.s32 	%r998, %r8478, %r412;
	setp.lt.u32 	%p1377, %r998, %r8478;
	selp.u64 	%rd9204, 1, 0, %p1377;
	cvt.u64.u32 	%rd9205, %r8477;
	add.s64 	%rd9206, %rd9204, %rd9205;
	add.s64 	%rd9207, %rd9206, %rd231;
	shr.u64 	%rd9208, %rd9207, 32;
	cvt.u64.u32 	%rd9209, %r8476;
	add.s64 	%rd9210, %rd9208, %rd9209;
	add.s64 	%rd9211, %rd9210, %rd229;
	shr.u64 	%rd9212, %rd9211, 32;
	cvt.u64.u32 	%rd9213, %r8475;
	add.s64 	%rd9214, %rd9212, %rd9213;
	add.s64 	%rd9215, %rd9214, %rd230;
	shr.u64 	%rd9216, %rd9215, 32;
	cvt.u64.u32 	%rd9217, %r8474;
	add.s64 	%rd9218, %rd9216, %rd9217;
	add.s64 	%rd9219, %rd9218, %rd177;
	shr.u64 	%rd9220, %rd9219, 32;
	cvt.u64.u32 	%rd9221, %r8473;
	add.s64 	%rd9222, %rd9220, %rd9221;
	add.s64 	%rd9223, %rd9222, %rd124;
	shr.u64 	%rd9224, %rd9223, 32;
	cvt.u64.u32 	%rd9225, %r8472;
	add.s64 	%rd9226, %rd9224, %rd9225;
	add.s64 	%rd9227, %rd9226, %rd228;
	{ .reg .b32 tmp; mov.b64 {tmp, %r5091}, %rd9227; }
	add.s32 	%r5092, %r8471, %r5091;
	add.s32 	%r5093, %r5092, %r4274;
	setp.lt.u32 	%p1378, %r998, %r8461;
	selp.s64 	%rd9228, -1, 0, %p1378;
	and.b64  	%rd9229, %rd9207, 4294967295;
	add.s64 	%rd28766, %rd9229, %rd9228;
	cvt.u64.u32 	%rd9230, %r8460;
	setp.lt.u64 	%p1379, %rd28766, %rd9230;
	selp.s64 	%rd9231, -1, 0, %p1379;
	and.b64  	%rd9232, %rd9211, 4294967295;
	add.s64 	%rd28767, %rd9232, %rd9231;
	cvt.u64.u32 	%rd9233, %r8459;
	setp.lt.u64 	%p1380, %rd28767, %rd9233;
	selp.s64 	%rd9234, -1, 0, %p1380;
	and.b64  	%rd9235, %rd9215, 4294967295;
	add.s64 	%rd28768, %rd9235, %rd9234;
	cvt.u64.u32 	%rd9236, %r8458;
	setp.lt.u64 	%p1381, %rd28768, %rd9236;
	selp.s64 	%rd9237, -1, 0, %p1381;
	and.b64  	%rd9238, %rd9219, 4294967295;
	add.s64 	%rd28769, %rd9238, %rd9237;
	cvt.u64.u32 	%rd9239, %r8457;
	setp.lt.u64 	%p1382, %rd28769, %rd9239;
	selp.s64 	%rd9240, -1, 0, %p1382;
	and.b64  	%rd9241, %rd9223, 4294967295;
	add.s64 	%rd28770, %rd9241, %rd9240;
	cvt.u64.u32 	%rd9242, %r8456;
	setp.lt.u64 	%p1383, %rd28770, %rd9242;
	selp.s64 	%rd9243, -1, 0, %p1383;
	and.b64  	%rd9244, %rd9227, 4294967295;
	add.s64 	%rd28771, %rd9244, %rd9243;
	cvt.u64.u32 	%rd9245, %r8455;
	setp.lt.u64 	%p1384, %rd28771, %rd9245;
	selp.s32 	%r5094, -1, 0, %p1384;
	add.s32 	%r8750, %r5093, %r5094;
	mov.u32 	%r8478, %r998;
$L__BB1_764:
	sub.s32 	%r1003, %r8750, %r8454;
	cvt.u32.u64 	%r5096, %rd28771;
	sub.s32 	%r1004, %r5096, %r8455;
	cvt.u32.u64 	%r5097, %rd28770;
	sub.s32 	%r1005, %r5097, %r8456;
	cvt.u32.u64 	%r5098, %rd28769;
	sub.s32 	%r1006, %r5098, %r8457;
	cvt.u32.u64 	%r5099, %rd28768;
	sub.s32 	%r1007, %r5099, %r8458;
	cvt.u32.u64 	%r5100, %rd28767;
	sub.s32 	%r1008, %r5100, %r8459;
	cvt.u32.u64 	%r5101, %rd28766;
	sub.s32 	%r1009, %r5101, %r8460;
	sub.s32 	%r1010, %r8478, %r8461;
	setp.gt.u32 	%p1392, %r8539, %r8522;
	@%p1392 bra 	$L__BB1_765;
	bra.uni 	$L__BB1_778;
$L__BB1_765:
	setp.lt.u32 	%p1416, %r8546, %r8529;
	selp.s64 	%rd9306, -1, 0, %p1416;
	cvt.u64.u32 	%rd9307, %r8545;
	add.s64 	%rd28772, %rd9306, %rd9307;
	cvt.u64.u32 	%rd9308, %r8528;
	setp.lt.u64 	%p1417, %rd28772, %rd9308;
	selp.s64 	%rd9309, -1, 0, %p1417;
	cvt.u64.u32 	%rd9310, %r8544;
	add.s64 	%rd28773, %rd9309, %rd9310;
	cvt.u64.u32 	%rd9311, %r8527;
	setp.lt.u64 	%p1418, %rd28773, %rd9311;
	selp.s64 	%rd9312, -1, 0, %p1418;
	cvt.u64.u32 	%rd9313, %r8543;
	add.s64 	%rd28774, %rd9312, %rd9313;
	cvt.u64.u32 	%rd9314, %r8526;
	setp.lt.u64 	%p1419, %rd28774, %rd9314;
	selp.s64 	%rd9315, -1, 0, %p1419;
	cvt.u64.u32 	%rd9316, %r8542;
	add.s64 	%rd28775, %rd9315, %rd9316;
	cvt.u64.u32 	%rd9317, %r8525;
	setp.lt.u64 	%p1420, %rd28775, %rd9317;
	selp.s64 	%rd9318, -1, 0, %p1420;
	cvt.u64.u32 	%rd9319, %r8541;
	add.s64 	%rd28776, %rd9318, %rd9319;
	cvt.u64.u32 	%rd9320, %r8524;
	setp.lt.u64 	%p1421, %rd28776, %rd9320;
	selp.s64 	%rd9321, -1, 0, %p1421;
	cvt.u64.u32 	%rd9322, %r8540;
	add.s64 	%rd28777, %rd9321, %rd9322;
	cvt.u64.u32 	%rd9323, %r8523;
	setp.lt.u64 	%p1422, %rd28777, %rd9323;
	selp.s32 	%r5106, -1, 0, %p1422;
	add.s32 	%r8752, %r8539, %r5106;
	bra.uni 	$L__BB1_780;
$L__BB1_766:
	setp.gt.u32 	%p1394, %r8540, %r8523;
	@%p1394 bra 	$L__BB1_765;
	setp.lt.u32 	%p1395, %r8540, %r8523;
	@%p1395 bra 	$L__BB1_779;
	setp.gt.u32 	%p1396, %r8541, %r8524;
	@%p1396 bra 	$L__BB1_765;
	setp.lt.u32 	%p1397, %r8541, %r8524;
	@%p1397 bra 	$L__BB1_779;
	setp.gt.u32 	%p1398, %r8542, %r8525;
	@%p1398 bra 	$L__BB1_765;
	setp.lt.u32 	%p1399, %r8542, %r8525;
	@%p1399 bra 	$L__BB1_779;
	setp.gt.u32 	%p1400, %r8543, %r8526;
	@%p1400 bra 	$L__BB1_765;
	setp.lt.u32 	%p1401, %r8543, %r8526;
	@%p1401 bra 	$L__BB1_779;
	setp.gt.u32 	%p1402, %r8544, %r8527;
	@%p1402 bra 	$L__BB1_765;
	setp.lt.u32 	%p1403, %r8544, %r8527;
	@%p1403 bra 	$L__BB1_779;
	setp.gt.u32 	%p1404, %r8545, %r8528;
	@%p1404 bra 	$L__BB1_765;
	setp.lt.u32 	%p1405, %r8545, %r8528;
	setp.lt.u32 	%p1406, %r8546, %r8529;
	or.pred  	%p1407, %p1405, %p1406;
	@%p1407 bra 	$L__BB1_779;
	bra.uni 	$L__BB1_765;
$L__BB1_778:
	setp.ge.u32 	%p1393, %r8539, %r8522;
	@%p1393 bra 	$L__BB1_766;
$L__BB1_779:
	add.s32 	%r1011, %r8546, %r412;
	setp.lt.u32 	%p1408, %r1011, %r8546;
	selp.u64 	%rd9264, 1, 0, %p1408;
	cvt.u64.u32 	%rd9265, %r8545;
	add.s64 	%rd9266, %rd9264, %rd9265;
	add.s64 	%rd9267, %rd9266, %rd231;
	shr.u64 	%rd9268, %rd9267, 32;
	cvt.u64.u32 	%rd9269, %r8544;
	add.s64 	%rd9270, %rd9268, %rd9269;
	add.s64 	%rd9271, %rd9270, %rd229;
	shr.u64 	%rd9272, %rd9271, 32;
	cvt.u64.u32 	%rd9273, %r8543;
	add.s64 	%rd9274, %rd9272, %rd9273;
	add.s64 	%rd9275, %rd9274, %rd230;
	shr.u64 	%rd9276, %rd9275, 32;
	cvt.u64.u32 	%rd9277, %r8542;
	add.s64 	%rd9278, %rd9276, %rd9277;
	add.s64 	%rd9279, %rd9278, %rd177;
	shr.u64 	%rd9280, %rd9279, 32;
	cvt.u64.u32 	%rd9281, %r8541;
	add.s64 	%rd9282, %rd9280, %rd9281;
	add.s64 	%rd9283, %rd9282, %rd124;
	shr.u64 	%rd9284, %rd9283, 32;
	cvt.u64.u32 	%rd9285, %r8540;
	add.s64 	%rd9286, %rd9284, %rd9285;
	add.s64 	%rd9287, %rd9286, %rd228;
	{ .reg .b32 tmp; mov.b64 {tmp, %r5102}, %rd9287; }
	add.s32 	%r5103, %r8539, %r5102;
	add.s32 	%r5104, %r5103, %r4274;
	setp.lt.u32 	%p1409, %r1011, %r8529;
	selp.s64 	%rd9288, -1, 0, %p1409;
	and.b64  	%rd9289, %rd9267, 4294967295;
	add.s64 	%rd28772, %rd9289, %rd9288;
	cvt.u64.u32 	%rd9290, %r8528;
	setp.lt.u64 	%p1410, %rd28772, %rd9290;
	selp.s64 	%rd9291, -1, 0, %p1410;
	and.b64  	%rd9292, %rd9271, 4294967295;
	add.s64 	%rd28773, %rd9292, %rd9291;
	cvt.u64.u32 	%rd9293, %r8527;
	setp.lt.u64 	%p1411, %rd28773, %rd9293;
	selp.s64 	%rd9294, -1, 0, %p1411;
	and.b64  	%rd9295, %rd9275, 4294967295;
	add.s64 	%rd28774, %rd9295, %rd9294;
	cvt.u64.u32 	%rd9296, %r8526;
	setp.lt.u64 	%p1412, %rd28774, %rd9296;
	selp.s64 	%rd9297, -1, 0, %p1412;
	and.b64  	%rd9298, %rd9279, 4294967295;
	add.s64 	%rd28775, %rd9298, %rd9297;
	cvt.u64.u32 	%rd9299, %r8525;
	setp.lt.u64 	%p1413, %rd28775, %rd9299;
	selp.s64 	%rd9300, -1, 0, %p1413;
	and.b64  	%rd9301, %rd9283, 4294967295;
	add.s64 	%rd28776, %rd9301, %rd9300;
	cvt.u64.u32 	%rd9302, %r8524;
	setp.lt.u64 	%p1414, %rd28776, %rd9302;
	selp.s64 	%rd9303, -1, 0, %p1414;
	and.b64  	%rd9304, %rd9287, 4294967295;
	add.s64 	%rd28777, %rd9304, %rd9303;
	cvt.u64.u32 	%rd9305, %r8523;
	setp.lt.u64 	%p1415, %rd28777, %rd9305;
	selp.s32 	%r5105, -1, 0, %p1415;
	add.s32 	%r8752, %r5104, %r5105;
	mov.u32 	%r8546, %r1011;
$L__BB1_780:
	sub.s32 	%r1016, %r8752, %r8522;
	cvt.u32.u64 	%r5107, %rd28777;
	sub.s32 	%r1017, %r5107, %r8523;
	cvt.u32.u64 	%r5108, %rd28776;
	sub.s32 	%r1018, %r5108, %r8524;
	cvt.u32.u64 	%r5109, %rd28775;
	sub.s32 	%r1019, %r5109, %r8525;
	cvt.u32.u64 	%r5110, %rd28774;
	sub.s32 	%r1020, %r5110, %r8526;
	cvt.u32.u64 	%r5111, %rd28773;
	sub.s32 	%r1021, %r5111, %r8527;
	cvt.u32.u64 	%r5112, %rd28772;
	sub.s32 	%r1022, %r5112, %r8528;
	sub.s32 	%r1023, %r8546, %r8529;
	mul.wide.u32 	%rd9324, %r1010, %r1010;
	cvt.u32.u64 	%r5113, %rd9324;
	shr.u64 	%rd9325, %rd9324, 32;
	mul.wide.u32 	%rd9326, %r1009, %r1010;
	add.s64 	%rd9327, %rd9325, %rd9326;
	shr.u64 	%rd9328, %rd9327, 32;
	mul.wide.u32 	%rd9329, %r1008, %r1010;
	add.s64 	%rd9330, %rd9328, %rd9329;
	shr.u64 	%rd9331, %rd9330, 32;
	mul.wide.u32 	%rd9332, %r1007, %r1010;
	add.s64 	%rd9333, %rd9331, %rd9332;
	shr.u64 	%rd9334, %rd9333, 32;
	mul.wide.u32 	%rd9335, %r1006, %r1010;
	add.s64 	%rd9336, %rd9334, %rd9335;
	shr.u64 	%rd9337, %rd9336, 32;
	mul.wide.u32 	%rd9338, %r1005, %r1010;
	add.s64 	%rd9339, %rd9337, %rd9338;
	shr.u64 	%rd9340, %rd9339, 32;
	mul.wide.u32 	%rd9341, %r1004, %r1010;
	add.s64 	%rd9342, %rd9340, %rd9341;
	shr.u64 	%rd9343, %rd9342, 32;
	mul.wide.u32 	%rd9344, %r1003, %r1010;
	add.s64 	%rd9345, %rd9343, %rd9344;
	shr.u64 	%rd9346, %rd9345, 32;
	and.b64  	%rd9347, %rd9327, 4294967295;
	add.s64 	%rd9348, %rd9326, %rd9347;
	shr.u64 	%rd9349, %rd9348, 32;
	and.b64  	%rd9350, %rd9330, 4294967295;
	mul.wide.u32 	%rd9351, %r1009, %r1009;
	add.s64 	%rd9352, %rd9349, %rd9350;
	add.s64 	%rd9353, %rd9352, %rd9351;
	shr.u64 	%rd9354, %rd9353, 32;
	and.b64  	%rd9355, %rd9333, 4294967295;
	mul.wide.u32 	%rd9356, %r1008, %r1009;
	add.s64 	%rd9357, %rd9354, %rd9355;
	add.s64 	%rd9358, %rd9357, %rd9356;
	shr.u64 	%rd9359, %rd9358, 32;
	and.b64  	%rd9360, %rd9336, 4294967295;
	mul.wide.u32 	%rd9361, %r1007, %r1009;
	add.s64 	%rd9362, %rd9359, %rd9360;
	add.s64 	%rd9363, %rd9362, %rd9361;
	shr.u64 	%rd9364, %rd9363, 32;
	and.b64  	%rd9365, %rd9339, 4294967295;
	mul.wide.u32 	%rd9366, %r1006, %r1009;
	add.s64 	%rd9367, %rd9364, %rd9365;
	add.s64 	%rd9368, %rd9367, %rd9366;
	shr.u64 	%rd9369, %rd9368, 32;
	and.b64  	%rd9370, %rd9342, 4294967295;
	mul.wide.u32 	%rd9371, %r1005, %r1009;
	add.s64 	%rd9372, %rd9369, %rd9370;
	add.s64 	%rd9373, %rd9372, %rd9371;
	shr.u64 	%rd9374, %rd9373, 32;
	and.b64  	%rd9375, %rd9345, 4294967295;
	mul.wide.u32 	%rd9376, %r1004, %r1009;
	add.s64 	%rd9377, %rd9374, %rd9375;
	add.s64 	%rd9378, %rd9377, %rd9376;
	shr.u64 	%rd9379, %rd9378, 32;
	mul.wide.u32 	%rd9380, %r1003, %r1009;
	add.s64 	%rd9381, %rd9379, %rd9346;
	add.s64 	%rd9382, %rd9381, %rd9380;
	shr.u64 	%rd9383, %rd9382, 32;
	and.b64  	%rd9384, %rd9353, 4294967295;
	add.s64 	%rd9385, %rd9329, %rd9384;
	shr.u64 	%rd9386, %rd9385, 32;
	and.b64  	%rd9387, %rd9358, 4294967295;
	add.s64 	%rd9388, %rd9386, %rd9387;
	add.s64 	%rd9389, %rd9388, %rd9356;
	shr.u64 	%rd9390, %rd9389, 32;
	and.b64  	%rd9391, %rd9363, 4294967295;
	mul.wide.u32 	%rd9392, %r1008, %r1008;
	add.s64 	%rd9393, %rd9390, %rd9391;
	add.s64 	%rd9394, %rd9393, %rd9392;
	shr.u64 	%rd9395, %rd9394, 32;
	and.b64  	%rd9396, %rd9368, 4294967295;
	mul.wide.u32 	%rd9397, %r1007, %r1008;
	add.s64 	%rd9398, %rd9395, %rd9396;
	add.s64 	%rd9399, %rd9398, %rd9397;
	shr.u64 	%rd9400, %rd9399, 32;
	and.b64  	%rd9401, %rd9373, 4294967295;
	mul.wide.u32 	%rd9402, %r1006, %r1008;
	add.s64 	%rd9403, %rd9400, %rd9401;
	add.s64 	%rd9404, %rd9403, %rd9402;
	shr.u64 	%rd9405, %rd9404, 32;
	and.b64  	%rd9406, %rd9378, 4294967295;
	mul.wide.u32 	%rd9407, %r1005, %r1008;
	add.s64 	%rd9408, %rd9405, %rd9406;
	add.s64 	%rd9409, %rd9408, %rd9407;
	shr.u64 	%rd9410, %rd9409, 32;
	and.b64  	%rd9411, %rd9382, 4294967295;
	mul.wide.u32 	%rd9412, %r1004, %r1008;
	add.s64 	%rd9413, %rd9410, %rd9411;
	add.s64 	%rd9414, %rd9413, %rd9412;
	shr.u64 	%rd9415, %rd9414, 32;
	mul.wide.u32 	%rd9416, %r1003, %r1008;
	add.s64 	%rd9417, %rd9415, %rd9383;
	add.s64 	%rd9418, %rd9417, %rd9416;
	shr.u64 	%rd9419, %rd9418, 32;
	and.b64  	%rd9420, %rd9389, 4294967295;
	add.s64 	%rd9421, %rd9332, %rd9420;
	shr.u64 	%rd9422, %rd9421, 32;
	and.b64  	%rd9423, %rd9394, 4294967295;
	add.s64 	%rd9424, %rd9422, %rd9423;
	add.s64 	%rd9425, %rd9424, %rd9361;
	shr.u64 	%rd9426, %rd9425, 32;
	and.b64  	%rd9427, %rd9399, 4294967295;
	add.s64 	%rd9428, %rd9426, %rd9427;
	add.s64 	%rd9429, %rd9428, %rd9397;
	shr.u64 	%rd9430, %rd9429, 32;
	and.b64  	%rd9431, %rd9404, 4294967295;
	mul.wide.u32 	%rd9432, %r1007, %r1007;
	add.s64 	%rd9433, %rd9430, %rd9431;
	add.s64 	%rd9434, %rd9433, %rd9432;
	shr.u64 	%rd9435, %rd9434, 32;
	and.b64  	%rd9436, %rd9409, 4294967295;
	mul.wide.u32 	%rd9437, %r1006, %r1007;
	add.s64 	%rd9438, %rd9435, %rd9436;
	add.s64 	%rd9439, %rd9438, %rd9437;
	shr.u64 	%rd9440, %rd9439, 32;
	and.b64  	%rd9441, %rd9414, 4294967295;
	mul.wide.u32 	%rd9442, %r1005, %r1007;
	add.s64 	%rd9443, %rd9440, %rd9441;
	add.s64 	%rd9444, %rd9443, %rd9442;
	shr.u64 	%rd9445, %rd9444, 32;
	and.b64  	%rd9446, %rd9418, 4294967295;
	mul.wide.u32 	%rd9447, %r1004, %r1007;
	add.s64 	%rd9448, %rd9445, %rd9446;
	add.s64 	%rd9449, %rd9448, %rd9447;
	shr.u64 	%rd9450, %rd9449, 32;
	mul.wide.u32 	%rd9451, %r1003, %r1007;
	add.s64 	%rd9452, %rd9450, %rd9419;
	add.s64 	%rd9453, %rd9452, %rd9451;
	shr.u64 	%rd9454, %rd9453, 32;
	and.b64  	%rd9455, %rd9425, 4294967295;
	add.s64 	%rd9456, %rd9335, %rd9455;
	shr.u64 	%rd9457, %rd9456, 32;
	and.b64  	%rd9458, %rd9429, 4294967295;
	add.s64 	%rd9459, %rd9457, %rd9458;
	add.s64 	%rd9460, %rd9459, %rd9366;
	shr.u64 	%rd9461, %rd9460, 32;
	and.b64  	%rd9462, %rd9434, 4294967295;
	add.s64 	%rd9463, %rd9461, %rd9462;
	add.s64 	%rd9464, %rd9463, %rd9402;
	shr.u64 	%rd9465, %rd9464, 32;
	and.b64  	%rd9466, %rd9439, 4294967295;
	add.s64 	%rd9467, %rd9465, %rd9466;
	add.s64 	%rd9468, %rd9467, %rd9437;
	shr.u64 	%rd9469, %rd9468, 32;
	and.b64  	%rd9470, %rd9444, 4294967295;
	mul.wide.u32 	%rd9471, %r1006, %r1006;
	add.s64 	%rd9472, %rd9469, %rd9470;
	add.s64 	%rd9473, %rd9472, %rd9471;
	shr.u64 	%rd9474, %rd9473, 32;
	and.b64  	%rd9475, %rd9449, 4294967295;
	mul.wide.u32 	%rd9476, %r1005, %r1006;
	add.s64 	%rd9477, %rd9474, %rd9475;
	add.s64 	%rd9478, %rd9477, %rd9476;
	shr.u64 	%rd9479, %rd9478, 32;
	and.b64  	%rd9480, %rd9453, 4294967295;
	mul.wide.u32 	%rd9481, %r1004, %r1006;
	add.s64 	%rd9482, %rd9479, %rd9480;
	add.s64 	%rd9483, %rd9482, %rd9481;
	shr.u64 	%rd9484, %rd9483, 32;
	mul.wide.u32 	%rd9485, %r1003, %r1006;
	add.s64 	%rd9486, %rd9484, %rd9454;
	add.s64 	%rd9487, %rd9486, %rd9485;
	shr.u64 	%rd9488, %rd9487, 32;
	and.b64  	%rd9489, %rd9460, 4294967295;
	add.s64 	%rd9490, %rd9338, %rd9489;
	shr.u64 	%rd9491, %rd9490, 32;
	and.b64  	%rd9492, %rd9464, 4294967295;
	add.s64 	%rd9493, %rd9491, %rd9492;
	add.s64 	%rd9494, %rd9493, %rd9371;
	shr.u64 	%rd9495, %rd9494, 32;
	and.b64  	%rd9496, %rd9468, 4294967295;
	add.s64 	%rd9497, %rd9495, %rd9496;
	add.s64 	%rd9498, %rd9497, %rd9407;
	shr.u64 	%rd9499, %rd9498, 32;
	and.b64  	%rd9500, %rd9473, 4294967295;
	add.s64 	%rd9501, %rd9499, %rd9500;
	add.s64 	%rd9502, %rd9501, %rd9442;
	shr.u64 	%rd9503, %rd9502, 32;
	and.b64  	%rd9504, %rd9478, 4294967295;
	add.s64 	%rd9505, %rd9503, %rd9504;
	add.s64 	%rd9506, %rd9505, %rd9476;
	shr.u64 	%rd9507, %rd9506, 32;
	and.b64  	%rd9508, %rd9483, 4294967295;
	mul.wide.u32 	%rd9509, %r1005, %r1005;
	add.s64 	%rd9510, %rd9507, %rd9508;
	add.s64 	%rd9511, %rd9510, %rd9509;
	shr.u64 	%rd9512, %rd9511, 32;
	and.b64  	%rd9513, %rd9487, 4294967295;
	mul.wide.u32 	%rd9514, %r1004, %r1005;
	add.s64 	%rd9515, %rd9512, %rd9513;
	add.s64 	%rd9516, %rd9515, %rd9514;
	shr.u64 	%rd9517, %rd9516, 32;
	mul.wide.u32 	%rd9518, %r1003, %r1005;
	add.s64 	%rd9519, %rd9517, %rd9488;
	add.s64 	%rd9520, %rd9519, %rd9518;
	shr.u64 	%rd9521, %rd9520, 32;
	and.b64  	%rd9522, %rd9494, 4294967295;
	add.s64 	%rd9523, %rd9341, %rd9522;
	shr.u64 	%rd9524, %rd9523, 32;
	and.b64  	%rd9525, %rd9498, 4294967295;
	add.s64 	%rd9526, %rd9524, %rd9525;
	add.s64 	%rd9527, %rd9526, %rd9376;
	shr.u64 	%rd9528, %rd9527, 32;
	and.b64  	%rd9529, %rd9502, 4294967295;
	add.s64 	%rd9530, %rd9528, %rd9529;
	add.s64 	%rd9531, %rd9530, %rd9412;
	shr.u64 	%rd9532, %rd9531, 32;
	and.b64  	%rd9533, %rd9506, 4294967295;
	add.s64 	%rd9534, %rd9532, %rd9533;
	add.s64 	%rd9535, %rd9534, %rd9447;
	shr.u64 	%rd9536, %rd9535, 32;
	and.b64  	%rd9537, %rd9511, 4294967295;
	add.s64 	%rd9538, %rd9536, %rd9537;
	add.s64 	%rd9539, %rd9538, %rd9481;
	shr.u64 	%rd9540, %rd9539, 32;
	and.b64  	%rd9541, %rd9516, 4294967295;
	add.s64 	%rd9542, %rd9540, %rd9541;
	add.s64 	%rd9543, %rd9542, %rd9514;
	shr.u64 	%rd9544, %rd9543, 32;
	and.b64  	%rd9545, %rd9520, 4294967295;
	mul.wide.u32 	%rd9546, %r1004, %r1004;
	add.s64 	%rd9547, %rd9544, %rd9545;
	add.s64 	%rd9548, %rd9547, %rd9546;
	shr.u64 	%rd9549, %rd9548, 32;
	mul.wide.u32 	%rd9550, %r1003, %r1004;
	add.s64 	%rd9551, %rd9549, %rd9521;
	add.s64 	%rd9552, %rd9551, %rd9550;
	shr.u64 	%rd9553, %rd9552, 32;
	and.b64  	%rd9554, %rd9527, 4294967295;
	add.s64 	%rd9555, %rd9344, %rd9554;
	shr.u64 	%rd9556, %rd9555, 32;
	and.b64  	%rd9557, %rd9531, 4294967295;
	add.s64 	%rd9558, %rd9556, %rd9557;
	add.s64 	%rd9559, %rd9558, %rd9380;
	shr.u64 	%rd9560, %rd9559, 32;
	and.b64  	%rd9561, %rd9535, 4294967295;
	add.s64 	%rd9562, %rd9560, %rd9561;
	add.s64 	%rd9563, %rd9562, %rd9416;
	shr.u64 	%rd9564, %rd9563, 32;
	and.b64  	%rd9565, %rd9539, 4294967295;
	add.s64 	%rd9566, %rd9564, %rd9565;
	add.s64 	%rd9567, %rd9566, %rd9451;
	shr.u64 	%rd9568, %rd9567, 32;
	and.b64  	%rd9569, %rd9543, 4294967295;
	add.s64 	%rd9570, %rd9568, %rd9569;
	add.s64 	%rd9571, %rd9570, %rd9485;
	shr.u64 	%rd9572, %rd9571, 32;
	and.b64  	%rd9573, %rd9548, 4294967295;
	add.s64 	%rd9574, %rd9572, %rd9573;
	add.s64 	%rd9575, %rd9574, %rd9518;
	shr.u64 	%rd9576, %rd9575, 32;
	and.b64  	%rd9577, %rd9552, 4294967295;
	add.s64 	%rd9578, %rd9576, %rd9577;
	add.s64 	%rd9579, %rd9578, %rd9550;
	shr.u64 	%rd9580, %rd9579, 32;
	mul.wide.u32 	%rd9581, %r1003, %r1003;
	add.s64 	%rd9582, %rd9580, %rd9553;
	add.s64 	%rd9583, %rd9582, %rd9581;
	shr.u64 	%rd9584, %rd9583, 32;
	{ .reg .b32 tmp; mov.b64 {tmp, %r5114}, %rd9583; }
	and.b64  	%rd9585, %rd9559, 4294967295;
	mul.lo.s64 	%rd9586, %rd9585, 977;
	cvt.u32.u64 	%r5115, %rd9586;
	shr.u64 	%rd9587, %rd9586, 32;
	and.b64  	%rd9588, %rd9563, 4294967295;
	mad.lo.s64 	%rd9589, %rd9588, 977, %rd9587;
	shr.u64 	%rd9590, %rd9589, 32;
	and.b64  	%rd9591, %rd9567, 4294967295;
	mad.lo.s64 	%rd9592, %rd9591, 977, %rd9590;
	shr.u64 	%rd9593, %rd9592, 32;
	and.b64  	%rd9594, %rd9571, 4294967295;
	mad.lo.s64 	%rd9595, %rd9594, 977, %rd9593;
	shr.u64 	%rd9596, %rd9595, 32;
	and.b64  	%rd9597, %rd9575, 4294967295;
	mad.lo.s64 	%rd9598, %rd9597, 977, %rd9596;
	shr.u64 	%rd9599, %rd9598, 32;
	and.b64  	%rd9600, %rd9579, 4294967295;
	mad.lo.s64 	%rd9601, %rd9600, 977, %rd9599;
	shr.u64 	%rd9602, %rd9601, 32;
	and.b64  	%rd9603, %rd9583, 4294967295;
	mad.lo.s64 	%rd9604, %rd9603, 977, %rd9602;
	shr.u64 	%rd9605, %rd9604, 32;
	mad.lo.s64 	%rd9606, %rd9584, 977, %rd9605;
	{ .reg .b32 tmp; mov.b64 {tmp, %r5116}, %rd9606; }
	add.s32 	%r8762, %r5113, %r5115;
	setp.lt.u32 	%p1424, %r8762, %r5113;
	selp.u64 	%rd9607, 1, 0, %p1424;
	and.b64  	%rd9608, %rd9348, 4294967295;
	and.b64  	%rd9609, %rd9589, 4294967295;
	add.s64 	%rd9610, %rd9608, %rd9607;
	add.s64 	%rd9611, %rd9610, %rd9609;
	shr.u64 	%rd9612, %rd9611, 32;
	and.b64  	%rd9613, %rd9385, 4294967295;
	and.b64  	%rd9614, %rd9592, 4294967295;
	add.s64 	%rd9615, %rd9612, %rd9613;
	add.s64 	%rd9616, %rd9615, %rd9614;
	shr.u64 	%rd9617, %rd9616, 32;
	and.b64  	%rd9618, %rd9421, 4294967295;
	and.b64  	%rd9619, %rd9595, 4294967295;
	add.s64 	%rd9620, %rd9617, %rd9618;
	add.s64 	%rd9621, %rd9620, %rd9619;
	shr.u64 	%rd9622, %rd9621, 32;
	and.b64  	%rd9623, %rd9456, 4294967295;
	and.b64  	%rd9624, %rd9598, 4294967295;
	add.s64 	%rd9625, %rd9622, %rd9623;
	add.s64 	%rd9626, %rd9625, %rd9624;
	shr.u64 	%rd9627, %rd9626, 32;
	and.b64  	%rd9628, %rd9490, 4294967295;
	and.b64  	%rd9629, %rd9601, 4294967295;
	add.s64 	%rd9630, %rd9627, %rd9628;
	add.s64 	%rd9631, %rd9630, %rd9629;
	shr.u64 	%rd9632, %rd9631, 32;
	and.b64  	%rd9633, %rd9523, 4294967295;
	and.b64  	%rd9634, %rd9604, 4294967295;
	add.s64 	%rd9635, %rd9632, %rd9633;
	add.s64 	%rd9636, %rd9635, %rd9634;
	shr.u64 	%rd9637, %rd9636, 32;
	and.b64  	%rd9638, %rd9555, 4294967295;
	and.b64  	%rd9639, %rd9606, 4294967295;
	add.s64 	%rd9640, %rd9637, %rd9638;
	add.s64 	%rd9641, %rd9640, %rd9639;
	{ .reg .b32 tmp; mov.b64 {tmp, %r5117}, %rd9641; }
	add.s32 	%r5118, %r5117, %r5116;
	and.b64  	%rd9642, %rd9611, 4294967295;
	add.s64 	%rd28778, %rd9642, %rd9585;
	shr.u64 	%rd9643, %rd28778, 32;
	and.b64  	%rd9644, %rd9616, 4294967295;
	add.s64 	%rd9645, %rd9643, %rd9644;
	add.s64 	%rd28779, %rd9645, %rd9588;
	shr.u64 	%rd9646, %rd28779, 32;
	and.b64  	%rd9647, %rd9621, 4294967295;
	add.s64 	%rd9648, %rd9646, %rd9647;
	add.s64 	%rd28780, %rd9648, %rd9591;
	shr.u64 	%rd9649, %rd28780, 32;
	and.b64  	%rd9650, %rd9626, 4294967295;
	add.s64 	%rd9651, %rd9649, %rd9650;
	add.s64 	%rd28781, %rd9651, %rd9594;
	shr.u64 	%rd9652, %rd28781, 32;
	and.b64  	%rd9653, %rd9631, 4294967295;
	add.s64 	%rd9654, %rd9652, %rd9653;
	add.s64 	%rd28782, %rd9654, %rd9597;
	shr.u64 	%rd9655, %rd28782, 32;
	and.b64  	%rd9656, %rd9636, 4294967295;
	add.s64 	%rd9657, %rd9655, %rd9656;
	add.s64 	%rd28783, %rd9657, %rd9600;
	shr.u64 	%rd9658, %rd28783, 32;
	and.b64  	%rd9659, %rd9641, 4294967295;
	add.s64 	%rd9660, %rd9658, %rd9659;
	add.s64 	%rd28784, %rd9660, %rd9603;
	{ .reg .b32 tmp; mov.b64 {tmp, %r5119}, %rd28784; }
	add.s32 	%r5120, %r5118, %r5119;
	add.s32 	%r1025, %r5120, %r5114;
	setp.eq.s32 	%p1425, %r1025, 0;
	mov.pred 	%p4554, 0;
	@%p1425 bra 	$L__BB1_782;
	cvt.u64.u32 	%rd9661, %r1025;
	mul.wide.u32 	%rd9662, %r1025, 977;
	cvt.u32.u64 	%r5121, %rd9662;
	shr.u64 	%rd9663, %rd9662, 32;
	add.s64 	%rd9664, %rd9663, %rd9661;
	shr.u64 	%rd9665, %rd9664, 32;
	add.s32 	%r1026, %r8762, %r5121;
	setp.lt.u32 	%p1426, %r1026, %r8762;
	selp.u64 	%rd9666, 1, 0, %p1426;
	and.b64  	%rd9667, %rd28778, 4294967295;
	and.b64  	%rd9668, %rd9664, 4294967295;
	add.s64 	%rd9669, %rd9667, %rd9666;
	add.s64 	%rd28778, %rd9669, %rd9668;
	shr.u64 	%rd9670, %rd28778, 32;
	and.b64  	%rd9671, %rd28779, 4294967295;
	add.s64 	%rd9672, %rd9670, %rd9671;
	add.s64 	%rd28779, %rd9672, %rd9665;
	shr.u64 	%rd9673, %rd28779, 32;
	and.b64  	%rd9674, %rd28780, 4294967295;
	add.s64 	%rd28780, %rd9673, %rd9674;
	shr.u64 	%rd9675, %rd28780, 32;
	and.b64  	%rd9676, %rd28781, 4294967295;
	add.s64 	%rd28781, %rd9675, %rd9676;
	shr.u64 	%rd9677, %rd28781, 32;
	and.b64  	%rd9678, %rd28782, 4294967295;
	add.s64 	%rd28782, %rd9677, %rd9678;
	shr.u64 	%rd9679, %rd28782, 32;
	and.b64  	%rd9680, %rd28783, 4294967295;
	add.s64 	%rd28783, %rd9679, %rd9680;
	shr.u64 	%rd9681, %rd28783, 32;
	and.b64  	%rd9682, %rd28784, 4294967295;
	add.s64 	%rd28784, %rd9681, %rd9682;
	setp.gt.u64 	%p4554, %rd28784, 4294967295;
	mov.u32 	%r8762, %r1026;
$L__BB1_782:
	ld.const.u32 	%rd613, [const_p+20];
	ld.const.u32 	%rd614, [const_p+16];
	ld.const.u32 	%rd615, [const_p+24];
	ld.const.u32 	%rd616, [const_p+8];
	ld.const.u32 	%rd617, [const_p+12];
	ld.const.u32 	%rd618, [const_p+4];
	ld.const.u32 	%r1028, [const_p];
	cvt.u32.u64 	%r8769, %rd28784;
	cvt.u32.u64 	%r8768, %rd28783;
	cvt.u32.u64 	%r8767, %rd28782;
	cvt.u32.u64 	%r8766, %rd28781;
	cvt.u32.u64 	%r8765, %rd28780;
	cvt.u32.u64 	%r8764, %rd28779;
	cvt.u32.u64 	%r8763, %rd28778;
	ld.const.u32 	%r5122, [const_p+28];
	setp.lt.u32 	%p1427, %r5122, %r8769;
	or.pred  	%p1428, %p4554, %p1427;
	@%p1428 bra 	$L__BB1_796;
	setp.gt.u32 	%p1429, %r5122, %r8769;
	@%p1429 bra 	$L__BB1_797;
	cvt.u32.u64 	%r5123, %rd615;
	setp.lt.u32 	%p1430, %r5123, %r8768;
	@%p1430 bra 	$L__BB1_796;
	cvt.u32.u64 	%r5124, %rd615;
	setp.gt.u32 	%p1431, %r5124, %r8768;
	@%p1431 bra 	$L__BB1_797;
	cvt.u32.u64 	%r5125, %rd613;
	setp.lt.u32 	%p1432, %r5125, %r8767;
	@%p1432 bra 	$L__BB1_796;
	cvt.u32.u64 	%r5126, %rd613;
	setp.gt.u32 	%p1433, %r5126, %r8767;
	@%p1433 bra 	$L__BB1_797;
	cvt.u32.u64 	%r5127, %rd614;
	setp.lt.u32 	%p1434, %r5127, %r8766;
	@%p1434 bra 	$L__BB1_796;
	cvt.u32.u64 	%r5128, %rd614;
	setp.gt.u32 	%p1435, %r5128, %r8766;
	@%p1435 bra 	$L__BB1_797;
	cvt.u32.u64 	%r5129, %rd617;
	setp.lt.u32 	%p1436, %r5129, %r8765;
	@%p1436 bra 	$L__BB1_796;
	cvt.u32.u64 	%r5130, %rd617;
	setp.gt.u32 	%p1437, %r5130, %r8765;
	@%p1437 bra 	$L__BB1_797;
	cvt.u32.u64 	%r5131, %rd616;
	setp.lt.u32 	%p1438, %r5131, %r8764;
	@%p1438 bra 	$L__BB1_796;
	cvt.u32.u64 	%r5132, %rd616;
	setp.gt.u32 	%p1439, %r5132, %r8764;
	@%p1439 bra 	$L__BB1_797;
	cvt.u32.u64 	%r5133, %rd618;
	setp.lt.u32 	%p1440, %r5133, %r8763;
	@%p1440 bra 	$L__BB1_796;
	cvt.u32.u64 	%r5134, %rd618;
	setp.gt.u32 	%p1441, %r5134, %r8763;
	setp.lt.u32 	%p1442, %r8762, %r1028;
	or.pred  	%p1443, %p1441, %p1442;
	@%p1443 bra 	$L__BB1_797;
$L__BB1_796:
	cvt.u32.u64 	%r5135, %rd617;
	cvt.u32.u64 	%r5136, %rd616;
	cvt.u32.u64 	%r5137, %rd618;
	cvt.u32.u64 	%r5138, %rd613;
	cvt.u32.u64 	%r5139, %rd614;
	cvt.u32.u64 	%r5140, %rd615;
	setp.lt.u32 	%p1444, %r8762, %r1028;
	selp.s64 	%rd9684, -1, 0, %p1444;
	sub.s32 	%r8762, %r8762, %r1028;
	and.b64  	%rd9685, %rd28778, 4294967295;
	add.s64 	%rd9686, %rd9685, %rd9684;
	setp.lt.u64 	%p1445, %rd9686, %rd618;
	selp.s64 	%rd9687, -1, 0, %p1445;
	cvt.u32.u64 	%r5141, %rd9686;
	sub.s32 	%r8763, %r5141, %r5137;
	and.b64  	%rd9688, %rd28779, 4294967295;
	add.s64 	%rd9689, %rd9688, %rd9687;
	setp.lt.u64 	%p1446, %rd9689, %rd616;
	selp.s64 	%rd9690, -1, 0, %p1446;
	cvt.u32.u64 	%r5142, %rd9689;
	sub.s32 	%r8764, %r5142, %r5136;
	and.b64  	%rd9691, %rd28780, 4294967295;
	add.s64 	%rd9692, %rd9691, %rd9690;
	setp.lt.u64 	%p1447, %rd9692, %rd617;
	selp.s64 	%rd9693, -1, 0, %p1447;
	cvt.u32.u64 	%r5143, %rd9692;
	sub.s32 	%r8765, %r5143, %r5135;
	and.b64  	%rd9694, %rd28781, 4294967295;
	add.s64 	%rd9695, %rd9694, %rd9693;
	setp.lt.u64 	%p1448, %rd9695, %rd614;
	selp.s64 	%rd9696, -1, 0, %p1448;
	cvt.u32.u64 	%r5144, %rd9695;
	sub.s32 	%r8766, %r5144, %r5139;
	and.b64  	%rd9697, %rd28782, 4294967295;
	add.s64 	%rd9698, %rd9697, %rd9696;
	setp.lt.u64 	%p1449, %rd9698, %rd613;
	selp.s64 	%rd9699, -1, 0, %p1449;
	cvt.u32.u64 	%r5145, %rd9698;
	sub.s32 	%r8767, %r5145, %r5138;
	and.b64  	%rd9700, %rd28783, 4294967295;
	add.s64 	%rd9701, %rd9700, %rd9699;
	setp.lt.u64 	%p1450, %rd9701, %rd615;
	selp.s32 	%r5146, -1, 0, %p1450;
	cvt.u32.u64 	%r5147, %rd9701;
	sub.s32 	%r8768, %r5147, %r5140;
	add.s32 	%r5148, %r8769, %r5146;
	sub.s32 	%r8769, %r5148, %r5122;
$L__BB1_797:
	setp.gt.u32 	%p1451, %r8769, %r5122;
	@%p1451 bra 	$L__BB1_810;
	bra.uni 	$L__BB1_811;
$L__BB1_798:
	cvt.u32.u64 	%r5149, %rd615;
	setp.gt.u32 	%p1453, %r8768, %r5149;
	@%p1453 bra 	$L__BB1_810;
	setp.lt.u32 	%p1454, %r8768, %r5149;
	@%p1454 bra 	$L__BB1_812;
	cvt.u32.u64 	%r5151, %rd613;
	setp.gt.u32 	%p1455, %r8767, %r5151;
	@%p1455 bra 	$L__BB1_810;
	setp.lt.u32 	%p1456, %r8767, %r5151;
	@%p1456 bra 	$L__BB1_812;
	cvt.u32.u64 	%r5153, %rd614;
	setp.gt.u32 	%p1457, %r8766, %r5153;
	@%p1457 bra 	$L__BB1_810;
	setp.lt.u32 	%p1458, %r8766, %r5153;
	@%p1458 bra 	$L__BB1_812;
	cvt.u32.u64 	%r5155, %rd617;
	setp.gt.u32 	%p1459, %r8765, %r5155;
	@%p1459 bra 	$L__BB1_810;
	setp.lt.u32 	%p1460, %r8765, %r5155;
	@%p1460 bra 	$L__BB1_812;
	cvt.u32.u64 	%r5157, %rd616;
	setp.gt.u32 	%p1461, %r8764, %r5157;
	@%p1461 bra 	$L__BB1_810;
	setp.lt.u32 	%p1462, %r8764, %r5157;
	@%p1462 bra 	$L__BB1_812;
	cvt.u32.u64 	%r5159, %rd618;
	setp.gt.u32 	%p1463, %r8763, %r5159;
	@%p1463 bra 	$L__BB1_810;
	setp.lt.u32 	%p1464, %r8763, %r5159;
	setp.lt.u32 	%p1465, %r8762, %r1028;
	or.pred  	%p1466, %p1464, %p1465;
	@%p1466 bra 	$L__BB1_812;
$L__BB1_810:
	cvt.u32.u64 	%r5161, %rd615;
	cvt.u32.u64 	%r5162, %rd617;
	cvt.u32.u64 	%r5163, %rd616;
	cvt.u32.u64 	%r5164, %rd618;
	cvt.u32.u64 	%r5165, %rd613;
	cvt.u32.u64 	%r5166, %rd614;
	setp.lt.u32 	%p1467, %r8762, %r1028;
	selp.s64 	%rd9702, -1, 0, %p1467;
	sub.s32 	%r8762, %r8762, %r1028;
	cvt.u64.u32 	%rd9703, %r8763;
	add.s64 	%rd9704, %rd9702, %rd9703;
	setp.lt.u64 	%p1468, %rd9704, %rd618;
	selp.s64 	%rd9705, -1, 0, %p1468;
	cvt.u32.u64 	%r5167, %rd9704;
	sub.s32 	%r8763, %r5167, %r5164;
	cvt.u64.u32 	%rd9706, %r8764;
	add.s64 	%rd9707, %rd9705, %rd9706;
	setp.lt.u64 	%p1469, %rd9707, %rd616;
	selp.s64 	%rd9708, -1, 0, %p1469;
	cvt.u32.u64 	%r5168, %rd9707;
	sub.s32 	%r8764, %r5168, %r5163;
	cvt.u64.u32 	%rd9709, %r8765;
	add.s64 	%rd9710, %rd9708, %rd9709;
	setp.lt.u64 	%p1470, %rd9710, %rd617;
	selp.s64 	%rd9711, -1, 0, %p1470;
	cvt.u32.u64 	%r5169, %rd9710;
	sub.s32 	%r8765, %r5169, %r5162;
	cvt.u64.u32 	%rd9712, %r8766;
	add.s64 	%rd9713, %rd9711, %rd9712;
	setp.lt.u64 	%p1471, %rd9713, %rd614;
	selp.s64 	%rd9714, -1, 0, %p1471;
	cvt.u32.u64 	%r5170, %rd9713;
	sub.s32 	%r8766, %r5170, %r5166;
	cvt.u64.u32 	%rd9715, %r8767;
	add.s64 	%rd9716, %rd9714, %rd9715;
	setp.lt.u64 	%p1472, %rd9716, %rd613;
	selp.s64 	%rd9717, -1, 0, %p1472;
	cvt.u32.u64 	%r5171, %rd9716;
	sub.s32 	%r8767, %r5171, %r5165;
	cvt.u64.u32 	%rd9718, %r8768;
	add.s64 	%rd9719, %rd9717, %rd9718;
	setp.lt.u64 	%p1473, %rd9719, %rd615;
	selp.s32 	%r5172, -1, 0, %p1473;
	cvt.u32.u64 	%r5173, %rd9719;
	sub.s32 	%r8768, %r5173, %r5161;
	add.s32 	%r5174, %r8769, %r5172;
	sub.s32 	%r8769, %r5174, %r5122;
	bra.uni 	$L__BB1_812;
$L__BB1_811:
	setp.lt.u32 	%p1452, %r8769, %r5122;
	@%p1452 bra 	$L__BB1_812;
	bra.uni 	$L__BB1_798;
$L__BB1_812:
	mul.wide.u32 	%rd9720, %r1010, %r8762;
	cvt.u32.u64 	%r5175, %rd9720;
	shr.u64 	%rd9721, %rd9720, 32;
	mul.wide.u32 	%rd9722, %r1009, %r8762;
	add.s64 	%rd9723, %rd9721, %rd9722;
	shr.u64 	%rd9724, %rd9723, 32;
	mul.wide.u32 	%rd9725, %r1008, %r8762;
	add.s64 	%rd9726, %rd9724, %rd9725;
	shr.u64 	%rd9727, %rd9726, 32;
	mul.wide.u32 	%rd9728, %r1007, %r8762;
	add.s64 	%rd9729, %rd9727, %rd9728;
	shr.u64 	%rd9730, %rd9729, 32;
	mul.wide.u32 	%rd9731, %r1006, %r8762;
	add.s64 	%rd9732, %rd9730, %rd9731;
	shr.u64 	%rd9733, %rd9732, 32;
	mul.wide.u32 	%rd9734, %r1005, %r8762;
	add.s64 	%rd9735, %rd9733, %rd9734;
	shr.u64 	%rd9736, %rd9735, 32;
	mul.wide.u32 	%rd9737, %r1004, %r8762;
	add.s64 	%rd9738, %rd9736, %rd9737;
	shr.u64 	%rd9739, %rd9738, 32;
	mul.wide.u32 	%rd9740, %r1003, %r8762;
	add.s64 	%rd9741, %rd9739, %rd9740;
	shr.u64 	%rd9742, %rd9741, 32;
	and.b64  	%rd9743, %rd9723, 4294967295;
	mul.wide.u32 	%rd9744, %r1010, %r8763;
	add.s64 	%rd9745, %rd9744, %rd9743;
	shr.u64 	%rd9746, %rd9745, 32;
	and.b64  	%rd9747, %rd9726, 4294967295;
	mul.wide.u32 	%rd9748, %r1009, %r8763;
	add.s64 	%rd9749, %rd9746, %rd9747;
	add.s64 	%rd9750, %rd9749, %rd9748;
	shr.u64 	%rd9751, %rd9750, 32;
	and.b64  	%rd9752, %rd9729, 4294967295;
	mul.wide.u32 	%rd9753, %r1008, %r8763;
	add.s64 	%rd9754, %rd9751, %rd9752;
	add.s64 	%rd9755, %rd9754, %rd9753;
	shr.u64 	%rd9756, %rd9755, 32;
	and.b64  	%rd9757, %rd9732, 4294967295;
	mul.wide.u32 	%rd9758, %r1007, %r8763;
	add.s64 	%rd9759, %rd9756, %rd9757;
	add.s64 	%rd9760, %rd9759, %rd9758;
	shr.u64 	%rd9761, %rd9760, 32;
	and.b64  	%rd9762, %rd9735, 4294967295;
	mul.wide.u32 	%rd9763, %r1006, %r8763;
	add.s64 	%rd9764, %rd9761, %rd9762;
	add.s64 	%rd9765, %rd9764, %rd9763;
	shr.u64 	%rd9766, %rd9765, 32;
	and.b64  	%rd9767, %rd9738, 4294967295;
	mul.wide.u32 	%rd9768, %r1005, %r8763;
	add.s64 	%rd9769, %rd9766, %rd9767;
	add.s64 	%rd9770, %rd9769, %rd9768;
	shr.u64 	%rd9771, %rd9770, 32;
	and.b64  	%rd9772, %rd9741, 4294967295;
	mul.wide.u32 	%rd9773, %r1004, %r8763;
	add.s64 	%rd9774, %rd9771, %rd9772;
	add.s64 	%rd9775, %rd9774, %rd9773;
	shr.u64 	%rd9776, %rd9775, 32;
	mul.wide.u32 	%rd9777, %r1003, %r8763;
	add.s64 	%rd9778, %rd9776, %rd9742;
	add.s64 	%rd9779, %rd9778, %rd9777;
	shr.u64 	%rd9780, %rd9779, 32;
	and.b64  	%rd9781, %rd9750, 4294967295;
	mul.wide.u32 	%rd9782, %r1010, %r8764;
	add.s64 	%rd9783, %rd9782, %rd9781;
	shr.u64 	%rd9784, %rd9783, 32;
	and.b64  	%rd9785, %rd9755, 4294967295;
	mul.wide.u32 	%rd9786, %r1009, %r8764;
	add.s64 	%rd9787, %rd9784, %rd9785;
	add.s64 	%rd9788, %rd9787, %rd9786;
	shr.u64 	%rd9789, %rd9788, 32;
	and.b64  	%rd9790, %rd9760, 4294967295;
	mul.wide.u32 	%rd9791, %r1008, %r8764;
	add.s64 	%rd9792, %rd9789, %rd9790;
	add.s64 	%rd9793, %rd9792, %rd9791;
	shr.u64 	%rd9794, %rd9793, 32;
	and.b64  	%rd9795, %rd9765, 4294967295;
	mul.wide.u32 	%rd9796, %r1007, %r8764;
	add.s64 	%rd9797, %rd9794, %rd9795;
	add.s64 	%rd9798, %rd9797, %rd9796;
	shr.u64 	%rd9799, %rd9798, 32;
	and.b64  	%rd9800, %rd9770, 4294967295;
	mul.wide.u32 	%rd9801, %r1006, %r8764;
	add.s64 	%rd9802, %rd9799, %rd9800;
	add.s64 	%rd9803, %rd9802, %rd9801;
	shr.u64 	%rd9804, %rd9803, 32;
	and.b64  	%rd9805, %rd9775, 4294967295;
	mul.wide.u32 	%rd9806, %r1005, %r8764;
	add.s64 	%rd9807, %rd9804, %rd9805;
	add.s64 	%rd9808, %rd9807, %rd9806;
	shr.u64 	%rd9809, %rd9808, 32;
	and.b64  	%rd9810, %rd9779, 4294967295;
	mul.wide.u32 	%rd9811, %r1004, %r8764;
	add.s64 	%rd9812, %rd9809, %rd9810;
	add.s64 	%rd9813, %rd9812, %rd9811;
	shr.u64 	%rd9814, %rd9813, 32;
	mul.wide.u32 	%rd9815, %r1003, %r8764;
	add.s64 	%rd9816, %rd9814, %rd9780;
	add.s64 	%rd9817, %rd9816, %rd9815;
	shr.u64 	%rd9818, %rd9817, 32;
	and.b64  	%rd9819, %rd9788, 4294967295;
	mul.wide.u32 	%rd9820, %r1010, %r8765;
	add.s64 	%rd9821, %rd9820, %rd9819;
	shr.u64 	%rd9822, %rd9821, 32;
	and.b64  	%rd9823, %rd9793, 4294967295;
	mul.wide.u32 	%rd9824, %r1009, %r8765;
	add.s64 	%rd9825, %rd9822, %rd9823;
	add.s64 	%rd9826, %rd9825, %rd9824;
	shr.u64 	%rd9827, %rd9826, 32;
	and.b64  	%rd9828, %rd9798, 4294967295;
	mul.wide.u32 	%rd9829, %r1008, %r8765;
	add.s64 	%rd9830, %rd9827, %rd9828;
	add.s64 	%rd9831, %rd9830, %rd9829;
	shr.u64 	%rd9832, %rd9831, 32;
	and.b64  	%rd9833, %rd9803, 4294967295;
	mul.wide.u32 	%rd9834, %r1007, %r8765;
	add.s64 	%rd9835, %rd9832, %rd9833;
	add.s64 	%rd9836, %rd9835, %rd9834;
	shr.u64 	%rd9837, %rd9836, 32;
	and.b64  	%rd9838, %rd9808, 4294967295;
	mul.wide.u32 	%rd9839, %r1006, %r8765;
	add.s64 	%rd9840, %rd9837, %rd9838;
	add.s64 	%rd9841, %rd9840, %rd9839;
	shr.u64 	%rd9842, %rd9841, 32;
	and.b64  	%rd9843, %rd9813, 4294967295;
	mul.wide.u32 	%rd9844, %r1005, %r8765;
	add.s64 	%rd9845, %rd9842, %rd9843;
	add.s64 	%rd9846, %rd9845, %rd9844;
	shr.u64 	%rd9847, %rd9846, 32;
	and.b64  	%rd9848, %rd9817, 4294967295;
	mul.wide.u32 	%rd9849, %r1004, %r8765;
	add.s64 	%rd9850, %rd9847, %rd9848;
	add.s64 	%rd9851, %rd9850, %rd9849;
	shr.u64 	%rd9852, %rd9851, 32;
	mul.wide.u32 	%rd9853, %r1003, %r8765;
	add.s64 	%rd9854, %rd9852, %rd9818;
	add.s64 	%rd9855, %rd9854, %rd9853;
	shr.u64 	%rd9856, %rd9855, 32;
	and.b64  	%rd9857, %rd9826, 4294967295;
	mul.wide.u32 	%rd9858, %r1010, %r8766;
	add.s64 	%rd9859, %rd9858, %rd9857;
	shr.u64 	%rd9860, %rd9859, 32;
	and.b64  	%rd9861, %rd9831, 4294967295;
	mul.wide.u32 	%rd9862, %r1009, %r8766;
	add.s64 	%rd9863, %rd9860, %rd9861;
	add.s64 	%rd9864, %rd9863, %rd9862;
	shr.u64 	%rd9865, %rd9864, 32;
	and.b64  	%rd9866, %rd9836, 4294967295;
	mul.wide.u32 	%rd9867, %r1008, %r8766;
	add.s64 	%rd9868, %rd9865, %rd9866;
	add.s64 	%rd9869, %rd9868, %rd9867;
	shr.u64 	%rd9870, %rd9869, 32;
	and.b64  	%rd9871, %rd9841, 4294967295;
	mul.wide.u32 	%rd9872, %r1007, %r8766;
	add.s64 	%rd9873, %rd9870, %rd9871;
	add.s64 	%rd9874, %rd9873, %rd9872;
	shr.u64 	%rd9875, %rd9874, 32;
	and.b64  	%rd9876, %rd9846, 4294967295;
	mul.wide.u32 	%rd9877, %r1006, %r8766;
	add.s64 	%rd9878, %rd9875, %rd9876;
	add.s64 	%rd9879, %rd9878, %rd9877;
	shr.u64 	%rd9880, %rd9879, 32;
	and.b64  	%rd9881, %rd9851, 4294967295;
	mul.wide.u32 	%rd9882, %r1005, %r8766;
	add.s64 	%rd9883, %rd9880, %rd9881;
	add.s64 	%rd9884, %rd9883, %rd9882;
	shr.u64 	%rd9885, %rd9884, 32;
	and.b64  	%rd9886, %rd9855, 4294967295;
	mul.wide.u32 	%rd9887, %r1004, %r8766;
	add.s64 	%rd9888, %rd9885, %rd9886;
	add.s64 	%rd9889, %rd9888, %rd9887;
	shr.u64 	%rd9890, %rd9889, 32;
	mul.wide.u32 	%rd9891, %r1003, %r8766;
	add.s64 	%rd9892, %rd9890, %rd9856;
	add.s64 	%rd9893, %rd9892, %rd9891;
	shr.u64 	%rd9894, %rd9893, 32;
	and.b64  	%rd9895, %rd9864, 4294967295;
	mul.wide.u32 	%rd9896, %r1010, %r8767;
	add.s64 	%rd9897, %rd9896, %rd9895;
	shr.u64 	%rd9898, %rd9897, 32;
	and.b64  	%rd9899, %rd9869, 4294967295;
	mul.wide.u32 	%rd9900, %r1009, %r8767;
	add.s64 	%rd9901, %rd9898, %rd9899;
	add.s64 	%rd9902, %rd9901, %rd9900;
	shr.u64 	%rd9903, %rd9902, 32;
	and.b64  	%rd9904, %rd9874, 4294967295;
	mul.wide.u32 	%rd9905, %r1008, %r8767;
	add.s64 	%rd9906, %rd9903, %rd9904;
	add.s64 	%rd9907, %rd9906, %rd9905;
	shr.u64 	%rd9908, %rd9907, 32;
	and.b64  	%rd9909, %rd9879, 4294967295;
	mul.wide.u32 	%rd9910, %r1007, %r8767;
	add.s64 	%rd9911, %rd9908, %rd9909;
	add.s64 	%rd9912, %rd9911, %rd9910;
	shr.u64 	%rd9913, %rd9912, 32;
	and.b64  	%rd9914, %rd9884, 4294967295;
	mul.wide.u32 	%rd9915, %r1006, %r8767;
	add.s64 	%rd9916, %rd9913, %rd9914;
	add.s64 	%rd9917, %rd9916, %rd9915;
	shr.u64 	%rd9918, %rd9917, 32;
	and.b64  	%rd9919, %rd9889, 4294967295;
	mul.wide.u32 	%rd9920, %r1005, %r8767;
	add.s64 	%rd9921, %rd9918, %rd9919;
	add.s64 	%rd9922, %rd9921, %rd9920;
	shr.u64 	%rd9923, %rd9922, 32;
	and.b64  	%rd9924, %rd9893, 4294967295;
	mul.wide.u32 	%rd9925, %r1004, %r8767;
	add.s64 	%rd9926, %rd9923, %rd9924;
	add.s64 	%rd9927, %rd9926, %rd9925;
	shr.u64 	%rd9928, %rd9927, 32;
	mul.wide.u32 	%rd9929, %r1003, %r8767;
	add.s64 	%rd9930, %rd9928, %rd9894;
	add.s64 	%rd9931, %rd9930, %rd9929;
	shr.u64 	%rd9932, %rd9931, 32;
	and.b64  	%rd9933, %rd9902, 4294967295;
	mul.wide.u32 	%rd9934, %r1010, %r8768;
	add.s64 	%rd9935, %rd9934, %rd9933;
	shr.u64 	%rd9936, %rd9935, 32;
	and.b64  	%rd9937, %rd9907, 4294967295;
	mul.wide.u32 	%rd9938, %r1009, %r8768;
	add.s64 	%rd9939, %rd9936, %rd9937;
	add.s64 	%rd9940, %rd9939, %rd9938;
	shr.u64 	%rd9941, %rd9940, 32;
	and.b64  	%rd9942, %rd9912, 4294967295;
	mul.wide.u32 	%rd9943, %r1008, %r8768;
	add.s64 	%rd9944, %rd9941, %rd9942;
	add.s64 	%rd9945, %rd9944, %rd9943;
	shr.u64 	%rd9946, %rd9945, 32;
	and.b64  	%rd9947, %rd9917, 4294967295;
	mul.wide.u32 	%rd9948, %r1007, %r8768;
	add.s64 	%rd9949, %rd9946, %rd9947;
	add.s64 	%rd9950, %rd9949, %rd9948;
	shr.u64 	%rd9951, %rd9950, 32;
	and.b64  	%rd9952, %rd9922, 4294967295;
	mul.wide.u32 	%rd9953, %r1006, %r8768;
	add.s64 	%rd9954, %rd9951, %rd9952;
	add.s64 	%rd9955, %rd9954, %rd9953;
	shr.u64 	%rd9956, %rd9955, 32;
	and.b64  	%rd9957, %rd9927, 4294967295;
	mul.wide.u32 	%rd9958, %r1005, %r8768;
	add.s64 	%rd9959, %rd9956, %rd9957;
	add.s64 	%rd9960, %rd9959, %rd9958;
	shr.u64 	%rd9961, %rd9960, 32;
	and.b64  	%rd9962, %rd9931, 4294967295;
	mul.wide.u32 	%rd9963, %r1004, %r8768;
	add.s64 	%rd9964, %rd9961, %rd9962;
	add.s64 	%rd9965, %rd9964, %rd9963;
	shr.u64 	%rd9966, %rd9965, 32;
	mul.wide.u32 	%rd9967, %r1003, %r8768;
	add.s64 	%rd9968, %rd9966, %rd9932;
	add.s64 	%rd9969, %rd9968, %rd9967;
	shr.u64 	%rd9970, %rd9969, 32;
	and.b64  	%rd9971, %rd9940, 4294967295;
	mul.wide.u32 	%rd9972, %r1010, %r8769;
	add.s64 	%rd9973, %rd9972, %rd9971;
	shr.u64 	%rd9974, %rd9973, 32;
	and.b64  	%rd9975, %rd9945, 4294967295;
	mul.wide.u32 	%rd9976, %r1009, %r8769;
	add.s64 	%rd9977, %rd9974, %rd9975;
	add.s64 	%rd9978, %rd9977, %rd9976;
	shr.u64 	%rd9979, %rd9978, 32;
	and.b64  	%rd9980, %rd9950, 4294967295;
	mul.wide.u32 	%rd9981, %r1008, %r8769;
	add.s64 	%rd9982, %rd9979, %rd9980;
	add.s64 	%rd9983, %rd9982, %rd9981;
	shr.u64 	%rd9984, %rd9983, 32;
	and.b64  	%rd9985, %rd9955, 4294967295;
	mul.wide.u32 	%rd9986, %r1007, %r8769;
	add.s64 	%rd9987, %rd9984, %rd9985;
	add.s64 	%rd9988, %rd9987, %rd9986;
	shr.u64 	%rd9989, %rd9988, 32;
	and.b64  	%rd9990, %rd9960, 4294967295;
	mul.wide.u32 	%rd9991, %r1006, %r8769;
	add.s64 	%rd9992, %rd9989, %rd9990;
	add.s64 	%rd9993, %rd9992, %rd9991;
	shr.u64 	%rd9994, %rd9993, 32;
	and.b64  	%rd9995, %rd9965, 4294967295;
	mul.wide.u32 	%rd9996, %r1005, %r8769;
	add.s64 	%rd9997, %rd9994, %rd9995;
	add.s64 	%rd9998, %rd9997, %rd9996;
	shr.u64 	%rd9999, %rd9998, 32;
	and.b64  	%rd10000, %rd9969, 4294967295;
	mul.wide.u32 	%rd10001, %r1004, %r8769;
	add.s64 	%rd10002, %rd9999, %rd10000;
	add.s64 	%rd10003, %rd10002, %rd10001;
	shr.u64 	%rd10004, %rd10003, 32;
	mul.wide.u32 	%rd10005, %r1003, %r8769;
	add.s64 	%rd10006, %rd10004, %rd9970;
	add.s64 	%rd10007, %rd10006, %rd10005;
	shr.u64 	%rd10008, %rd10007, 32;
	{ .reg .b32 tmp; mov.b64 {tmp, %r5176}, %rd10007; }
	and.b64  	%rd10009, %rd9978, 4294967295;
	mul.lo.s64 	%rd10010, %rd10009, 977;
	cvt.u32.u64 	%r5177, %rd10010;
	shr.u64 	%rd10011, %rd10010, 32;
	and.b64  	%rd10012, %rd9983, 4294967295;
	mad.lo.s64 	%rd10013, %rd10012, 977, %rd10011;
	shr.u64 	%rd10014, %rd10013, 32;
	and.b64  	%rd10015, %rd9988, 4294967295;
	mad.lo.s64 	%rd10016, %rd10015, 977, %rd10014;
	shr.u64 	%rd10017, %rd10016, 32;
	and.b64  	%rd10018, %rd9993, 4294967295;
	mad.lo.s64 	%rd10019, %rd10018, 977, %rd10017;
	shr.u64 	%rd10020, %rd10019, 32;
	and.b64  	%rd10021, %rd9998, 4294967295;
	mad.lo.s64 	%rd10022, %rd10021, 977, %rd10020;
	shr.u64 	%rd10023, %rd10022, 32;
	and.b64  	%rd10024, %rd10003, 4294967295;
	mad.lo.s64 	%rd10025, %rd10024, 977, %rd10023;
	shr.u64 	%rd10026, %rd10025, 32;
	and.b64  	%rd10027, %rd10007, 4294967295;
	mad.lo.s64 	%rd10028, %rd10027, 977, %rd10026;
	shr.u64 	%rd10029, %rd10028, 32;
	mad.lo.s64 	%rd10030, %rd10008, 977, %rd10029;
	{ .reg .b32 tmp; mov.b64 {tmp, %r5178}, %rd10030; }
	add.s32 	%r8779, %r5175, %r5177;
	setp.lt.u32 	%p1475, %r8779, %r5175;
	selp.u64 	%rd10031, 1, 0, %p1475;
	and.b64  	%rd10032, %rd9745, 4294967295;
	and.b64  	%rd10033, %rd10013, 4294967295;
	add.s64 	%rd10034, %rd10032, %rd10031;
	add.s64 	%rd10035, %rd10034, %rd10033;
	shr.u64 	%rd10036, %rd10035, 32;
	and.b64  	%rd10037, %rd9783, 4294967295;
	and.b64  	%rd10038, %rd10016, 4294967295;
	add.s64 	%rd10039, %rd10036, %rd10037;
	add.s64 	%rd10040, %rd10039, %rd10038;
	shr.u64 	%rd10041, %rd10040, 32;
	and.b64  	%rd10042, %rd9821, 4294967295;
	and.b64  	%rd10043, %rd10019, 4294967295;
	add.s64 	%rd10044, %rd10041, %rd10042;
	add.s64 	%rd10045, %rd10044, %rd10043;
	shr.u64 	%rd10046, %rd10045, 32;
	and.b64  	%rd10047, %rd9859, 4294967295;
	and.b64  	%rd10048, %rd10022, 4294967295;
	add.s64 	%rd10049, %rd10046, %rd10047;
	add.s64 	%rd10050, %rd10049, %rd10048;
	shr.u64 	%rd10051, %rd10050, 32;
	and.b64  	%rd10052, %rd9897, 4294967295;
	and.b64  	%rd10053, %rd10025, 4294967295;
	add.s64 	%rd10054, %rd10051, %rd10052;
	add.s64 	%rd10055, %rd10054, %rd10053;
	shr.u64 	%rd10056, %rd10055, 32;
	and.b64  	%rd10057, %rd9935, 4294967295;
	and.b64  	%rd10058, %rd10028, 4294967295;
	add.s64 	%rd10059, %rd10056, %rd10057;
	add.s64 	%rd10060, %rd10059, %rd10058;
	shr.u64 	%rd10061, %rd10060, 32;
	and.b64  	%rd10062, %rd9973, 4294967295;
	and.b64  	%rd10063, %rd10030, 4294967295;
	add.s64 	%rd10064, %rd10061, %rd10062;
	add.s64 	%rd10065, %rd10064, %rd10063;
	{ .reg .b32 tmp; mov.b64 {tmp, %r5179}, %rd10065; }
	add.s32 	%r5180, %r5179, %r5178;
	and.b64  	%rd10066, %rd10035, 4294967295;
	add.s64 	%rd28785, %rd10066, %rd10009;
	shr.u64 	%rd10067, %rd28785, 32;
	and.b64  	%rd10068, %rd10040, 4294967295;
	add.s64 	%rd10069, %rd10067, %rd10068;
	add.s64 	%rd28786, %rd10069, %rd10012;
	shr.u64 	%rd10070, %rd28786, 32;
	and.b64  	%rd10071, %rd10045, 4294967295;
	add.s64 	%rd10072, %rd10070, %rd10071;
	add.s64 	%rd28787, %rd10072, %rd10015;
	shr.u64 	%rd10073, %rd28787, 32;
	and.b64  	%rd10074, %rd10050, 4294967295;
	add.s64 	%rd10075, %rd10073, %rd10074;
	add.s64 	%rd28788, %rd10075, %rd10018;
	shr.u64 	%rd10076, %rd28788, 32;
	and.b64  	%rd10077, %rd10055, 4294967295;
	add.s64 	%rd10078, %rd10076, %rd10077;
	add.s64 	%rd28789, %rd10078, %rd10021;
	shr.u64 	%rd10079, %rd28789, 32;
	and.b64  	%rd10080, %rd10060, 4294967295;
	add.s64 	%rd10081, %rd10079, %rd10080;
	add.s64 	%rd28790, %rd10081, %rd10024;
	shr.u64 	%rd10082, %rd28790, 32;
	and.b64  	%rd10083, %rd10065, 4294967295;
	add.s64 	%rd10084, %rd10082, %rd10083;
	add.s64 	%rd28791, %rd10084, %rd10027;
	{ .reg .b32 tmp; mov.b64 {tmp, %r5181}, %rd28791; }
	add.s32 	%r5182, %r5180, %r5181;
	add.s32 	%r1070, %r5182, %r5176;
	setp.eq.s32 	%p1476, %r1070, 0;
	mov.pred 	%p4555, 0;
	@%p1476 bra 	$L__BB1_814;
	cvt.u64.u32 	%rd10085, %r1070;
	mul.wide.u32 	%rd10086, %r1070, 977;
	cvt.u32.u64 	%r5183, %rd10086;
	shr.u64 	%rd10087, %rd10086, 32;
	add.s64 	%rd10088, %rd10087, %rd10085;
	shr.u64 	%rd10089, %rd10088, 32;
	add.s32 	%r1071, %r8779, %r5183;
	setp.lt.u32 	%p1477, %r1071, %r8779;
	selp.u64 	%rd10090, 1, 0, %p1477;
	and.b64  	%rd10091, %rd28785, 4294967295;
	and.b64  	%rd10092, %rd10088, 4294967295;
	add.s64 	%rd10093, %rd10091, %rd10090;
	add.s64 	%rd28785, %rd10093, %rd10092;
	shr.u64 	%rd10094, %rd28785, 32;
	and.b64  	%rd10095, %rd28786, 4294967295;
	add.s64 	%rd10096, %rd10094, %rd10095;
	add.s64 	%rd28786, %rd10096, %rd10089;
	shr.u64 	%rd10097, %rd28786, 32;
	and.b64  	%rd10098, %rd28787, 4294967295;
	add.s64 	%rd28787, %rd10097, %rd10098;
	shr.u64 	%rd10099, %rd28787, 32;
	and.b64  	%rd10100, %rd28788, 4294967295;
	add.s64 	%rd28788, %rd10099, %rd10100;
	shr.u64 	%rd10101, %rd28788, 32;
	and.b64  	%rd10102, %rd28789, 4294967295;
	add.s64 	%rd28789, %rd10101, %rd10102;
	shr.u64 	%rd10103, %rd28789, 32;
	and.b64  	%rd10104, %rd28790, 4294967295;
	add.s64 	%rd28790, %rd10103, %rd10104;
	shr.u64 	%rd10105, %rd28790, 32;
	and.b64  	%rd10106, %rd28791, 4294967295;
	add.s64 	%rd28791, %rd10105, %rd10106;
	setp.gt.u64 	%p4555, %rd28791, 4294967295;
	mov.u32 	%r8779, %r1071;
$L__BB1_814:
	ld.const.u32 	%rd640, [const_p+24];
	ld.const.u32 	%rd641, [const_p+8];
	ld.const.u32 	%rd642, [const_p+12];
	ld.const.u32 	%rd643, [const_p+4];
	ld.const.u32 	%r1073, [const_p];
	cvt.u32.u64 	%r8786, %rd28791;
	cvt.u32.u64 	%r8785, %rd28790;
	cvt.u32.u64 	%r8784, %rd28789;
	cvt.u32.u64 	%r8783, %rd28788;
	cvt.u32.u64 	%r8782, %rd28787;
	cvt.u32.u64 	%r8781, %rd28786;
	cvt.u32.u64 	%r8780, %rd28785;
	ld.const.u32 	%r5184, [const_p+28];
	setp.lt.u32 	%p1478, %r5184, %r8786;
	or.pred  	%p1479, %p4555, %p1478;
	@%p1479 bra 	$L__BB1_828;
	setp.gt.u32 	%p1480, %r5184, %r8786;
	@%p1480 bra 	$L__BB1_829;
	cvt.u32.u64 	%r5185, %rd640;
	setp.lt.u32 	%p1481, %r5185, %r8785;
	@%p1481 bra 	$L__BB1_828;
	cvt.u32.u64 	%r5186, %rd640;
	setp.gt.u32 	%p1482, %r5186, %r8785;
	@%p1482 bra 	$L__BB1_829;
	cvt.u32.u64 	%r5187, %rd613;
	setp.lt.u32 	%p1483, %r5187, %r8784;
	@%p1483 bra 	$L__BB1_828;
	cvt.u32.u64 	%r5188, %rd613;
	setp.gt.u32 	%p1484, %r5188, %r8784;
	@%p1484 bra 	$L__BB1_829;
	cvt.u32.u64 	%r5189, %rd614;
	setp.lt.u32 	%p1485, %r5189, %r8783;
	@%p1485 bra 	$L__BB1_828;
	cvt.u32.u64 	%r5190, %rd614;
	setp.gt.u32 	%p1486, %r5190, %r8783;
	@%p1486 bra 	$L__BB1_829;
	cvt.u32.u64 	%r5191, %rd642;
	setp.lt.u32 	%p1487, %r5191, %r8782;
	@%p1487 bra 	$L__BB1_828;
	cvt.u32.u64 	%r5192, %rd642;
	setp.gt.u32 	%p1488, %r5192, %r8782;
	@%p1488 bra 	$L__BB1_829;
	cvt.u32.u64 	%r5193, %rd641;
	setp.lt.u32 	%p1489, %r5193, %r8781;
	@%p1489 bra 	$L__BB1_828;
	cvt.u32.u64 	%r5194, %rd641;
	setp.gt.u32 	%p1490, %r5194, %r8781;
	@%p1490 bra 	$L__BB1_829;
	cvt.u32.u64 	%r5195, %rd643;
	setp.lt.u32 	%p1491, %r5195, %r8780;
	@%p1491 bra 	$L__BB1_828;
	cvt.u32.u64 	%r5196, %rd643;
	setp.gt.u32 	%p1492, %r5196, %r8780;
	setp.lt.u32 	%p1493, %r8779, %r1073;
	or.pred  	%p1494, %p1492, %p1493;
	@%p1494 bra 	$L__BB1_829;
$L__BB1_828:
	cvt.u32.u64 	%r5197, %rd642;
	cvt.u32.u64 	%r5198, %rd641;
	cvt.u32.u64 	%r5199, %rd643;
	cvt.u32.u64 	%r5200, %rd614;
	cvt.u32.u64 	%r5201, %rd640;
	cvt.u32.u64 	%r5202, %rd613;
	setp.lt.u32 	%p1495, %r8779, %r1073;
	selp.s64 	%rd10108, -1, 0, %p1495;
	sub.s32 	%r8779, %r8779, %r1073;
	and.b64  	%rd10109, %rd28785, 4294967295;
	add.s64 	%rd10110, %rd10109, %rd10108;
	setp.lt.u64 	%p1496, %rd10110, %rd643;
	selp.s64 	%rd10111, -1, 0, %p1496;
	cvt.u32.u64 	%r5203, %rd10110;
	sub.s32 	%r8780, %r5203, %r5199;
	and.b64  	%rd10112, %rd28786, 4294967295;
	add.s64 	%rd10113, %rd10112, %rd10111;
	setp.lt.u64 	%p1497, %rd10113, %rd641;
	selp.s64 	%rd10114, -1, 0, %p1497;
	cvt.u32.u64 	%r5204, %rd10113;
	sub.s32 	%r8781, %r5204, %r5198;
	and.b64  	%rd10115, %rd28787, 4294967295;
	add.s64 	%rd10116, %rd10115, %rd10114;
	setp.lt.u64 	%p1498, %rd10116, %rd642;
	selp.s64 	%rd10117, -1, 0, %p1498;
	cvt.u32.u64 	%r5205, %rd10116;
	sub.s32 	%r8782, %r5205, %r5197;
	and.b64  	%rd10118, %rd28788, 4294967295;
	add.s64 	%rd10119, %rd10118, %rd10117;
	setp.lt.u64 	%p1499, %rd10119, %rd614;
	selp.s64 	%rd10120, -1, 0, %p1499;
	cvt.u32.u64 	%r5206, %rd10119;
	sub.s32 	%r8783, %r5206, %r5200;
	and.b64  	%rd10121, %rd28789, 4294967295;
	add.s64 	%rd10122, %rd10121, %rd10120;
	setp.lt.u64 	%p1500, %rd10122, %rd613;
	selp.s64 	%rd10123, -1, 0, %p1500;
	cvt.u32.u64 	%r5207, %rd10122;
	sub.s32 	%r8784, %r5207, %r5202;
	and.b64  	%rd10124, %rd28790, 4294967295;
	add.s64 	%rd10125, %rd10124, %rd10123;
	setp.lt.u64 	%p1501, %rd10125, %rd640;
	selp.s32 	%r5208, -1, 0, %p1501;
	cvt.u32.u64 	%r5209, %rd10125;
	sub.s32 	%r8785, %r5209, %r5201;
	add.s32 	%r5210, %r8786, %r5208;
	sub.s32 	%r8786, %r5210, %r5184;
$L__BB1_829:
	setp.gt.u32 	%p1502, %r8786, %r5184;
	@%p1502 bra 	$L__BB1_842;
	bra.uni 	$L__BB1_843;
$L__BB1_830:
	cvt.u32.u64 	%r5211, %rd640;
	setp.gt.u32 	%p1504, %r8785, %r5211;
	@%p1504 bra 	$L__BB1_842;
	cvt.u32.u64 	%r5212, %rd640;
	setp.lt.u32 	%p1505, %r8785, %r5212;
	@%p1505 bra 	$L__BB1_844;
	cvt.u32.u64 	%r5213, %rd613;
	setp.gt.u32 	%p1506, %r8784, %r5213;
	@%p1506 bra 	$L__BB1_842;
	cvt.u32.u64 	%r5214, %rd613;
	setp.lt.u32 	%p1507, %r8784, %r5214;
	@%p1507 bra 	$L__BB1_844;
	cvt.u32.u64 	%r5215, %rd614;
	setp.gt.u32 	%p1508, %r8783, %r5215;
	@%p1508 bra 	$L__BB1_842;
	cvt.u32.u64 	%r5216, %rd614;
	setp.lt.u32 	%p1509, %r8783, %r5216;
	@%p1509 bra 	$L__BB1_844;
	cvt.u32.u64 	%r5217, %rd642;
	setp.gt.u32 	%p1510, %r8782, %r5217;
	@%p1510 bra 	$L__BB1_842;
	cvt.u32.u64 	%r5218, %rd642;
	setp.lt.u32 	%p1511, %r8782, %r5218;
	@%p1511 bra 	$L__BB1_844;
	cvt.u32.u64 	%r5219, %rd641;
	setp.gt.u32 	%p1512, %r8781, %r5219;
	@%p1512 bra 	$L__BB1_842;
	cvt.u32.u64 	%r5220, %rd641;
	setp.lt.u32 	%p1513, %r8781, %r5220;
	@%p1513 bra 	$L__BB1_844;
	cvt.u32.u64 	%r5221, %rd643;
	setp.gt.u32 	%p1514, %r8780, %r5221;
	@%p1514 bra 	$L__BB1_842;
	cvt.u32.u64 	%r5222, %rd643;
	setp.lt.u32 	%p1515, %r8780, %r5222;
	setp.lt.u32 	%p1516, %r8779, %r1073;
	or.pred  	%p1517, %p1515, %p1516;
	@%p1517 bra 	$L__BB1_844;
$L__BB1_842:
	cvt.u32.u64 	%r5223, %rd641;
	cvt.u32.u64 	%r5224, %rd643;
	cvt.u32.u64 	%r5225, %rd642;
	cvt.u32.u64 	%r5226, %rd613;
	cvt.u32.u64 	%r5227, %rd614;
	cvt.u32.u64 	%r5228, %rd640;
	setp.lt.u32 	%p1518, %r8779, %r1073;
	selp.s64 	%rd10126, -1, 0, %p1518;
	sub.s32 	%r8779, %r8779, %r1073;
	cvt.u64.u32 	%rd10127, %r8780;
	add.s64 	%rd10128, %rd10126, %rd10127;
	setp.lt.u64 	%p1519, %rd10128, %rd643;
	selp.s64 	%rd10129, -1, 0, %p1519;
	cvt.u32.u64 	%r5229, %rd10128;
	sub.s32 	%r8780, %r5229, %r5224;
	cvt.u64.u32 	%rd10130, %r8781;
	add.s64 	%rd10131, %rd10129, %rd10130;
	setp.lt.u64 	%p1520, %rd10131, %rd641;
	selp.s64 	%rd10132, -1, 0, %p1520;
	cvt.u32.u64 	%r5230, %rd10131;
	sub.s32 	%r8781, %r5230, %r5223;
	cvt.u64.u32 	%rd10133, %r8782;
	add.s64 	%rd10134, %rd10132, %rd10133;
	setp.lt.u64 	%p1521, %rd10134, %rd642;
	selp.s64 	%rd10135, -1, 0, %p1521;
	cvt.u32.u64 	%r5231, %rd10134;
	sub.s32 	%r8782, %r5231, %r5225;
	cvt.u64.u32 	%rd10136, %r8783;
	add.s64 	%rd10137, %rd10135, %rd10136;
	setp.lt.u64 	%p1522, %rd10137, %rd614;
	selp.s64 	%rd10138, -1, 0, %p1522;
	cvt.u32.u64 	%r5232, %rd10137;
	sub.s32 	%r8783, %r5232, %r5227;
	cvt.u64.u32 	%rd10139, %r8784;
	add.s64 	%rd10140, %rd10138, %rd10139;
	setp.lt.u64 	%p1523, %rd10140, %rd613;
	selp.s64 	%rd10141, -1, 0, %p1523;
	cvt.u32.u64 	%r5233, %rd10140;
	sub.s32 	%r8784, %r5233, %r5226;
	cvt.u64.u32 	%rd10142, %r8785;
	add.s64 	%rd10143, %rd10141, %rd10142;
	setp.lt.u64 	%p1524, %rd10143, %rd640;
	selp.s32 	%r5234, -1, 0, %p1524;
	cvt.u32.u64 	%r5235, %rd10143;
	sub.s32 	%r8785, %r5235, %r5228;
	add.s32 	%r5236, %r8786, %r5234;
	sub.s32 	%r8786, %r5236, %r5184;
	bra.uni 	$L__BB1_844;
$L__BB1_843:
	setp.lt.u32 	%p1503, %r8786, %r5184;
	@%p1503 bra 	$L__BB1_844;
	bra.uni 	$L__BB1_830;
$L__BB1_844:
	mul.wide.u32 	%rd10144, %r8762, %r8461;
	cvt.u32.u64 	%r5237, %rd10144;
	shr.u64 	%rd10145, %rd10144, 32;
	mul.wide.u32 	%rd10146, %r8763, %r8461;
	add.s64 	%rd10147, %rd10145, %rd10146;
	shr.u64 	%rd10148, %rd10147, 32;
	mul.wide.u32 	%rd10149, %r8764, %r8461;
	add.s64 	%rd10150, %rd10148, %rd10149;
	shr.u64 	%rd10151, %rd10150, 32;
	mul.wide.u32 	%rd10152, %r8765, %r8461;
	add.s64 	%rd10153, %rd10151, %rd10152;
	shr.u64 	%rd10154, %rd10153, 32;
	mul.wide.u32 	%rd10155, %r8766, %r8461;
	add.s64 	%rd10156, %rd10154, %rd10155;
	shr.u64 	%rd10157, %rd10156, 32;
	mul.wide.u32 	%rd10158, %r8767, %r8461;
	add.s64 	%rd10159, %rd10157, %rd10158;
	shr.u64 	%rd10160, %rd10159, 32;
	mul.wide.u32 	%rd10161, %r8768, %r8461;
	add.s64 	%rd10162, %rd10160, %rd10161;
	shr.u64 	%rd10163, %rd10162, 32;
	mul.wide.u32 	%rd10164, %r8769, %r8461;
	add.s64 	%rd10165, %rd10163, %rd10164;
	shr.u64 	%rd10166, %rd10165, 32;
	and.b64  	%rd10167, %rd10147, 4294967295;
	mul.wide.u32 	%rd10168, %r8762, %r8460;
	add.s64 	%rd10169, %rd10168, %rd10167;
	shr.u64 	%rd10170, %rd10169, 32;
	and.b64  	%rd10171, %rd10150, 4294967295;
	mul.wide.u32 	%rd10172, %r8763, %r8460;
	add.s64 	%rd10173, %rd10170, %rd10171;
	add.s64 	%rd10174, %rd10173, %rd10172;
	shr.u64 	%rd10175, %rd10174, 32;
	and.b64  	%rd10176, %rd10153, 4294967295;
	mul.wide.u32 	%rd10177, %r8764, %r8460;
	add.s64 	%rd10178, %rd10175, %rd10176;
	add.s64 	%rd10179, %rd10178, %rd10177;
	shr.u64 	%rd10180, %rd10179, 32;
	and.b64  	%rd10181, %rd10156, 4294967295;
	mul.wide.u32 	%rd10182, %r8765, %r8460;
	add.s64 	%rd10183, %rd10180, %rd10181;
	add.s64 	%rd10184, %rd10183, %rd10182;
	shr.u64 	%rd10185, %rd10184, 32;
	and.b64  	%rd10186, %rd10159, 4294967295;
	mul.wide.u32 	%rd10187, %r8766, %r8460;
	add.s64 	%rd10188, %rd10185, %rd10186;
	add.s64 	%rd10189, %rd10188, %rd10187;
	shr.u64 	%rd10190, %rd10189, 32;
	and.b64  	%rd10191, %rd10162, 4294967295;
	mul.wide.u32 	%rd10192, %r8767, %r8460;
	add.s64 	%rd10193, %rd10190, %rd10191;
	add.s64 	%rd10194, %rd10193, %rd10192;
	shr.u64 	%rd10195, %rd10194, 32;
	and.b64  	%rd10196, %rd10165, 4294967295;
	mul.wide.u32 	%rd10197, %r8768, %r8460;
	add.s64 	%rd10198, %rd10195, %rd10196;
	add.s64 	%rd10199, %rd10198, %rd10197;
	shr.u64 	%rd10200, %rd10199, 32;
	mul.wide.u32 	%rd10201, %r8769, %r8460;
	add.s64 	%rd10202, %rd10200, %rd10166;
	add.s64 	%rd10203, %rd10202, %rd10201;
	shr.u64 	%rd10204, %rd10203, 32;
	and.b64  	%rd10205, %rd10174, 4294967295;
	mul.wide.u32 	%rd10206, %r8762, %r8459;
	add.s64 	%rd10207, %rd10206, %rd10205;
	shr.u64 	%rd10208, %rd10207, 32;
	and.b64  	%rd10209, %rd10179, 4294967295;
	mul.wide.u32 	%rd10210, %r8763, %r8459;
	add.s64 	%rd10211, %rd10208, %rd10209;
	add.s64 	%rd10212, %rd10211, %rd10210;
	shr.u64 	%rd10213, %rd10212, 32;
	and.b64  	%rd10214, %rd10184, 4294967295;
	mul.wide.u32 	%rd10215, %r8764, %r8459;
	add.s64 	%rd10216, %rd10213, %rd10214;
	add.s64 	%rd10217, %rd10216, %rd10215;
	shr.u64 	%rd10218, %rd10217, 32;
	and.b64  	%rd10219, %rd10189, 4294967295;
	mul.wide.u32 	%rd10220, %r8765, %r8459;
	add.s64 	%rd10221, %rd10218, %rd10219;
	add.s64 	%rd10222, %rd10221, %rd10220;
	shr.u64 	%rd10223, %rd10222, 32;
	and.b64  	%rd10224, %rd10194, 4294967295;
	mul.wide.u32 	%rd10225, %r8766, %r8459;
	add.s64 	%rd10226, %rd10223, %rd10224;
	add.s64 	%rd10227, %rd10226, %rd10225;
	shr.u64 	%rd10228, %rd10227, 32;
	and.b64  	%rd10229, %rd10199, 4294967295;
	mul.wide.u32 	%rd10230, %r8767, %r8459;
	add.s64 	%rd10231, %rd10228, %rd10229;
	add.s64 	%rd10232, %rd10231, %rd10230;
	shr.u64 	%rd10233, %rd10232, 32;
	and.b64  	%rd10234, %rd10203, 4294967295;
	mul.wide.u32 	%rd10235, %r8768, %r8459;
	add.s64 	%rd10236, %rd10233, %rd10234;
	add.s64 	%rd10237, %rd10236, %rd10235;
	shr.u64 	%rd10238, %rd10237, 32;
	mul.wide.u32 	%rd10239, %r8769, %r8459;
	add.s64 	%rd10240, %rd10238, %rd10204;
	add.s64 	%rd10241, %rd10240, %rd10239;
	shr.u64 	%rd10242, %rd10241, 32;
	and.b64  	%rd10243, %rd10212, 4294967295;
	mul.wide.u32 	%rd10244, %r8762, %r8458;
	add.s64 	%rd10245, %rd10244, %rd10243;
	shr.u64 	%rd10246, %rd10245, 32;
	and.b64  	%rd10247, %rd10217, 4294967295;
	mul.wide.u32 	%rd10248, %r8763, %r8458;
	add.s64 	%rd10249, %rd10246, %rd10247;
	add.s64 	%rd10250, %rd10249, %rd10248;
	shr.u64 	%rd10251, %rd10250, 32;
	and.b64  	%rd10252, %rd10222, 4294967295;
	mul.wide.u32 	%rd10253, %r8764, %r8458;
	add.s64 	%rd10254, %rd10251, %rd10252;
	add.s64 	%rd10255, %rd10254, %rd10253;
	shr.u64 	%rd10256, %rd10255, 32;
	and.b64  	%rd10257, %rd10227, 4294967295;
	mul.wide.u32 	%rd10258, %r8765, %r8458;
	add.s64 	%rd10259, %rd10256, %rd10257;
	add.s64 	%rd10260, %rd10259, %rd10258;
	shr.u64 	%rd10261, %rd10260, 32;
	and.b64  	%rd10262, %rd10232, 4294967295;
	mul.wide.u32 	%rd10263, %r8766, %r8458;
	add.s64 	%rd10264, %rd10261, %rd10262;
	add.s64 	%rd10265, %rd10264, %rd10263;
	shr.u64 	%rd10266, %rd10265, 32;
	and.b64  	%rd10267, %rd10237, 4294967295;
	mul.wide.u32 	%rd10268, %r8767, %r8458;
	add.s64 	%rd10269, %rd10266, %rd10267;
	add.s64 	%rd10270, %rd10269, %rd10268;
	shr.u64 	%rd10271, %rd10270, 32;
	and.b64  	%rd10272, %rd10241, 4294967295;
	mul.wide.u32 	%rd10273, %r8768, %r8458;
	add.s64 	%rd10274, %rd10271, %rd10272;
	add.s64 	%rd10275, %rd10274, %rd10273;
	shr.u64 	%rd10276, %rd10275, 32;
	mul.wide.u32 	%rd10277, %r8769, %r8458;
	add.s64 	%rd10278, %rd10276, %rd10242;
	add.s64 	%rd10279, %rd10278, %rd10277;
	shr.u64 	%rd10280, %rd10279, 32;
	and.b64  	%rd10281, %rd10250, 4294967295;
	mul.wide.u32 	%rd10282, %r8762, %r8457;
	add.s64 	%rd10283, %rd10282, %rd10281;
	shr.u64 	%rd10284, %rd10283, 32;
	and.b64  	%rd10285, %rd10255, 4294967295;
	mul.wide.u32 	%rd10286, %r8763, %r8457;
	add.s64 	%rd10287, %rd10284, %rd10285;
	add.s64 	%rd10288, %rd10287, %rd10286;
	shr.u64 	%rd10289, %rd10288, 32;
	and.b64  	%rd10290, %rd10260, 4294967295;
	mul.wide.u32 	%rd10291, %r8764, %r8457;
	add.s64 	%rd10292, %rd10289, %rd10290;
	add.s64 	%rd10293, %rd10292, %rd10291;
	shr.u64 	%rd10294, %rd10293, 32;
	and.b64  	%rd10295, %rd10265, 4294967295;
	mul.wide.u32 	%rd10296, %r8765, %r8457;
	add.s64 	%rd10297, %rd10294, %rd10295;
	add.s64 	%rd10298, %rd10297, %rd10296;
	shr.u64 	%rd10299, %rd10298, 32;
	and.b64  	%rd10300, %rd10270, 4294967295;
	mul.wide.u32 	%rd10301, %r8766, %r8457;
	add.s64 	%rd10302, %rd10299, %rd10300;
	add.s64 	%rd10303, %rd10302, %rd10301;
	shr.u64 	%rd10304, %rd10303, 32;
	and.b64  	%rd10305, %rd10275, 4294967295;
	mul.wide.u32 	%rd10306, %r8767, %r8457;
	add.s64 	%rd10307, %rd10304, %rd10305;
	add.s64 	%rd10308, %rd10307, %rd10306;
	shr.u64 	%rd10309, %rd10308, 32;
	and.b64  	%rd10310, %rd10279, 4294967295;
	mul.wide.u32 	%rd10311, %r8768, %r8457;
	add.s64 	%rd10312, %rd10309, %rd10310;
	add.s64 	%rd10313, %rd10312, %rd10311;
	shr.u64 	%rd10314, %rd10313, 32;
	mul.wide.u32 	%rd10315, %r8769, %r8457;
	add.s64 	%rd10316, %rd10314, %rd10280;
	add.s64 	%rd10317, %rd10316, %rd10315;
	shr.u64 	%rd10318, %rd10317, 32;
	and.b64  	%rd10319, %rd10288, 4294967295;
	mul.wide.u32 	%rd10320, %r8762, %r8456;
	add.s64 	%rd10321, %rd10320, %rd10319;
	shr.u64 	%rd10322, %rd10321, 32;
	and.b64  	%rd10323, %rd10293, 4294967295;
	mul.wide.u32 	%rd10324, %r8763, %r8456;
	add.s64 	%rd10325, %rd10322, %rd10323;
	add.s64 	%rd10326, %rd10325, %rd10324;
	shr.u64 	%rd10327, %rd10326, 32;
	and.b64  	%rd10328, %rd10298, 4294967295;
	mul.wide.u32 	%rd10329, %r8764, %r8456;
	add.s64 	%rd10330, %rd10327, %rd10328;
	add.s64 	%rd10331, %rd10330, %rd10329;
	shr.u64 	%rd10332, %rd10331, 32;
	and.b64  	%rd10333, %rd10303, 4294967295;
	mul.wide.u32 	%rd10334, %r8765, %r8456;
	add.s64 	%rd10335, %rd10332, %rd10333;
	add.s64 	%rd10336, %rd10335, %rd10334;
	shr.u64 	%rd10337, %rd10336, 32;
	and.b64  	%rd10338, %rd10308, 4294967295;
	mul.wide.u32 	%rd10339, %r8766, %r8456;
	add.s64 	%rd10340, %rd10337, %rd10338;
	add.s64 	%rd10341, %rd10340, %rd10339;
	shr.u64 	%rd10342, %rd10341, 32;
	and.b64  	%rd10343, %rd10313, 4294967295;
	mul.wide.u32 	%rd10344, %r8767, %r8456;
	add.s64 	%rd10345, %rd10342, %rd10343;
	add.s64 	%rd10346, %rd10345, %rd10344;
	shr.u64 	%rd10347, %rd10346, 32;
	and.b64  	%rd10348, %rd10317, 4294967295;
	mul.wide.u32 	%rd10349, %r8768, %r8456;
	add.s64 	%rd10350, %rd10347, %rd10348;
	add.s64 	%rd10351, %rd10350, %rd10349;
	shr.u64 	%rd10352, %rd10351, 32;
	mul.wide.u32 	%rd10353, %r8769, %r8456;
	add.s64 	%rd10354, %rd10352, %rd10318;
	add.s64 	%rd10355, %rd10354, %rd10353;
	shr.u64 	%rd10356, %rd10355, 32;
	and.b64  	%rd10357, %rd10326, 4294967295;
	mul.wide.u32 	%rd10358, %r8762, %r8455;
	add.s64 	%rd10359, %rd10358, %rd10357;
	shr.u64 	%rd10360, %rd10359, 32;
	and.b64  	%rd10361, %rd10331, 4294967295;
	mul.wide.u32 	%rd10362, %r8763, %r8455;
	add.s64 	%rd10363, %rd10360, %rd10361;
	add.s64 	%rd10364, %rd10363, %rd10362;
	shr.u64 	%rd10365, %rd10364, 32;
	and.b64  	%rd10366, %rd10336, 4294967295;
	mul.wide.u32 	%rd10367, %r8764, %r8455;
	add.s64 	%rd10368, %rd10365, %rd10366;
	add.s64 	%rd10369, %rd10368, %rd10367;
	shr.u64 	%rd10370, %rd10369, 32;
	and.b64  	%rd10371, %rd10341, 4294967295;
	mul.wide.u32 	%rd10372, %r8765, %r8455;
	add.s64 	%rd10373, %rd10370, %rd10371;
	add.s64 	%rd10374, %rd10373, %rd10372;
	shr.u64 	%rd10375, %rd10374, 32;
	and.b64  	%rd10376, %rd10346, 4294967295;
	mul.wide.u32 	%rd10377, %r8766, %r8455;
	add.s64 	%rd10378, %rd10375, %rd10376;
	add.s64 	%rd10379, %rd10378, %rd10377;
	shr.u64 	%rd10380, %rd10379, 32;
	and.b64  	%rd10381, %rd10351, 4294967295;
	mul.wide.u32 	%rd10382, %r8767, %r8455;
	add.s64 	%rd10383, %rd10380, %rd10381;
	add.s64 	%rd10384, %rd10383, %rd10382;
	shr.u64 	%rd10385, %rd10384, 32;
	and.b64  	%rd10386, %rd10355, 4294967295;
	mul.wide.u32 	%rd10387, %r8768, %r8455;
	add.s64 	%rd10388, %rd10385, %rd10386;
	add.s64 	%rd10389, %rd10388, %rd10387;
	shr.u64 	%rd10390, %rd10389, 32;
	mul.wide.u32 	%rd10391, %r8769, %r8455;
	add.s64 	%rd10392, %rd10390, %rd10356;
	add.s64 	%rd10393, %rd10392, %rd10391;
	shr.u64 	%rd10394, %rd10393, 32;
	and.b64  	%rd10395, %rd10364, 4294967295;
	mul.wide.u32 	%rd10396, %r8762, %r8454;
	add.s64 	%rd10397, %rd10396, %rd10395;
	shr.u64 	%rd10398, %rd10397, 32;
	and.b64  	%rd10399, %rd10369, 4294967295;
	mul.wide.u32 	%rd10400, %r8763, %r8454;
	add.s64 	%rd10401, %rd10398, %rd10399;
	add.s64 	%rd10402, %rd10401, %rd10400;
	shr.u64 	%rd10403, %rd10402, 32;
	and.b64  	%rd10404, %rd10374, 4294967295;
	mul.wide.u32 	%rd10405, %r8764, %r8454;
	add.s64 	%rd10406, %rd10403, %rd10404;
	add.s64 	%rd10407, %rd10406, %rd10405;
	shr.u64 	%rd10408, %rd10407, 32;
	and.b64  	%rd10409, %rd10379, 4294967295;
	mul.wide.u32 	%rd10410, %r8765, %r8454;
	add.s64 	%rd10411, %rd10408, %rd10409;
	add.s64 	%rd10412, %rd10411, %rd10410;
	shr.u64 	%rd10413, %rd10412, 32;
	and.b64  	%rd10414, %rd10384, 4294967295;
	mul.wide.u32 	%rd10415, %r8766, %r8454;
	add.s64 	%rd10416, %rd10413, %rd10414;
	add.s64 	%rd10417, %rd10416, %rd10415;
	shr.u64 	%rd10418, %rd10417, 32;
	and.b64  	%rd10419, %rd10389, 4294967295;
	mul.wide.u32 	%rd10420, %r8767, %r8454;
	add.s64 	%rd10421, %rd10418, %rd10419;
	add.s64 	%rd10422, %rd10421, %rd10420;
	shr.u64 	%rd10423, %rd10422, 32;
	and.b64  	%rd10424, %rd10393, 4294967295;
	mul.wide.u32 	%rd10425, %r8768, %r8454;
	add.s64 	%rd10426, %rd10423, %rd10424;
	add.s64 	%rd10427, %rd10426, %rd10425;
	shr.u64 	%rd10428, %rd10427, 32;
	mul.wide.u32 	%rd10429, %r8769, %r8454;
	add.s64 	%rd10430, %rd10428, %rd10394;
	add.s64 	%rd10431, %rd10430, %rd10429;
	shr.u64 	%rd10432, %rd10431, 32;
	{ .reg .b32 tmp; mov.b64 {tmp, %r5238}, %rd10431; }
	and.b64  	%rd10433, %rd10402, 4294967295;
	mul.lo.s64 	%rd10434, %rd10433, 977;
	cvt.u32.u64 	%r5239, %rd10434;
	shr.u64 	%rd10435, %rd10434, 32;
	and.b64  	%rd10436, %rd10407, 4294967295;
	mad.lo.s64 	%rd10437, %rd10436, 977, %rd10435;
	shr.u64 	%rd10438, %rd10437, 32;
	and.b64  	%rd10439, %rd10412, 4294967295;
	mad.lo.s64 	%rd10440, %rd10439, 977, %rd10438;
	shr.u64 	%rd10441, %rd10440, 32;
	and.b64  	%rd10442, %rd10417, 4294967295;
	mad.lo.s64 	%rd10443, %rd10442, 977, %rd10441;
	shr.u64 	%rd10444, %rd10443, 32;
	and.b64  	%rd10445, %rd10422, 4294967295;
	mad.lo.s64 	%rd10446, %rd10445, 977, %rd10444;
	shr.u64 	%rd10447, %rd10446, 32;
	and.b64  	%rd10448, %rd10427, 4294967295;
	mad.lo.s64 	%rd10449, %rd10448, 977, %rd10447;
	shr.u64 	%rd10450, %rd10449, 32;
	and.b64  	%rd10451, %rd10431, 4294967295;
	mad.lo.s64 	%rd10452, %rd10451, 977, %rd10450;
	shr.u64 	%rd10453, %rd10452, 32;
	mad.lo.s64 	%rd10454, %rd10432, 977, %rd10453;
	{ .reg .b32 tmp; mov.b64 {tmp, %r5240}, %rd10454; }
	add.s32 	%r8796, %r5237, %r5239;
	setp.lt.u32 	%p1526, %r8796, %r5237;
	selp.u64 	%rd10455, 1, 0, %p1526;
	and.b64  	%rd10456, %rd10169, 4294967295;
	and.b64  	%rd10457, %rd10437, 4294967295;
	add.s64 	%rd10458, %rd10456, %rd10455;
	add.s64 	%rd10459, %rd10458, %rd10457;
	shr.u64 	%rd10460, %rd10459, 32;
	and.b64  	%rd10461, %rd10207, 4294967295;
	and.b64  	%rd10462, %rd10440, 4294967295;
	add.s64 	%rd10463, %rd10460, %rd10461;
	add.s64 	%rd10464, %rd10463, %rd10462;
	shr.u64 	%rd10465, %rd10464, 32;
	and.b64  	%rd10466, %rd10245, 4294967295;
	and.b64  	%rd10467, %rd10443, 4294967295;
	add.s64 	%rd10468, %rd10465, %rd10466;
	add.s64 	%rd10469, %rd10468, %rd10467;
	shr.u64 	%rd10470, %rd10469, 32;
	and.b64  	%rd10471, %rd10283, 4294967295;
	and.b64  	%rd10472, %rd10446, 4294967295;
	add.s64 	%rd10473, %rd10470, %rd10471;
	add.s64 	%rd10474, %rd10473, %rd10472;
	shr.u64 	%rd10475, %rd10474, 32;
	and.b64  	%rd10476, %rd10321, 4294967295;
	and.b64  	%rd10477, %rd10449, 4294967295;
	add.s64 	%rd10478, %rd10475, %rd10476;
	add.s64 	%rd10479, %rd10478, %rd10477;
	shr.u64 	%rd10480, %rd10479, 32;
	and.b64  	%rd10481, %rd10359, 4294967295;
	and.b64  	%rd10482, %rd10452, 4294967295;
	add.s64 	%rd10483, %rd10480, %rd10481;
	add.s64 	%rd10484, %rd10483, %rd10482;
	shr.u64 	%rd10485, %rd10484, 32;
	and.b64  	%rd10486, %rd10397, 4294967295;
	and.b64  	%rd10487, %rd10454, 4294967295;
	add.s64 	%rd10488, %rd10485, %rd10486;
	add.s64 	%rd10489, %rd10488, %rd10487;
	{ .reg .b32 tmp; mov.b64 {tmp, %r5241}, %rd10489; }
	add.s32 	%r5242, %r5241, %r5240;
	and.b64  	%rd10490, %rd10459, 4294967295;
	add.s64 	%rd28792, %rd10490, %rd10433;
	shr.u64 	%rd10491, %rd28792, 32;
	and.b64  	%rd10492, %rd10464, 4294967295;
	add.s64 	%rd10493, %rd10491, %rd10492;
	add.s64 	%rd28793, %rd10493, %rd10436;
	shr.u64 	%rd10494, %rd28793, 32;
	and.b64  	%rd10495, %rd10469, 4294967295;
	add.s64 	%rd10496, %rd10494, %rd10495;
	add.s64 	%rd28794, %rd10496, %rd10439;
	shr.u64 	%rd10497, %rd28794, 32;
	and.b64  	%rd10498, %rd10474, 4294967295;
	add.s64 	%rd10499, %rd10497, %rd10498;
	add.s64 	%rd28795, %rd10499, %rd10442;
	shr.u64 	%rd10500, %rd28795, 32;
	and.b64  	%rd10501, %rd10479, 4294967295;
	add.s64 	%rd10502, %rd10500, %rd10501;
	add.s64 	%rd28796, %rd10502, %rd10445;
	shr.u64 	%rd10503, %rd28796, 32;
	and.b64  	%rd10504, %rd10484, 4294967295;
	add.s64 	%rd10505, %rd10503, %rd10504;
	add.s64 	%rd28797, %rd10505, %rd10448;
	shr.u64 	%rd10506, %rd28797, 32;
	and.b64  	%rd10507, %rd10489, 4294967295;
	add.s64 	%rd10508, %rd10506, %rd10507;
	add.s64 	%rd28798, %rd10508, %rd10451;
	{ .reg .b32 tmp; mov.b64 {tmp, %r5243}, %rd28798; }
	add.s32 	%r5244, %r5242, %r5243;
	add.s32 	%r1115, %r5244, %r5238;
	setp.eq.s32 	%p1527, %r1115, 0;
	mov.pred 	%p4556, 0;
	@%p1527 bra 	$L__BB1_846;
	cvt.u64.u32 	%rd10509, %r1115;
	mul.wide.u32 	%rd10510, %r1115, 977;
	cvt.u32.u64 	%r5245, %rd10510;
	shr.u64 	%rd10511, %rd10510, 32;
	add.s64 	%rd10512, %rd10511, %rd10509;
	shr.u64 	%rd10513, %rd10512, 32;
	add.s32 	%r1116, %r8796, %r5245;
	setp.lt.u32 	%p1528, %r1116, %r8796;
	selp.u64 	%rd10514, 1, 0, %p1528;
	and.b64  	%rd10515, %rd28792, 4294967295;
	and.b64  	%rd10516, %rd10512, 4294967295;
	add.s64 	%rd10517, %rd10515, %rd10514;
	add.s64 	%rd28792, %rd10517, %rd10516;
	shr.u64 	%rd10518, %rd28792, 32;
	and.b64  	%rd10519, %rd28793, 4294967295;
	add.s64 	%rd10520, %rd10518, %rd10519;
	add.s64 	%rd28793, %rd10520, %rd10513;
	shr.u64 	%rd10521, %rd28793, 32;
	and.b64  	%rd10522, %rd28794, 4294967295;
	add.s64 	%rd28794, %rd10521, %rd10522;
	shr.u64 	%rd10523, %rd28794, 32;
	and.b64  	%rd10524, %rd28795, 4294967295;
	add.s64 	%rd28795, %rd10523, %rd10524;
	shr.u64 	%rd10525, %rd28795, 32;
	and.b64  	%rd10526, %rd28796, 4294967295;
	add.s64 	%rd28796, %rd10525, %rd10526;
	shr.u64 	%rd10527, %rd28796, 32;
	and.b64  	%rd10528, %rd28797, 4294967295;
	add.s64 	%rd28797, %rd10527, %rd10528;
	shr.u64 	%rd10529, %rd28797, 32;
	and.b64  	%rd10530, %rd28798, 4294967295;
	add.s64 	%rd28798, %rd10529, %rd10530;
	setp.gt.u64 	%p4556, %rd28798, 4294967295;
	mov.u32 	%r8796, %r1116;
$L__BB1_846:
	ld.const.u32 	%r1118, [const_p];
	cvt.u32.u64 	%r8803, %rd28798;
	cvt.u32.u64 	%r8802, %rd28797;
	cvt.u32.u64 	%r8801, %rd28796;
	cvt.u32.u64 	%r8800, %rd28795;
	cvt.u32.u64 	%r8799, %rd28794;
	cvt.u32.u64 	%r8798, %rd28793;
	cvt.u32.u64 	%r8797, %rd28792;
	ld.const.u32 	%r5246, [const_p+28];
	setp.lt.u32 	%p1529, %r5246, %r8803;
	or.pred  	%p1530, %p4556, %p1529;
	@%p1530 bra 	$L__BB1_860;
	setp.gt.u32 	%p1531, %r5246, %r8803;
	@%p1531 bra 	$L__BB1_861;
	cvt.u32.u64 	%r5247, %rd640;
	setp.lt.u32 	%p1532, %r5247, %r8802;
	@%p1532 bra 	$L__BB1_860;
	cvt.u32.u64 	%r5248, %rd640;
	setp.gt.u32 	%p1533, %r5248, %r8802;
	@%p1533 bra 	$L__BB1_861;
	cvt.u32.u64 	%r5249, %rd613;
	setp.lt.u32 	%p1534, %r5249, %r8801;
	@%p1534 bra 	$L__BB1_860;
	cvt.u32.u64 	%r5250, %rd613;
	setp.gt.u32 	%p1535, %r5250, %r8801;
	@%p1535 bra 	$L__BB1_861;
	cvt.u32.u64 	%r5251, %rd614;
	setp.lt.u32 	%p1536, %r5251, %r8800;
	@%p1536 bra 	$L__BB1_860;
	cvt.u32.u64 	%r5252, %rd614;
	setp.gt.u32 	%p1537, %r5252, %r8800;
	@%p1537 bra 	$L__BB1_861;
	cvt.u32.u64 	%r5253, %rd642;
	setp.lt.u32 	%p1538, %r5253, %r8799;
	@%p1538 bra 	$L__BB1_860;
	cvt.u32.u64 	%r5254, %rd642;
	setp.gt.u32 	%p1539, %r5254, %r8799;
	@%p1539 bra 	$L__BB1_861;
	cvt.u32.u64 	%r5255, %rd641;
	setp.lt.u32 	%p1540, %r5255, %r8798;
	@%p1540 bra 	$L__BB1_860;
	cvt.u32.u64 	%r5256, %rd641;
	setp.gt.u32 	%p1541, %r5256, %r8798;
	@%p1541 bra 	$L__BB1_861;
	cvt.u32.u64 	%r5257, %rd643;
	setp.lt.u32 	%p1542, %r5257, %r8797;
	@%p1542 bra 	$L__BB1_860;
	cvt.u32.u64 	%r5258, %rd643;
	setp.gt.u32 	%p1543, %r5258, %r8797;
	setp.lt.u32 	%p1544, %r8796, %r1118;
	or.pred  	%p1545, %p1543, %p1544;
	@%p1545 bra 	$L__BB1_861;
$L__BB1_860:
	cvt.u32.u64 	%r5259, %rd642;
	cvt.u32.u64 	%r5260, %rd641;
	cvt.u32.u64 	%r5261, %rd643;
	cvt.u32.u64 	%r5262, %rd640;
	cvt.u32.u64 	%r5263, %rd613;
	cvt.u32.u64 	%r5264, %rd614;
	setp.lt.u32 	%p1546, %r8796, %r1118;
	selp.s64 	%rd10532, -1, 0, %p1546;
	sub.s32 	%r8796, %r8796, %r1118;
	and.b64  	%rd10533, %rd28792, 4294967295;
	add.s64 	%rd10534, %rd10533, %rd10532;
	setp.lt.u64 	%p1547, %rd10534, %rd643;
	selp.s64 	%rd10535, -1, 0, %p1547;
	cvt.u32.u64 	%r5265, %rd10534;
	sub.s32 	%r8797, %r5265, %r5261;
	and.b64  	%rd10536, %rd28793, 4294967295;
	add.s64 	%rd10537, %rd10536, %rd10535;
	setp.lt.u64 	%p1548, %rd10537, %rd641;
	selp.s64 	%rd10538, -1, 0, %p1548;
	cvt.u32.u64 	%r5266, %rd10537;
	sub.s32 	%r8798, %r5266, %r5260;
	and.b64  	%rd10539, %rd28794, 4294967295;
	add.s64 	%rd10540, %rd10539, %rd10538;
	setp.lt.u64 	%p1549, %rd10540, %rd642;
	selp.s64 	%rd10541, -1, 0, %p1549;
	cvt.u32.u64 	%r5267, %rd10540;
	sub.s32 	%r8799, %r5267, %r5259;
	and.b64  	%rd10542, %rd28795, 4294967295;
	add.s64 	%rd10543, %rd10542, %rd10541;
	setp.lt.u64 	%p1550, %rd10543, %rd614;
	selp.s64 	%rd10544, -1, 0, %p1550;
	cvt.u32.u64 	%r5268, %rd10543;
	sub.s32 	%r8800, %r5268, %r5264;
	and.b64  	%rd10545, %rd28796, 4294967295;
	add.s64 	%rd10546, %rd10545, %rd10544;
	setp.lt.u64 	%p1551, %rd10546, %rd613;
	selp.s64 	%rd10547, -1, 0, %p1551;
	cvt.u32.u64 	%r5269, %rd10546;
	sub.s32 	%r8801, %r5269, %r5263;
	and.b64  	%rd10548, %rd28797, 4294967295;
	add.s64 	%rd10549, %rd10548, %rd10547;
	setp.lt.u64 	%p1552, %rd10549, %rd640;
	selp.s32 	%r5270, -1, 0, %p1552;
	cvt.u32.u64 	%r5271, %rd10549;
	sub.s32 	%r8802, %r5271, %r5262;
	add.s32 	%r5272, %r8803, %r5270;
	sub.s32 	%r8803, %r5272, %r5246;
$L__BB1_861:
	setp.gt.u32 	%p1553, %r8803, %r5246;
	@%p1553 bra 	$L__BB1_874;
	bra.uni 	$L__BB1_875;
$L__BB1_862:
	cvt.u32.u64 	%r5273, %rd640;
	setp.gt.u32 	%p1555, %r8802, %r5273;
	@%p1555 bra 	$L__BB1_874;
	setp.lt.u32 	%p1556, %r8802, %r5273;
	@%p1556 bra 	$L__BB1_876;
	cvt.u32.u64 	%r5275, %rd613;
	setp.gt.u32 	%p1557, %r8801, %r5275;
	@%p1557 bra 	$L__BB1_874;
	setp.lt.u32 	%p1558, %r8801, %r5275;
	@%p1558 bra 	$L__BB1_876;
	cvt.u32.u64 	%r5277, %rd614;
	setp.gt.u32 	%p1559, %r8800, %r5277;
	@%p1559 bra 	$L__BB1_874;
	setp.lt.u32 	%p1560, %r8800, %r5277;
	@%p1560 bra 	$L__BB1_876;
	cvt.u32.u64 	%r5279, %rd642;
	setp.gt.u32 	%p1561, %r8799, %r5279;
	@%p1561 bra 	$L__BB1_874;
	setp.lt.u32 	%p1562, %r8799, %r5279;
	@%p1562 bra 	$L__BB1_876;
	cvt.u32.u64 	%r5281, %rd641;
	setp.gt.u32 	%p1563, %r8798, %r5281;
	@%p1563 bra 	$L__BB1_874;
	setp.lt.u32 	%p1564, %r8798, %r5281;
	@%p1564 bra 	$L__BB1_876;
	cvt.u32.u64 	%r5283, %rd643;
	setp.gt.u32 	%p1565, %r8797, %r5283;
	@%p1565 bra 	$L__BB1_874;
	setp.lt.u32 	%p1566, %r8797, %r5283;
	setp.lt.u32 	%p1567, %r8796, %r1118;
	or.pred  	%p1568, %p1566, %p1567;
	@%p1568 bra 	$L__BB1_876;
$L__BB1_874:
	cvt.u32.u64 	%r5285, %rd640;
	cvt.u32.u64 	%r5286, %rd642;
	cvt.u32.u64 	%r5287, %rd641;
	cvt.u32.u64 	%r5288, %rd643;
	cvt.u32.u64 	%r5289, %rd613;
	cvt.u32.u64 	%r5290, %rd614;
	setp.lt.u32 	%p1569, %r8796, %r1118;
	selp.s64 	%rd10550, -1, 0, %p1569;
	sub.s32 	%r8796, %r8796, %r1118;
	cvt.u64.u32 	%rd10551, %r8797;
	add.s64 	%rd10552, %rd10550, %rd10551;
	setp.lt.u64 	%p1570, %rd10552, %rd643;
	selp.s64 	%rd10553, -1, 0, %p1570;
	cvt.u32.u64 	%r5291, %rd10552;
	sub.s32 	%r8797, %r5291, %r5288;
	cvt.u64.u32 	%rd10554, %r8798;
	add.s64 	%rd10555, %rd10553, %rd10554;
	setp.lt.u64 	%p1571, %rd10555, %rd641;
	selp.s64 	%rd10556, -1, 0, %p1571;
	cvt.u32.u64 	%r5292, %rd10555;
	sub.s32 	%r8798, %r5292, %r5287;
	cvt.u64.u32 	%rd10557, %r8799;
	add.s64 	%rd10558, %rd10556, %rd10557;
	setp.lt.u64 	%p1572, %rd10558, %rd642;
	selp.s64 	%rd10559, -1, 0, %p1572;
	cvt.u32.u64 	%r5293, %rd10558;
	sub.s32 	%r8799, %r5293, %r5286;
	cvt.u64.u32 	%rd10560, %r8800;
	add.s64 	%rd10561, %rd10559, %rd10560;
	setp.lt.u64 	%p1573, %rd10561, %rd614;
	selp.s64 	%rd10562, -1, 0, %p1573;
	cvt.u32.u64 	%r5294, %rd10561;
	sub.s32 	%r8800, %r5294, %r5290;
	cvt.u64.u32 	%rd10563, %r8801;
	add.s64 	%rd10564, %rd10562, %rd10563;
	setp.lt.u64 	%p1574, %rd10564, %rd613;
	selp.s64 	%rd10565, -1, 0, %p1574;
	cvt.u32.u64 	%r5295, %rd10564;
	sub.s32 	%r8801, %r5295, %r5289;
	cvt.u64.u32 	%rd10566, %r8802;
	add.s64 	%rd10567, %rd10565, %rd10566;
	setp.lt.u64 	%p1575, %rd10567, %rd640;
	selp.s32 	%r5296, -1, 0, %p1575;
	cvt.u32.u64 	%r5297, %rd10567;
	sub.s32 	%r8802, %r5297, %r5285;
	add.s32 	%r5298, %r8803, %r5296;
	sub.s32 	%r8803, %r5298, %r5246;
	bra.uni 	$L__BB1_876;
$L__BB1_875:
	setp.lt.u32 	%p1554, %r8803, %r5246;
	@%p1554 bra 	$L__BB1_876;
	bra.uni 	$L__BB1_862;
$L__BB1_876:
	mul.wide.u32 	%rd10568, %r1023, %r1023;
	cvt.u32.u64 	%r5299, %rd10568;
	shr.u64 	%rd10569, %rd10568, 32;
	mul.wide.u32 	%rd10570, %r1022, %r1023;
	add.s64 	%rd10571, %rd10569, %rd10570;
	shr.u64 	%rd10572, %rd10571, 32;
	mul.wide.u32 	%rd10573, %r1021, %r1023;
	add.s64 	%rd10574, %rd10572, %rd10573;
	shr.u64 	%rd10575, %rd10574, 32;
	mul.wide.u32 	%rd10576, %r1020, %r1023;
	add.s64 	%rd10577, %rd10575, %rd10576;
	shr.u64 	%rd10578, %rd10577, 32;
	mul.wide.u32 	%rd10579, %r1019, %r1023;
	add.s64 	%rd10580, %rd10578, %rd10579;
	shr.u64 	%rd10581, %rd10580, 32;
	mul.wide.u32 	%rd10582, %r1018, %r1023;
	add.s64 	%rd10583, %rd10581, %rd10582;
	shr.u64 	%rd10584, %rd10583, 32;
	mul.wide.u32 	%rd10585, %r1017, %r1023;
	add.s64 	%rd10586, %rd10584, %rd10585;
	shr.u64 	%rd10587, %rd10586, 32;
	mul.wide.u32 	%rd10588, %r1016, %r1023;
	add.s64 	%rd10589, %rd10587, %rd10588;
	shr.u64 	%rd10590, %rd10589, 32;
	and.b64  	%rd10591, %rd10571, 4294967295;
	add.s64 	%rd10592, %rd10570, %rd10591;
	shr.u64 	%rd10593, %rd10592, 32;
	and.b64  	%rd10594, %rd10574, 4294967295;
	mul.wide.u32 	%rd10595, %r1022, %r1022;
	add.s64 	%rd10596, %rd10593, %rd10594;
	add.s64 	%rd10597, %rd10596, %rd10595;
	shr.u64 	%rd10598, %rd10597, 32;
	and.b64  	%rd10599, %rd10577, 4294967295;
	mul.wide.u32 	%rd10600, %r1021, %r1022;
	add.s64 	%rd10601, %rd10598, %rd10599;
	add.s64 	%rd10602, %rd10601, %rd10600;
	shr.u64 	%rd10603, %rd10602, 32;
	and.b64  	%rd10604, %rd10580, 4294967295;
	mul.wide.u32 	%rd10605, %r1020, %r1022;
	add.s64 	%rd10606, %rd10603, %rd10604;
	add.s64 	%rd10607, %rd10606, %rd10605;
	shr.u64 	%rd10608, %rd10607, 32;
	and.b64  	%rd10609, %rd10583, 4294967295;
	mul.wide.u32 	%rd10610, %r1019, %r1022;
	add.s64 	%rd10611, %rd10608, %rd10609;
	add.s64 	%rd10612, %rd10611, %rd10610;
	shr.u64 	%rd10613, %rd10612, 32;
	and.b64  	%rd10614, %rd10586, 4294967295;
	mul.wide.u32 	%rd10615, %r1018, %r1022;
	add.s64 	%rd10616, %rd10613, %rd10614;
	add.s64 	%rd10617, %rd10616, %rd10615;
	shr.u64 	%rd10618, %rd10617, 32;
	and.b64  	%rd10619, %rd10589, 4294967295;
	mul.wide.u32 	%rd10620, %r1017, %r1022;
	add.s64 	%rd10621, %rd10618, %rd10619;
	add.s64 	%rd10622, %rd10621, %rd10620;
	shr.u64 	%rd10623, %rd10622, 32;
	mul.wide.u32 	%rd10624, %r1016, %r1022;
	add.s64 	%rd10625, %rd10623, %rd10590;
	add.s64 	%rd10626, %rd10625, %rd10624;
	shr.u64 	%rd10627, %rd10626, 32;
	and.b64  	%rd10628, %rd10597, 4294967295;
	add.s64 	%rd10629, %rd10573, %rd10628;
	shr.u64 	%rd10630, %rd10629, 32;
	and.b64  	%rd10631, %rd10602, 4294967295;
	add.s64 	%rd10632, %rd10630, %rd10631;
	add.s64 	%rd10633, %rd10632, %rd10600;
	shr.u64 	%rd10634, %rd10633, 32;
	and.b64  	%rd10635, %rd10607, 4294967295;
	mul.wide.u32 	%rd10636, %r1021, %r1021;
	add.s64 	%rd10637, %rd10634, %rd10635;
	add.s64 	%rd10638, %rd10637, %rd10636;
	shr.u64 	%rd10639, %rd10638, 32;
	and.b64  	%rd10640, %rd10612, 4294967295;
	mul.wide.u32 	%rd10641, %r1020, %r1021;
	add.s64 	%rd10642, %rd10639, %rd10640;
	add.s64 	%rd10643, %rd10642, %rd10641;
	shr.u64 	%rd10644, %rd10643, 32;
	and.b64  	%rd10645, %rd10617, 4294967295;
	mul.wide.u32 	%rd10646, %r1019, %r1021;
	add.s64 	%rd10647, %rd10644, %rd10645;
	add.s64 	%rd10648, %rd10647, %rd10646;
	shr.u64 	%rd10649, %rd10648, 32;
	and.b64  	%rd10650, %rd10622, 4294967295;
	mul.wide.u32 	%rd10651, %r1018, %r1021;
	add.s64 	%rd10652, %rd10649, %rd10650;
	add.s64 	%rd10653, %rd10652, %rd10651;
	shr.u64 	%rd10654, %rd10653, 32;
	and.b64  	%rd10655, %rd10626, 4294967295;
	mul.wide.u32 	%rd10656, %r1017, %r1021;
	add.s64 	%rd10657, %rd10654, %rd10655;
	add.s64 	%rd10658, %rd10657, %rd10656;
	shr.u64 	%rd10659, %rd10658, 32;
	mul.wide.u32 	%rd10660, %r1016, %r1021;
	add.s64 	%rd10661, %rd10659, %rd10627;
	add.s64 	%rd10662, %rd10661, %rd10660;
	shr.u64 	%rd10663, %rd10662, 32;
	and.b64  	%rd10664, %rd10633, 4294967295;
	add.s64 	%rd10665, %rd10576, %rd10664;
	shr.u64 	%rd10666, %rd10665, 32;
	and.b64  	%rd10667, %rd10638, 4294967295;
	add.s64 	%rd10668, %rd10666, %rd10667;
	add.s64 	%rd10669, %rd10668, %rd10605;
	shr.u64 	%rd10670, %rd10669, 32;
	and.b64  	%rd10671, %rd10643, 4294967295;
	add.s64 	%rd10672, %rd10670, %rd10671;
	add.s64 	%rd10673, %rd10672, %rd10641;
	shr.u64 	%rd10674, %rd10673, 32;
	and.b64  	%rd10675, %rd10648, 4294967295;
	mul.wide.u32 	%rd10676, %r1020, %r1020;
	add.s64 	%rd10677, %rd10674, %rd10675;
	add.s64 	%rd10678, %rd10677, %rd10676;
	shr.u64 	%rd10679, %rd10678, 32;
	and.b64  	%rd10680, %rd10653, 4294967295;
	mul.wide.u32 	%rd10681, %r1019, %r1020;
	add.s64 	%rd10682, %rd10679, %rd10680;
	add.s64 	%rd10683, %rd10682, %rd10681;
	shr.u64 	%rd10684, %rd10683, 32;
	and.b64  	%rd10685, %rd10658, 4294967295;
	mul.wide.u32 	%rd10686, %r1018, %r1020;
	add.s64 	%rd10687, %rd10684, %rd10685;
	add.s64 	%rd10688, %rd10687, %rd10686;
	shr.u64 	%rd10689, %rd10688, 32;
	and.b64  	%rd10690, %rd10662, 4294967295;
	mul.wide.u32 	%rd10691, %r1017, %r1020;
	add.s64 	%rd10692, %rd10689, %rd10690;
	add.s64 	%rd10693, %rd10692, %rd10691;
	shr.u64 	%rd10694, %rd10693, 32;
	mul.wide.u32 	%rd10695, %r1016, %r1020;
	add.s64 	%rd10696, %rd10694, %rd10663;
	add.s64 	%rd10697, %rd10696, %rd10695;
	shr.u64 	%rd10698, %rd10697, 32;
	and.b64  	%rd10699, %rd10669, 4294967295;
	add.s64 	%rd10700, %rd10579, %rd10699;
	shr.u64 	%rd10701, %rd10700, 32;
	and.b64  	%rd10702, %rd10673, 4294967295;
	add.s64 	%rd10703, %rd10701, %rd10702;
	add.s64 	%rd10704, %rd10703, %rd10610;
	shr.u64 	%rd10705, %rd10704, 32;
	and.b64  	%rd10706, %rd10678, 4294967295;
	add.s64 	%rd10707, %rd10705, %rd10706;
	add.s64 	%rd10708, %rd10707, %rd10646;
	shr.u64 	%rd10709, %rd10708, 32;
	and.b64  	%rd10710, %rd10683, 4294967295;
	add.s64 	%rd10711, %rd10709, %rd10710;
	add.s64 	%rd10712, %rd10711, %rd10681;
	shr.u64 	%rd10713, %rd10712, 32;
	and.b64  	%rd10714, %rd10688, 4294967295;
	mul.wide.u32 	%rd10715, %r1019, %r1019;
	add.s64 	%rd10716, %rd10713, %rd10714;
	add.s64 	%rd10717, %rd10716, %rd10715;
	shr.u64 	%rd10718, %rd10717, 32;
	and.b64  	%rd10719, %rd10693, 4294967295;
	mul.wide.u32 	%rd10720, %r1018, %r1019;
	add.s64 	%rd10721, %rd10718, %rd10719;
	add.s64 	%rd10722, %rd10721, %rd10720;
	shr.u64 	%rd10723, %rd10722, 32;
	and.b64  	%rd10724, %rd10697, 4294967295;
	mul.wide.u32 	%rd10725, %r1017, %r1019;
	add.s64 	%rd10726, %rd10723, %rd10724;
	add.s64 	%rd10727, %rd10726, %rd10725;
	shr.u64 	%rd10728, %rd10727, 32;
	mul.wide.u32 	%rd10729, %r1016, %r1019;
	add.s64 	%rd10730, %rd10728, %rd10698;
	add.s64 	%rd10731, %rd10730, %rd10729;
	shr.u64 	%rd10732, %rd10731, 32;
	and.b64  	%rd10733, %rd10704, 4294967295;
	add.s64 	%rd10734, %rd10582, %rd10733;
	shr.u64 	%rd10735, %rd10734, 32;
	and.b64  	%rd10736, %rd10708, 4294967295;
	add.s64 	%rd10737, %rd10735, %rd10736;
	add.s64 	%rd10738, %rd10737, %rd10615;
	shr.u64 	%rd10739, %rd10738, 32;
	and.b64  	%rd10740, %rd10712, 4294967295;
	add.s64 	%rd10741, %rd10739, %rd10740;
	add.s64 	%rd10742, %rd10741, %rd10651;
	shr.u64 	%rd10743, %rd10742, 32;
	and.b64  	%rd10744, %rd10717, 4294967295;
	add.s64 	%rd10745, %rd10743, %rd10744;
	add.s64 	%rd10746, %rd10745, %rd10686;
	shr.u64 	%rd10747, %rd10746, 32;
	and.b64  	%rd10748, %rd10722, 4294967295;
	add.s64 	%rd10749, %rd10747, %rd10748;
	add.s64 	%rd10750, %rd10749, %rd10720;
	shr.u64 	%rd10751, %rd10750, 32;
	and.b64  	%rd10752, %rd10727, 4294967295;
	mul.wide.u32 	%rd10753, %r1018, %r1018;
	add.s64 	%rd10754, %rd10751, %rd10752;
	add.s64 	%rd10755, %rd10754, %rd10753;
	shr.u64 	%rd10756, %rd10755, 32;
	and.b64  	%rd10757, %rd10731, 4294967295;
	mul.wide.u32 	%rd10758, %r1017, %r1018;
	add.s64 	%rd10759, %rd10756, %rd10757;
	add.s64 	%rd10760, %rd10759, %rd10758;
	shr.u64 	%rd10761, %rd10760, 32;
	mul.wide.u32 	%rd10762, %r1016, %r1018;
	add.s64 	%rd10763, %rd10761, %rd10732;
	add.s64 	%rd10764, %rd10763, %rd10762;
	shr.u64 	%rd10765, %rd10764, 32;
	and.b64  	%rd10766, %rd10738, 4294967295;
	add.s64 	%rd10767, %rd10585, %rd10766;
	shr.u64 	%rd10768, %rd10767, 32;
	and.b64  	%rd10769, %rd10742, 4294967295;
	add.s64 	%rd10770, %rd10768, %rd10769;
	add.s64 	%rd10771, %rd10770, %rd10620;
	shr.u64 	%rd10772, %rd10771, 32;
	and.b64  	%rd10773, %rd10746, 4294967295;
	add.s64 	%rd10774, %rd10772, %rd10773;
	add.s64 	%rd10775, %rd10774, %rd10656;
	shr.u64 	%rd10776, %rd10775, 32;
	and.b64  	%rd10777, %rd10750, 4294967295;
	add.s64 	%rd10778, %rd10776, %rd10777;
	add.s64 	%rd10779, %rd10778, %rd10691;
	shr.u64 	%rd10780, %rd10779, 32;
	and.b64  	%rd10781, %rd10755, 4294967295;
	add.s64 	%rd10782, %rd10780, %rd10781;
	add.s64 	%rd10783, %rd10782, %rd10725;
	shr.u64 	%rd10784, %rd10783, 32;
	and.b64  	%rd10785, %rd10760, 4294967295;
	add.s64 	%rd10786, %rd10784, %rd10785;
	add.s64 	%rd10787, %rd10786, %rd10758;
	shr.u64 	%rd10788, %rd10787, 32;
	and.b64  	%rd10789, %rd10764, 4294967295;
	mul.wide.u32 	%rd10790, %r1017, %r1017;
	add.s64 	%rd10791, %rd10788, %rd10789;
	add.s64 	%rd10792, %rd10791, %rd10790;
	shr.u64 	%rd10793, %rd10792, 32;
	mul.wide.u32 	%rd10794, %r1016, %r1017;
	add.s64 	%rd10795, %rd10793, %rd10765;
	add.s64 	%rd10796, %rd10795, %rd10794;
	shr.u64 	%rd10797, %rd10796, 32;
	and.b64  	%rd10798, %rd10771, 4294967295;
	add.s64 	%rd10799, %rd10588, %rd10798;
	shr.u64 	%rd10800, %rd10799, 32;
	and.b64  	%rd10801, %rd10775, 4294967295;
	add.s64 	%rd10802, %rd10800, %rd10801;
	add.s64 	%rd10803, %rd10802, %rd10624;
	shr.u64 	%rd10804, %rd10803, 32;
	and.b64  	%rd10805, %rd10779, 4294967295;
	add.s64 	%rd10806, %rd10804, %rd10805;
	add.s64 	%rd10807, %rd10806, %rd10660;
	shr.u64 	%rd10808, %rd10807, 32;
	and.b64  	%rd10809, %rd10783, 4294967295;
	add.s64 	%rd10810, %rd10808, %rd10809;
	add.s64 	%rd10811, %rd10810, %rd10695;
	shr.u64 	%rd10812, %rd10811, 32;
	and.b64  	%rd10813, %rd10787, 4294967295;
	add.s64 	%rd10814, %rd10812, %rd10813;
	add.s64 	%rd10815, %rd10814, %rd10729;
	shr.u64 	%rd10816, %rd10815, 32;
	and.b64  	%rd10817, %rd10792, 4294967295;
	add.s64 	%rd10818, %rd10816, %rd10817;
	add.s64 	%rd10819, %rd10818, %rd10762;
	shr.u64 	%rd10820, %rd10819, 32;
	and.b64  	%rd10821, %rd10796, 4294967295;
	add.s64 	%rd10822, %rd10820, %rd10821;
	add.s64 	%rd10823, %rd10822, %rd10794;
	shr.u64 	%rd10824, %rd10823, 32;
	mul.wide.u32 	%rd10825, %r1016, %r1016;
	add.s64 	%rd10826, %rd10824, %rd10797;
	add.s64 	%rd10827, %rd10826, %rd10825;
	shr.u64 	%rd10828, %rd10827, 32;
	{ .reg .b32 tmp; mov.b64 {tmp, %r5300}, %rd10827; }
	and.b64  	%rd10829, %rd10803, 4294967295;
	mul.lo.s64 	%rd10830, %rd10829, 977;
	cvt.u32.u64 	%r5301, %rd10830;
	shr.u64 	%rd10831, %rd10830, 32;
	and.b64  	%rd10832, %rd10807, 4294967295;
	mad.lo.s64 	%rd10833, %rd10832, 977, %rd10831;
	shr.u64 	%rd10834, %rd10833, 32;
	and.b64  	%rd10835, %rd10811, 4294967295;
	mad.lo.s64 	%rd10836, %rd10835, 977, %rd10834;
	shr.u64 	%rd10837, %rd10836, 32;
	and.b64  	%rd10838, %rd10815, 4294967295;
	mad.lo.s64 	%rd10839, %rd10838, 977, %rd10837;
	shr.u64 	%rd10840, %rd10839, 32;
	and.b64  	%rd10841, %rd10819, 4294967295;
	mad.lo.s64 	%rd10842, %rd10841, 977, %rd10840;
	shr.u64 	%rd10843, %rd10842, 32;
	and.b64  	%rd10844, %rd10823, 4294967295;
	mad.lo.s64 	%rd10845, %rd10844, 977, %rd10843;
	shr.u64 	%rd10846, %rd10845, 32;
	and.b64  	%rd10847, %rd10827, 4294967295;
	mad.lo.s64 	%rd10848, %rd10847, 977, %rd10846;
	shr.u64 	%rd10849, %rd10848, 32;
	mad.lo.s64 	%rd10850, %rd10828, 977, %rd10849;
	{ .reg .b32 tmp; mov.b64 {tmp, %r5302}, %rd10850; }
	add.s32 	%r8813, %r5299, %r5301;
	setp.lt.u32 	%p1577, %r8813, %r5299;
	selp.u64 	%rd10851, 1, 0, %p1577;
	and.b64  	%rd10852, %rd10592, 4294967295;
	and.b64  	%rd10853, %rd10833, 4294967295;
	add.s64 	%rd10854, %rd10852, %rd10851;
	add.s64 	%rd10855, %rd10854, %rd10853;
	shr.u64 	%rd10856, %rd10855, 32;
	and.b64  	%rd10857, %rd10629, 4294967295;
	and.b64  	%rd10858, %rd10836, 4294967295;
	add.s64 	%rd10859, %rd10856, %rd10857;
	add.s64 	%rd10860, %rd10859, %rd10858;
	shr.u64 	%rd10861, %rd10860, 32;
	and.b64  	%rd10862, %rd10665, 4294967295;
	and.b64  	%rd10863, %rd10839, 4294967295;
	add.s64 	%rd10864, %rd10861, %rd10862;
	add.s64 	%rd10865, %rd10864, %rd10863;
	shr.u64 	%rd10866, %rd10865, 32;
	and.b64  	%rd10867, %rd10700, 4294967295;
	and.b64  	%rd10868, %rd10842, 4294967295;
	add.s64 	%rd10869, %rd10866, %rd10867;
	add.s64 	%rd10870, %rd10869, %rd10868;
	shr.u64 	%rd10871, %rd10870, 32;
	and.b64  	%rd10872, %rd10734, 4294967295;
	and.b64  	%rd10873, %rd10845, 4294967295;
	add.s64 	%rd10874, %rd10871, %rd10872;
	add.s64 	%rd10875, %rd10874, %rd10873;
	shr.u64 	%rd10876, %rd10875, 32;
	and.b64  	%rd10877, %rd10767, 4294967295;
	and.b64  	%rd10878, %rd10848, 4294967295;
	add.s64 	%rd10879, %rd10876, %rd10877;
	add.s64 	%rd10880, %rd10879, %rd10878;
	shr.u64 	%rd10881, %rd10880, 32;
	and.b64  	%rd10882, %rd10799, 4294967295;
	and.b64  	%rd10883, %rd10850, 4294967295;
	add.s64 	%rd10884, %rd10881, %rd10882;
	add.s64 	%rd10885, %rd10884, %rd10883;
	{ .reg .b32 tmp; mov.b64 {tmp, %r5303}, %rd10885; }
	add.s32 	%r5304, %r5303, %r5302;
	and.b64  	%rd10886, %rd10855, 4294967295;
	add.s64 	%rd28799, %rd10886, %rd10829;
	shr.u64 	%rd10887, %rd28799, 32;
	and.b64  	%rd10888, %rd10860, 4294967295;
	add.s64 	%rd10889, %rd10887, %rd10888;
	add.s64 	%rd28800, %rd10889, %rd10832;
	shr.u64 	%rd10890, %rd28800, 32;
	and.b64  	%rd10891, %rd10865, 4294967295;
	add.s64 	%rd10892, %rd10890, %rd10891;
	add.s64 	%rd28801, %rd10892, %rd10835;
	shr.u64 	%rd10893, %rd28801, 32;
	and.b64  	%rd10894, %rd10870, 4294967295;
	add.s64 	%rd10895, %rd10893, %rd10894;
	add.s64 	%rd28802, %rd10895, %rd10838;
	shr.u64 	%rd10896, %rd28802, 32;
	and.b64  	%rd10897, %rd10875, 4294967295;
	add.s64 	%rd10898, %rd10896, %rd10897;
	add.s64 	%rd28803, %rd10898, %rd10841;
	shr.u64 	%rd10899, %rd28803, 32;
	and.b64  	%rd10900, %rd10880, 4294967295;
	add.s64 	%rd10901, %rd10899, %rd10900;
	add.s64 	%rd28804, %rd10901, %rd10844;
	shr.u64 	%rd10902, %rd28804, 32;
	and.b64  	%rd10903, %rd10885, 4294967295;
	add.s64 	%rd10904, %rd10902, %rd10903;
	add.s64 	%rd28805, %rd10904, %rd10847;
	{ .reg .b32 tmp; mov.b64 {tmp, %r5305}, %rd28805; }
	add.s32 	%r5306, %r5304, %r5305;
	add.s32 	%r1160, %r5306, %r5300;
	setp.eq.s32 	%p1578, %r1160, 0;
	mov.pred 	%p4557, 0;
	@%p1578 bra 	$L__BB1_878;
	cvt.u64.u32 	%rd10905, %r1160;
	mul.wide.u32 	%rd10906, %r1160, 977;
	cvt.u32.u64 	%r5307, %rd10906;
	shr.u64 	%rd10907, %rd10906, 32;
	add.s64 	%rd10908, %rd10907, %rd10905;
	shr.u64 	%rd10909, %rd10908, 32;
	add.s32 	%r1161, %r8813, %r5307;
	setp.lt.u32 	%p1579, %r1161, %r8813;
	selp.u64 	%rd10910, 1, 0, %p1579;
	and.b64  	%rd10911, %rd28799, 4294967295;
	and.b64  	%rd10912, %rd10908, 4294967295;
	add.s64 	%rd10913, %rd10911, %rd10910;
	add.s64 	%rd28799, %rd10913, %rd10912;
	shr.u64 	%rd10914, %rd28799, 32;
	and.b64  	%rd10915, %rd28800, 4294967295;
	add.s64 	%rd10916, %rd10914, %rd10915;
	add.s64 	%rd28800, %rd10916, %rd10909;
	shr.u64 	%rd10917, %rd28800, 32;
	and.b64  	%rd10918, %rd28801, 4294967295;
	add.s64 	%rd28801, %rd10917, %rd10918;
	shr.u64 	%rd10919, %rd28801, 32;
	and.b64  	%rd10920, %rd28802, 4294967295;
	add.s64 	%rd28802, %rd10919, %rd10920;
	shr.u64 	%rd10921, %rd28802, 32;
	and.b64  	%rd10922, %rd28803, 4294967295;
	add.s64 	%rd28803, %rd10921, %rd10922;
	shr.u64 	%rd10923, %rd28803, 32;
	and.b64  	%rd10924, %rd28804, 4294967295;
	add.s64 	%rd28804, %rd10923, %rd10924;
	shr.u64 	%rd10925, %rd28804, 32;
	and.b64  	%rd10926, %rd28805, 4294967295;
	add.s64 	%rd28805, %rd10925, %rd10926;
	setp.gt.u64 	%p4557, %rd28805, 4294967295;
	mov.u32 	%r8813, %r1161;
$L__BB1_878:
	ld.const.u32 	%rd686, [const_p+20];
	ld.const.u32 	%rd687, [const_p+16];
	ld.const.u32 	%rd688, [const_p+24];
	ld.const.u32 	%rd689, [const_p+8];
	ld.const.u32 	%rd690, [const_p+12];
	ld.const.u32 	%rd691, [const_p+4];
	ld.const.u32 	%r1163, [const_p];
	cvt.u32.u64 	%r8820, %rd28805;
	cvt.u32.u64 	%r8819, %rd28804;
	cvt.u32.u64 	%r8818, %rd28803;
	cvt.u32.u64 	%r8817, %rd28802;
	cvt.u32.u64 	%r8816, %rd28801;
	cvt.u32.u64 	%r8815, %rd28800;
	cvt.u32.u64 	%r8814, %rd28799;
	ld.const.u32 	%r5308, [const_p+28];
	setp.lt.u32 	%p1580, %r5308, %r8820;
	or.pred  	%p1581, %p4557, %p1580;
	@%p1581 bra 	$L__BB1_892;
	setp.gt.u32 	%p1582, %r5308, %r8820;
	@%p1582 bra 	$L__BB1_893;
	cvt.u32.u64 	%r5309, %rd688;
	setp.lt.u32 	%p1583, %r5309, %r8819;
	@%p1583 bra 	$L__BB1_892;
	cvt.u32.u64 	%r5310, %rd688;
	setp.gt.u32 	%p1584, %r5310, %r8819;
	@%p1584 bra 	$L__BB1_893;
	cvt.u32.u64 	%r5311, %rd686;
	setp.lt.u32 	%p1585, %r5311, %r8818;
	@%p1585 bra 	$L__BB1_892;
	cvt.u32.u64 	%r5312, %rd686;
	setp.gt.u32 	%p1586, %r5312, %r8818;
	@%p1586 bra 	$L__BB1_893;
	cvt.u32.u64 	%r5313, %rd687;
	setp.lt.u32 	%p1587, %r5313, %r8817;
	@%p1587 bra 	$L__BB1_892;
	cvt.u32.u64 	%r5314, %rd687;
	setp.gt.u32 	%p1588, %r5314, %r8817;
	@%p1588 bra 	$L__BB1_893;
	cvt.u32.u64 	%r5315, %rd690;
	setp.lt.u32 	%p1589, %r5315, %r8816;
	@%p1589 bra 	$L__BB1_892;
	cvt.u32.u64 	%r5316, %rd690;
	setp.gt.u32 	%p1590, %r5316, %r8816;
	@%p1590 bra 	$L__BB1_893;
	cvt.u32.u64 	%r5317, %rd689;
	setp.lt.u32 	%p1591, %r5317, %r8815;
	@%p1591 bra 	$L__BB1_892;
	cvt.u32.u64 	%r5318, %rd689;
	setp.gt.u32 	%p1592, %r5318, %r8815;
	@%p1592 bra 	$L__BB1_893;
	cvt.u32.u64 	%r5319, %rd691;
	setp.lt.u32 	%p1593, %r5319, %r8814;
	@%p1593 bra 	$L__BB1_892;
	cvt.u32.u64 	%r5320, %rd691;
	setp.gt.u32 	%p1594, %r5320, %r8814;
	setp.lt.u32 	%p1595, %r8813, %r1163;
	or.pred  	%p1596, %p1594, %p1595;
	@%p1596 bra 	$L__BB1_893;
$L__BB1_892:
	cvt.u32.u64 	%r5321, %rd690;
	cvt.u32.u64 	%r5322, %rd689;
	cvt.u32.u64 	%r5323, %rd691;
	cvt.u32.u64 	%r5324, %rd688;
	cvt.u32.u64 	%r5325, %rd686;
	cvt.u32.u64 	%r5326, %rd687;
	setp.lt.u32 	%p1597, %r8813, %r1163;
	selp.s64 	%rd10928, -1, 0, %p1597;
	sub.s32 	%r8813, %r8813, %r1163;
	and.b64  	%rd10929, %rd28799, 4294967295;
	add.s64 	%rd10930, %rd10929, %rd10928;
	setp.lt.u64 	%p1598, %rd10930, %rd691;
	selp.s64 	%rd10931, -1, 0, %p1598;
	cvt.u32.u64 	%r5327, %rd10930;
	sub.s32 	%r8814, %r5327, %r5323;
	and.b64  	%rd10932, %rd28800, 4294967295;
	add.s64 	%rd10933, %rd10932, %rd10931;
	setp.lt.u64 	%p1599, %rd10933, %rd689;
	selp.s64 	%rd10934, -1, 0, %p1599;
	cvt.u32.u64 	%r5328, %rd10933;
	sub.s32 	%r8815, %r5328, %r5322;
	and.b64  	%rd10935, %rd28801, 4294967295;
	add.s64 	%rd10936, %rd10935, %rd10934;
	setp.lt.u64 	%p1600, %rd10936, %rd690;
	selp.s64 	%rd10937, -1, 0, %p1600;
	cvt.u32.u64 	%r5329, %rd10936;
	sub.s32 	%r8816, %r5329, %r5321;
	and.b64  	%rd10938, %rd28802, 4294967295;
	add.s64 	%rd10939, %rd10938, %rd10937;
	setp.lt.u64 	%p1601, %rd10939, %rd687;
	selp.s64 	%rd10940, -1, 0, %p1601;
	cvt.u32.u64 	%r5330, %rd10939;
	sub.s32 	%r8817, %r5330, %r5326;
	and.b64  	%rd10941, %rd28803, 4294967295;
	add.s64 	%rd10942, %rd10941, %rd10940;
	setp.lt.u64 	%p1602, %rd10942, %rd686;
	selp.s64 	%rd10943, -1, 0, %p1602;
	cvt.u32.u64 	%r5331, %rd10942;
	sub.s32 	%r8818, %r5331, %r5325;
	and.b64  	%rd10944, %rd28804, 4294967295;
	add.s64 	%rd10945, %rd10944, %rd10943;
	setp.lt.u64 	%p1603, %rd10945, %rd688;
	selp.s32 	%r5332, -1, 0, %p1603;
	cvt.u32.u64 	%r5333, %rd10945;
	sub.s32 	%r8819, %r5333, %r5324;
	add.s32 	%r5334, %r8820, %r5332;
	sub.s32 	%r8820, %r5334, %r5308;
$L__BB1_893:
	setp.gt.u32 	%p1604, %r8820, %r5308;
	@%p1604 bra 	$L__BB1_906;
	bra.uni 	$L__BB1_907;
$L__BB1_894:
	cvt.u32.u64 	%r5335, %rd688;
	setp.gt.u32 	%p1606, %r8819, %r5335;
	@%p1606 bra 	$L__BB1_906;
	cvt.u32.u64 	%r5336, %rd688;
	setp.lt.u32 	%p1607, %r8819, %r5336;
	@%p1607 bra 	$L__BB1_908;
	cvt.u32.u64 	%r5337, %rd686;
	setp.gt.u32 	%p1608, %r8818, %r5337;
	@%p1608 bra 	$L__BB1_906;
	cvt.u32.u64 	%r5338, %rd686;
	setp.lt.u32 	%p1609, %r8818, %r5338;
	@%p1609 bra 	$L__BB1_908;
	cvt.u32.u64 	%r5339, %rd687;
	setp.gt.u32 	%p1610, %r8817, %r5339;
	@%p1610 bra 	$L__BB1_906;
	cvt.u32.u64 	%r5340, %rd687;
	setp.lt.u32 	%p1611, %r8817, %r5340;
	@%p1611 bra 	$L__BB1_908;
	cvt.u32.u64 	%r5341, %rd690;
	setp.gt.u32 	%p1612, %r8816, %r5341;
	@%p1612 bra 	$L__BB1_906;
	cvt.u32.u64 	%r5342, %rd690;
	setp.lt.u32 	%p1613, %r8816, %r5342;
	@%p1613 bra 	$L__BB1_908;
	cvt.u32.u64 	%r5343, %rd689;
	setp.gt.u32 	%p1614, %r8815, %r5343;
	@%p1614 bra 	$L__BB1_906;
	cvt.u32.u64 	%r5344, %rd689;
	setp.lt.u32 	%p1615, %r8815, %r5344;
	@%p1615 bra 	$L__BB1_908;
	cvt.u32.u64 	%r5345, %rd691;
	setp.gt.u32 	%p1616, %r8814, %r5345;
	@%p1616 bra 	$L__BB1_906;
	cvt.u32.u64 	%r5346, %rd691;
	setp.lt.u32 	%p1617, %r8814, %r5346;
	setp.lt.u32 	%p1618, %r8813, %r1163;
	or.pred  	%p1619, %p1617, %p1618;
	@%p1619 bra 	$L__BB1_908;
$L__BB1_906:
	cvt.u32.u64 	%r5347, %rd688;
	cvt.u32.u64 	%r5348, %rd690;
	cvt.u32.u64 	%r5349, %rd689;
	cvt.u32.u64 	%r5350, %rd691;
	cvt.u32.u64 	%r5351, %rd686;
	cvt.u32.u64 	%r5352, %rd687;
	setp.lt.u32 	%p1620, %r8813, %r1163;
	selp.s64 	%rd10946, -1, 0, %p1620;
	sub.s32 	%r8813, %r8813, %r1163;
	cvt.u64.u32 	%rd10947, %r8814;
	add.s64 	%rd10948, %rd10946, %rd10947;
	setp.lt.u64 	%p1621, %rd10948, %rd691;
	selp.s64 	%rd10949, -1, 0, %p1621;
	cvt.u32.u64 	%r5353, %rd10948;
	sub.s32 	%r8814, %r5353, %r5350;
	cvt.u64.u32 	%rd10950, %r8815;
	add.s64 	%rd10951, %rd10949, %rd10950;
	setp.lt.u64 	%p1622, %rd10951, %rd689;
	selp.s64 	%rd10952, -1, 0, %p1622;
	cvt.u32.u64 	%r5354, %rd10951;
	sub.s32 	%r8815, %r5354, %r5349;
	cvt.u64.u32 	%rd10953, %r8816;
	add.s64 	%rd10954, %rd10952, %rd10953;
	setp.lt.u64 	%p1623, %rd10954, %rd690;
	selp.s64 	%rd10955, -1, 0, %p1623;
	cvt.u32.u64 	%r5355, %rd10954;
	sub.s32 	%r8816, %r5355, %r5348;
	cvt.u64.u32 	%rd10956, %r8817;
	add.s64 	%rd10957, %rd10955, %rd10956;
	setp.lt.u64 	%p1624, %rd10957, %rd687;
	selp.s64 	%rd10958, -1, 0, %p1624;
	cvt.u32.u64 	%r5356, %rd10957;
	sub.s32 	%r8817, %r5356, %r5352;
	cvt.u64.u32 	%rd10959, %r8818;
	add.s64 	%rd10960, %rd10958, %rd10959;
	setp.lt.u64 	%p1625, %rd10960, %rd686;
	selp.s64 	%rd10961, -1, 0, %p1625;
	cvt.u32.u64 	%r5357, %rd10960;
	sub.s32 	%r8818, %r5357, %r5351;
	cvt.u64.u32 	%rd10962, %r8819;
	add.s64 	%rd10963, %rd10961, %rd10962;
	setp.lt.u64 	%p1626, %rd10963, %rd688;
	selp.s32 	%r5358, -1, 0, %p1626;
	cvt.u32.u64 	%r5359, %rd10963;
	sub.s32 	%r8819, %r5359, %r5347;
	add.s32 	%r5360, %r8820, %r5358;
	sub.s32 	%r8820, %r5360, %r5308;
	bra.uni 	$L__BB1_908;
$L__BB1_907:
	setp.lt.u32 	%p1605, %r8820, %r5308;
	@%p1605 bra 	$L__BB1_908;
	bra.uni 	$L__BB1_894;
$L__BB1_908:
	shl.b32 	%r5361, %r8796, 1;
	shr.u32 	%r5362, %r8796, 31;
	cvt.u64.u32 	%rd692, %r8797;
	cvt.u64.u32 	%rd10964, %r5362;
	mul.wide.u32 	%rd10965, %r8797, 2;
	or.b64  	%rd10966, %rd10965, %rd10964;
	shr.u64 	%rd10967, %rd10965, 32;
	cvt.u64.u32 	%rd693, %r8798;
	mul.wide.u32 	%rd10968, %r8798, 2;
	or.b64  	%rd10969, %rd10968, %rd10967;
	shr.u64 	%rd10970, %rd10968, 32;
	cvt.u64.u32 	%rd694, %r8799;
	mul.wide.u32 	%rd10971, %r8799, 2;
	or.b64  	%rd10972, %rd10971, %rd10970;
	shr.u64 	%rd10973, %rd10971, 32;
	cvt.u64.u32 	%rd695, %r8800;
	mul.wide.u32 	%rd10974, %r8800, 2;
	add.s64 	%rd10975, %rd10974, %rd10973;
	shr.u64 	%rd10976, %rd10975, 32;
	mul.wide.u32 	%rd10977, %r8801, 2;
	add.s64 	%rd10978, %rd10977, %rd10976;
	shr.u64 	%rd10979, %rd10978, 32;
	mul.wide.u32 	%rd10980, %r8802, 2;
	add.s64 	%rd10981, %rd10980, %rd10979;
	shr.u64 	%rd10982, %rd10981, 32;
	mul.wide.u32 	%rd10983, %r8803, 2;
	add.s64 	%rd10984, %rd10983, %rd10982;
	shr.u64 	%rd10985, %rd10984, 32;
	{ .reg .b32 tmp; mov.b64 {tmp, %r5363}, %rd10984; }
	mad.lo.s32 	%r8830, %r5363, 977, %r5361;
	setp.lt.u32 	%p1628, %r8830, %r5361;
	selp.u64 	%rd10986, 1, 0, %p1628;
	and.b64  	%rd10987, %rd10966, 4294967295;
	add.s64 	%rd10988, %rd10987, %rd10986;
	shr.u64 	%rd10989, %rd10988, 32;
	and.b64  	%rd10990, %rd10969, 4294967295;
	add.s64 	%rd10991, %rd10989, %rd10990;
	shr.u64 	%rd10992, %rd10991, 32;
	and.b64  	%rd10993, %rd10972, 4294967295;
	add.s64 	%rd10994, %rd10992, %rd10993;
	shr.u64 	%rd10995, %rd10994, 32;
	and.b64  	%rd10996, %rd10975, 4294967295;
	add.s64 	%rd10997, %rd10995, %rd10996;
	shr.u64 	%rd10998, %rd10997, 32;
	and.b64  	%rd10999, %rd10978, 4294967295;
	add.s64 	%rd11000, %rd10998, %rd10999;
	shr.u64 	%rd11001, %rd11000, 32;
	and.b64  	%rd11002, %rd10981, 4294967295;
	add.s64 	%rd11003, %rd11001, %rd11002;
	shr.u64 	%rd11004, %rd11003, 32;
	and.b64  	%rd11005, %rd10984, 4294967295;
	add.s64 	%rd11006, %rd11004, %rd11005;
	{ .reg .b32 tmp; mov.b64 {tmp, %r5364}, %rd11006; }
	and.b64  	%rd11007, %rd10988, 4294967295;
	add.s64 	%rd28806, %rd11007, %rd10985;
	shr.u64 	%rd11008, %rd28806, 32;
	and.b64  	%rd11009, %rd10991, 4294967295;
	add.s64 	%rd28807, %rd11008, %rd11009;
	shr.u64 	%rd11010, %rd28807, 32;
	and.b64  	%rd11011, %rd10994, 4294967295;
	add.s64 	%rd28808, %rd11010, %rd11011;
	shr.u64 	%rd11012, %rd28808, 32;
	and.b64  	%rd11013, %rd10997, 4294967295;
	add.s64 	%rd28809, %rd11012, %rd11013;
	shr.u64 	%rd11014, %rd28809, 32;
	and.b64  	%rd11015, %rd11000, 4294967295;
	add.s64 	%rd28810, %rd11014, %rd11015;
	shr.u64 	%rd11016, %rd28810, 32;
	and.b64  	%rd11017, %rd11003, 4294967295;
	add.s64 	%rd28811, %rd11016, %rd11017;
	shr.u64 	%rd11018, %rd28811, 32;
	and.b64  	%rd11019, %rd11006, 4294967295;
	add.s64 	%rd28812, %rd11018, %rd11019;
	{ .reg .b32 tmp; mov.b64 {tmp, %r5365}, %rd28812; }
	add.s32 	%r1205, %r5364, %r5365;
	setp.eq.s32 	%p1629, %r1205, 0;
	mov.pred 	%p4558, 0;
	@%p1629 bra 	$L__BB1_910;
	mad.lo.s32 	%r1206, %r1205, 977, %r8830;
	setp.lt.u32 	%p1630, %r1206, %r8830;
	selp.u64 	%rd11020, 1, 0, %p1630;
	and.b64  	%rd11021, %rd28806, 4294967295;
	cvt.u64.u32 	%rd11022, %r1205;
	add.s64 	%rd11023, %rd11021, %rd11020;
	add.s64 	%rd28806, %rd11023, %rd11022;
	shr.u64 	%rd11024, %rd28806, 32;
	and.b64  	%rd11025, %rd28807, 4294967295;
	add.s64 	%rd28807, %rd11024, %rd11025;
	shr.u64 	%rd11026, %rd28807, 32;
	and.b64  	%rd11027, %rd28808, 4294967295;
	add.s64 	%rd28808, %rd11026, %rd11027;
	shr.u64 	%rd11028, %rd28808, 32;
	and.b64  	%rd11029, %rd28809, 4294967295;
	add.s64 	%rd28809, %rd11028, %rd11029;
	shr.u64 	%rd11030, %rd28809, 32;
	and.b64  	%rd11031, %rd28810, 4294967295;
	add.s64 	%rd28810, %rd11030, %rd11031;
	shr.u64 	%rd11032, %rd28810, 32;
	and.b64  	%rd11033, %rd28811, 4294967295;
	add.s64 	%rd28811, %rd11032, %rd11033;
	shr.u64 	%rd11034, %rd28811, 32;
	and.b64  	%rd11035, %rd28812, 4294967295;
	add.s64 	%rd28812, %rd11034, %rd11035;
	setp.gt.u64 	%p4558, %rd28812, 4294967295;
	mov.u32 	%r8830, %r1206;
$L__BB1_910:
	cvt.u32.u64 	%r8837, %rd28812;
	setp.lt.u32 	%p1631, %r5308, %r8837;
	or.pred  	%p1632, %p4558, %p1631;
	@%p1632 bra 	$L__BB1_924;
	cvt.u32.u64 	%r8836, %rd28811;
	cvt.u32.u64 	%r8835, %rd28810;
	cvt.u32.u64 	%r8833, %rd28808;
	cvt.u32.u64 	%r8834, %rd28809;
	cvt.u32.u64 	%r8831, %rd28806;
	cvt.u32.u64 	%r8832, %rd28807;
	setp.gt.u32 	%p1633, %r5308, %r8837;
	@%p1633 bra 	$L__BB1_925;
	cvt.u32.u64 	%r5366, %rd688;
	cvt.u32.u64 	%r5367, %rd28811;
	setp.lt.u32 	%p1634, %r5366, %r5367;
	@%p1634 bra 	$L__BB1_924;
	cvt.u32.u64 	%r5368, %rd688;
	cvt.u32.u64 	%r8836, %rd28811;
	setp.gt.u32 	%p1635, %r5368, %r8836;
	@%p1635 bra 	$L__BB1_925;
	cvt.u32.u64 	%r5369, %rd686;
	cvt.u32.u64 	%r5370, %rd28810;
	setp.lt.u32 	%p1636, %r5369, %r5370;
	@%p1636 bra 	$L__BB1_924;
	cvt.u32.u64 	%r5371, %rd686;
	cvt.u32.u64 	%r8835, %rd28810;
	setp.gt.u32 	%p1637, %r5371, %r8835;
	@%p1637 bra 	$L__BB1_925;
	cvt.u32.u64 	%r5372, %rd687;
	cvt.u32.u64 	%r5373, %rd28809;
	setp.lt.u32 	%p1638, %r5372, %r5373;
	@%p1638 bra 	$L__BB1_924;
	cvt.u32.u64 	%r5374, %rd687;
	cvt.u32.u64 	%r8834, %rd28809;
	setp.gt.u32 	%p1639, %r5374, %r8834;
	@%p1639 bra 	$L__BB1_925;
	cvt.u32.u64 	%r5375, %rd690;
	cvt.u32.u64 	%r5376, %rd28808;
	setp.lt.u32 	%p1640, %r5375, %r5376;
	@%p1640 bra 	$L__BB1_924;
	cvt.u32.u64 	%r5377, %rd690;
	cvt.u32.u64 	%r8833, %rd28808;
	setp.gt.u32 	%p1641, %r5377, %r8833;
	@%p1641 bra 	$L__BB1_925;
	cvt.u32.u64 	%r5378, %rd689;
	cvt.u32.u64 	%r5379, %rd28807;
	setp.lt.u32 	%p1642, %r5378, %r5379;
	@%p1642 bra 	$L__BB1_924;
	cvt.u32.u64 	%r5380, %rd689;
	cvt.u32.u64 	%r8832, %rd28807;
	setp.gt.u32 	%p1643, %r5380, %r8832;
	@%p1643 bra 	$L__BB1_925;
	cvt.u32.u64 	%r5381, %rd691;
	cvt.u32.u64 	%r5382, %rd28806;
	setp.lt.u32 	%p1644, %r5381, %r5382;
	@%p1644 bra 	$L__BB1_924;
	cvt.u32.u64 	%r5383, %rd691;
	cvt.u32.u64 	%r8831, %rd28806;
	setp.gt.u32 	%p1645, %r5383, %r8831;
	setp.lt.u32 	%p1646, %r8830, %r1163;
	or.pred  	%p1647, %p1645, %p1646;
	@%p1647 bra 	$L__BB1_925;
$L__BB1_924:
	cvt.u32.u64 	%r5384, %rd690;
	cvt.u32.u64 	%r5385, %rd689;
	cvt.u32.u64 	%r5386, %rd691;
	cvt.u32.u64 	%r5387, %rd688;
	cvt.u32.u64 	%r5388, %rd686;
	cvt.u32.u64 	%r5389, %rd687;
	setp.lt.u32 	%p1648, %r8830, %r1163;
	selp.s64 	%rd11037, -1, 0, %p1648;
	sub.s32 	%r8830, %r8830, %r1163;
	and.b64  	%rd11038, %rd28806, 4294967295;
	add.s64 	%rd11039, %rd11038, %rd11037;
	setp.lt.u64 	%p1649, %rd11039, %rd691;
	selp.s64 	%rd11040, -1, 0, %p1649;
	cvt.u32.u64 	%r5390, %rd11039;
	sub.s32 	%r8831, %r5390, %r5386;
	and.b64  	%rd11041, %rd28807, 4294967295;
	add.s64 	%rd11042, %rd11041, %rd11040;
	setp.lt.u64 	%p1650, %rd11042, %rd689;
	selp.s64 	%rd11043, -1, 0, %p1650;
	cvt.u32.u64 	%r5391, %rd11042;
	sub.s32 	%r8832, %r5391, %r5385;
	and.b64  	%rd11044, %rd28808, 4294967295;
	add.s64 	%rd11045, %rd11044, %rd11043;
	setp.lt.u64 	%p1651, %rd11045, %rd690;
	selp.s64 	%rd11046, -1, 0, %p1651;
	cvt.u32.u64 	%r5392, %rd11045;
	sub.s32 	%r8833, %r5392, %r5384;
	and.b64  	%rd11047, %rd28809, 4294967295;
	add.s64 	%rd11048, %rd11047, %rd11046;
	setp.lt.u64 	%p1652, %rd11048, %rd687;
	selp.s64 	%rd11049, -1, 0, %p1652;
	cvt.u32.u64 	%r5393, %rd11048;
	sub.s32 	%r8834, %r5393, %r5389;
	and.b64  	%rd11050, %rd28810, 4294967295;
	add.s64 	%rd11051, %rd11050, %rd11049;
	setp.lt.u64 	%p1653, %rd11051, %rd686;
	selp.s64 	%rd11052, -1, 0, %p1653;
	cvt.u32.u64 	%r5394, %rd11051;
	sub.s32 	%r8835, %r5394, %r5388;
	and.b64  	%rd11053, %rd28811, 4294967295;
	add.s64 	%rd11054, %rd11053, %rd11052;
	setp.lt.u64 	%p1654, %rd11054, %rd688;
	selp.s32 	%r5395, -1, 0, %p1654;
	cvt.u32.u64 	%r5396, %rd11054;
	sub.s32 	%r8836, %r5396, %r5387;
	add.s32 	%r5397, %r8837, %r5395;
	sub.s32 	%r8837, %r5397, %r5308;
$L__BB1_925:
	setp.gt.u32 	%p1655, %r8837, %r5308;
	@%p1655 bra 	$L__BB1_938;
	bra.uni 	$L__BB1_939;
$L__BB1_926:
	cvt.u32.u64 	%r5398, %rd688;
	setp.gt.u32 	%p1657, %r8836, %r5398;
	@%p1657 bra 	$L__BB1_938;
	cvt.u32.u64 	%r5399, %rd688;
	setp.lt.u32 	%p1658, %r8836, %r5399;
	@%p1658 bra 	$L__BB1_940;
	cvt.u32.u64 	%r5400, %rd686;
	setp.gt.u32 	%p1659, %r8835, %r5400;
	@%p1659 bra 	$L__BB1_938;
	cvt.u32.u64 	%r5401, %rd686;
	setp.lt.u32 	%p1660, %r8835, %r5401;
	@%p1660 bra 	$L__BB1_940;
	cvt.u32.u64 	%r5402, %rd687;
	setp.gt.u32 	%p1661, %r8834, %r5402;
	@%p1661 bra 	$L__BB1_938;
	cvt.u32.u64 	%r5403, %rd687;
	setp.lt.u32 	%p1662, %r8834, %r5403;
	@%p1662 bra 	$L__BB1_940;
	cvt.u32.u64 	%r5404, %rd690;
	setp.gt.u32 	%p1663, %r8833, %r5404;
	@%p1663 bra 	$L__BB1_938;
	cvt.u32.u64 	%r5405, %rd690;
	setp.lt.u32 	%p1664, %r8833, %r5405;
	@%p1664 bra 	$L__BB1_940;
	cvt.u32.u64 	%r5406, %rd689;
	setp.gt.u32 	%p1665, %r8832, %r5406;
	@%p1665 bra 	$L__BB1_938;
	cvt.u32.u64 	%r5407, %rd689;
	setp.lt.u32 	%p1666, %r8832, %r5407;
	@%p1666 bra 	$L__BB1_940;
	cvt.u32.u64 	%r5408, %rd691;
	setp.gt.u32 	%p1667, %r8831, %r5408;
	@%p1667 bra 	$L__BB1_938;
	cvt.u32.u64 	%r5409, %rd691;
	setp.lt.u32 	%p1668, %r8831, %r5409;
	setp.lt.u32 	%p1669, %r8830, %r1163;
	or.pred  	%p1670, %p1668, %p1669;
	@%p1670 bra 	$L__BB1_940;
$L__BB1_938:
	cvt.u32.u64 	%r5410, %rd688;
	cvt.u32.u64 	%r5411, %rd690;
	cvt.u32.u64 	%r5412, %rd689;
	cvt.u32.u64 	%r5413, %rd691;
	cvt.u32.u64 	%r5414, %rd686;
	cvt.u32.u64 	%r5415, %rd687;
	setp.lt.u32 	%p1671, %r8830, %r1163;
	selp.s64 	%rd11055, -1, 0, %p1671;
	sub.s32 	%r8830, %r8830, %r1163;
	cvt.u64.u32 	%rd11056, %r8831;
	add.s64 	%rd11057, %rd11055, %rd11056;
	setp.lt.u64 	%p1672, %rd11057, %rd691;
	selp.s64 	%rd11058, -1, 0, %p1672;
	cvt.u32.u64 	%r5416, %rd11057;
	sub.s32 	%r8831, %r5416, %r5413;
	cvt.u64.u32 	%rd11059, %r8832;
	add.s64 	%rd11060, %rd11058, %rd11059;
	setp.lt.u64 	%p1673, %rd11060, %rd689;
	selp.s64 	%rd11061, -1, 0, %p1673;
	cvt.u32.u64 	%r5417, %rd11060;
	sub.s32 	%r8832, %r5417, %r5412;
	cvt.u64.u32 	%rd11062, %r8833;
	add.s64 	%rd11063, %rd11061, %rd11062;
	setp.lt.u64 	%p1674, %rd11063, %rd690;
	selp.s64 	%rd11064, -1, 0, %p1674;
	cvt.u32.u64 	%r5418, %rd11063;
	sub.s32 	%r8833, %r5418, %r5411;
	cvt.u64.u32 	%rd11065, %r8834;
	add.s64 	%rd11066, %rd11064, %rd11065;
	setp.lt.u64 	%p1675, %rd11066, %rd687;
	selp.s64 	%rd11067, -1, 0, %p1675;
	cvt.u32.u64 	%r5419, %rd11066;
	sub.s32 	%r8834, %r5419, %r5415;
	cvt.u64.u32 	%rd11068, %r8835;
	add.s64 	%rd11069, %rd11067, %rd11068;
	setp.lt.u64 	%p1676, %rd11069, %rd686;
	selp.s64 	%rd11070, -1, 0, %p1676;
	cvt.u32.u64 	%r5420, %rd11069;
	sub.s32 	%r8835, %r5420, %r5414;
	cvt.u64.u32 	%rd11071, %r8836;
	add.s64 	%rd11072, %rd11070, %rd11071;
	setp.lt.u64 	%p1677, %rd11072, %rd688;
	selp.s32 	%r5421, -1, 0, %p1677;
	cvt.u32.u64 	%r5422, %rd11072;
	sub.s32 	%r8836, %r5422, %r5410;
	add.s32 	%r5423, %r8837, %r5421;
	sub.s32 	%r8837, %r5423, %r5308;
	bra.uni 	$L__BB1_940;
$L__BB1_939:
	setp.lt.u32 	%p1656, %r8837, %r5308;
	@%p1656 bra 	$L__BB1_940;
	bra.uni 	$L__BB1_926;
$L__BB1_940:
	setp.gt.u32 	%p1678, %r8820, %r8786;
	@%p1678 bra 	$L__BB1_941;
	bra.uni 	$L__BB1_954;
$L__BB1_941:
	setp.lt.u32 	%p1702, %r8813, %r8779;
	selp.s64 	%rd11115, -1, 0, %p1702;
	cvt.u64.u32 	%rd11116, %r8814;
	add.s64 	%rd28813, %rd11115, %rd11116;
	cvt.u64.u32 	%rd11117, %r8780;
	setp.lt.u64 	%p1703, %rd28813, %rd11117;
	selp.s64 	%rd11118, -1, 0, %p1703;
	cvt.u64.u32 	%rd11119, %r8815;
	add.s64 	%rd28814, %rd11118, %rd11119;
	cvt.u64.u32 	%rd11120, %r8781;
	setp.lt.u64 	%p1704, %rd28814, %rd11120;
	selp.s64 	%rd11121, -1, 0, %p1704;
	cvt.u64.u32 	%rd11122, %r8816;
	add.s64 	%rd28815, %rd11121, %rd11122;
	cvt.u64.u32 	%rd11123, %r8782;
	setp.lt.u64 	%p1705, %rd28815, %rd11123;
	selp.s64 	%rd11124, -1, 0, %p1705;
	cvt.u64.u32 	%rd11125, %r8817;
	add.s64 	%rd28816, %rd11124, %rd11125;
	cvt.u64.u32 	%rd11126, %r8783;
	setp.lt.u64 	%p1706, %rd28816, %rd11126;
	selp.s64 	%rd11127, -1, 0, %p1706;
	cvt.u64.u32 	%rd11128, %r8818;
	add.s64 	%rd28817, %rd11127, %rd11128;
	cvt.u64.u32 	%rd11129, %r8784;
	setp.lt.u64 	%p1707, %rd28817, %rd11129;
	selp.s64 	%rd11130, -1, 0, %p1707;
	cvt.u64.u32 	%rd11131, %r8819;
	add.s64 	%rd28818, %rd11130, %rd11131;
	cvt.u64.u32 	%rd11132, %r8785;
	setp.lt.u64 	%p1708, %rd28818, %rd11132;
	selp.s32 	%r5428, -1, 0, %p1708;
	add.s32 	%r8839, %r8820, %r5428;
	bra.uni 	$L__BB1_956;
$L__BB1_942:
	setp.gt.u32 	%p1680, %r8819, %r8785;
	@%p1680 bra 	$L__BB1_941;
	setp.lt.u32 	%p1681, %r8819, %r8785;
	@%p1681 bra 	$L__BB1_955;
	setp.gt.u32 	%p1682, %r8818, %r8784;
	@%p1682 bra 	$L__BB1_941;
	setp.lt.u32 	%p1683, %r8818, %r8784;
	@%p1683 bra 	$L__BB1_955;
	setp.gt.u32 	%p1684, %r8817, %r8783;
	@%p1684 bra 	$L__BB1_941;
	setp.lt.u32 	%p1685, %r8817, %r8783;
	@%p1685 bra 	$L__BB1_955;
	setp.gt.u32 	%p1686, %r8816, %r8782;
	@%p1686 bra 	$L__BB1_941;
	setp.lt.u32 	%p1687, %r8816, %r8782;
	@%p1687 bra 	$L__BB1_955;
	setp.gt.u32 	%p1688, %r8815, %r8781;
	@%p1688 bra 	$L__BB1_941;
	setp.lt.u32 	%p1689, %r8815, %r8781;
	@%p1689 bra 	$L__BB1_955;
	setp.gt.u32 	%p1690, %r8814, %r8780;
	@%p1690 bra 	$L__BB1_941;
	setp.lt.u32 	%p1691, %r8814, %r8780;
	setp.lt.u32 	%p1692, %r8813, %r8779;
	or.pred  	%p1693, %p1691, %p1692;
	@%p1693 bra 	$L__BB1_955;
	bra.uni 	$L__BB1_941;
$L__BB1_954:
	setp.ge.u32 	%p1679, %r8820, %r8786;
	@%p1679 bra 	$L__BB1_942;
$L__BB1_955:
	add.s32 	%r1283, %r8813, %r1163;
	setp.lt.u32 	%p1694, %r1283, %r8813;
	selp.u64 	%rd11073, 1, 0, %p1694;
	cvt.u64.u32 	%rd11074, %r8814;
	add.s64 	%rd11075, %rd11073, %rd11074;
	add.s64 	%rd11076, %rd11075, %rd691;
	shr.u64 	%rd11077, %rd11076, 32;
	cvt.u64.u32 	%rd11078, %r8815;
	add.s64 	%rd11079, %rd11077, %rd11078;
	add.s64 	%rd11080, %rd11079, %rd689;
	shr.u64 	%rd11081, %rd11080, 32;
	cvt.u64.u32 	%rd11082, %r8816;
	add.s64 	%rd11083, %rd11081, %rd11082;
	add.s64 	%rd11084, %rd11083, %rd690;
	shr.u64 	%rd11085, %rd11084, 32;
	cvt.u64.u32 	%rd11086, %r8817;
	add.s64 	%rd11087, %rd11085, %rd11086;
	add.s64 	%rd11088, %rd11087, %rd687;
	shr.u64 	%rd11089, %rd11088, 32;
	cvt.u64.u32 	%rd11090, %r8818;
	add.s64 	%rd11091, %rd11089, %rd11090;
	add.s64 	%rd11092, %rd11091, %rd686;
	shr.u64 	%rd11093, %rd11092, 32;
	cvt.u64.u32 	%rd11094, %r8819;
	add.s64 	%rd11095, %rd11093, %rd11094;
	add.s64 	%rd11096, %rd11095, %rd688;
	{ .reg .b32 tmp; mov.b64 {tmp, %r5424}, %rd11096; }
	add.s32 	%r5425, %r8820, %r5424;
	add.s32 	%r5426, %r5425, %r5308;
	setp.lt.u32 	%p1695, %r1283, %r8779;
	selp.s64 	%rd11097, -1, 0, %p1695;
	and.b64  	%rd11098, %rd11076, 4294967295;
	add.s64 	%rd28813, %rd11098, %rd11097;
	cvt.u64.u32 	%rd11099, %r8780;
	setp.lt.u64 	%p1696, %rd28813, %rd11099;
	selp.s64 	%rd11100, -1, 0, %p1696;
	and.b64  	%rd11101, %rd11080, 4294967295;
	add.s64 	%rd28814, %rd11101, %rd11100;
	cvt.u64.u32 	%rd11102, %r8781;
	setp.lt.u64 	%p1697, %rd28814, %rd11102;
	selp.s64 	%rd11103, -1, 0, %p1697;
	and.b64  	%rd11104, %rd11084, 4294967295;
	add.s64 	%rd28815, %rd11104, %rd11103;
	cvt.u64.u32 	%rd11105, %r8782;
	setp.lt.u64 	%p1698, %rd28815, %rd11105;
	selp.s64 	%rd11106, -1, 0, %p1698;
	and.b64  	%rd11107, %rd11088, 4294967295;
	add.s64 	%rd28816, %rd11107, %rd11106;
	cvt.u64.u32 	%rd11108, %r8783;
	setp.lt.u64 	%p1699, %rd28816, %rd11108;
	selp.s64 	%rd11109, -1, 0, %p1699;
	and.b64  	%rd11110, %rd11092, 4294967295;
	add.s64 	%rd28817, %rd11110, %rd11109;
	cvt.u64.u32 	%rd11111, %r8784;
	setp.lt.u64 	%p1700, %rd28817, %rd11111;
	selp.s64 	%rd11112, -1, 0, %p1700;
	and.b64  	%rd11113, %rd11096, 4294967295;
	add.s64 	%rd28818, %rd11113, %rd11112;
	cvt.u64.u32 	%rd11114, %r8785;
	setp.lt.u64 	%p1701, %rd28818, %rd11114;
	selp.s32 	%r5427, -1, 0, %p1701;
	add.s32 	%r8839, %r5426, %r5427;
	mov.u32 	%r8813, %r1283;
$L__BB1_956:
	sub.s32 	%r1288, %r8839, %r8786;
	cvt.u32.u64 	%r5429, %rd28818;
	sub.s32 	%r1289, %r5429, %r8785;
	cvt.u32.u64 	%r5430, %rd28817;
	sub.s32 	%r1290, %r5430, %r8784;
	cvt.u32.u64 	%r5431, %rd28816;
	sub.s32 	%r1291, %r5431, %r8783;
	cvt.u32.u64 	%r5432, %rd28815;
	sub.s32 	%r1292, %r5432, %r8782;
	cvt.u32.u64 	%r5433, %rd28814;
	sub.s32 	%r1293, %r5433, %r8781;
	cvt.u32.u64 	%r5434, %rd28813;
	sub.s32 	%r1294, %r5434, %r8780;
	sub.s32 	%r8840, %r8813, %r8779;
	setp.gt.u32 	%p1709, %r1288, %r8837;
	@%p1709 bra 	$L__BB1_957;
	bra.uni 	$L__BB1_970;
$L__BB1_957:
	setp.lt.u32 	%p1733, %r8840, %r8830;
	selp.s64 	%rd11175, -1, 0, %p1733;
	cvt.u64.u32 	%rd11176, %r1294;
	add.s64 	%rd28819, %rd11175, %rd11176;
	cvt.u64.u32 	%rd11177, %r8831;
	setp.lt.u64 	%p1734, %rd28819, %rd11177;
	selp.s64 	%rd11178, -1, 0, %p1734;
	cvt.u64.u32 	%rd11179, %r1293;
	add.s64 	%rd28820, %rd11178, %rd11179;
	cvt.u64.u32 	%rd11180, %r8832;
	setp.lt.u64 	%p1735, %rd28820, %rd11180;
	selp.s64 	%rd11181, -1, 0, %p1735;
	cvt.u64.u32 	%rd11182, %r1292;
	add.s64 	%rd28821, %rd11181, %rd11182;
	cvt.u64.u32 	%rd11183, %r8833;
	setp.lt.u64 	%p1736, %rd28821, %rd11183;
	selp.s64 	%rd11184, -1, 0, %p1736;
	cvt.u64.u32 	%rd11185, %r1291;
	add.s64 	%rd28822, %rd11184, %rd11185;
	cvt.u64.u32 	%rd11186, %r8834;
	setp.lt.u64 	%p1737, %rd28822, %rd11186;
	selp.s64 	%rd11187, -1, 0, %p1737;
	cvt.u64.u32 	%rd11188, %r1290;
	add.s64 	%rd28823, %rd11187, %rd11188;
	cvt.u64.u32 	%rd11189, %r8835;
	setp.lt.u64 	%p1738, %rd28823, %rd11189;
	selp.s64 	%rd11190, -1, 0, %p1738;
	cvt.u64.u32 	%rd11191, %r1289;
	add.s64 	%rd28824, %rd11190, %rd11191;
	cvt.u64.u32 	%rd11192, %r8836;
	setp.lt.u64 	%p1739, %rd28824, %rd11192;
	selp.s32 	%r5439, -1, 0, %p1739;
	add.s32 	%r8841, %r1288, %r5439;
	bra.uni 	$L__BB1_972;
$L__BB1_958:
	setp.gt.u32 	%p1711, %r1289, %r8836;
	@%p1711 bra 	$L__BB1_957;
	setp.lt.u32 	%p1712, %r1289, %r8836;
	@%p1712 bra 	$L__BB1_971;
	setp.gt.u32 	%p1713, %r1290, %r8835;
	@%p1713 bra 	$L__BB1_957;
	setp.lt.u32 	%p1714, %r1290, %r8835;
	@%p1714 bra 	$L__BB1_971;
	setp.gt.u32 	%p1715, %r1291, %r8834;
	@%p1715 bra 	$L__BB1_957;
	setp.lt.u32 	%p1716, %r1291, %r8834;
	@%p1716 bra 	$L__BB1_971;
	setp.gt.u32 	%p1717, %r1292, %r8833;
	@%p1717 bra 	$L__BB1_957;
	setp.lt.u32 	%p1718, %r1292, %r8833;
	@%p1718 bra 	$L__BB1_971;
	setp.gt.u32 	%p1719, %r1293, %r8832;
	@%p1719 bra 	$L__BB1_957;
	setp.lt.u32 	%p1720, %r1293, %r8832;
	@%p1720 bra 	$L__BB1_971;
	setp.gt.u32 	%p1721, %r1294, %r8831;
	@%p1721 bra 	$L__BB1_957;
	setp.lt.u32 	%p1722, %r1294, %r8831;
	setp.lt.u32 	%p1723, %r8840, %r8830;
	or.pred  	%p1724, %p1722, %p1723;
	@%p1724 bra 	$L__BB1_971;
	bra.uni 	$L__BB1_957;
$L__BB1_970:
	setp.ge.u32 	%p1710, %r1288, %r8837;
	@%p1710 bra 	$L__BB1_958;
$L__BB1_971:
	add.s32 	%r1296, %r8840, %r1163;
	setp.lt.u32 	%p1725, %r1296, %r8840;
	selp.u64 	%rd11133, 1, 0, %p1725;
	cvt.u64.u32 	%rd11134, %r1294;
	add.s64 	%rd11135, %rd11133, %rd11134;
	add.s64 	%rd11136, %rd11135, %rd691;
	shr.u64 	%rd11137, %rd11136, 32;
	cvt.u64.u32 	%rd11138, %r1293;
	add.s64 	%rd11139, %rd11137, %rd11138;
	add.s64 	%rd11140, %rd11139, %rd689;
	shr.u64 	%rd11141, %rd11140, 32;
	cvt.u64.u32 	%rd11142, %r1292;
	add.s64 	%rd11143, %rd11141, %rd11142;
	add.s64 	%rd11144, %rd11143, %rd690;
	shr.u64 	%rd11145, %rd11144, 32;
	cvt.u64.u32 	%rd11146, %r1291;
	add.s64 	%rd11147, %rd11145, %rd11146;
	add.s64 	%rd11148, %rd11147, %rd687;
	shr.u64 	%rd11149, %rd11148, 32;
	cvt.u64.u32 	%rd11150, %r1290;
	add.s64 	%rd11151, %rd11149, %rd11150;
	add.s64 	%rd11152, %rd11151, %rd686;
	shr.u64 	%rd11153, %rd11152, 32;
	cvt.u64.u32 	%rd11154, %r1289;
	add.s64 	%rd11155, %rd11153, %rd11154;
	add.s64 	%rd11156, %rd11155, %rd688;
	{ .reg .b32 tmp; mov.b64 {tmp, %r5435}, %rd11156; }
	add.s32 	%r5436, %r1288, %r5435;
	add.s32 	%r5437, %r5436, %r5308;
	setp.lt.u32 	%p1726, %r1296, %r8830;
	selp.s64 	%rd11157, -1, 0, %p1726;
	and.b64  	%rd11158, %rd11136, 4294967295;
	add.s64 	%rd28819, %rd11158, %rd11157;
	cvt.u64.u32 	%rd11159, %r8831;
	setp.lt.u64 	%p1727, %rd28819, %rd11159;
	selp.s64 	%rd11160, -1, 0, %p1727;
	and.b64  	%rd11161, %rd11140, 4294967295;
	add.s64 	%rd28820, %rd11161, %rd11160;
	cvt.u64.u32 	%rd11162, %r8832;
	setp.lt.u64 	%p1728, %rd28820, %rd11162;
	selp.s64 	%rd11163, -1, 0, %p1728;
	and.b64  	%rd11164, %rd11144, 4294967295;
	add.s64 	%rd28821, %rd11164, %rd11163;
	cvt.u64.u32 	%rd11165, %r8833;
	setp.lt.u64 	%p1729, %rd28821, %rd11165;
	selp.s64 	%rd11166, -1, 0, %p1729;
	and.b64  	%rd11167, %rd11148, 4294967295;
	add.s64 	%rd28822, %rd11167, %rd11166;
	cvt.u64.u32 	%rd11168, %r8834;
	setp.lt.u64 	%p1730, %rd28822, %rd11168;
	selp.s64 	%rd11169, -1, 0, %p1730;
	and.b64  	%rd11170, %rd11152, 4294967295;
	add.s64 	%rd28823, %rd11170, %rd11169;
	cvt.u64.u32 	%rd11171, %r8835;
	setp.lt.u64 	%p1731, %rd28823, %rd11171;
	selp.s64 	%rd11172, -1, 0, %p1731;
	and.b64  	%rd11173, %rd11156, 4294967295;
	add.s64 	%rd28824, %rd11173, %rd11172;
	cvt.u64.u32 	%rd11174, %r8836;
	setp.lt.u64 	%p1732, %rd28824, %rd11174;
	selp.s32 	%r5438, -1, 0, %p1732;
	add.s32 	%r8841, %r5437, %r5438;
	mov.u32 	%r8840, %r1296;
$L__BB1_972:
	cvt.u64.u32 	%rd753, %r8802;
	cvt.u64.u32 	%rd754, %r8801;
	sub.s32 	%r8922, %r8841, %r8837;
	cvt.u32.u64 	%r5440, %rd28824;
	sub.s32 	%r8923, %r5440, %r8836;
	cvt.u32.u64 	%r5441, %rd28823;
	sub.s32 	%r8924, %r5441, %r8835;
	cvt.u32.u64 	%r5442, %rd28822;
	sub.s32 	%r8925, %r5442, %r8834;
	cvt.u32.u64 	%r5443, %rd28821;
	sub.s32 	%r8926, %r5443, %r8833;
	cvt.u32.u64 	%r5444, %rd28820;
	sub.s32 	%r8927, %r5444, %r8832;
	cvt.u32.u64 	%r5445, %rd28819;
	sub.s32 	%r8928, %r5445, %r8831;
	sub.s32 	%r8929, %r8840, %r8830;
	setp.gt.u32 	%p1740, %r8803, %r8922;
	@%p1740 bra 	$L__BB1_973;
	bra.uni 	$L__BB1_986;
$L__BB1_973:
	setp.lt.u32 	%p1764, %r8796, %r8929;
	selp.s64 	%rd11229, -1, 0, %p1764;
	add.s64 	%rd28825, %rd11229, %rd692;
	cvt.u64.u32 	%rd11230, %r8928;
	setp.lt.u64 	%p1765, %rd28825, %rd11230;
	selp.s64 	%rd11231, -1, 0, %p1765;
	add.s64 	%rd28826, %rd11231, %rd693;
	cvt.u64.u32 	%rd11232, %r8927;
	setp.lt.u64 	%p1766, %rd28826, %rd11232;
	selp.s64 	%rd11233, -1, 0, %p1766;
	add.s64 	%rd28827, %rd11233, %rd694;
	cvt.u64.u32 	%rd11234, %r8926;
	setp.lt.u64 	%p1767, %rd28827, %rd11234;
	selp.s64 	%rd11235, -1, 0, %p1767;
	add.s64 	%rd28828, %rd11235, %rd695;
	cvt.u64.u32 	%rd11236, %r8925;
	setp.lt.u64 	%p1768, %rd28828, %rd11236;
	selp.s64 	%rd11237, -1, 0, %p1768;
	add.s64 	%rd28829, %rd11237, %rd754;
	cvt.u64.u32 	%rd11238, %r8924;
	setp.lt.u64 	%p1769, %rd28829, %rd11238;
	selp.s64 	%rd11239, -1, 0, %p1769;
	add.s64 	%rd28830, %rd11239, %rd753;
	cvt.u64.u32 	%rd11240, %r8923;
	setp.lt.u64 	%p1770, %rd28830, %rd11240;
	selp.s32 	%r5450, -1, 0, %p1770;
	add.s32 	%r8843, %r8803, %r5450;
	bra.uni 	$L__BB1_988;
$L__BB1_974:
	setp.gt.u32 	%p1742, %r8802, %r8923;
	@%p1742 bra 	$L__BB1_973;
	setp.lt.u32 	%p1743, %r8802, %r8923;
	@%p1743 bra 	$L__BB1_987;
	setp.gt.u32 	%p1744, %r8801, %r8924;
	@%p1744 bra 	$L__BB1_973;
	setp.lt.u32 	%p1745, %r8801, %r8924;
	@%p1745 bra 	$L__BB1_987;
	setp.gt.u32 	%p1746, %r8800, %r8925;
	@%p1746 bra 	$L__BB1_973;
	setp.lt.u32 	%p1747, %r8800, %r8925;
	@%p1747 bra 	$L__BB1_987;
	setp.gt.u32 	%p1748, %r8799, %r8926;
	@%p1748 bra 	$L__BB1_973;
	setp.lt.u32 	%p1749, %r8799, %r8926;
	@%p1749 bra 	$L__BB1_987;
	setp.gt.u32 	%p1750, %r8798, %r8927;
	@%p1750 bra 	$L__BB1_973;
	setp.lt.u32 	%p1751, %r8798, %r8927;
	@%p1751 bra 	$L__BB1_987;
	setp.gt.u32 	%p1752, %r8797, %r8928;
	@%p1752 bra 	$L__BB1_973;
	setp.lt.u32 	%p1753, %r8797, %r8928;
	setp.lt.u32 	%p1754, %r8796, %r8929;
	or.pred  	%p1755, %p1753, %p1754;
	@%p1755 bra 	$L__BB1_987;
	bra.uni 	$L__BB1_973;
$L__BB1_986:
	setp.ge.u32 	%p1741, %r8803, %r8922;
	@%p1741 bra 	$L__BB1_974;
$L__BB1_987:
	add.s32 	%r1309, %r8796, %r1163;
	setp.lt.u32 	%p1756, %r1309, %r8796;
	selp.u64 	%rd11193, 1, 0, %p1756;
	add.s64 	%rd11194, %rd11193, %rd692;
	add.s64 	%rd11195, %rd11194, %rd691;
	shr.u64 	%rd11196, %rd11195, 32;
	add.s64 	%rd11197, %rd11196, %rd693;
	add.s64 	%rd11198, %rd11197, %rd689;
	shr.u64 	%rd11199, %rd11198, 32;
	add.s64 	%rd11200, %rd11199, %rd694;
	add.s64 	%rd11201, %rd11200, %rd690;
	shr.u64 	%rd11202, %rd11201, 32;
	add.s64 	%rd11203, %rd11202, %rd695;
	add.s64 	%rd11204, %rd11203, %rd687;
	shr.u64 	%rd11205, %rd11204, 32;
	add.s64 	%rd11206, %rd11205, %rd754;
	add.s64 	%rd11207, %rd11206, %rd686;
	shr.u64 	%rd11208, %rd11207, 32;
	add.s64 	%rd11209, %rd11208, %rd753;
	add.s64 	%rd11210, %rd11209, %rd688;
	{ .reg .b32 tmp; mov.b64 {tmp, %r5446}, %rd11210; }
	add.s32 	%r5447, %r8803, %r5446;
	add.s32 	%r5448, %r5447, %r5308;
	setp.lt.u32 	%p1757, %r1309, %r8929;
	selp.s64 	%rd11211, -1, 0, %p1757;
	and.b64  	%rd11212, %rd11195, 4294967295;
	add.s64 	%rd28825, %rd11212, %rd11211;
	cvt.u64.u32 	%rd11213, %r8928;
	setp.lt.u64 	%p1758, %rd28825, %rd11213;
	selp.s64 	%rd11214, -1, 0, %p1758;
	and.b64  	%rd11215, %rd11198, 4294967295;
	add.s64 	%rd28826, %rd11215, %rd11214;
	cvt.u64.u32 	%rd11216, %r8927;
	setp.lt.u64 	%p1759, %rd28826, %rd11216;
	selp.s64 	%rd11217, -1, 0, %p1759;
	and.b64  	%rd11218, %rd11201, 4294967295;
	add.s64 	%rd28827, %rd11218, %rd11217;
	cvt.u64.u32 	%rd11219, %r8926;
	setp.lt.u64 	%p1760, %rd28827, %rd11219;
	selp.s64 	%rd11220, -1, 0, %p1760;
	and.b64  	%rd11221, %rd11204, 4294967295;
	add.s64 	%rd28828, %rd11221, %rd11220;
	cvt.u64.u32 	%rd11222, %r8925;
	setp.lt.u64 	%p1761, %rd28828, %rd11222;
	selp.s64 	%rd11223, -1, 0, %p1761;
	and.b64  	%rd11224, %rd11207, 4294967295;
	add.s64 	%rd28829, %rd11224, %rd11223;
	cvt.u64.u32 	%rd11225, %r8924;
	setp.lt.u64 	%p1762, %rd28829, %rd11225;
	selp.s64 	%rd11226, -1, 0, %p1762;
	and.b64  	%rd11227, %rd11210, 4294967295;
	add.s64 	%rd28830, %rd11227, %rd11226;
	cvt.u64.u32 	%rd11228, %r8923;
	setp.lt.u64 	%p1763, %rd28830, %rd11228;
	selp.s32 	%r5449, -1, 0, %p1763;
	add.s32 	%r8843, %r5448, %r5449;
	mov.u32 	%r8796, %r1309;
$L__BB1_988:
	sub.s32 	%r5451, %r8843, %r8922;
	cvt.u32.u64 	%r5452, %rd28830;
	sub.s32 	%r5453, %r5452, %r8923;
	cvt.u32.u64 	%r5454, %rd28829;
	sub.s32 	%r5455, %r5454, %r8924;
	cvt.u32.u64 	%r5456, %rd28828;
	sub.s32 	%r5457, %r5456, %r8925;
	cvt.u32.u64 	%r5458, %rd28827;
	sub.s32 	%r5459, %r5458, %r8926;
	cvt.u32.u64 	%r5460, %rd28826;
	sub.s32 	%r5461, %r5460, %r8927;
	cvt.u32.u64 	%r5462, %rd28825;
	sub.s32 	%r5463, %r5462, %r8928;
	sub.s32 	%r5464, %r8796, %r8929;
	mul.wide.u32 	%rd11241, %r5464, %r1023;
	cvt.u32.u64 	%r5465, %rd11241;
	shr.u64 	%rd11242, %rd11241, 32;
	mul.wide.u32 	%rd11243, %r5463, %r1023;
	add.s64 	%rd11244, %rd11242, %rd11243;
	shr.u64 	%rd11245, %rd11244, 32;
	mul.wide.u32 	%rd11246, %r5461, %r1023;
	add.s64 	%rd11247, %rd11245, %rd11246;
	shr.u64 	%rd11248, %rd11247, 32;
	mul.wide.u32 	%rd11249, %r5459, %r1023;
	add.s64 	%rd11250, %rd11248, %rd11249;
	shr.u64 	%rd11251, %rd11250, 32;
	mul.wide.u32 	%rd11252, %r5457, %r1023;
	add.s64 	%rd11253, %rd11251, %rd11252;
	shr.u64 	%rd11254, %rd11253, 32;
	mul.wide.u32 	%rd11255, %r5455, %r1023;
	add.s64 	%rd11256, %rd11254, %rd11255;
	shr.u64 	%rd11257, %rd11256, 32;
	mul.wide.u32 	%rd11258, %r5453, %r1023;
	add.s64 	%rd11259, %rd11257, %rd11258;
	shr.u64 	%rd11260, %rd11259, 32;
	mul.wide.u32 	%rd11261, %r5451, %r1023;
	add.s64 	%rd11262, %rd11260, %rd11261;
	shr.u64 	%rd11263, %rd11262, 32;
	and.b64  	%rd11264, %rd11244, 4294967295;
	mul.wide.u32 	%rd11265, %r5464, %r1022;
	add.s64 	%rd11266, %rd11265, %rd11264;
	shr.u64 	%rd11267, %rd11266, 32;
	and.b64  	%rd11268, %rd11247, 4294967295;
	mul.wide.u32 	%rd11269, %r5463, %r1022;
	add.s64 	%rd11270, %rd11267, %rd11268;
	add.s64 	%rd11271, %rd11270, %rd11269;
	shr.u64 	%rd11272, %rd11271, 32;
	and.b64  	%rd11273, %rd11250, 4294967295;
	mul.wide.u32 	%rd11274, %r5461, %r1022;
	add.s64 	%rd11275, %rd11272, %rd11273;
	add.s64 	%rd11276, %rd11275, %rd11274;
	shr.u64 	%rd11277, %rd11276, 32;
	and.b64  	%rd11278, %rd11253, 4294967295;
	mul.wide.u32 	%rd11279, %r5459, %r1022;
	add.s64 	%rd11280, %rd11277, %rd11278;
	add.s64 	%rd11281, %rd11280, %rd11279;
	shr.u64 	%rd11282, %rd11281, 32;
	and.b64  	%rd11283, %rd11256, 4294967295;
	mul.wide.u32 	%rd11284, %r5457, %r1022;
	add.s64 	%rd11285, %rd11282, %rd11283;
	add.s64 	%rd11286, %rd11285, %rd11284;
	shr.u64 	%rd11287, %rd11286, 32;
	and.b64  	%rd11288, %rd11259, 4294967295;
	mul.wide.u32 	%rd11289, %r5455, %r1022;
	add.s64 	%rd11290, %rd11287, %rd11288;
	add.s64 	%rd11291, %rd11290, %rd11289;
	shr.u64 	%rd11292, %rd11291, 32;
	and.b64  	%rd11293, %rd11262, 4294967295;
	mul.wide.u32 	%rd11294, %r5453, %r1022;
	add.s64 	%rd11295, %rd11292, %rd11293;
	add.s64 	%rd11296, %rd11295, %rd11294;
	shr.u64 	%rd11297, %rd11296, 32;
	mul.wide.u32 	%rd11298, %r5451, %r1022;
	add.s64 	%rd11299, %rd11297, %rd11263;
	add.s64 	%rd11300, %rd11299, %rd11298;
	shr.u64 	%rd11301, %rd11300, 32;
	and.b64  	%rd11302, %rd11271, 4294967295;
	mul.wide.u32 	%rd11303, %r5464, %r1021;
	add.s64 	%rd11304, %rd11303, %rd11302;
	shr.u64 	%rd11305, %rd11304, 32;
	and.b64  	%rd11306, %rd11276, 4294967295;
	mul.wide.u32 	%rd11307, %r5463, %r1021;
	add.s64 	%rd11308, %rd11305, %rd11306;
	add.s64 	%rd11309, %rd11308, %rd11307;
	shr.u64 	%rd11310, %rd11309, 32;
	and.b64  	%rd11311, %rd11281, 4294967295;
	mul.wide.u32 	%rd11312, %r5461, %r1021;
	add.s64 	%rd11313, %rd11310, %rd11311;
	add.s64 	%rd11314, %rd11313, %rd11312;
	shr.u64 	%rd11315, %rd11314, 32;
	and.b64  	%rd11316, %rd11286, 4294967295;
	mul.wide.u32 	%rd11317, %r5459, %r1021;
	add.s64 	%rd11318, %rd11315, %rd11316;
	add.s64 	%rd11319, %rd11318, %rd11317;
	shr.u64 	%rd11320, %rd11319, 32;
	and.b64  	%rd11321, %rd11291, 4294967295;
	mul.wide.u32 	%rd11322, %r5457, %r1021;
	add.s64 	%rd11323, %rd11320, %rd11321;
	add.s64 	%rd11324, %rd11323, %rd11322;
	shr.u64 	%rd11325, %rd11324, 32;
	and.b64  	%rd11326, %rd11296, 4294967295;
	mul.wide.u32 	%rd11327, %r5455, %r1021;
	add.s64 	%rd11328, %rd11325, %rd11326;
	add.s64 	%rd11329, %rd11328, %rd11327;
	shr.u64 	%rd11330, %rd11329, 32;
	and.b64  	%rd11331, %rd11300, 4294967295;
	mul.wide.u32 	%rd11332, %r5453, %r1021;
	add.s64 	%rd11333, %rd11330, %rd11331;
	add.s64 	%rd11334, %rd11333, %rd11332;
	shr.u64 	%rd11335, %rd11334, 32;
	mul.wide.u32 	%rd11336, %r5451, %r1021;
	add.s64 	%rd11337, %rd11335, %rd11301;
	add.s64 	%rd11338, %rd11337, %rd11336;
	shr.u64 	%rd11339, %rd11338, 32;
	and.b64  	%rd11340, %rd11309, 4294967295;
	mul.wide.u32 	%rd11341, %r5464, %r1020;
	add.s64 	%rd11342, %rd11341, %rd11340;
	shr.u64 	%rd11343, %rd11342, 32;
	and.b64  	%rd11344, %rd11314, 4294967295;
	mul.wide.u32 	%rd11345, %r5463, %r1020;
	add.s64 	%rd11346, %rd11343, %rd11344;
	add.s64 	%rd11347, %rd11346, %rd11345;
	shr.u64 	%rd11348, %rd11347, 32;
	and.b64  	%rd11349, %rd11319, 4294967295;
	mul.wide.u32 	%rd11350, %r5461, %r1020;
	add.s64 	%rd11351, %rd11348, %rd11349;
	add.s64 	%rd11352, %rd11351, %rd11350;
	shr.u64 	%rd11353, %rd11352, 32;
	and.b64  	%rd11354, %rd11324, 4294967295;
	mul.wide.u32 	%rd11355, %r5459, %r1020;
	add.s64 	%rd11356, %rd11353, %rd11354;
	add.s64 	%rd11357, %rd11356, %rd11355;
	shr.u64 	%rd11358, %rd11357, 32;
	and.b64  	%rd11359, %rd11329, 4294967295;
	mul.wide.u32 	%rd11360, %r5457, %r1020;
	add.s64 	%rd11361, %rd11358, %rd11359;
	add.s64 	%rd11362, %rd11361, %rd11360;
	shr.u64 	%rd11363, %rd11362, 32;
	and.b64  	%rd11364, %rd11334, 4294967295;
	mul.wide.u32 	%rd11365, %r5455, %r1020;
	add.s64 	%rd11366, %rd11363, %rd11364;
	add.s64 	%rd11367, %rd11366, %rd11365;
	shr.u64 	%rd11368, %rd11367, 32;
	and.b64  	%rd11369, %rd11338, 4294967295;
	mul.wide.u32 	%rd11370, %r5453, %r1020;
	add.s64 	%rd11371, %rd11368, %rd11369;
	add.s64 	%rd11372, %rd11371, %rd11370;
	shr.u64 	%rd11373, %rd11372, 32;
	mul.wide.u32 	%rd11374, %r5451, %r1020;
	add.s64 	%rd11375, %rd11373, %rd11339;
	add.s64 	%rd11376, %rd11375, %rd11374;
	shr.u64 	%rd11377, %rd11376, 32;
	and.b64  	%rd11378, %rd11347, 4294967295;
	mul.wide.u32 	%rd11379, %r5464, %r1019;
	add.s64 	%rd11380, %rd11379, %rd11378;
	shr.u64 	%rd11381, %rd11380, 32;
	and.b64  	%rd11382, %rd11352, 4294967295;
	mul.wide.u32 	%rd11383, %r5463, %r1019;
	add.s64 	%rd11384, %rd11381, %rd11382;
	add.s64 	%rd11385, %rd11384, %rd11383;
	shr.u64 	%rd11386, %rd11385, 32;
	and.b64  	%rd11387, %rd11357, 4294967295;
	mul.wide.u32 	%rd11388, %r5461, %r1019;
	add.s64 	%rd11389, %rd11386, %rd11387;
	add.s64 	%rd11390, %rd11389, %rd11388;
	shr.u64 	%rd11391, %rd11390, 32;
	and.b64  	%rd11392, %rd11362, 4294967295;
	mul.wide.u32 	%rd11393, %r5459, %r1019;
	add.s64 	%rd11394, %rd11391, %rd11392;
	add.s64 	%rd11395, %rd11394, %rd11393;
	shr.u64 	%rd11396, %rd11395, 32;
	and.b64  	%rd11397, %rd11367, 4294967295;
	mul.wide.u32 	%rd11398, %r5457, %r1019;
	add.s64 	%rd11399, %rd11396, %rd11397;
	add.s64 	%rd11400, %rd11399, %rd11398;
	shr.u64 	%rd11401, %rd11400, 32;
	and.b64  	%rd11402, %rd11372, 4294967295;
	mul.wide.u32 	%rd11403, %r5455, %r1019;
	add.s64 	%rd11404, %rd11401, %rd11402;
	add.s64 	%rd11405, %rd11404, %rd11403;
	shr.u64 	%rd11406, %rd11405, 32;
	and.b64  	%rd11407, %rd11376, 4294967295;
	mul.wide.u32 	%rd11408, %r5453, %r1019;
	add.s64 	%rd11409, %rd11406, %rd11407;
	add.s64 	%rd11410, %rd11409, %rd11408;
	shr.u64 	%rd11411, %rd11410, 32;
	mul.wide.u32 	%rd11412, %r5451, %r1019;
	add.s64 	%rd11413, %rd11411, %rd11377;
	add.s64 	%rd11414, %rd11413, %rd11412;
	shr.u64 	%rd11415, %rd11414, 32;
	and.b64  	%rd11416, %rd11385, 4294967295;
	mul.wide.u32 	%rd11417, %r5464, %r1018;
	add.s64 	%rd11418, %rd11417, %rd11416;
	shr.u64 	%rd11419, %rd11418, 32;
	and.b64  	%rd11420, %rd11390, 4294967295;
	mul.wide.u32 	%rd11421, %r5463, %r1018;
	add.s64 	%rd11422, %rd11419, %rd11420;
	add.s64 	%rd11423, %rd11422, %rd11421;
	shr.u64 	%rd11424, %rd11423, 32;
	and.b64  	%rd11425, %rd11395, 4294967295;
	mul.wide.u32 	%rd11426, %r5461, %r1018;
	add.s64 	%rd11427, %rd11424, %rd11425;
	add.s64 	%rd11428, %rd11427, %rd11426;
	shr.u64 	%rd11429, %rd11428, 32;
	and.b64  	%rd11430, %rd11400, 4294967295;
	mul.wide.u32 	%rd11431, %r5459, %r1018;
	add.s64 	%rd11432, %rd11429, %rd11430;
	add.s64 	%rd11433, %rd11432, %rd11431;
	shr.u64 	%rd11434, %rd11433, 32;
	and.b64  	%rd11435, %rd11405, 4294967295;
	mul.wide.u32 	%rd11436, %r5457, %r1018;
	add.s64 	%rd11437, %rd11434, %rd11435;
	add.s64 	%rd11438, %rd11437, %rd11436;
	shr.u64 	%rd11439, %rd11438, 32;
	and.b64  	%rd11440, %rd11410, 4294967295;
	mul.wide.u32 	%rd11441, %r5455, %r1018;
	add.s64 	%rd11442, %rd11439, %rd11440;
	add.s64 	%rd11443, %rd11442, %rd11441;
	shr.u64 	%rd11444, %rd11443, 32;
	and.b64  	%rd11445, %rd11414, 4294967295;
	mul.wide.u32 	%rd11446, %r5453, %r1018;
	add.s64 	%rd11447, %rd11444, %rd11445;
	add.s64 	%rd11448, %rd11447, %rd11446;
	shr.u64 	%rd11449, %rd11448, 32;
	mul.wide.u32 	%rd11450, %r5451, %r1018;
	add.s64 	%rd11451, %rd11449, %rd11415;
	add.s64 	%rd11452, %rd11451, %rd11450;
	shr.u64 	%rd11453, %rd11452, 32;
	and.b64  	%rd11454, %rd11423, 4294967295;
	mul.wide.u32 	%rd11455, %r5464, %r1017;
	add.s64 	%rd11456, %rd11455, %rd11454;
	shr.u64 	%rd11457, %rd11456, 32;
	and.b64  	%rd11458, %rd11428, 4294967295;
	mul.wide.u32 	%rd11459, %r5463, %r1017;
	add.s64 	%rd11460, %rd11457, %rd11458;
	add.s64 	%rd11461, %rd11460, %rd11459;
	shr.u64 	%rd11462, %rd11461, 32;
	and.b64  	%rd11463, %rd11433, 4294967295;
	mul.wide.u32 	%rd11464, %r5461, %r1017;
	add.s64 	%rd11465, %rd11462, %rd11463;
	add.s64 	%rd11466, %rd11465, %rd11464;
	shr.u64 	%rd11467, %rd11466, 32;
	and.b64  	%rd11468, %rd11438, 4294967295;
	mul.wide.u32 	%rd11469, %r5459, %r1017;
	add.s64 	%rd11470, %rd11467, %rd11468;
	add.s64 	%rd11471, %rd11470, %rd11469;
	shr.u64 	%rd11472, %rd11471, 32;
	and.b64  	%rd11473, %rd11443, 4294967295;
	mul.wide.u32 	%rd11474, %r5457, %r1017;
	add.s64 	%rd11475, %rd11472, %rd11473;
	add.s64 	%rd11476, %rd11475, %rd11474;
	shr.u64 	%rd11477, %rd11476, 32;
	and.b64  	%rd11478, %rd11448, 4294967295;
	mul.wide.u32 	%rd11479, %r5455, %r1017;
	add.s64 	%rd11480, %rd11477, %rd11478;
	add.s64 	%rd11481, %rd11480, %rd11479;
	shr.u64 	%rd11482, %rd11481, 32;
	and.b64  	%rd11483, %rd11452, 4294967295;
	mul.wide.u32 	%rd11484, %r5453, %r1017;
	add.s64 	%rd11485, %rd11482, %rd11483;
	add.s64 	%rd11486, %rd11485, %rd11484;
	shr.u64 	%rd11487, %rd11486, 32;
	mul.wide.u32 	%rd11488, %r5451, %r1017;
	add.s64 	%rd11489, %rd11487, %rd11453;
	add.s64 	%rd11490, %rd11489, %rd11488;
	shr.u64 	%rd11491, %rd11490, 32;
	and.b64  	%rd11492, %rd11461, 4294967295;
	mul.wide.u32 	%rd11493, %r5464, %r1016;
	add.s64 	%rd11494, %rd11493, %rd11492;
	shr.u64 	%rd11495, %rd11494, 32;
	and.b64  	%rd11496, %rd11466, 4294967295;
	mul.wide.u32 	%rd11497, %r5463, %r1016;
	add.s64 	%rd11498, %rd11495, %rd11496;
	add.s64 	%rd11499, %rd11498, %rd11497;
	shr.u64 	%rd11500, %rd11499, 32;
	and.b64  	%rd11501, %rd11471, 4294967295;
	mul.wide.u32 	%rd11502, %r5461, %r1016;
	add.s64 	%rd11503, %rd11500, %rd11501;
	add.s64 	%rd11504, %rd11503, %rd11502;
	shr.u64 	%rd11505, %rd11504, 32;
	and.b64  	%rd11506, %rd11476, 4294967295;
	mul.wide.u32 	%rd11507, %r5459, %r1016;
	add.s64 	%rd11508, %rd11505, %rd11506;
	add.s64 	%rd11509, %rd11508, %rd11507;
	shr.u64 	%rd11510, %rd11509, 32;
	and.b64  	%rd11511, %rd11481, 4294967295;
	mul.wide.u32 	%rd11512, %r5457, %r1016;
	add.s64 	%rd11513, %rd11510, %rd11511;
	add.s64 	%rd11514, %rd11513, %rd11512;
	shr.u64 	%rd11515, %rd11514, 32;
	and.b64  	%rd11516, %rd11486, 4294967295;
	mul.wide.u32 	%rd11517, %r5455, %r1016;
	add.s64 	%rd11518, %rd11515, %rd11516;
	add.s64 	%rd11519, %rd11518, %rd11517;
	shr.u64 	%rd11520, %rd11519, 32;
	and.b64  	%rd11521, %rd11490, 4294967295;
	mul.wide.u32 	%rd11522, %r5453, %r1016;
	add.s64 	%rd11523, %rd11520, %rd11521;
	add.s64 	%rd11524, %rd11523, %rd11522;
	shr.u64 	%rd11525, %rd11524, 32;
	mul.wide.u32 	%rd11526, %r5451, %r1016;
	add.s64 	%rd11527, %rd11525, %rd11491;
	add.s64 	%rd11528, %rd11527, %rd11526;
	shr.u64 	%rd11529, %rd11528, 32;
	{ .reg .b32 tmp; mov.b64 {tmp, %r5466}, %rd11528; }
	and.b64  	%rd11530, %rd11499, 4294967295;
	mul.lo.s64 	%rd11531, %rd11530, 977;
	cvt.u32.u64 	%r5467, %rd11531;
	shr.u64 	%rd11532, %rd11531, 32;
	and.b64  	%rd11533, %rd11504, 4294967295;
	mad.lo.s64 	%rd11534, %rd11533, 977, %rd11532;
	shr.u64 	%rd11535, %rd11534, 32;
	and.b64  	%rd11536, %rd11509, 4294967295;
	mad.lo.s64 	%rd11537, %rd11536, 977, %rd11535;
	shr.u64 	%rd11538, %rd11537, 32;
	and.b64  	%rd11539, %rd11514, 4294967295;
	mad.lo.s64 	%rd11540, %rd11539, 977, %rd11538;
	shr.u64 	%rd11541, %rd11540, 32;
	and.b64  	%rd11542, %rd11519, 4294967295;
	mad.lo.s64 	%rd11543, %rd11542, 977, %rd11541;
	shr.u64 	%rd11544, %rd11543, 32;
	and.b64  	%rd11545, %rd11524, 4294967295;
	mad.lo.s64 	%rd11546, %rd11545, 977, %rd11544;
	shr.u64 	%rd11547, %rd11546, 32;
	and.b64  	%rd11548, %rd11528, 4294967295;
	mad.lo.s64 	%rd11549, %rd11548, 977, %rd11547;
	shr.u64 	%rd11550, %rd11549, 32;
	mad.lo.s64 	%rd11551, %rd11529, 977, %rd11550;
	{ .reg .b32 tmp; mov.b64 {tmp, %r5468}, %rd11551; }
	add.s32 	%r8853, %r5465, %r5467;
	setp.lt.u32 	%p1772, %r8853, %r5465;
	selp.u64 	%rd11552, 1, 0, %p1772;
	and.b64  	%rd11553, %rd11266, 4294967295;
	and.b64  	%rd11554, %rd11534, 4294967295;
	add.s64 	%rd11555, %rd11553, %rd11552;
	add.s64 	%rd11556, %rd11555, %rd11554;
	shr.u64 	%rd11557, %rd11556, 32;
	and.b64  	%rd11558, %rd11304, 4294967295;
	and.b64  	%rd11559, %rd11537, 4294967295;
	add.s64 	%rd11560, %rd11557, %rd11558;
	add.s64 	%rd11561, %rd11560, %rd11559;
	shr.u64 	%rd11562, %rd11561, 32;
	and.b64  	%rd11563, %rd11342, 4294967295;
	and.b64  	%rd11564, %rd11540, 4294967295;
	add.s64 	%rd11565, %rd11562, %rd11563;
	add.s64 	%rd11566, %rd11565, %rd11564;
	shr.u64 	%rd11567, %rd11566, 32;
	and.b64  	%rd11568, %rd11380, 4294967295;
	and.b64  	%rd11569, %rd11543, 4294967295;
	add.s64 	%rd11570, %rd11567, %rd11568;
	add.s64 	%rd11571, %rd11570, %rd11569;
	shr.u64 	%rd11572, %rd11571, 32;
	and.b64  	%rd11573, %rd11418, 4294967295;
	and.b64  	%rd11574, %rd11546, 4294967295;
	add.s64 	%rd11575, %rd11572, %rd11573;
	add.s64 	%rd11576, %rd11575, %rd11574;
	shr.u64 	%rd11577, %rd11576, 32;
	and.b64  	%rd11578, %rd11456, 4294967295;
	and.b64  	%rd11579, %rd11549, 4294967295;
	add.s64 	%rd11580, %rd11577, %rd11578;
	add.s64 	%rd11581, %rd11580, %rd11579;
	shr.u64 	%rd11582, %rd11581, 32;
	and.b64  	%rd11583, %rd11494, 4294967295;
	and.b64  	%rd11584, %rd11551, 4294967295;
	add.s64 	%rd11585, %rd11582, %rd11583;
	add.s64 	%rd11586, %rd11585, %rd11584;
	{ .reg .b32 tmp; mov.b64 {tmp, %r5469}, %rd11586; }
	add.s32 	%r5470, %r5469, %r5468;
	and.b64  	%rd11587, %rd11556, 4294967295;
	add.s64 	%rd28831, %rd11587, %rd11530;
	shr.u64 	%rd11588, %rd28831, 32;
	and.b64  	%rd11589, %rd11561, 4294967295;
	add.s64 	%rd11590, %rd11588, %rd11589;
	add.s64 	%rd28832, %rd11590, %rd11533;
	shr.u64 	%rd11591, %rd28832, 32;
	and.b64  	%rd11592, %rd11566, 4294967295;
	add.s64 	%rd11593, %rd11591, %rd11592;
	add.s64 	%rd28833, %rd11593, %rd11536;
	shr.u64 	%rd11594, %rd28833, 32;
	and.b64  	%rd11595, %rd11571, 4294967295;
	add.s64 	%rd11596, %rd11594, %rd11595;
	add.s64 	%rd28834, %rd11596, %rd11539;
	shr.u64 	%rd11597, %rd28834, 32;
	and.b64  	%rd11598, %rd11576, 4294967295;
	add.s64 	%rd11599, %rd11597, %rd11598;
	add.s64 	%rd28835, %rd11599, %rd11542;
	shr.u64 	%rd11600, %rd28835, 32;
	and.b64  	%rd11601, %rd11581, 4294967295;
	add.s64 	%rd11602, %rd11600, %rd11601;
	add.s64 	%rd28836, %rd11602, %rd11545;
	shr.u64 	%rd11603, %rd28836, 32;
	and.b64  	%rd11604, %rd11586, 4294967295;
	add.s64 	%rd11605, %rd11603, %rd11604;
	add.s64 	%rd28837, %rd11605, %rd11548;
	{ .reg .b32 tmp; mov.b64 {tmp, %r5471}, %rd28837; }
	add.s32 	%r5472, %r5470, %r5471;
	add.s32 	%r1315, %r5472, %r5466;
	setp.eq.s32 	%p1773, %r1315, 0;
	mov.pred 	%p4559, 0;
	@%p1773 bra 	$L__BB1_990;
	cvt.u64.u32 	%rd11606, %r1315;
	mul.wide.u32 	%rd11607, %r1315, 977;
	cvt.u32.u64 	%r5473, %rd11607;
	shr.u64 	%rd11608, %rd11607, 32;
	add.s64 	%rd11609, %rd11608, %rd11606;
	shr.u64 	%rd11610, %rd11609, 32;
	add.s32 	%r1316, %r8853, %r5473;
	setp.lt.u32 	%p1774, %r1316, %r8853;
	selp.u64 	%rd11611, 1, 0, %p1774;
	and.b64  	%rd11612, %rd28831, 4294967295;
	and.b64  	%rd11613, %rd11609, 4294967295;
	add.s64 	%rd11614, %rd11612, %rd11611;
	add.s64 	%rd28831, %rd11614, %rd11613;
	shr.u64 	%rd11615, %rd28831, 32;
	and.b64  	%rd11616, %rd28832, 4294967295;
	add.s64 	%rd11617, %rd11615, %rd11616;
	add.s64 	%rd28832, %rd11617, %rd11610;
	shr.u64 	%rd11618, %rd28832, 32;
	and.b64  	%rd11619, %rd28833, 4294967295;
	add.s64 	%rd28833, %rd11618, %rd11619;
	shr.u64 	%rd11620, %rd28833, 32;
	and.b64  	%rd11621, %rd28834, 4294967295;
	add.s64 	%rd28834, %rd11620, %rd11621;
	shr.u64 	%rd11622, %rd28834, 32;
	and.b64  	%rd11623, %rd28835, 4294967295;
	add.s64 	%rd28835, %rd11622, %rd11623;
	shr.u64 	%rd11624, %rd28835, 32;
	and.b64  	%rd11625, %rd28836, 4294967295;
	add.s64 	%rd28836, %rd11624, %rd11625;
	shr.u64 	%rd11626, %rd28836, 32;
	and.b64  	%rd11627, %rd28837, 4294967295;
	add.s64 	%rd28837, %rd11626, %rd11627;
	setp.gt.u64 	%p4559, %rd28837, 4294967295;
	mov.u32 	%r8853, %r1316;
$L__BB1_990:
	ld.const.u32 	%rd794, [const_p+4];
	ld.const.u32 	%r1318, [const_p];
	cvt.u32.u64 	%r8860, %rd28837;
	cvt.u32.u64 	%r8859, %rd28836;
	cvt.u32.u64 	%r8858, %rd28835;
	cvt.u32.u64 	%r8857, %rd28834;
	cvt.u32.u64 	%r8856, %rd28833;
	cvt.u32.u64 	%r8855, %rd28832;
	cvt.u32.u64 	%r8854, %rd28831;
	ld.const.u32 	%r5474, [const_p+28];
	setp.lt.u32 	%p1775, %r5474, %r8860;
	or.pred  	%p1776, %p4559, %p1775;
	@%p1776 bra 	$L__BB1_1004;
	setp.gt.u32 	%p1777, %r5474, %r8860;
	@%p1777 bra 	$L__BB1_1005;
	cvt.u32.u64 	%r5475, %rd688;
	setp.lt.u32 	%p1778, %r5475, %r8859;
	@%p1778 bra 	$L__BB1_1004;
	cvt.u32.u64 	%r5476, %rd688;
	setp.gt.u32 	%p1779, %r5476, %r8859;
	@%p1779 bra 	$L__BB1_1005;
	cvt.u32.u64 	%r5477, %rd686;
	setp.lt.u32 	%p1780, %r5477, %r8858;
	@%p1780 bra 	$L__BB1_1004;
	cvt.u32.u64 	%r5478, %rd686;
	setp.gt.u32 	%p1781, %r5478, %r8858;
	@%p1781 bra 	$L__BB1_1005;
	cvt.u32.u64 	%r5479, %rd687;
	setp.lt.u32 	%p1782, %r5479, %r8857;
	@%p1782 bra 	$L__BB1_1004;
	cvt.u32.u64 	%r5480, %rd687;
	setp.gt.u32 	%p1783, %r5480, %r8857;
	@%p1783 bra 	$L__BB1_1005;
	cvt.u32.u64 	%r5481, %rd690;
	setp.lt.u32 	%p1784, %r5481, %r8856;
	@%p1784 bra 	$L__BB1_1004;
	cvt.u32.u64 	%r5482, %rd690;
	setp.gt.u32 	%p1785, %r5482, %r8856;
	@%p1785 bra 	$L__BB1_1005;
	cvt.u32.u64 	%r5483, %rd689;
	setp.lt.u32 	%p1786, %r5483, %r8855;
	@%p1786 bra 	$L__BB1_1004;
	cvt.u32.u64 	%r5484, %rd689;
	setp.gt.u32 	%p1787, %r5484, %r8855;
	@%p1787 bra 	$L__BB1_1005;
	cvt.u32.u64 	%r5485, %rd794;
	setp.lt.u32 	%p1788, %r5485, %r8854;
	@%p1788 bra 	$L__BB1_1004;
	cvt.u32.u64 	%r5486, %rd794;
	setp.gt.u32 	%p1789, %r5486, %r8854;
	setp.lt.u32 	%p1790, %r8853, %r1318;
	or.pred  	%p1791, %p1789, %p1790;
	@%p1791 bra 	$L__BB1_1005;
$L__BB1_1004:
	cvt.u32.u64 	%r5487, %rd690;
	cvt.u32.u64 	%r5488, %rd689;
	cvt.u32.u64 	%r5489, %rd794;
	cvt.u32.u64 	%r5490, %rd688;
	cvt.u32.u64 	%r5491, %rd686;
	cvt.u32.u64 	%r5492, %rd687;
	setp.lt.u32 	%p1792, %r8853, %r1318;
	selp.s64 	%rd11629, -1, 0, %p1792;
	sub.s32 	%r8853, %r8853, %r1318;
	and.b64  	%rd11630, %rd28831, 4294967295;
	add.s64 	%rd11631, %rd11630, %rd11629;
	setp.lt.u64 	%p1793, %rd11631, %rd794;
	selp.s64 	%rd11632, -1, 0, %p1793;
	cvt.u32.u64 	%r5493, %rd11631;
	sub.s32 	%r8854, %r5493, %r5489;
	and.b64  	%rd11633, %rd28832, 4294967295;
	add.s64 	%rd11634, %rd11633, %rd11632;
	setp.lt.u64 	%p1794, %rd11634, %rd689;
	selp.s64 	%rd11635, -1, 0, %p1794;
	cvt.u32.u64 	%r5494, %rd11634;
	sub.s32 	%r8855, %r5494, %r5488;
	and.b64  	%rd11636, %rd28833, 4294967295;
	add.s64 	%rd11637, %rd11636, %rd11635;
	setp.lt.u64 	%p1795, %rd11637, %rd690;
	selp.s64 	%rd11638, -1, 0, %p1795;
	cvt.u32.u64 	%r5495, %rd11637;
	sub.s32 	%r8856, %r5495, %r5487;
	and.b64  	%rd11639, %rd28834, 4294967295;
	add.s64 	%rd11640, %rd11639, %rd11638;
	setp.lt.u64 	%p1796, %rd11640, %rd687;
	selp.s64 	%rd11641, -1, 0, %p1796;
	cvt.u32.u64 	%r5496, %rd11640;
	sub.s32 	%r8857, %r5496, %r5492;
	and.b64  	%rd11642, %rd28835, 4294967295;
	add.s64 	%rd11643, %rd11642, %rd11641;
	setp.lt.u64 	%p1797, %rd11643, %rd686;
	selp.s64 	%rd11644, -1, 0, %p1797;
	cvt.u32.u64 	%r5497, %rd11643;
	sub.s32 	%r8858, %r5497, %r5491;
	and.b64  	%rd11645, %rd28836, 4294967295;
	add.s64 	%rd11646, %rd11645, %rd11644;
	setp.lt.u64 	%p1798, %rd11646, %rd688;
	selp.s32 	%r5498, -1, 0, %p1798;
	cvt.u32.u64 	%r5499, %rd11646;
	sub.s32 	%r8859, %r5499, %r5490;
	add.s32 	%r5500, %r8860, %r5498;
	sub.s32 	%r8860, %r5500, %r5474;
$L__BB1_1005:
	setp.gt.u32 	%p1799, %r8860, %r5474;
	@%p1799 bra 	$L__BB1_1018;
	bra.uni 	$L__BB1_1019;
$L__BB1_1006:
	cvt.u32.u64 	%r5501, %rd688;
	setp.gt.u32 	%p1801, %r8859, %r5501;
	@%p1801 bra 	$L__BB1_1018;
	setp.lt.u32 	%p1802, %r8859, %r5501;
	@%p1802 bra 	$L__BB1_1020;
	cvt.u32.u64 	%r5503, %rd686;
	setp.gt.u32 	%p1803, %r8858, %r5503;
	@%p1803 bra 	$L__BB1_1018;
	setp.lt.u32 	%p1804, %r8858, %r5503;
	@%p1804 bra 	$L__BB1_1020;
	cvt.u32.u64 	%r5505, %rd687;
	setp.gt.u32 	%p1805, %r8857, %r5505;
	@%p1805 bra 	$L__BB1_1018;
	setp.lt.u32 	%p1806, %r8857, %r5505;
	@%p1806 bra 	$L__BB1_1020;
	cvt.u32.u64 	%r5507, %rd690;
	setp.gt.u32 	%p1807, %r8856, %r5507;
	@%p1807 bra 	$L__BB1_1018;
	setp.lt.u32 	%p1808, %r8856, %r5507;
	@%p1808 bra 	$L__BB1_1020;
	cvt.u32.u64 	%r5509, %rd689;
	setp.gt.u32 	%p1809, %r8855, %r5509;
	@%p1809 bra 	$L__BB1_1018;
	setp.lt.u32 	%p1810, %r8855, %r5509;
	@%p1810 bra 	$L__BB1_1020;
	cvt.u32.u64 	%r5511, %rd794;
	setp.gt.u32 	%p1811, %r8854, %r5511;
	@%p1811 bra 	$L__BB1_1018;
	setp.lt.u32 	%p1812, %r8854, %r5511;
	setp.lt.u32 	%p1813, %r8853, %r1318;
	or.pred  	%p1814, %p1812, %p1813;
	@%p1814 bra 	$L__BB1_1020;
$L__BB1_1018:
	cvt.u32.u64 	%r5513, %rd688;
	cvt.u32.u64 	%r5514, %rd690;
	cvt.u32.u64 	%r5515, %rd689;
	cvt.u32.u64 	%r5516, %rd794;
	cvt.u32.u64 	%r5517, %rd686;
	cvt.u32.u64 	%r5518, %rd687;
	setp.lt.u32 	%p1815, %r8853, %r1318;
	selp.s64 	%rd11647, -1, 0, %p1815;
	sub.s32 	%r8853, %r8853, %r1318;
	cvt.u64.u32 	%rd11648, %r8854;
	add.s64 	%rd11649, %rd11647, %rd11648;
	setp.lt.u64 	%p1816, %rd11649, %rd794;
	selp.s64 	%rd11650, -1, 0, %p1816;
	cvt.u32.u64 	%r5519, %rd11649;
	sub.s32 	%r8854, %r5519, %r5516;
	cvt.u64.u32 	%rd11651, %r8855;
	add.s64 	%rd11652, %rd11650, %rd11651;
	setp.lt.u64 	%p1817, %rd11652, %rd689;
	selp.s64 	%rd11653, -1, 0, %p1817;
	cvt.u32.u64 	%r5520, %rd11652;
	sub.s32 	%r8855, %r5520, %r5515;
	cvt.u64.u32 	%rd11654, %r8856;
	add.s64 	%rd11655, %rd11653, %rd11654;
	setp.lt.u64 	%p1818, %rd11655, %rd690;
	selp.s64 	%rd11656, -1, 0, %p1818;
	cvt.u32.u64 	%r5521, %rd11655;
	sub.s32 	%r8856, %r5521, %r5514;
	cvt.u64.u32 	%rd11657, %r8857;
	add.s64 	%rd11658, %rd11656, %rd11657;
	setp.lt.u64 	%p1819, %rd11658, %rd687;
	selp.s64 	%rd11659, -1, 0, %p1819;
	cvt.u32.u64 	%r5522, %rd11658;
	sub.s32 	%r8857, %r5522, %r5518;
	cvt.u64.u32 	%rd11660, %r8858;
	add.s64 	%rd11661, %rd11659, %rd11660;
	setp.lt.u64 	%p1820, %rd11661, %rd686;
	selp.s64 	%rd11662, -1, 0, %p1820;
	cvt.u32.u64 	%r5523, %rd11661;
	sub.s32 	%r8858, %r5523, %r5517;
	cvt.u64.u32 	%rd11663, %r8859;
	add.s64 	%rd11664, %rd11662, %rd11663;
	setp.lt.u64 	%p1821, %rd11664, %rd688;
	selp.s32 	%r5524, -1, 0, %p1821;
	cvt.u32.u64 	%r5525, %rd11664;
	sub.s32 	%r8859, %r5525, %r5513;
	add.s32 	%r5526, %r8860, %r5524;
	sub.s32 	%r8860, %r5526, %r5474;
	bra.uni 	$L__BB1_1020;
$L__BB1_1019:
	setp.lt.u32 	%p1800, %r8860, %r5474;
	@%p1800 bra 	$L__BB1_1020;
	bra.uni 	$L__BB1_1006;
$L__BB1_1020:
	mul.wide.u32 	%rd11665, %r8779, %r8529;
	cvt.u32.u64 	%r5527, %rd11665;
	shr.u64 	%rd11666, %rd11665, 32;
	mul.wide.u32 	%rd11667, %r8780, %r8529;
	add.s64 	%rd11668, %rd11666, %rd11667;
	shr.u64 	%rd11669, %rd11668, 32;
	mul.wide.u32 	%rd11670, %r8781, %r8529;
	add.s64 	%rd11671, %rd11669, %rd11670;
	shr.u64 	%rd11672, %rd11671, 32;
	mul.wide.u32 	%rd11673, %r8782, %r8529;
	add.s64 	%rd11674, %rd11672, %rd11673;
	shr.u64 	%rd11675, %rd11674, 32;
	mul.wide.u32 	%rd11676, %r8783, %r8529;
	add.s64 	%rd11677, %rd11675, %rd11676;
	shr.u64 	%rd11678, %rd11677, 32;
	mul.wide.u32 	%rd11679, %r8784, %r8529;
	add.s64 	%rd11680, %rd11678, %rd11679;
	shr.u64 	%rd11681, %rd11680, 32;
	mul.wide.u32 	%rd11682, %r8785, %r8529;
	add.s64 	%rd11683, %rd11681, %rd11682;
	shr.u64 	%rd11684, %rd11683, 32;
	mul.wide.u32 	%rd11685, %r8786, %r8529;
	add.s64 	%rd11686, %rd11684, %rd11685;
	shr.u64 	%rd11687, %rd11686, 32;
	and.b64  	%rd11688, %rd11668, 4294967295;
	mul.wide.u32 	%rd11689, %r8779, %r8528;
	add.s64 	%rd11690, %rd11689, %rd11688;
	shr.u64 	%rd11691, %rd11690, 32;
	and.b64  	%rd11692, %rd11671, 4294967295;
	mul.wide.u32 	%rd11693, %r8780, %r8528;
	add.s64 	%rd11694, %rd11691, %rd11692;
	add.s64 	%rd11695, %rd11694, %rd11693;
	shr.u64 	%rd11696, %rd11695, 32;
	and.b64  	%rd11697, %rd11674, 4294967295;
	mul.wide.u32 	%rd11698, %r8781, %r8528;
	add.s64 	%rd11699, %rd11696, %rd11697;
	add.s64 	%rd11700, %rd11699, %rd11698;
	shr.u64 	%rd11701, %rd11700, 32;
	and.b64  	%rd11702, %rd11677, 4294967295;
	mul.wide.u32 	%rd11703, %r8782, %r8528;
	add.s64 	%rd11704, %rd11701, %rd11702;
	add.s64 	%rd11705, %rd11704, %rd11703;
	shr.u64 	%rd11706, %rd11705, 32;
	and.b64  	%rd11707, %rd11680, 4294967295;
	mul.wide.u32 	%rd11708, %r8783, %r8528;
	add.s64 	%rd11709, %rd11706, %rd11707;
	add.s64 	%rd11710, %rd11709, %rd11708;
	shr.u64 	%rd11711, %rd11710, 32;
	and.b64  	%rd11712, %rd11683, 4294967295;
	mul.wide.u32 	%rd11713, %r8784, %r8528;
	add.s64 	%rd11714, %rd11711, %rd11712;
	add.s64 	%rd11715, %rd11714, %rd11713;
	shr.u64 	%rd11716, %rd11715, 32;
	and.b64  	%rd11717, %rd11686, 4294967295;
	mul.wide.u32 	%rd11718, %r8785, %r8528;
	add.s64 	%rd11719, %rd11716, %rd11717;
	add.s64 	%rd11720, %rd11719, %rd11718;
	shr.u64 	%rd11721, %rd11720, 32;
	mul.wide.u32 	%rd11722, %r8786, %r8528;
	add.s64 	%rd11723, %rd11721, %rd11687;
	add.s64 	%rd11724, %rd11723, %rd11722;
	shr.u64 	%rd11725, %rd11724, 32;
	and.b64  	%rd11726, %rd11695, 4294967295;
	mul.wide.u32 	%rd11727, %r8779, %r8527;
	add.s64 	%rd11728, %rd11727, %rd11726;
	shr.u64 	%rd11729, %rd11728, 32;
	and.b64  	%rd11730, %rd11700, 4294967295;
	mul.wide.u32 	%rd11731, %r8780, %r8527;
	add.s64 	%rd11732, %rd11729, %rd11730;
	add.s64 	%rd11733, %rd11732, %rd11731;
	shr.u64 	%rd11734, %rd11733, 32;
	and.b64  	%rd11735, %rd11705, 4294967295;
	mul.wide.u32 	%rd11736, %r8781, %r8527;
	add.s64 	%rd11737, %rd11734, %rd11735;
	add.s64 	%rd11738, %rd11737, %rd11736;
	shr.u64 	%rd11739, %rd11738, 32;
	and.b64  	%rd11740, %rd11710, 4294967295;
	mul.wide.u32 	%rd11741, %r8782, %r8527;
	add.s64 	%rd11742, %rd11739, %rd11740;
	add.s64 	%rd11743, %rd11742, %rd11741;
	shr.u64 	%rd11744, %rd11743, 32;
	and.b64  	%rd11745, %rd11715, 4294967295;
	mul.wide.u32 	%rd11746, %r8783, %r8527;
	add.s64 	%rd11747, %rd11744, %rd11745;
	add.s64 	%rd11748, %rd11747, %rd11746;
	shr.u64 	%rd11749, %rd11748, 32;
	and.b64  	%rd11750, %rd11720, 4294967295;
	mul.wide.u32 	%rd11751, %r8784, %r8527;
	add.s64 	%rd11752, %rd11749, %rd11750;
	add.s64 	%rd11753, %rd11752, %rd11751;
	shr.u64 	%rd11754, %rd11753, 32;
	and.b64  	%rd11755, %rd11724, 4294967295;
	mul.wide.u32 	%rd11756, %r8785, %r8527;
	add.s64 	%rd11757, %rd11754, %rd11755;
	add.s64 	%rd11758, %rd11757, %rd11756;
	shr.u64 	%rd11759, %rd11758, 32;
	mul.wide.u32 	%rd11760, %r8786, %r8527;
	add.s64 	%rd11761, %rd11759, %rd11725;
	add.s64 	%rd11762, %rd11761, %rd11760;
	shr.u64 	%rd11763, %rd11762, 32;
	and.b64  	%rd11764, %rd11733, 4294967295;
	mul.wide.u32 	%rd11765, %r8779, %r8526;
	add.s64 	%rd11766, %rd11765, %rd11764;
	shr.u64 	%rd11767, %rd11766, 32;
	and.b64  	%rd11768, %rd11738, 4294967295;
	mul.wide.u32 	%rd11769, %r8780, %r8526;
	add.s64 	%rd11770, %rd11767, %rd11768;
	add.s64 	%rd11771, %rd11770, %rd11769;
	shr.u64 	%rd11772, %rd11771, 32;
	and.b64  	%rd11773, %rd11743, 4294967295;
	mul.wide.u32 	%rd11774, %r8781, %r8526;
	add.s64 	%rd11775, %rd11772, %rd11773;
	add.s64 	%rd11776, %rd11775, %rd11774;
	shr.u64 	%rd11777, %rd11776, 32;
	and.b64  	%rd11778, %rd11748, 4294967295;
	mul.wide.u32 	%rd11779, %r8782, %r8526;
	add.s64 	%rd11780, %rd11777, %rd11778;
	add.s64 	%rd11781, %rd11780, %rd11779;
	shr.u64 	%rd11782, %rd11781, 32;
	and.b64  	%rd11783, %rd11753, 4294967295;
	mul.wide.u32 	%rd11784, %r8783, %r8526;
	add.s64 	%rd11785, %rd11782, %rd11783;
	add.s64 	%rd11786, %rd11785, %rd11784;
	shr.u64 	%rd11787, %rd11786, 32;
	and.b64  	%rd11788, %rd11758, 4294967295;
	mul.wide.u32 	%rd11789, %r8784, %r8526;
	add.s64 	%rd11790, %rd11787, %rd11788;
	add.s64 	%rd11791, %rd11790, %rd11789;
	shr.u64 	%rd11792, %rd11791, 32;
	and.b64  	%rd11793, %rd11762, 4294967295;
	mul.wide.u32 	%rd11794, %r8785, %r8526;
	add.s64 	%rd11795, %rd11792, %rd11793;
	add.s64 	%rd11796, %rd11795, %rd11794;
	shr.u64 	%rd11797, %rd11796, 32;
	mul.wide.u32 	%rd11798, %r8786, %r8526;
	add.s64 	%rd11799, %rd11797, %rd11763;
	add.s64 	%rd11800, %rd11799, %rd11798;
	shr.u64 	%rd11801, %rd11800, 32;
	and.b64  	%rd11802, %rd11771, 4294967295;
	mul.wide.u32 	%rd11803, %r8779, %r8525;
	add.s64 	%rd11804, %rd11803, %rd11802;
	shr.u64 	%rd11805, %rd11804, 32;
	and.b64  	%rd11806, %rd11776, 4294967295;
	mul.wide.u32 	%rd11807, %r8780, %r8525;
	add.s64 	%rd11808, %rd11805, %rd11806;
	add.s64 	%rd11809, %rd11808, %rd11807;
	shr.u64 	%rd11810, %rd11809, 32;
	and.b64  	%rd11811, %rd11781, 4294967295;
	mul.wide.u32 	%rd11812, %r8781, %r8525;
	add.s64 	%rd11813, %rd11810, %rd11811;
	add.s64 	%rd11814, %rd11813, %rd11812;
	shr.u64 	%rd11815, %rd11814, 32;
	and.b64  	%rd11816, %rd11786, 4294967295;
	mul.wide.u32 	%rd11817, %r8782, %r8525;
	add.s64 	%rd11818, %rd11815, %rd11816;
	add.s64 	%rd11819, %rd11818, %rd11817;
	shr.u64 	%rd11820, %rd11819, 32;
	and.b64  	%rd11821, %rd11791, 4294967295;
	mul.wide.u32 	%rd11822, %r8783, %r8525;
	add.s64 	%rd11823, %rd11820, %rd11821;
	add.s64 	%rd11824, %rd11823, %rd11822;
	shr.u64 	%rd11825, %rd11824, 32;
	and.b64  	%rd11826, %rd11796, 4294967295;
	mul.wide.u32 	%rd11827, %r8784, %r8525;
	add.s64 	%rd11828, %rd11825, %rd11826;
	add.s64 	%rd11829, %rd11828, %rd11827;
	shr.u64 	%rd11830, %rd11829, 32;
	and.b64  	%rd11831, %rd11800, 4294967295;
	mul.wide.u32 	%rd11832, %r8785, %r8525;
	add.s64 	%rd11833, %rd11830, %rd11831;
	add.s64 	%rd11834, %rd11833, %rd11832;
	shr.u64 	%rd11835, %rd11834, 32;
	mul.wide.u32 	%rd11836, %r8786, %r8525;
	add.s64 	%rd11837, %rd11835, %rd11801;
	add.s64 	%rd11838, %rd11837, %rd11836;
	shr.u64 	%rd11839, %rd11838, 32;
	and.b64  	%rd11840, %rd11809, 4294967295;
	mul.wide.u32 	%rd11841, %r8779, %r8524;
	add.s64 	%rd11842, %rd11841, %rd11840;
	shr.u64 	%rd11843, %rd11842, 32;
	and.b64  	%rd11844, %rd11814, 4294967295;
	mul.wide.u32 	%rd11845, %r8780, %r8524;
	add.s64 	%rd11846, %rd11843, %rd11844;
	add.s64 	%rd11847, %rd11846, %rd11845;
	shr.u64 	%rd11848, %rd11847, 32;
	and.b64  	%rd11849, %rd11819, 4294967295;
	mul.wide.u32 	%rd11850, %r8781, %r8524;
	add.s64 	%rd11851, %rd11848, %rd11849;
	add.s64 	%rd11852, %rd11851, %rd11850;
	shr.u64 	%rd11853, %rd11852, 32;
	and.b64  	%rd11854, %rd11824, 4294967295;
	mul.wide.u32 	%rd11855, %r8782, %r8524;
	add.s64 	%rd11856, %rd11853, %rd11854;
	add.s64 	%rd11857, %rd11856, %rd11855;
	shr.u64 	%rd11858, %rd11857, 32;
	and.b64  	%rd11859, %rd11829, 4294967295;
	mul.wide.u32 	%rd11860, %r8783, %r8524;
	add.s64 	%rd11861, %rd11858, %rd11859;
	add.s64 	%rd11862, %rd11861, %rd11860;
	shr.u64 	%rd11863, %rd11862, 32;
	and.b64  	%rd11864, %rd11834, 4294967295;
	mul.wide.u32 	%rd11865, %r8784, %r8524;
	add.s64 	%rd11866, %rd11863, %rd11864;
	add.s64 	%rd11867, %rd11866, %rd11865;
	shr.u64 	%rd11868, %rd11867, 32;
	and.b64  	%rd11869, %rd11838, 4294967295;
	mul.wide.u32 	%rd11870, %r8785, %r8524;
	add.s64 	%rd11871, %rd11868, %rd11869;
	add.s64 	%rd11872, %rd11871, %rd11870;
	shr.u64 	%rd11873, %rd11872, 32;
	mul.wide.u32 	%rd11874, %r8786, %r8524;
	add.s64 	%rd11875, %rd11873, %rd11839;
	add.s64 	%rd11876, %rd11875, %rd11874;
	shr.u64 	%rd11877, %rd11876, 32;
	and.b64  	%rd11878, %rd11847, 4294967295;
	mul.wide.u32 	%rd11879, %r8779, %r8523;
	add.s64 	%rd11880, %rd11879, %rd11878;
	shr.u64 	%rd11881, %rd11880, 32;
	and.b64  	%rd11882, %rd11852, 4294967295;
	mul.wide.u32 	%rd11883, %r8780, %r8523;
	add.s64 	%rd11884, %rd11881, %rd11882;
	add.s64 	%rd11885, %rd11884, %rd11883;
	shr.u64 	%rd11886, %rd11885, 32;
	and.b64  	%rd11887, %rd11857, 4294967295;
	mul.wide.u32 	%rd11888, %r8781, %r8523;
	add.s64 	%rd11889, %rd11886, %rd11887;
	add.s64 	%rd11890, %rd11889, %rd11888;
	shr.u64 	%rd11891, %rd11890, 32;
	and.b64  	%rd11892, %rd11862, 4294967295;
	mul.wide.u32 	%rd11893, %r8782, %r8523;
	add.s64 	%rd11894, %rd11891, %rd11892;
	add.s64 	%rd11895, %rd11894, %rd11893;
	shr.u64 	%rd11896, %rd11895, 32;
	and.b64  	%rd11897, %rd11867, 4294967295;
	mul.wide.u32 	%rd11898, %r8783, %r8523;
	add.s64 	%rd11899, %rd11896, %rd11897;
	add.s64 	%rd11900, %rd11899, %rd11898;
	shr.u64 	%rd11901, %rd11900, 32;
	and.b64  	%rd11902, %rd11872, 4294967295;
	mul.wide.u32 	%rd11903, %r8784, %r8523;
	add.s64 	%rd11904, %rd11901, %rd11902;
	add.s64 	%rd11905, %rd11904, %rd11903;
	shr.u64 	%rd11906, %rd11905, 32;
	and.b64  	%rd11907, %rd11876, 4294967295;
	mul.wide.u32 	%rd11908, %r8785, %r8523;
	add.s64 	%rd11909, %rd11906, %rd11907;
	add.s64 	%rd11910, %rd11909, %rd11908;
	shr.u64 	%rd11911, %rd11910, 32;
	mul.wide.u32 	%rd11912, %r8786, %r8523;
	add.s64 	%rd11913, %rd11911, %rd11877;
	add.s64 	%rd11914, %rd11913, %rd11912;
	shr.u64 	%rd11915, %rd11914, 32;
	and.b64  	%rd11916, %rd11885, 4294967295;
	mul.wide.u32 	%rd11917, %r8779, %r8522;
	add.s64 	%rd11918, %rd11917, %rd11916;
	shr.u64 	%rd11919, %rd11918, 32;
	and.b64  	%rd11920, %rd11890, 4294967295;
	mul.wide.u32 	%rd11921, %r8780, %r8522;
	add.s64 	%rd11922, %rd11919, %rd11920;
	add.s64 	%rd11923, %rd11922, %rd11921;
	shr.u64 	%rd11924, %rd11923, 32;
	and.b64  	%rd11925, %rd11895, 4294967295;
	mul.wide.u32 	%rd11926, %r8781, %r8522;
	add.s64 	%rd11927, %rd11924, %rd11925;
	add.s64 	%rd11928, %rd11927, %rd11926;
	shr.u64 	%rd11929, %rd11928, 32;
	and.b64  	%rd11930, %rd11900, 4294967295;
	mul.wide.u32 	%rd11931, %r8782, %r8522;
	add.s64 	%rd11932, %rd11929, %rd11930;
	add.s64 	%rd11933, %rd11932, %rd11931;
	shr.u64 	%rd11934, %rd11933, 32;
	and.b64  	%rd11935, %rd11905, 4294967295;
	mul.wide.u32 	%rd11936, %r8783, %r8522;
	add.s64 	%rd11937, %rd11934, %rd11935;
	add.s64 	%rd11938, %rd11937, %rd11936;
	shr.u64 	%rd11939, %rd11938, 32;
	and.b64  	%rd11940, %rd11910, 4294967295;
	mul.wide.u32 	%rd11941, %r8784, %r8522;
	add.s64 	%rd11942, %rd11939, %rd11940;
	add.s64 	%rd11943, %rd11942, %rd11941;
	shr.u64 	%rd11944, %rd11943, 32;
	and.b64  	%rd11945, %rd11914, 4294967295;
	mul.wide.u32 	%rd11946, %r8785, %r8522;
	add.s64 	%rd11947, %rd11944, %rd11945;
	add.s64 	%rd11948, %rd11947, %rd11946;
	shr.u64 	%rd11949, %rd11948, 32;
	mul.wide.u32 	%rd11950, %r8786, %r8522;
	add.s64 	%rd11951, %rd11949, %rd11915;
	add.s64 	%rd11952, %rd11951, %rd11950;
	shr.u64 	%rd11953, %rd11952, 32;
	{ .reg .b32 tmp; mov.b64 {tmp, %r5528}, %rd11952; }
	and.b64  	%rd11954, %rd11923, 4294967295;
	mul.lo.s64 	%rd11955, %rd11954, 977;
	cvt.u32.u64 	%r5529, %rd11955;
	shr.u64 	%rd11956, %rd11955, 32;
	and.b64  	%rd11957, %rd11928, 4294967295;
	mad.lo.s64 	%rd11958, %rd11957, 977, %rd11956;
	shr.u64 	%rd11959, %rd11958, 32;
	and.b64  	%rd11960, %rd11933, 4294967295;
	mad.lo.s64 	%rd11961, %rd11960, 977, %rd11959;
	shr.u64 	%rd11962, %rd11961, 32;
	and.b64  	%rd11963, %rd11938, 4294967295;
	mad.lo.s64 	%rd11964, %rd11963, 977, %rd11962;
	shr.u64 	%rd11965, %rd11964, 32;
	and.b64  	%rd11966, %rd11943, 4294967295;
	mad.lo.s64 	%rd11967, %rd11966, 977, %rd11965;
	shr.u64 	%rd11968, %rd11967, 32;
	and.b64  	%rd11969, %rd11948, 4294967295;
	mad.lo.s64 	%rd11970, %rd11969, 977, %rd11968;
	shr.u64 	%rd11971, %rd11970, 32;
	and.b64  	%rd11972, %rd11952, 4294967295;
	mad.lo.s64 	%rd11973, %rd11972, 977, %rd11971;
	shr.u64 	%rd11974, %rd11973, 32;
	mad.lo.s64 	%rd11975, %rd11953, 977, %rd11974;
	{ .reg .b32 tmp; mov.b64 {tmp, %r5530}, %rd11975; }
	add.s32 	%r8870, %r5527, %r5529;
	setp.lt.u32 	%p1823, %r8870, %r5527;
	selp.u64 	%rd11976, 1, 0, %p1823;
	and.b64  	%rd11977, %rd11690, 4294967295;
	and.b64  	%rd11978, %rd11958, 4294967295;
	add.s64 	%rd11979, %rd11977, %rd11976;
	add.s64 	%rd11980, %rd11979, %rd11978;
	shr.u64 	%rd11981, %rd11980, 32;
	and.b64  	%rd11982, %rd11728, 4294967295;
	and.b64  	%rd11983, %rd11961, 4294967295;
	add.s64 	%rd11984, %rd11981, %rd11982;
	add.s64 	%rd11985, %rd11984, %rd11983;
	shr.u64 	%rd11986, %rd11985, 32;
	and.b64  	%rd11987, %rd11766, 4294967295;
	and.b64  	%rd11988, %rd11964, 4294967295;
	add.s64 	%rd11989, %rd11986, %rd11987;
	add.s64 	%rd11990, %rd11989, %rd11988;
	shr.u64 	%rd11991, %rd11990, 32;
	and.b64  	%rd11992, %rd11804, 4294967295;
	and.b64  	%rd11993, %rd11967, 4294967295;
	add.s64 	%rd11994, %rd11991, %rd11992;
	add.s64 	%rd11995, %rd11994, %rd11993;
	shr.u64 	%rd11996, %rd11995, 32;
	and.b64  	%rd11997, %rd11842, 4294967295;
	and.b64  	%rd11998, %rd11970, 4294967295;
	add.s64 	%rd11999, %rd11996, %rd11997;
	add.s64 	%rd12000, %rd11999, %rd11998;
	shr.u64 	%rd12001, %rd12000, 32;
	and.b64  	%rd12002, %rd11880, 4294967295;
	and.b64  	%rd12003, %rd11973, 4294967295;
	add.s64 	%rd12004, %rd12001, %rd12002;
	add.s64 	%rd12005, %rd12004, %rd12003;
	shr.u64 	%rd12006, %rd12005, 32;
	and.b64  	%rd12007, %rd11918, 4294967295;
	and.b64  	%rd12008, %rd11975, 4294967295;
	add.s64 	%rd12009, %rd12006, %rd12007;
	add.s64 	%rd12010, %rd12009, %rd12008;
	{ .reg .b32 tmp; mov.b64 {tmp, %r5531}, %rd12010; }
	add.s32 	%r5532, %r5531, %r5530;
	and.b64  	%rd12011, %rd11980, 4294967295;
	add.s64 	%rd28838, %rd12011, %rd11954;
	shr.u64 	%rd12012, %rd28838, 32;
	and.b64  	%rd12013, %rd11985, 4294967295;
	add.s64 	%rd12014, %rd12012, %rd12013;
	add.s64 	%rd28839, %rd12014, %rd11957;
	shr.u64 	%rd12015, %rd28839, 32;
	and.b64  	%rd12016, %rd11990, 4294967295;
	add.s64 	%rd12017, %rd12015, %rd12016;
	add.s64 	%rd28840, %rd12017, %rd11960;
	shr.u64 	%rd12018, %rd28840, 32;
	and.b64  	%rd12019, %rd11995, 4294967295;
	add.s64 	%rd12020, %rd12018, %rd12019;
	add.s64 	%rd28841, %rd12020, %rd11963;
	shr.u64 	%rd12021, %rd28841, 32;
	and.b64  	%rd12022, %rd12000, 4294967295;
	add.s64 	%rd12023, %rd12021, %rd12022;
	add.s64 	%rd28842, %rd12023, %rd11966;
	shr.u64 	%rd12024, %rd28842, 32;
	and.b64  	%rd12025, %rd12005, 4294967295;
	add.s64 	%rd12026, %rd12024, %rd12025;
	add.s64 	%rd28843, %rd12026, %rd11969;
	shr.u64 	%rd12027, %rd28843, 32;
	and.b64  	%rd12028, %rd12010, 4294967295;
	add.s64 	%rd12029, %rd12027, %rd12028;
	add.s64 	%rd28844, %rd12029, %rd11972;
	{ .reg .b32 tmp; mov.b64 {tmp, %r5533}, %rd28844; }
	add.s32 	%r5534, %r5532, %r5533;
	add.s32 	%r1360, %r5534, %r5528;
	setp.eq.s32 	%p1824, %r1360, 0;
	mov.pred 	%p4560, 0;
	@%p1824 bra 	$L__BB1_1022;
	cvt.u64.u32 	%rd12030, %r1360;
	mul.wide.u32 	%rd12031, %r1360, 977;
	cvt.u32.u64 	%r5535, %rd12031;
	shr.u64 	%rd12032, %rd12031, 32;
	add.s64 	%rd12033, %rd12032, %rd12030;
	shr.u64 	%rd12034, %rd12033, 32;
	add.s32 	%r1361, %r8870, %r5535;
	setp.lt.u32 	%p1825, %r1361, %r8870;
	selp.u64 	%rd12035, 1, 0, %p1825;
	and.b64  	%rd12036, %rd28838, 4294967295;
	and.b64  	%rd12037, %rd12033, 4294967295;
	add.s64 	%rd12038, %rd12036, %rd12035;
	add.s64 	%rd28838, %rd12038, %rd12037;
	shr.u64 	%rd12039, %rd28838, 32;
	and.b64  	%rd12040, %rd28839, 4294967295;
	add.s64 	%rd12041, %rd12039, %rd12040;
	add.s64 	%rd28839, %rd12041, %rd12034;
	shr.u64 	%rd12042, %rd28839, 32;
	and.b64  	%rd12043, %rd28840, 4294967295;
	add.s64 	%rd28840, %rd12042, %rd12043;
	shr.u64 	%rd12044, %rd28840, 32;
	and.b64  	%rd12045, %rd28841, 4294967295;
	add.s64 	%rd28841, %rd12044, %rd12045;
	shr.u64 	%rd12046, %rd28841, 32;
	and.b64  	%rd12047, %rd28842, 4294967295;
	add.s64 	%rd28842, %rd12046, %rd12047;
	shr.u64 	%rd12048, %rd28842, 32;
	and.b64  	%rd12049, %rd28843, 4294967295;
	add.s64 	%rd28843, %rd12048, %rd12049;
	shr.u64 	%rd12050, %rd28843, 32;
	and.b64  	%rd12051, %rd28844, 4294967295;
	add.s64 	%rd28844, %rd12050, %rd12051;
	setp.gt.u64 	%p4560, %rd28844, 4294967295;
	mov.u32 	%r8870, %r1361;
$L__BB1_1022:
	cvt.u32.u64 	%r8877, %rd28844;
	cvt.u32.u64 	%r8876, %rd28843;
	cvt.u32.u64 	%r8875, %rd28842;
	cvt.u32.u64 	%r8874, %rd28841;
	cvt.u32.u64 	%r8873, %rd28840;
	cvt.u32.u64 	%r8872, %rd28839;
	cvt.u32.u64 	%r8871, %rd28838;
	setp.lt.u32 	%p1826, %r5474, %r8877;
	or.pred  	%p1827, %p4560, %p1826;
	@%p1827 bra 	$L__BB1_1036;
	setp.gt.u32 	%p1828, %r5474, %r8877;
	@%p1828 bra 	$L__BB1_1037;
	cvt.u32.u64 	%r5536, %rd688;
	setp.lt.u32 	%p1829, %r5536, %r8876;
	@%p1829 bra 	$L__BB1_1036;
	cvt.u32.u64 	%r5537, %rd688;
	setp.gt.u32 	%p1830, %r5537, %r8876;
	@%p1830 bra 	$L__BB1_1037;
	cvt.u32.u64 	%r5538, %rd686;
	setp.lt.u32 	%p1831, %r5538, %r8875;
	@%p1831 bra 	$L__BB1_1036;
	cvt.u32.u64 	%r5539, %rd686;
	setp.gt.u32 	%p1832, %r5539, %r8875;
	@%p1832 bra 	$L__BB1_1037;
	cvt.u32.u64 	%r5540, %rd687;
	setp.lt.u32 	%p1833, %r5540, %r8874;
	@%p1833 bra 	$L__BB1_1036;
	cvt.u32.u64 	%r5541, %rd687;
	setp.gt.u32 	%p1834, %r5541, %r8874;
	@%p1834 bra 	$L__BB1_1037;
	cvt.u32.u64 	%r5542, %rd690;
	setp.lt.u32 	%p1835, %r5542, %r8873;
	@%p1835 bra 	$L__BB1_1036;
	cvt.u32.u64 	%r5543, %rd690;
	setp.gt.u32 	%p1836, %r5543, %r8873;
	@%p1836 bra 	$L__BB1_1037;
	cvt.u32.u64 	%r5544, %rd689;
	setp.lt.u32 	%p1837, %r5544, %r8872;
	@%p1837 bra 	$L__BB1_1036;
	cvt.u32.u64 	%r5545, %rd689;
	setp.gt.u32 	%p1838, %r5545, %r8872;
	@%p1838 bra 	$L__BB1_1037;
	cvt.u32.u64 	%r5546, %rd794;
	setp.lt.u32 	%p1839, %r5546, %r8871;
	@%p1839 bra 	$L__BB1_1036;
	cvt.u32.u64 	%r5547, %rd794;
	setp.gt.u32 	%p1840, %r5547, %r8871;
	setp.lt.u32 	%p1841, %r8870, %r1318;
	or.pred  	%p1842, %p1840, %p1841;
	@%p1842 bra 	$L__BB1_1037;
$L__BB1_1036:
	cvt.u32.u64 	%r5548, %rd690;
	cvt.u32.u64 	%r5549, %rd689;
	cvt.u32.u64 	%r5550, %rd794;
	cvt.u32.u64 	%r5551, %rd688;
	cvt.u32.u64 	%r5552, %rd686;
	cvt.u32.u64 	%r5553, %rd687;
	setp.lt.u32 	%p1843, %r8870, %r1318;
	selp.s64 	%rd12053, -1, 0, %p1843;
	sub.s32 	%r8870, %r8870, %r1318;
	and.b64  	%rd12054, %rd28838, 4294967295;
	add.s64 	%rd12055, %rd12054, %rd12053;
	setp.lt.u64 	%p1844, %rd12055, %rd794;
	selp.s64 	%rd12056, -1, 0, %p1844;
	cvt.u32.u64 	%r5554, %rd12055;
	sub.s32 	%r8871, %r5554, %r5550;
	and.b64  	%rd12057, %rd28839, 4294967295;
	add.s64 	%rd12058, %rd12057, %rd12056;
	setp.lt.u64 	%p1845, %rd12058, %rd689;
	selp.s64 	%rd12059, -1, 0, %p1845;
	cvt.u32.u64 	%r5555, %rd12058;
	sub.s32 	%r8872, %r5555, %r5549;
	and.b64  	%rd12060, %rd28840, 4294967295;
	add.s64 	%rd12061, %rd12060, %rd12059;
	setp.lt.u64 	%p1846, %rd12061, %rd690;
	selp.s64 	%rd12062, -1, 0, %p1846;
	cvt.u32.u64 	%r5556, %rd12061;
	sub.s32 	%r8873, %r5556, %r5548;
	and.b64  	%rd12063, %rd28841, 4294967295;
	add.s64 	%rd12064, %rd12063, %rd12062;
	setp.lt.u64 	%p1847, %rd12064, %rd687;
	selp.s64 	%rd12065, -1, 0, %p1847;
	cvt.u32.u64 	%r5557, %rd12064;
	sub.s32 	%r8874, %r5557, %r5553;
	and.b64  	%rd12066, %rd28842, 4294967295;
	add.s64 	%rd12067, %rd12066, %rd12065;
	setp.lt.u64 	%p1848, %rd12067, %rd686;
	selp.s64 	%rd12068, -1, 0, %p1848;
	cvt.u32.u64 	%r5558, %rd12067;
	sub.s32 	%r8875, %r5558, %r5552;
	and.b64  	%rd12069, %rd28843, 4294967295;
	add.s64 	%rd12070, %rd12069, %rd12068;
	setp.lt.u64 	%p1849, %rd12070, %rd688;
	selp.s32 	%r5559, -1, 0, %p1849;
	cvt.u32.u64 	%r5560, %rd12070;
	sub.s32 	%r8876, %r5560, %r5551;
	add.s32 	%r5561, %r8877, %r5559;
	sub.s32 	%r8877, %r5561, %r5474;
$L__BB1_1037:
	setp.gt.u32 	%p1850, %r8877, %r5474;
	@%p1850 bra 	$L__BB1_1050;
	bra.uni 	$L__BB1_1051;
$L__BB1_1038:
	cvt.u32.u64 	%r5562, %rd688;
	setp.gt.u32 	%p1852, %r8876, %r5562;
	@%p1852 bra 	$L__BB1_1050;
	setp.lt.u32 	%p1853, %r8876, %r5562;
	@%p1853 bra 	$L__BB1_1052;
	cvt.u32.u64 	%r5564, %rd686;
	setp.gt.u32 	%p1854, %r8875, %r5564;
	@%p1854 bra 	$L__BB1_1050;
	setp.lt.u32 	%p1855, %r8875, %r5564;
	@%p1855 bra 	$L__BB1_1052;
	cvt.u32.u64 	%r5566, %rd687;
	setp.gt.u32 	%p1856, %r8874, %r5566;
	@%p1856 bra 	$L__BB1_1050;
	setp.lt.u32 	%p1857, %r8874, %r5566;
	@%p1857 bra 	$L__BB1_1052;
	cvt.u32.u64 	%r5568, %rd690;
	setp.gt.u32 	%p1858, %r8873, %r5568;
	@%p1858 bra 	$L__BB1_1050;
	setp.lt.u32 	%p1859, %r8873, %r5568;
	@%p1859 bra 	$L__BB1_1052;
	cvt.u32.u64 	%r5570, %rd689;
	setp.gt.u32 	%p1860, %r8872, %r5570;
	@%p1860 bra 	$L__BB1_1050;
	setp.lt.u32 	%p1861, %r8872, %r5570;
	@%p1861 bra 	$L__BB1_1052;
	cvt.u32.u64 	%r5572, %rd794;
	setp.gt.u32 	%p1862, %r8871, %r5572;
	@%p1862 bra 	$L__BB1_1050;
	setp.lt.u32 	%p1863, %r8871, %r5572;
	setp.lt.u32 	%p1864, %r8870, %r1318;
	or.pred  	%p1865, %p1863, %p1864;
	@%p1865 bra 	$L__BB1_1052;
$L__BB1_1050:
	cvt.u32.u64 	%r5574, %rd690;
	cvt.u32.u64 	%r5575, %rd689;
	cvt.u32.u64 	%r5576, %rd794;
	cvt.u32.u64 	%r5577, %rd688;
	cvt.u32.u64 	%r5578, %rd686;
	cvt.u32.u64 	%r5579, %rd687;
	setp.lt.u32 	%p1866, %r8870, %r1318;
	selp.s64 	%rd12071, -1, 0, %p1866;
	sub.s32 	%r8870, %r8870, %r1318;
	cvt.u64.u32 	%rd12072, %r8871;
	add.s64 	%rd12073, %rd12071, %rd12072;
	setp.lt.u64 	%p1867, %rd12073, %rd794;
	selp.s64 	%rd12074, -1, 0, %p1867;
	cvt.u32.u64 	%r5580, %rd12073;
	sub.s32 	%r8871, %r5580, %r5576;
	cvt.u64.u32 	%rd12075, %r8872;
	add.s64 	%rd12076, %rd12074, %rd12075;
	setp.lt.u64 	%p1868, %rd12076, %rd689;
	selp.s64 	%rd12077, -1, 0, %p1868;
	cvt.u32.u64 	%r5581, %rd12076;
	sub.s32 	%r8872, %r5581, %r5575;
	cvt.u64.u32 	%rd12078, %r8873;
	add.s64 	%rd12079, %rd12077, %rd12078;
	setp.lt.u64 	%p1869, %rd12079, %rd690;
	selp.s64 	%rd12080, -1, 0, %p1869;
	cvt.u32.u64 	%r5582, %rd12079;
	sub.s32 	%r8873, %r5582, %r5574;
	cvt.u64.u32 	%rd12081, %r8874;
	add.s64 	%rd12082, %rd12080, %rd12081;
	setp.lt.u64 	%p1870, %rd12082, %rd687;
	selp.s64 	%rd12083, -1, 0, %p1870;
	cvt.u32.u64 	%r5583, %rd12082;
	sub.s32 	%r8874, %r5583, %r5579;
	cvt.u64.u32 	%rd12084, %r8875;
	add.s64 	%rd12085, %rd12083, %rd12084;
	setp.lt.u64 	%p1871, %rd12085, %rd686;
	selp.s64 	%rd12086, -1, 0, %p1871;
	cvt.u32.u64 	%r5584, %rd12085;
	sub.s32 	%r8875, %r5584, %r5578;
	cvt.u64.u32 	%rd12087, %r8876;
	add.s64 	%rd12088, %rd12086, %rd12087;
	setp.lt.u64 	%p1872, %rd12088, %rd688;
	selp.s32 	%r5585, -1, 0, %p1872;
	cvt.u32.u64 	%r5586, %rd12088;
	sub.s32 	%r8876, %r5586, %r5577;
	add.s32 	%r5587, %r8877, %r5585;
	sub.s32 	%r8877, %r5587, %r5474;
	bra.uni 	$L__BB1_1052;
$L__BB1_1051:
	setp.lt.u32 	%p1851, %r8877, %r5474;
	@%p1851 bra 	$L__BB1_1052;
	bra.uni 	$L__BB1_1038;
$L__BB1_1052:
	setp.gt.u32 	%p1873, %r8860, %r8877;
	@%p1873 bra 	$L__BB1_1053;
	bra.uni 	$L__BB1_1066;
$L__BB1_1053:
	setp.lt.u32 	%p1897, %r8853, %r8870;
	selp.s64 	%rd12131, -1, 0, %p1897;
	cvt.u64.u32 	%rd12132, %r8854;
	add.s64 	%rd28845, %rd12131, %rd12132;
	cvt.u64.u32 	%rd12133, %r8871;
	setp.lt.u64 	%p1898, %rd28845, %rd12133;
	selp.s64 	%rd12134, -1, 0, %p1898;
	cvt.u64.u32 	%rd12135, %r8855;
	add.s64 	%rd28846, %rd12134, %rd12135;
	cvt.u64.u32 	%rd12136, %r8872;
	setp.lt.u64 	%p1899, %rd28846, %rd12136;
	selp.s64 	%rd12137, -1, 0, %p1899;
	cvt.u64.u32 	%rd12138, %r8856;
	add.s64 	%rd28847, %rd12137, %rd12138;
	cvt.u64.u32 	%rd12139, %r8873;
	setp.lt.u64 	%p1900, %rd28847, %rd12139;
	selp.s64 	%rd12140, -1, 0, %p1900;
	cvt.u64.u32 	%rd12141, %r8857;
	add.s64 	%rd28848, %rd12140, %rd12141;
	cvt.u64.u32 	%rd12142, %r8874;
	setp.lt.u64 	%p1901, %rd28848, %rd12142;
	selp.s64 	%rd12143, -1, 0, %p1901;
	cvt.u64.u32 	%rd12144, %r8858;
	add.s64 	%rd28849, %rd12143, %rd12144;
	cvt.u64.u32 	%rd12145, %r8875;
	setp.lt.u64 	%p1902, %rd28849, %rd12145;
	selp.s64 	%rd12146, -1, 0, %p1902;
	cvt.u64.u32 	%rd12147, %r8859;
	add.s64 	%rd28850, %rd12146, %rd12147;
	cvt.u64.u32 	%rd12148, %r8876;
	setp.lt.u64 	%p1903, %rd28850, %rd12148;
	selp.s32 	%r5592, -1, 0, %p1903;
	add.s32 	%r8879, %r8860, %r5592;
	bra.uni 	$L__BB1_1068;
$L__BB1_1054:
	setp.gt.u32 	%p1875, %r8859, %r8876;
	@%p1875 bra 	$L__BB1_1053;
	setp.lt.u32 	%p1876, %r8859, %r8876;
	@%p1876 bra 	$L__BB1_1067;
	setp.gt.u32 	%p1877, %r8858, %r8875;
	@%p1877 bra 	$L__BB1_1053;
	setp.lt.u32 	%p1878, %r8858, %r8875;
	@%p1878 bra 	$L__BB1_1067;
	setp.gt.u32 	%p1879, %r8857, %r8874;
	@%p1879 bra 	$L__BB1_1053;
	setp.lt.u32 	%p1880, %r8857, %r8874;
	@%p1880 bra 	$L__BB1_1067;
	setp.gt.u32 	%p1881, %r8856, %r8873;
	@%p1881 bra 	$L__BB1_1053;
	setp.lt.u32 	%p1882, %r8856, %r8873;
	@%p1882 bra 	$L__BB1_1067;
	setp.gt.u32 	%p1883, %r8855, %r8872;
	@%p1883 bra 	$L__BB1_1053;
	setp.lt.u32 	%p1884, %r8855, %r8872;
	@%p1884 bra 	$L__BB1_1067;
	setp.gt.u32 	%p1885, %r8854, %r8871;
	@%p1885 bra 	$L__BB1_1053;
	setp.lt.u32 	%p1886, %r8854, %r8871;
	setp.lt.u32 	%p1887, %r8853, %r8870;
	or.pred  	%p1888, %p1886, %p1887;
	@%p1888 bra 	$L__BB1_1067;
	bra.uni 	$L__BB1_1053;
$L__BB1_1066:
	setp.ge.u32 	%p1874, %r8860, %r8877;
	@%p1874 bra 	$L__BB1_1054;
$L__BB1_1067:
	add.s32 	%r1402, %r8853, %r1318;
	setp.lt.u32 	%p1889, %r1402, %r8853;
	selp.u64 	%rd12089, 1, 0, %p1889;
	cvt.u64.u32 	%rd12090, %r8854;
	add.s64 	%rd12091, %rd12089, %rd12090;
	add.s64 	%rd12092, %rd12091, %rd794;
	shr.u64 	%rd12093, %rd12092, 32;
	cvt.u64.u32 	%rd12094, %r8855;
	add.s64 	%rd12095, %rd12093, %rd12094;
	add.s64 	%rd12096, %rd12095, %rd689;
	shr.u64 	%rd12097, %rd12096, 32;
	cvt.u64.u32 	%rd12098, %r8856;
	add.s64 	%rd12099, %rd12097, %rd12098;
	add.s64 	%rd12100, %rd12099, %rd690;
	shr.u64 	%rd12101, %rd12100, 32;
	cvt.u64.u32 	%rd12102, %r8857;
	add.s64 	%rd12103, %rd12101, %rd12102;
	add.s64 	%rd12104, %rd12103, %rd687;
	shr.u64 	%rd12105, %rd12104, 32;
	cvt.u64.u32 	%rd12106, %r8858;
	add.s64 	%rd12107, %rd12105, %rd12106;
	add.s64 	%rd12108, %rd12107, %rd686;
	shr.u64 	%rd12109, %rd12108, 32;
	cvt.u64.u32 	%rd12110, %r8859;
	add.s64 	%rd12111, %rd12109, %rd12110;
	add.s64 	%rd12112, %rd12111, %rd688;
	{ .reg .b32 tmp; mov.b64 {tmp, %r5588}, %rd12112; }
	add.s32 	%r5589, %r8860, %r5588;
	add.s32 	%r5590, %r5589, %r5474;
	setp.lt.u32 	%p1890, %r1402, %r8870;
	selp.s64 	%rd12113, -1, 0, %p1890;
	and.b64  	%rd12114, %rd12092, 4294967295;
	add.s64 	%rd28845, %rd12114, %rd12113;
	cvt.u64.u32 	%rd12115, %r8871;
	setp.lt.u64 	%p1891, %rd28845, %rd12115;
	selp.s64 	%rd12116, -1, 0, %p1891;
	and.b64  	%rd12117, %rd12096, 4294967295;
	add.s64 	%rd28846, %rd12117, %rd12116;
	cvt.u64.u32 	%rd12118, %r8872;
	setp.lt.u64 	%p1892, %rd28846, %rd12118;
	selp.s64 	%rd12119, -1, 0, %p1892;
	and.b64  	%rd12120, %rd12100, 4294967295;
	add.s64 	%rd28847, %rd12120, %rd12119;
	cvt.u64.u32 	%rd12121, %r8873;
	setp.lt.u64 	%p1893, %rd28847, %rd12121;
	selp.s64 	%rd12122, -1, 0, %p1893;
	and.b64  	%rd12123, %rd12104, 4294967295;
	add.s64 	%rd28848, %rd12123, %rd12122;
	cvt.u64.u32 	%rd12124, %r8874;
	setp.lt.u64 	%p1894, %rd28848, %rd12124;
	selp.s64 	%rd12125, -1, 0, %p1894;
	and.b64  	%rd12126, %rd12108, 4294967295;
	add.s64 	%rd28849, %rd12126, %rd12125;
	cvt.u64.u32 	%rd12127, %r8875;
	setp.lt.u64 	%p1895, %rd28849, %rd12127;
	selp.s64 	%rd12128, -1, 0, %p1895;
	and.b64  	%rd12129, %rd12112, 4294967295;
	add.s64 	%rd28850, %rd12129, %rd12128;
	cvt.u64.u32 	%rd12130, %r8876;
	setp.lt.u64 	%p1896, %rd28850, %rd12130;
	selp.s32 	%r5591, -1, 0, %p1896;
	add.s32 	%r8879, %r5590, %r5591;
	mov.u32 	%r8853, %r1402;
$L__BB1_1068:
	sub.s32 	%r8914, %r8879, %r8877;
	cvt.u32.u64 	%r5593, %rd28850;
	sub.s32 	%r8915, %r5593, %r8876;
	cvt.u32.u64 	%r5594, %rd28849;
	sub.s32 	%r8916, %r5594, %r8875;
	cvt.u32.u64 	%r5595, %rd28848;
	sub.s32 	%r8917, %r5595, %r8874;
	cvt.u32.u64 	%r5596, %rd28847;
	sub.s32 	%r8918, %r5596, %r8873;
	cvt.u32.u64 	%r5597, %rd28846;
	sub.s32 	%r8919, %r5597, %r8872;
	cvt.u32.u64 	%r5598, %rd28845;
	sub.s32 	%r8920, %r5598, %r8871;
	sub.s32 	%r8921, %r8853, %r8870;
	mul.wide.u32 	%rd12149, %r8410, 100;
	mov.u64 	%rd12150, const_G_table;
	add.s64 	%rd12151, %rd12150, %rd12149;
	ld.global.u32 	%r5599, [%rd12151+64];
	mul.wide.u32 	%rd12152, %r5599, %r8913;
	cvt.u32.u64 	%r5600, %rd12152;
	shr.u64 	%rd12153, %rd12152, 32;
	ld.global.u32 	%r5601, [%rd12151+68];
	mul.wide.u32 	%rd12154, %r5601, %r8913;
	add.s64 	%rd12155, %rd12153, %rd12154;
	shr.u64 	%rd12156, %rd12155, 32;
	ld.global.u32 	%r5602, [%rd12151+72];
	mul.wide.u32 	%rd12157, %r5602, %r8913;
	add.s64 	%rd12158, %rd12156, %rd12157;
	shr.u64 	%rd12159, %rd12158, 32;
	ld.global.u32 	%r5603, [%rd12151+76];
	mul.wide.u32 	%rd12160, %r5603, %r8913;
	add.s64 	%rd12161, %rd12159, %rd12160;
	shr.u64 	%rd12162, %rd12161, 32;
	ld.global.u32 	%r5604, [%rd12151+80];
	mul.wide.u32 	%rd12163, %r5604, %r8913;
	add.s64 	%rd12164, %rd12162, %rd12163;
	shr.u64 	%rd12165, %rd12164, 32;
	ld.global.u32 	%r5605, [%rd12151+84];
	mul.wide.u32 	%rd12166, %r5605, %r8913;
	add.s64 	%rd12167, %rd12165, %rd12166;
	shr.u64 	%rd12168, %rd12167, 32;
	ld.global.u32 	%r5606, [%rd12151+88];
	mul.wide.u32 	%rd12169, %r5606, %r8913;
	add.s64 	%rd12170, %rd12168, %rd12169;
	shr.u64 	%rd12171, %rd12170, 32;
	ld.global.u32 	%r5607, [%rd12151+92];
	mul.wide.u32 	%rd12172, %r5607, %r8913;
	add.s64 	%rd12173, %rd12171, %rd12172;
	shr.u64 	%rd12174, %rd12173, 32;
	and.b64  	%rd12175, %rd12155, 4294967295;
	mul.wide.u32 	%rd12176, %r5599, %r8912;
	add.s64 	%rd12177, %rd12176, %rd12175;
	shr.u64 	%rd12178, %rd12177, 32;
	and.b64  	%rd12179, %rd12158, 4294967295;
	mul.wide.u32 	%rd12180, %r5601, %r8912;
	add.s64 	%rd12181, %rd12178, %rd12179;
	add.s64 	%rd12182, %rd12181, %rd12180;
	shr.u64 	%rd12183, %rd12182, 32;
	and.b64  	%rd12184, %rd12161, 4294967295;
	mul.wide.u32 	%rd12185, %r5602, %r8912;
	add.s64 	%rd12186, %rd12183, %rd12184;
	add.s64 	%rd12187, %rd12186, %rd12185;
	shr.u64 	%rd12188, %rd12187, 32;
	and.b64  	%rd12189, %rd12164, 4294967295;
	mul.wide.u32 	%rd12190, %r5603, %r8912;
	add.s64 	%rd12191, %rd12188, %rd12189;
	add.s64 	%rd12192, %rd12191, %rd12190;
	shr.u64 	%rd12193, %rd12192, 32;
	and.b64  	%rd12194, %rd12167, 4294967295;
	mul.wide.u32 	%rd12195, %r5604, %r8912;
	add.s64 	%rd12196, %rd12193, %rd12194;
	add.s64 	%rd12197, %rd12196, %rd12195;
	shr.u64 	%rd12198, %rd12197, 32;
	and.b64  	%rd12199, %rd12170, 4294967295;
	mul.wide.u32 	%rd12200, %r5605, %r8912;
	add.s64 	%rd12201, %rd12198, %rd12199;
	add.s64 	%rd12202, %rd12201, %rd12200;
	shr.u64 	%rd12203, %rd12202, 32;
	and.b64  	%rd12204, %rd12173, 4294967295;
	mul.wide.u32 	%rd12205, %r5606, %r8912;
	add.s64 	%rd12206, %rd12203, %rd12204;
	add.s64 	%rd12207, %rd12206, %rd12205;
	shr.u64 	%rd12208, %rd12207, 32;
	mul.wide.u32 	%rd12209, %r5607, %r8912;
	add.s64 	%rd12210, %rd12208, %rd12174;
	add.s64 	%rd12211, %rd12210, %rd12209;
	shr.u64 	%rd12212, %rd12211, 32;
	and.b64  	%rd12213, %rd12182, 4294967295;
	mul.wide.u32 	%rd12214, %r5599, %r8911;
	add.s64 	%rd12215, %rd12214, %rd12213;
	shr.u64 	%rd12216, %rd12215, 32;
	and.b64  	%rd12217, %rd12187, 4294967295;
	mul.wide.u32 	%rd12218, %r5601, %r8911;
	add.s64 	%rd12219, %rd12216, %rd12217;
	add.s64 	%rd12220, %rd12219, %rd12218;
	shr.u64 	%rd12221, %rd12220, 32;
	and.b64  	%rd12222, %rd12192, 4294967295;
	mul.wide.u32 	%rd12223, %r5602, %r8911;
	add.s64 	%rd12224, %rd12221, %rd12222;
	add.s64 	%rd12225, %rd12224, %rd12223;
	shr.u64 	%rd12226, %rd12225, 32;
	and.b64  	%rd12227, %rd12197, 4294967295;
	mul.wide.u32 	%rd12228, %r5603, %r8911;
	add.s64 	%rd12229, %rd12226, %rd12227;
	add.s64 	%rd12230, %rd12229, %rd12228;
	shr.u64 	%rd12231, %rd12230, 32;
	and.b64  	%rd12232, %rd12202, 4294967295;
	mul.wide.u32 	%rd12233, %r5604, %r8911;
	add.s64 	%rd12234, %rd12231, %rd12232;
	add.s64 	%rd12235, %rd12234, %rd12233;
	shr.u64 	%rd12236, %rd12235, 32;
	and.b64  	%rd12237, %rd12207, 4294967295;
	mul.wide.u32 	%rd12238, %r5605, %r8911;
	add.s64 	%rd12239, %rd12236, %rd12237;
	add.s64 	%rd12240, %rd12239, %rd12238;
	shr.u64 	%rd12241, %rd12240, 32;
	and.b64  	%rd12242, %rd12211, 4294967295;
	mul.wide.u32 	%rd12243, %r5606, %r8911;
	add.s64 	%rd12244, %rd12241, %rd12242;
	add.s64 	%rd12245, %rd12244, %rd12243;
	shr.u64 	%rd12246, %rd12245, 32;
	mul.wide.u32 	%rd12247, %r5607, %r8911;
	add.s64 	%rd12248, %rd12246, %rd12212;
	add.s64 	%rd12249, %rd12248, %rd12247;
	shr.u64 	%rd12250, %rd12249, 32;
	and.b64  	%rd12251, %rd12220, 4294967295;
	mul.wide.u32 	%rd12252, %r5599, %r8910;
	add.s64 	%rd12253, %rd12252, %rd12251;
	shr.u64 	%rd12254, %rd12253, 32;
	and.b64  	%rd12255, %rd12225, 4294967295;
	mul.wide.u32 	%rd12256, %r5601, %r8910;
	add.s64 	%rd12257, %rd12254, %rd12255;
	add.s64 	%rd12258, %rd12257, %rd12256;
	shr.u64 	%rd12259, %rd12258, 32;
	and.b64  	%rd12260, %rd12230, 4294967295;
	mul.wide.u32 	%rd12261, %r5602, %r8910;
	add.s64 	%rd12262, %rd12259, %rd12260;
	add.s64 	%rd12263, %rd12262, %rd12261;
	shr.u64 	%rd12264, %rd12263, 32;
	and.b64  	%rd12265, %rd12235, 4294967295;
	mul.wide.u32 	%rd12266, %r5603, %r8910;
	add.s64 	%rd12267, %rd12264, %rd12265;
	add.s64 	%rd12268, %rd12267, %rd12266;
	shr.u64 	%rd12269, %rd12268, 32;
	and.b64  	%rd12270, %rd12240, 4294967295;
	mul.wide.u32 	%rd12271, %r5604, %r8910;
	add.s64 	%rd12272, %rd12269, %rd12270;
	add.s64 	%rd12273, %rd12272, %rd12271;
	shr.u64 	%rd12274, %rd12273, 32;
	and.b64  	%rd12275, %rd12245, 4294967295;
	mul.wide.u32 	%rd12276, %r5605, %r8910;
	add.s64 	%rd12277, %rd12274, %rd12275;
	add.s64 	%rd12278, %rd12277, %rd12276;
	shr.u64 	%rd12279, %rd12278, 32;
	and.b64  	%rd12280, %rd12249, 4294967295;
	mul.wide.u32 	%rd12281, %r5606, %r8910;
	add.s64 	%rd12282, %rd12279, %rd12280;
	add.s64 	%rd12283, %rd12282, %rd12281;
	shr.u64 	%rd12284, %rd12283, 32;
	mul.wide.u32 	%rd12285, %r5607, %r8910;
	add.s64 	%rd12286, %rd12284, %rd12250;
	add.s64 	%rd12287, %rd12286, %rd12285;
	shr.u64 	%rd12288, %rd12287, 32;
	and.b64  	%rd12289, %rd12258, 4294967295;
	mul.wide.u32 	%rd12290, %r5599, %r8909;
	add.s64 	%rd12291, %rd12290, %rd12289;
	shr.u64 	%rd12292, %rd12291, 32;
	and.b64  	%rd12293, %rd12263, 4294967295;
	mul.wide.u32 	%rd12294, %r5601, %r8909;
	add.s64 	%rd12295, %rd12292, %rd12293;
	add.s64 	%rd12296, %rd12295, %rd12294;
	shr.u64 	%rd12297, %rd12296, 32;
	and.b64  	%rd12298, %rd12268, 4294967295;
	mul.wide.u32 	%rd12299, %r5602, %r8909;
	add.s64 	%rd12300, %rd12297, %rd12298;
	add.s64 	%rd12301, %rd12300, %rd12299;
	shr.u64 	%rd12302, %rd12301, 32;
	and.b64  	%rd12303, %rd12273, 4294967295;
	mul.wide.u32 	%rd12304, %r5603, %r8909;
	add.s64 	%rd12305, %rd12302, %rd12303;
	add.s64 	%rd12306, %rd12305, %rd12304;
	shr.u64 	%rd12307, %rd12306, 32;
	and.b64  	%rd12308, %rd12278, 4294967295;
	mul.wide.u32 	%rd12309, %r5604, %r8909;
	add.s64 	%rd12310, %rd12307, %rd12308;
	add.s64 	%rd12311, %rd12310, %rd12309;
	shr.u64 	%rd12312, %rd12311, 32;
	and.b64  	%rd12313, %rd12283, 4294967295;
	mul.wide.u32 	%rd12314, %r5605, %r8909;
	add.s64 	%rd12315, %rd12312, %rd12313;
	add.s64 	%rd12316, %rd12315, %rd12314;
	shr.u64 	%rd12317, %rd12316, 32;
	and.b64  	%rd12318, %rd12287, 4294967295;
	mul.wide.u32 	%rd12319, %r5606, %r8909;
	add.s64 	%rd12320, %rd12317, %rd12318;
	add.s64 	%rd12321, %rd12320, %rd12319;
	shr.u64 	%rd12322, %rd12321, 32;
	mul.wide.u32 	%rd12323, %r5607, %r8909;
	add.s64 	%rd12324, %rd12322, %rd12288;
	add.s64 	%rd12325, %rd12324, %rd12323;
	shr.u64 	%rd12326, %rd12325, 32;
	and.b64  	%rd12327, %rd12296, 4294967295;
	mul.wide.u32 	%rd12328, %r5599, %r8908;
	add.s64 	%rd12329, %rd12328, %rd12327;
	shr.u64 	%rd12330, %rd12329, 32;
	and.b64  	%rd12331, %rd12301, 4294967295;
	mul.wide.u32 	%rd12332, %r5601, %r8908;
	add.s64 	%rd12333, %rd12330, %rd12331;
	add.s64 	%rd12334, %rd12333, %rd12332;
	shr.u64 	%rd12335, %rd12334, 32;
	and.b64  	%rd12336, %rd12306, 4294967295;
	mul.wide.u32 	%rd12337, %r5602, %r8908;
	add.s64 	%rd12338, %rd12335, %rd12336;
	add.s64 	%rd12339, %rd12338, %rd12337;
	shr.u64 	%rd12340, %rd12339, 32;
	and.b64  	%rd12341, %rd12311, 4294967295;
	mul.wide.u32 	%rd12342, %r5603, %r8908;
	add.s64 	%rd12343, %rd12340, %rd12341;
	add.s64 	%rd12344, %rd12343, %rd12342;
	shr.u64 	%rd12345, %rd12344, 32;
	and.b64  	%rd12346, %rd12316, 4294967295;
	mul.wide.u32 	%rd12347, %r5604, %r8908;
	add.s64 	%rd12348, %rd12345, %rd12346;
	add.s64 	%rd12349, %rd12348, %rd12347;
	shr.u64 	%rd12350, %rd12349, 32;
	and.b64  	%rd12351, %rd12321, 4294967295;
	mul.wide.u32 	%rd12352, %r5605, %r8908;
	add.s64 	%rd12353, %rd12350, %rd12351;
	add.s64 	%rd12354, %rd12353, %rd12352;
	shr.u64 	%rd12355, %rd12354, 32;
	and.b64  	%rd12356, %rd12325, 4294967295;
	mul.wide.u32 	%rd12357, %r5606, %r8908;
	add.s64 	%rd12358, %rd12355, %rd12356;
	add.s64 	%rd12359, %rd12358, %rd12357;
	shr.u64 	%rd12360, %rd12359, 32;
	mul.wide.u32 	%rd12361, %r5607, %r8908;
	add.s64 	%rd12362, %rd12360, %rd12326;
	add.s64 	%rd12363, %rd12362, %rd12361;
	shr.u64 	%rd12364, %rd12363, 32;
	and.b64  	%rd12365, %rd12334, 4294967295;
	mul.wide.u32 	%rd12366, %r5599, %r8907;
	add.s64 	%rd12367, %rd12366, %rd12365;
	shr.u64 	%rd12368, %rd12367, 32;
	and.b64  	%rd12369, %rd12339, 4294967295;
	mul.wide.u32 	%rd12370, %r5601, %r8907;
	add.s64 	%rd12371, %rd12368, %rd12369;
	add.s64 	%rd12372, %rd12371, %rd12370;
	shr.u64 	%rd12373, %rd12372, 32;
	and.b64  	%rd12374, %rd12344, 4294967295;
	mul.wide.u32 	%rd12375, %r5602, %r8907;
	add.s64 	%rd12376, %rd12373, %rd12374;
	add.s64 	%rd12377, %rd12376, %rd12375;
	shr.u64 	%rd12378, %rd12377, 32;
	and.b64  	%rd12379, %rd12349, 4294967295;
	mul.wide.u32 	%rd12380, %r5603, %r8907;
	add.s64 	%rd12381, %rd12378, %rd12379;
	add.s64 	%rd12382, %rd12381, %rd12380;
	shr.u64 	%rd12383, %rd12382, 32;
	and.b64  	%rd12384, %rd12354, 4294967295;
	mul.wide.u32 	%rd12385, %r5604, %r8907;
	add.s64 	%rd12386, %rd12383, %rd12384;
	add.s64 	%rd12387, %rd12386, %rd12385;
	shr.u64 	%rd12388, %rd12387, 32;
	and.b64  	%rd12389, %rd12359, 4294967295;
	mul.wide.u32 	%rd12390, %r5605, %r8907;
	add.s64 	%rd12391, %rd12388, %rd12389;
	add.s64 	%rd12392, %rd12391, %rd12390;
	shr.u64 	%rd12393, %rd12392, 32;
	and.b64  	%rd12394, %rd12363, 4294967295;
	mul.wide.u32 	%rd12395, %r5606, %r8907;
	add.s64 	%rd12396, %rd12393, %rd12394;
	add.s64 	%rd12397, %rd12396, %rd12395;
	shr.u64 	%rd12398, %rd12397, 32;
	mul.wide.u32 	%rd12399, %r5607, %r8907;
	add.s64 	%rd12400, %rd12398, %rd12364;
	add.s64 	%rd12401, %rd12400, %rd12399;
	shr.u64 	%rd12402, %rd12401, 32;
	and.b64  	%rd12403, %rd12372, 4294967295;
	mul.wide.u32 	%rd12404, %r5599, %r8906;
	add.s64 	%rd12405, %rd12404, %rd12403;
	shr.u64 	%rd12406, %rd12405, 32;
	and.b64  	%rd12407, %rd12377, 4294967295;
	mul.wide.u32 	%rd12408, %r5601, %r8906;
	add.s64 	%rd12409, %rd12406, %rd12407;
	add.s64 	%rd12410, %rd12409, %rd12408;
	shr.u64 	%rd12411, %rd12410, 32;
	and.b64  	%rd12412, %rd12382, 4294967295;
	mul.wide.u32 	%rd12413, %r5602, %r8906;
	add.s64 	%rd12414, %rd12411, %rd12412;
	add.s64 	%rd12415, %rd12414, %rd12413;
	shr.u64 	%rd12416, %rd12415, 32;
	and.b64  	%rd12417, %rd12387, 4294967295;
	mul.wide.u32 	%rd12418, %r5603, %r8906;
	add.s64 	%rd12419, %rd12416, %rd12417;
	add.s64 	%rd12420, %rd12419, %rd12418;
	shr.u64 	%rd12421, %rd12420, 32;
	and.b64  	%rd12422, %rd12392, 4294967295;
	mul.wide.u32 	%rd12423, %r5604, %r8906;
	add.s64 	%rd12424, %rd12421, %rd12422;
	add.s64 	%rd12425, %rd12424, %rd12423;
	shr.u64 	%rd12426, %rd12425, 32;
	and.b64  	%rd12427, %rd12397, 4294967295;
	mul.wide.u32 	%rd12428, %r5605, %r8906;
	add.s64 	%rd12429, %rd12426, %rd12427;
	add.s64 	%rd12430, %rd12429, %rd12428;
	shr.u64 	%rd12431, %rd12430, 32;
	and.b64  	%rd12432, %rd12401, 4294967295;
	mul.wide.u32 	%rd12433, %r5606, %r8906;
	add.s64 	%rd12434, %rd12431, %rd12432;
	add.s64 	%rd12435, %rd12434, %rd12433;
	shr.u64 	%rd12436, %rd12435, 32;
	mul.wide.u32 	%rd12437, %r5607, %r8906;
	add.s64 	%rd12438, %rd12436, %rd12402;
	add.s64 	%rd12439, %rd12438, %rd12437;
	shr.u64 	%rd12440, %rd12439, 32;
	{ .reg .b32 tmp; mov.b64 {tmp, %r5608}, %rd12439; }
	and.b64  	%rd12441, %rd12410, 4294967295;
	mul.lo.s64 	%rd12442, %rd12441, 977;
	cvt.u32.u64 	%r5609, %rd12442;
	shr.u64 	%rd12443, %rd12442, 32;
	and.b64  	%rd12444, %rd12415, 4294967295;
	mad.lo.s64 	%rd12445, %rd12444, 977, %rd12443;
	shr.u64 	%rd12446, %rd12445, 32;
	and.b64  	%rd12447, %rd12420, 4294967295;
	mad.lo.s64 	%rd12448, %rd12447, 977, %rd12446;
	shr.u64 	%rd12449, %rd12448, 32;
	and.b64  	%rd12450, %rd12425, 4294967295;
	mad.lo.s64 	%rd12451, %rd12450, 977, %rd12449;
	shr.u64 	%rd12452, %rd12451, 32;
	and.b64  	%rd12453, %rd12430, 4294967295;
	mad.lo.s64 	%rd12454, %rd12453, 977, %rd12452;
	shr.u64 	%rd12455, %rd12454, 32;
	and.b64  	%rd12456, %rd12435, 4294967295;
	mad.lo.s64 	%rd12457, %rd12456, 977, %rd12455;
	shr.u64 	%rd12458, %rd12457, 32;
	and.b64  	%rd12459, %rd12439, 4294967295;
	mad.lo.s64 	%rd12460, %rd12459, 977, %rd12458;
	shr.u64 	%rd12461, %rd12460, 32;
	mad.lo.s64 	%rd12462, %rd12440, 977, %rd12461;
	{ .reg .b32 tmp; mov.b64 {tmp, %r5610}, %rd12462; }
	add.s32 	%r8889, %r5600, %r5609;
	setp.lt.u32 	%p1905, %r8889, %r5600;
	selp.u64 	%rd12463, 1, 0, %p1905;
	and.b64  	%rd12464, %rd12177, 4294967295;
	and.b64  	%rd12465, %rd12445, 4294967295;
	add.s64 	%rd12466, %rd12464, %rd12463;
	add.s64 	%rd12467, %rd12466, %rd12465;
	shr.u64 	%rd12468, %rd12467, 32;
	and.b64  	%rd12469, %rd12215, 4294967295;
	and.b64  	%rd12470, %rd12448, 4294967295;
	add.s64 	%rd12471, %rd12468, %rd12469;
	add.s64 	%rd12472, %rd12471, %rd12470;
	shr.u64 	%rd12473, %rd12472, 32;
	and.b64  	%rd12474, %rd12253, 4294967295;
	and.b64  	%rd12475, %rd12451, 4294967295;
	add.s64 	%rd12476, %rd12473, %rd12474;
	add.s64 	%rd12477, %rd12476, %rd12475;
	shr.u64 	%rd12478, %rd12477, 32;
	and.b64  	%rd12479, %rd12291, 4294967295;
	and.b64  	%rd12480, %rd12454, 4294967295;
	add.s64 	%rd12481, %rd12478, %rd12479;
	add.s64 	%rd12482, %rd12481, %rd12480;
	shr.u64 	%rd12483, %rd12482, 32;
	and.b64  	%rd12484, %rd12329, 4294967295;
	and.b64  	%rd12485, %rd12457, 4294967295;
	add.s64 	%rd12486, %rd12483, %rd12484;
	add.s64 	%rd12487, %rd12486, %rd12485;
	shr.u64 	%rd12488, %rd12487, 32;
	and.b64  	%rd12489, %rd12367, 4294967295;
	and.b64  	%rd12490, %rd12460, 4294967295;
	add.s64 	%rd12491, %rd12488, %rd12489;
	add.s64 	%rd12492, %rd12491, %rd12490;
	shr.u64 	%rd12493, %rd12492, 32;
	and.b64  	%rd12494, %rd12405, 4294967295;
	and.b64  	%rd12495, %rd12462, 4294967295;
	add.s64 	%rd12496, %rd12493, %rd12494;
	add.s64 	%rd12497, %rd12496, %rd12495;
	{ .reg .b32 tmp; mov.b64 {tmp, %r5611}, %rd12497; }
	add.s32 	%r5612, %r5611, %r5610;
	and.b64  	%rd12498, %rd12467, 4294967295;
	add.s64 	%rd28851, %rd12498, %rd12441;
	shr.u64 	%rd12499, %rd28851, 32;
	and.b64  	%rd12500, %rd12472, 4294967295;
	add.s64 	%rd12501, %rd12499, %rd12500;
	add.s64 	%rd28852, %rd12501, %rd12444;
	shr.u64 	%rd12502, %rd28852, 32;
	and.b64  	%rd12503, %rd12477, 4294967295;
	add.s64 	%rd12504, %rd12502, %rd12503;
	add.s64 	%rd28853, %rd12504, %rd12447;
	shr.u64 	%rd12505, %rd28853, 32;
	and.b64  	%rd12506, %rd12482, 4294967295;
	add.s64 	%rd12507, %rd12505, %rd12506;
	add.s64 	%rd28854, %rd12507, %rd12450;
	shr.u64 	%rd12508, %rd28854, 32;
	and.b64  	%rd12509, %rd12487, 4294967295;
	add.s64 	%rd12510, %rd12508, %rd12509;
	add.s64 	%rd28855, %rd12510, %rd12453;
	shr.u64 	%rd12511, %rd28855, 32;
	and.b64  	%rd12512, %rd12492, 4294967295;
	add.s64 	%rd12513, %rd12511, %rd12512;
	add.s64 	%rd28856, %rd12513, %rd12456;
	shr.u64 	%rd12514, %rd28856, 32;
	and.b64  	%rd12515, %rd12497, 4294967295;
	add.s64 	%rd12516, %rd12514, %rd12515;
	add.s64 	%rd28857, %rd12516, %rd12459;
	{ .reg .b32 tmp; mov.b64 {tmp, %r5613}, %rd28857; }
	add.s32 	%r5614, %r5612, %r5613;
	add.s32 	%r1416, %r5614, %r5608;
	setp.eq.s32 	%p1906, %r1416, 0;
	mov.pred 	%p4561, 0;
	@%p1906 bra 	$L__BB1_1070;
	cvt.u64.u32 	%rd12517, %r1416;
	mul.wide.u32 	%rd12518, %r1416, 977;
	cvt.u32.u64 	%r5615, %rd12518;
	shr.u64 	%rd12519, %rd12518, 32;
	add.s64 	%rd12520, %rd12519, %rd12517;
	shr.u64 	%rd12521, %rd12520, 32;
	add.s32 	%r1417, %r8889, %r5615;
	setp.lt.u32 	%p1907, %r1417, %r8889;
	selp.u64 	%rd12522, 1, 0, %p1907;
	and.b64  	%rd12523, %rd28851, 4294967295;
	and.b64  	%rd12524, %rd12520, 4294967295;
	add.s64 	%rd12525, %rd12523, %rd12522;
	add.s64 	%rd28851, %rd12525, %rd12524;
	shr.u64 	%rd12526, %rd28851, 32;
	and.b64  	%rd12527, %rd28852, 4294967295;
	add.s64 	%rd12528, %rd12526, %rd12527;
	add.s64 	%rd28852, %rd12528, %rd12521;
	shr.u64 	%rd12529, %rd28852, 32;
	and.b64  	%rd12530, %rd28853, 4294967295;
	add.s64 	%rd28853, %rd12529, %rd12530;
	shr.u64 	%rd12531, %rd28853, 32;
	and.b64  	%rd12532, %rd28854, 4294967295;
	add.s64 	%rd28854, %rd12531, %rd12532;
	shr.u64 	%rd12533, %rd28854, 32;
	and.b64  	%rd12534, %rd28855, 4294967295;
	add.s64 	%rd28855, %rd12533, %rd12534;
	shr.u64 	%rd12535, %rd28855, 32;
	and.b64  	%rd12536, %rd28856, 4294967295;
	add.s64 	%rd28856, %rd12535, %rd12536;
	shr.u64 	%rd12537, %rd28856, 32;
	and.b64  	%rd12538, %rd28857, 4294967295;
	add.s64 	%rd28857, %rd12537, %rd12538;
	setp.gt.u64 	%p4561, %rd28857, 4294967295;
	mov.u32 	%r8889, %r1417;
$L__BB1_1070:
	cvt.u32.u64 	%r8896, %rd28857;
	cvt.u32.u64 	%r8895, %rd28856;
	cvt.u32.u64 	%r8894, %rd28855;
	cvt.u32.u64 	%r8893, %rd28854;
	cvt.u32.u64 	%r8892, %rd28853;
	cvt.u32.u64 	%r8891, %rd28852;
	cvt.u32.u64 	%r8890, %rd28851;
	setp.lt.u32 	%p1908, %r5474, %r8896;
	or.pred  	%p1909, %p4561, %p1908;
	@%p1909 bra 	$L__BB1_1084;
	setp.gt.u32 	%p1910, %r5474, %r8896;
	@%p1910 bra 	$L__BB1_1085;
	cvt.u32.u64 	%r5616, %rd688;
	setp.lt.u32 	%p1911, %r5616, %r8895;
	@%p1911 bra 	$L__BB1_1084;
	setp.gt.u32 	%p1912, %r5616, %r8895;
	@%p1912 bra 	$L__BB1_1085;
	cvt.u32.u64 	%r5618, %rd686;
	setp.lt.u32 	%p1913, %r5618, %r8894;
	@%p1913 bra 	$L__BB1_1084;
	setp.gt.u32 	%p1914, %r5618, %r8894;
	@%p1914 bra 	$L__BB1_1085;
	cvt.u32.u64 	%r5620, %rd687;
	setp.lt.u32 	%p1915, %r5620, %r8893;
	@%p1915 bra 	$L__BB1_1084;
	setp.gt.u32 	%p1916, %r5620, %r8893;
	@%p1916 bra 	$L__BB1_1085;
	cvt.u32.u64 	%r5622, %rd690;
	setp.lt.u32 	%p1917, %r5622, %r8892;
	@%p1917 bra 	$L__BB1_1084;
	setp.gt.u32 	%p1918, %r5622, %r8892;
	@%p1918 bra 	$L__BB1_1085;
	cvt.u32.u64 	%r5624, %rd689;
	setp.lt.u32 	%p1919, %r5624, %r8891;
	@%p1919 bra 	$L__BB1_1084;
	setp.gt.u32 	%p1920, %r5624, %r8891;
	@%p1920 bra 	$L__BB1_1085;
	cvt.u32.u64 	%r5626, %rd794;
	setp.lt.u32 	%p1921, %r5626, %r8890;
	@%p1921 bra 	$L__BB1_1084;
	setp.gt.u32 	%p1922, %r5626, %r8890;
	setp.lt.u32 	%p1923, %r8889, %r1318;
	or.pred  	%p1924, %p1922, %p1923;
	@%p1924 bra 	$L__BB1_1085;
$L__BB1_1084:
	cvt.u32.u64 	%r5628, %rd690;
	cvt.u32.u64 	%r5629, %rd689;
	cvt.u32.u64 	%r5630, %rd794;
	cvt.u32.u64 	%r5631, %rd688;
	cvt.u32.u64 	%r5632, %rd686;
	cvt.u32.u64 	%r5633, %rd687;
	setp.lt.u32 	%p1925, %r8889, %r1318;
	selp.s64 	%rd12540, -1, 0, %p1925;
	sub.s32 	%r8889, %r8889, %r1318;
	and.b64  	%rd12541, %rd28851, 4294967295;
	add.s64 	%rd12542, %rd12541, %rd12540;
	setp.lt.u64 	%p1926, %rd12542, %rd794;
	selp.s64 	%rd12543, -1, 0, %p1926;
	cvt.u32.u64 	%r5634, %rd12542;
	sub.s32 	%r8890, %r5634, %r5630;
	and.b64  	%rd12544, %rd28852, 4294967295;
	add.s64 	%rd12545, %rd12544, %rd12543;
	setp.lt.u64 	%p1927, %rd12545, %rd689;
	selp.s64 	%rd12546, -1, 0, %p1927;
	cvt.u32.u64 	%r5635, %rd12545;
	sub.s32 	%r8891, %r5635, %r5629;
	and.b64  	%rd12547, %rd28853, 4294967295;
	add.s64 	%rd12548, %rd12547, %rd12546;
	setp.lt.u64 	%p1928, %rd12548, %rd690;
	selp.s64 	%rd12549, -1, 0, %p1928;
	cvt.u32.u64 	%r5636, %rd12548;
	sub.s32 	%r8892, %r5636, %r5628;
	and.b64  	%rd12550, %rd28854, 4294967295;
	add.s64 	%rd12551, %rd12550, %rd12549;
	setp.lt.u64 	%p1929, %rd12551, %rd687;
	selp.s64 	%rd12552, -1, 0, %p1929;
	cvt.u32.u64 	%r5637, %rd12551;
	sub.s32 	%r8893, %r5637, %r5633;
	and.b64  	%rd12553, %rd28855, 4294967295;
	add.s64 	%rd12554, %rd12553, %rd12552;
	setp.lt.u64 	%p1930, %rd12554, %rd686;
	selp.s64 	%rd12555, -1, 0, %p1930;
	cvt.u32.u64 	%r5638, %rd12554;
	sub.s32 	%r8894, %r5638, %r5632;
	and.b64  	%rd12556, %rd28856, 4294967295;
	add.s64 	%rd12557, %rd12556, %rd12555;
	setp.lt.u64 	%p1931, %rd12557, %rd688;
	selp.s32 	%r5639, -1, 0, %p1931;
	cvt.u32.u64 	%r5640, %rd12557;
	sub.s32 	%r8895, %r5640, %r5631;
	add.s32 	%r5641, %r8896, %r5639;
	sub.s32 	%r8896, %r5641, %r5474;
$L__BB1_1085:
	setp.gt.u32 	%p1932, %r8896, %r5474;
	@%p1932 bra 	$L__BB1_1098;
	bra.uni 	$L__BB1_1099;
$L__BB1_1086:
	cvt.u32.u64 	%r5642, %rd688;
	setp.gt.u32 	%p1934, %r8895, %r5642;
	@%p1934 bra 	$L__BB1_1098;
	setp.lt.u32 	%p1935, %r8895, %r5642;
	@%p1935 bra 	$L__BB1_1100;
	cvt.u32.u64 	%r5644, %rd686;
	setp.gt.u32 	%p1936, %r8894, %r5644;
	@%p1936 bra 	$L__BB1_1098;
	setp.lt.u32 	%p1937, %r8894, %r5644;
	@%p1937 bra 	$L__BB1_1100;
	cvt.u32.u64 	%r5646, %rd687;
	setp.gt.u32 	%p1938, %r8893, %r5646;
	@%p1938 bra 	$L__BB1_1098;
	setp.lt.u32 	%p1939, %r8893, %r5646;
	@%p1939 bra 	$L__BB1_1100;
	cvt.u32.u64 	%r5648, %rd690;
	setp.gt.u32 	%p1940, %r8892, %r5648;
	@%p1940 bra 	$L__BB1_1098;
	setp.lt.u32 	%p1941, %r8892, %r5648;
	@%p1941 bra 	$L__BB1_1100;
	cvt.u32.u64 	%r5650, %rd689;
	setp.gt.u32 	%p1942, %r8891, %r5650;
	@%p1942 bra 	$L__BB1_1098;
	setp.lt.u32 	%p1943, %r8891, %r5650;
	@%p1943 bra 	$L__BB1_1100;
	cvt.u32.u64 	%r5652, %rd794;
	setp.gt.u32 	%p1944, %r8890, %r5652;
	@%p1944 bra 	$L__BB1_1098;
	setp.lt.u32 	%p1945, %r8890, %r5652;
	setp.lt.u32 	%p1946, %r8889, %r1318;
	or.pred  	%p1947, %p1945, %p1946;
	@%p1947 bra 	$L__BB1_1100;
$L__BB1_1098:
	cvt.u32.u64 	%r5654, %rd690;
	cvt.u32.u64 	%r5655, %rd689;
	cvt.u32.u64 	%r5656, %rd794;
	cvt.u32.u64 	%r5657, %rd688;
	cvt.u32.u64 	%r5658, %rd686;
	cvt.u32.u64 	%r5659, %rd687;
	setp.lt.u32 	%p1948, %r8889, %r1318;
	selp.s64 	%rd12558, -1, 0, %p1948;
	sub.s32 	%r8889, %r8889, %r1318;
	cvt.u64.u32 	%rd12559, %r8890;
	add.s64 	%rd12560, %rd12558, %rd12559;
	setp.lt.u64 	%p1949, %rd12560, %rd794;
	selp.s64 	%rd12561, -1, 0, %p1949;
	cvt.u32.u64 	%r5660, %rd12560;
	sub.s32 	%r8890, %r5660, %r5656;
	cvt.u64.u32 	%rd12562, %r8891;
	add.s64 	%rd12563, %rd12561, %rd12562;
	setp.lt.u64 	%p1950, %rd12563, %rd689;
	selp.s64 	%rd12564, -1, 0, %p1950;
	cvt.u32.u64 	%r5661, %rd12563;
	sub.s32 	%r8891, %r5661, %r5655;
	cvt.u64.u32 	%rd12565, %r8892;
	add.s64 	%rd12566, %rd12564, %rd12565;
	setp.lt.u64 	%p1951, %rd12566, %rd690;
	selp.s64 	%rd12567, -1, 0, %p1951;
	cvt.u32.u64 	%r5662, %rd12566;
	sub.s32 	%r8892, %r5662, %r5654;
	cvt.u64.u32 	%rd12568, %r8893;
	add.s64 	%rd12569, %rd12567, %rd12568;
	setp.lt.u64 	%p1952, %rd12569, %rd687;
	selp.s64 	%rd12570, -1, 0, %p1952;
	cvt.u32.u64 	%r5663, %rd12569;
	sub.s32 	%r8893, %r5663, %r5659;
	cvt.u64.u32 	%rd12571, %r8894;
	add.s64 	%rd12572, %rd12570, %rd12571;
	setp.lt.u64 	%p1953, %rd12572, %rd686;
	selp.s64 	%rd12573, -1, 0, %p1953;
	cvt.u32.u64 	%r5664, %rd12572;
	sub.s32 	%r8894, %r5664, %r5658;
	cvt.u64.u32 	%rd12574, %r8895;
	add.s64 	%rd12575, %rd12573, %rd12574;
	setp.lt.u64 	%p1954, %rd12575, %rd688;
	selp.s32 	%r5665, -1, 0, %p1954;
	cvt.u32.u64 	%r5666, %rd12575;
	sub.s32 	%r8895, %r5666, %r5657;
	add.s32 	%r5667, %r8896, %r5665;
	sub.s32 	%r8896, %r5667, %r5474;
	bra.uni 	$L__BB1_1100;
$L__BB1_1099:
	setp.lt.u32 	%p1933, %r8896, %r5474;
	@%p1933 bra 	$L__BB1_1100;
	bra.uni 	$L__BB1_1086;
$L__BB1_1100:
	mul.wide.u32 	%rd12576, %r1010, %r8889;
	cvt.u32.u64 	%r5668, %rd12576;
	shr.u64 	%rd12577, %rd12576, 32;
	mul.wide.u32 	%rd12578, %r1009, %r8889;
	add.s64 	%rd12579, %rd12577, %rd12578;
	shr.u64 	%rd12580, %rd12579, 32;
	mul.wide.u32 	%rd12581, %r1008, %r8889;
	add.s64 	%rd12582, %rd12580, %rd12581;
	shr.u64 	%rd12583, %rd12582, 32;
	mul.wide.u32 	%rd12584, %r1007, %r8889;
	add.s64 	%rd12585, %rd12583, %rd12584;
	shr.u64 	%rd12586, %rd12585, 32;
	mul.wide.u32 	%rd12587, %r1006, %r8889;
	add.s64 	%rd12588, %rd12586, %rd12587;
	shr.u64 	%rd12589, %rd12588, 32;
	mul.wide.u32 	%rd12590, %r1005, %r8889;
	add.s64 	%rd12591, %rd12589, %rd12590;
	shr.u64 	%rd12592, %rd12591, 32;
	mul.wide.u32 	%rd12593, %r1004, %r8889;
	add.s64 	%rd12594, %rd12592, %rd12593;
	shr.u64 	%rd12595, %rd12594, 32;
	mul.wide.u32 	%rd12596, %r1003, %r8889;
	add.s64 	%rd12597, %rd12595, %rd12596;
	shr.u64 	%rd12598, %rd12597, 32;
	and.b64  	%rd12599, %rd12579, 4294967295;
	mul.wide.u32 	%rd12600, %r1010, %r8890;
	add.s64 	%rd12601, %rd12600, %rd12599;
	shr.u64 	%rd12602, %rd12601, 32;
	and.b64  	%rd12603, %rd12582, 4294967295;
	mul.wide.u32 	%rd12604, %r1009, %r8890;
	add.s64 	%rd12605, %rd12602, %rd12603;
	add.s64 	%rd12606, %rd12605, %rd12604;
	shr.u64 	%rd12607, %rd12606, 32;
	and.b64  	%rd12608, %rd12585, 4294967295;
	mul.wide.u32 	%rd12609, %r1008, %r8890;
	add.s64 	%rd12610, %rd12607, %rd12608;
	add.s64 	%rd12611, %rd12610, %rd12609;
	shr.u64 	%rd12612, %rd12611, 32;
	and.b64  	%rd12613, %rd12588, 4294967295;
	mul.wide.u32 	%rd12614, %r1007, %r8890;
	add.s64 	%rd12615, %rd12612, %rd12613;
	add.s64 	%rd12616, %rd12615, %rd12614;
	shr.u64 	%rd12617, %rd12616, 32;
	and.b64  	%rd12618, %rd12591, 4294967295;
	mul.wide.u32 	%rd12619, %r1006, %r8890;
	add.s64 	%rd12620, %rd12617, %rd12618;
	add.s64 	%rd12621, %rd12620, %rd12619;
	shr.u64 	%rd12622, %rd12621, 32;
	and.b64  	%rd12623, %rd12594, 4294967295;
	mul.wide.u32 	%rd12624, %r1005, %r8890;
	add.s64 	%rd12625, %rd12622, %rd12623;
	add.s64 	%rd12626, %rd12625, %rd12624;
	shr.u64 	%rd12627, %rd12626, 32;
	and.b64  	%rd12628, %rd12597, 4294967295;
	mul.wide.u32 	%rd12629, %r1004, %r8890;
	add.s64 	%rd12630, %rd12627, %rd12628;
	add.s64 	%rd12631, %rd12630, %rd12629;
	shr.u64 	%rd12632, %rd12631, 32;
	mul.wide.u32 	%rd12633, %r1003, %r8890;
	add.s64 	%rd12634, %rd12632, %rd12598;
	add.s64 	%rd12635, %rd12634, %rd12633;
	shr.u64 	%rd12636, %rd12635, 32;
	and.b64  	%rd12637, %rd12606, 4294967295;
	mul.wide.u32 	%rd12638, %r1010, %r8891;
	add.s64 	%rd12639, %rd12638, %rd12637;
	shr.u64 	%rd12640, %rd12639, 32;
	and.b64  	%rd12641, %rd12611, 4294967295;
	mul.wide.u32 	%rd12642, %r1009, %r8891;
	add.s64 	%rd12643, %rd12640, %rd12641;
	add.s64 	%rd12644, %rd12643, %rd12642;
	shr.u64 	%rd12645, %rd12644, 32;
	and.b64  	%rd12646, %rd12616, 4294967295;
	mul.wide.u32 	%rd12647, %r1008, %r8891;
	add.s64 	%rd12648, %rd12645, %rd12646;
	add.s64 	%rd12649, %rd12648, %rd12647;
	shr.u64 	%rd12650, %rd12649, 32;
	and.b64  	%rd12651, %rd12621, 4294967295;
	mul.wide.u32 	%rd12652, %r1007, %r8891;
	add.s64 	%rd12653, %rd12650, %rd12651;
	add.s64 	%rd12654, %rd12653, %rd12652;
	shr.u64 	%rd12655, %rd12654, 32;
	and.b64  	%rd12656, %rd12626, 4294967295;
	mul.wide.u32 	%rd12657, %r1006, %r8891;
	add.s64 	%rd12658, %rd12655, %rd12656;
	add.s64 	%rd12659, %rd12658, %rd12657;
	shr.u64 	%rd12660, %rd12659, 32;
	and.b64  	%rd12661, %rd12631, 4294967295;
	mul.wide.u32 	%rd12662, %r1005, %r8891;
	add.s64 	%rd12663, %rd12660, %rd12661;
	add.s64 	%rd12664, %rd12663, %rd12662;
	shr.u64 	%rd12665, %rd12664, 32;
	and.b64  	%rd12666, %rd12635, 4294967295;
	mul.wide.u32 	%rd12667, %r1004, %r8891;
	add.s64 	%rd12668, %rd12665, %rd12666;
	add.s64 	%rd12669, %rd12668, %rd12667;
	shr.u64 	%rd12670, %rd12669, 32;
	mul.wide.u32 	%rd12671, %r1003, %r8891;
	add.s64 	%rd12672, %rd12670, %rd12636;
	add.s64 	%rd12673, %rd12672, %rd12671;
	shr.u64 	%rd12674, %rd12673, 32;
	and.b64  	%rd12675, %rd12644, 4294967295;
	mul.wide.u32 	%rd12676, %r1010, %r8892;
	add.s64 	%rd12677, %rd12676, %rd12675;
	shr.u64 	%rd12678, %rd12677, 32;
	and.b64  	%rd12679, %rd12649, 4294967295;
	mul.wide.u32 	%rd12680, %r1009, %r8892;
	add.s64 	%rd12681, %rd12678, %rd12679;
	add.s64 	%rd12682, %rd12681, %rd12680;
	shr.u64 	%rd12683, %rd12682, 32;
	and.b64  	%rd12684, %rd12654, 4294967295;
	mul.wide.u32 	%rd12685, %r1008, %r8892;
	add.s64 	%rd12686, %rd12683, %rd12684;
	add.s64 	%rd12687, %rd12686, %rd12685;
	shr.u64 	%rd12688, %rd12687, 32;
	and.b64  	%rd12689, %rd12659, 4294967295;
	mul.wide.u32 	%rd12690, %r1007, %r8892;
	add.s64 	%rd12691, %rd12688, %rd12689;
	add.s64 	%rd12692, %rd12691, %rd12690;
	shr.u64 	%rd12693, %rd12692, 32;
	and.b64  	%rd12694, %rd12664, 4294967295;
	mul.wide.u32 	%rd12695, %r1006, %r8892;
	add.s64 	%rd12696, %rd12693, %rd12694;
	add.s64 	%rd12697, %rd12696, %rd12695;
	shr.u64 	%rd12698, %rd12697, 32;
	and.b64  	%rd12699, %rd12669, 4294967295;
	mul.wide.u32 	%rd12700, %r1005, %r8892;
	add.s64 	%rd12701, %rd12698, %rd12699;
	add.s64 	%rd12702, %rd12701, %rd12700;
	shr.u64 	%rd12703, %rd12702, 32;
	and.b64  	%rd12704, %rd12673, 4294967295;
	mul.wide.u32 	%rd12705, %r1004, %r8892;
	add.s64 	%rd12706, %rd12703, %rd12704;
	add.s64 	%rd12707, %rd12706, %rd12705;
	shr.u64 	%rd12708, %rd12707, 32;
	mul.wide.u32 	%rd12709, %r1003, %r8892;
	add.s64 	%rd12710, %rd12708, %rd12674;
	add.s64 	%rd12711, %rd12710, %rd12709;
	shr.u64 	%rd12712, %rd12711, 32;
	and.b64  	%rd12713, %rd12682, 4294967295;
	mul.wide.u32 	%rd12714, %r1010, %r8893;
	add.s64 	%rd12715, %rd12714, %rd12713;
	shr.u64 	%rd12716, %rd12715, 32;
	and.b64  	%rd12717, %rd12687, 4294967295;
	mul.wide.u32 	%rd12718, %r1009, %r8893;
	add.s64 	%rd12719, %rd12716, %rd12717;
	add.s64 	%rd12720, %rd12719, %rd12718;
	shr.u64 	%rd12721, %rd12720, 32;
	and.b64  	%rd12722, %rd12692, 4294967295;
	mul.wide.u32 	%rd12723, %r1008, %r8893;
	add.s64 	%rd12724, %rd12721, %rd12722;
	add.s64 	%rd12725, %rd12724, %rd12723;
	shr.u64 	%rd12726, %rd12725, 32;
	and.b64  	%rd12727, %rd12697, 4294967295;
	mul.wide.u32 	%rd12728, %r1007, %r8893;
	add.s64 	%rd12729, %rd12726, %rd12727;
	add.s64 	%rd12730, %rd12729, %rd12728;
	shr.u64 	%rd12731, %rd12730, 32;
	and.b64  	%rd12732, %rd12702, 4294967295;
	mul.wide.u32 	%rd12733, %r1006, %r8893;
	add.s64 	%rd12734, %rd12731, %rd12732;
	add.s64 	%rd12735, %rd12734, %rd12733;
	shr.u64 	%rd12736, %rd12735, 32;
	and.b64  	%rd12737, %rd12707, 4294967295;
	mul.wide.u32 	%rd12738, %r1005, %r8893;
	add.s64 	%rd12739, %rd12736, %rd12737;
	add.s64 	%rd12740, %rd12739, %rd12738;
	shr.u64 	%rd12741, %rd12740, 32;
	and.b64  	%rd12742, %rd12711, 4294967295;
	mul.wide.u32 	%rd12743, %r1004, %r8893;
	add.s64 	%rd12744, %rd12741, %rd12742;
	add.s64 	%rd12745, %rd12744, %rd12743;
	shr.u64 	%rd12746, %rd12745, 32;
	mul.wide.u32 	%rd12747, %r1003, %r8893;
	add.s64 	%rd12748, %rd12746, %rd12712;
	add.s64 	%rd12749, %rd12748, %rd12747;
	shr.u64 	%rd12750, %rd12749, 32;
	and.b64  	%rd12751, %rd12720, 4294967295;
	mul.wide.u32 	%rd12752, %r1010, %r8894;
	add.s64 	%rd12753, %rd12752, %rd12751;
	shr.u64 	%rd12754, %rd12753, 32;
	and.b64  	%rd12755, %rd12725, 4294967295;
	mul.wide.u32 	%rd12756, %r1009, %r8894;
	add.s64 	%rd12757, %rd12754, %rd12755;
	add.s64 	%rd12758, %rd12757, %rd12756;
	shr.u64 	%rd12759, %rd12758, 32;
	and.b64  	%rd12760, %rd12730, 4294967295;
	mul.wide.u32 	%rd12761, %r1008, %r8894;
	add.s64 	%rd12762, %rd12759, %rd12760;
	add.s64 	%rd12763, %rd12762, %rd12761;
	shr.u64 	%rd12764, %rd12763, 32;
	and.b64  	%rd12765, %rd12735, 4294967295;
	mul.wide.u32 	%rd12766, %r1007, %r8894;
	add.s64 	%rd12767, %rd12764, %rd12765;
	add.s64 	%rd12768, %rd12767, %rd12766;
	shr.u64 	%rd12769, %rd12768, 32;
	and.b64  	%rd12770, %rd12740, 4294967295;
	mul.wide.u32 	%rd12771, %r1006, %r8894;
	add.s64 	%rd12772, %rd12769, %rd12770;
	add.s64 	%rd12773, %rd12772, %rd12771;
	shr.u64 	%rd12774, %rd12773, 32;
	and.b64  	%rd12775, %rd12745, 4294967295;
	mul.wide.u32 	%rd12776, %r1005, %r8894;
	add.s64 	%rd12777, %rd12774, %rd12775;
	add.s64 	%rd12778, %rd12777, %rd12776;
	shr.u64 	%rd12779, %rd12778, 32;
	and.b64  	%rd12780, %rd12749, 4294967295;
	mul.wide.u32 	%rd12781, %r1004, %r8894;
	add.s64 	%rd12782, %rd12779, %rd12780;
	add.s64 	%rd12783, %rd12782, %rd12781;
	shr.u64 	%rd12784, %rd12783, 32;
	mul.wide.u32 	%rd12785, %r1003, %r8894;
	add.s64 	%rd12786, %rd12784, %rd12750;
	add.s64 	%rd12787, %rd12786, %rd12785;
	shr.u64 	%rd12788, %rd12787, 32;
	and.b64  	%rd12789, %rd12758, 4294967295;
	mul.wide.u32 	%rd12790, %r1010, %r8895;
	add.s64 	%rd12791, %rd12790, %rd12789;
	shr.u64 	%rd12792, %rd12791, 32;
	and.b64  	%rd12793, %rd12763, 4294967295;
	mul.wide.u32 	%rd12794, %r1009, %r8895;
	add.s64 	%rd12795, %rd12792, %rd12793;
	add.s64 	%rd12796, %rd12795, %rd12794;
	shr.u64 	%rd12797, %rd12796, 32;
	and.b64  	%rd12798, %rd12768, 4294967295;
	mul.wide.u32 	%rd12799, %r1008, %r8895;
	add.s64 	%rd12800, %rd12797, %rd12798;
	add.s64 	%rd12801, %rd12800, %rd12799;
	shr.u64 	%rd12802, %rd12801, 32;
	and.b64  	%rd12803, %rd12773, 4294967295;
	mul.wide.u32 	%rd12804, %r1007, %r8895;
	add.s64 	%rd12805, %rd12802, %rd12803;
	add.s64 	%rd12806, %rd12805, %rd12804;
	shr.u64 	%rd12807, %rd12806, 32;
	and.b64  	%rd12808, %rd12778, 4294967295;
	mul.wide.u32 	%rd12809, %r1006, %r8895;
	add.s64 	%rd12810, %rd12807, %rd12808;
	add.s64 	%rd12811, %rd12810, %rd12809;
	shr.u64 	%rd12812, %rd12811, 32;
	and.b64  	%rd12813, %rd12783, 4294967295;
	mul.wide.u32 	%rd12814, %r1005, %r8895;
	add.s64 	%rd12815, %rd12812, %rd12813;
	add.s64 	%rd12816, %rd12815, %rd12814;
	shr.u64 	%rd12817, %rd12816, 32;
	and.b64  	%rd12818, %rd12787, 4294967295;
	mul.wide.u32 	%rd12819, %r1004, %r8895;
	add.s64 	%rd12820, %rd12817, %rd12818;
	add.s64 	%rd12821, %rd12820, %rd12819;
	shr.u64 	%rd12822, %rd12821, 32;
	mul.wide.u32 	%rd12823, %r1003, %r8895;
	add.s64 	%rd12824, %rd12822, %rd12788;
	add.s64 	%rd12825, %rd12824, %rd12823;
	shr.u64 	%rd12826, %rd12825, 32;
	and.b64  	%rd12827, %rd12796, 4294967295;
	mul.wide.u32 	%rd12828, %r1010, %r8896;
	add.s64 	%rd12829, %rd12828, %rd12827;
	shr.u64 	%rd12830, %rd12829, 32;
	and.b64  	%rd12831, %rd12801, 4294967295;
	mul.wide.u32 	%rd12832, %r1009, %r8896;
	add.s64 	%rd12833, %rd12830, %rd12831;
	add.s64 	%rd12834, %rd12833, %rd12832;
	shr.u64 	%rd12835, %rd12834, 32;
	and.b64  	%rd12836, %rd12806, 4294967295;
	mul.wide.u32 	%rd12837, %r1008, %r8896;
	add.s64 	%rd12838, %rd12835, %rd12836;
	add.s64 	%rd12839, %rd12838, %rd12837;
	shr.u64 	%rd12840, %rd12839, 32;
	and.b64  	%rd12841, %rd12811, 4294967295;
	mul.wide.u32 	%rd12842, %r1007, %r8896;
	add.s64 	%rd12843, %rd12840, %rd12841;
	add.s64 	%rd12844, %rd12843, %rd12842;
	shr.u64 	%rd12845, %rd12844, 32;
	and.b64  	%rd12846, %rd12816, 4294967295;
	mul.wide.u32 	%rd12847, %r1006, %r8896;
	add.s64 	%rd12848, %rd12845, %rd12846;
	add.s64 	%rd12849, %rd12848, %rd12847;
	shr.u64 	%rd12850, %rd12849, 32;
	and.b64  	%rd12851, %rd12821, 4294967295;
	mul.wide.u32 	%rd12852, %r1005, %r8896;
	add.s64 	%rd12853, %rd12850, %rd12851;
	add.s64 	%rd12854, %rd12853, %rd12852;
	shr.u64 	%rd12855, %rd12854, 32;
	and.b64  	%rd12856, %rd12825, 4294967295;
	mul.wide.u32 	%rd12857, %r1004, %r8896;
	add.s64 	%rd12858, %rd12855, %rd12856;
	add.s64 	%rd12859, %rd12858, %rd12857;
	shr.u64 	%rd12860, %rd12859, 32;
	mul.wide.u32 	%rd12861, %r1003, %r8896;
	add.s64 	%rd12862, %rd12860, %rd12826;
	add.s64 	%rd12863, %rd12862, %rd12861;
	shr.u64 	%rd12864, %rd12863, 32;
	{ .reg .b32 tmp; mov.b64 {tmp, %r5669}, %rd12863; }
	and.b64  	%rd12865, %rd12834, 4294967295;
	mul.lo.s64 	%rd12866, %rd12865, 977;
	cvt.u32.u64 	%r5670, %rd12866;
	shr.u64 	%rd12867, %rd12866, 32;
	and.b64  	%rd12868, %rd12839, 4294967295;
	mad.lo.s64 	%rd12869, %rd12868, 977, %rd12867;
	shr.u64 	%rd12870, %rd12869, 32;
	and.b64  	%rd12871, %rd12844, 4294967295;
	mad.lo.s64 	%rd12872, %rd12871, 977, %rd12870;
	shr.u64 	%rd12873, %rd12872, 32;
	and.b64  	%rd12874, %rd12849, 4294967295;
	mad.lo.s64 	%rd12875, %rd12874, 977, %rd12873;
	shr.u64 	%rd12876, %rd12875, 32;
	and.b64  	%rd12877, %rd12854, 4294967295;
	mad.lo.s64 	%rd12878, %rd12877, 977, %rd12876;
	shr.u64 	%rd12879, %rd12878, 32;
	and.b64  	%rd12880, %rd12859, 4294967295;
	mad.lo.s64 	%rd12881, %rd12880, 977, %rd12879;
	shr.u64 	%rd12882, %rd12881, 32;
	and.b64  	%rd12883, %rd12863, 4294967295;
	mad.lo.s64 	%rd12884, %rd12883, 977, %rd12882;
	shr.u64 	%rd12885, %rd12884, 32;
	mad.lo.s64 	%rd12886, %rd12864, 977, %rd12885;
	{ .reg .b32 tmp; mov.b64 {tmp, %r5671}, %rd12886; }
	add.s32 	%r8913, %r5668, %r5670;
	setp.lt.u32 	%p1956, %r8913, %r5668;
	selp.u64 	%rd12887, 1, 0, %p1956;
	and.b64  	%rd12888, %rd12601, 4294967295;
	and.b64  	%rd12889, %rd12869, 4294967295;
	add.s64 	%rd12890, %rd12888, %rd12887;
	add.s64 	%rd12891, %rd12890, %rd12889;
	shr.u64 	%rd12892, %rd12891, 32;
	and.b64  	%rd12893, %rd12639, 4294967295;
	and.b64  	%rd12894, %rd12872, 4294967295;
	add.s64 	%rd12895, %rd12892, %rd12893;
	add.s64 	%rd12896, %rd12895, %rd12894;
	shr.u64 	%rd12897, %rd12896, 32;
	and.b64  	%rd12898, %rd12677, 4294967295;
	and.b64  	%rd12899, %rd12875, 4294967295;
	add.s64 	%rd12900, %rd12897, %rd12898;
	add.s64 	%rd12901, %rd12900, %rd12899;
	shr.u64 	%rd12902, %rd12901, 32;
	and.b64  	%rd12903, %rd12715, 4294967295;
	and.b64  	%rd12904, %rd12878, 4294967295;
	add.s64 	%rd12905, %rd12902, %rd12903;
	add.s64 	%rd12906, %rd12905, %rd12904;
	shr.u64 	%rd12907, %rd12906, 32;
	and.b64  	%rd12908, %rd12753, 4294967295;
	and.b64  	%rd12909, %rd12881, 4294967295;
	add.s64 	%rd12910, %rd12907, %rd12908;
	add.s64 	%rd12911, %rd12910, %rd12909;
	shr.u64 	%rd12912, %rd12911, 32;
	and.b64  	%rd12913, %rd12791, 4294967295;
	and.b64  	%rd12914, %rd12884, 4294967295;
	add.s64 	%rd12915, %rd12912, %rd12913;
	add.s64 	%rd12916, %rd12915, %rd12914;
	shr.u64 	%rd12917, %rd12916, 32;
	and.b64  	%rd12918, %rd12829, 4294967295;
	and.b64  	%rd12919, %rd12886, 4294967295;
	add.s64 	%rd12920, %rd12917, %rd12918;
	add.s64 	%rd12921, %rd12920, %rd12919;
	{ .reg .b32 tmp; mov.b64 {tmp, %r5672}, %rd12921; }
	add.s32 	%r5673, %r5672, %r5671;
	and.b64  	%rd12922, %rd12891, 4294967295;
	add.s64 	%rd28858, %rd12922, %rd12865;
	shr.u64 	%rd12923, %rd28858, 32;
	and.b64  	%rd12924, %rd12896, 4294967295;
	add.s64 	%rd12925, %rd12923, %rd12924;
	add.s64 	%rd28859, %rd12925, %rd12868;
	shr.u64 	%rd12926, %rd28859, 32;
	and.b64  	%rd12927, %rd12901, 4294967295;
	add.s64 	%rd12928, %rd12926, %rd12927;
	add.s64 	%rd28860, %rd12928, %rd12871;
	shr.u64 	%rd12929, %rd28860, 32;
	and.b64  	%rd12930, %rd12906, 4294967295;
	add.s64 	%rd12931, %rd12929, %rd12930;
	add.s64 	%rd28861, %rd12931, %rd12874;
	shr.u64 	%rd12932, %rd28861, 32;
	and.b64  	%rd12933, %rd12911, 4294967295;
	add.s64 	%rd12934, %rd12932, %rd12933;
	add.s64 	%rd28862, %rd12934, %rd12877;
	shr.u64 	%rd12935, %rd28862, 32;
	and.b64  	%rd12936, %rd12916, 4294967295;
	add.s64 	%rd12937, %rd12935, %rd12936;
	add.s64 	%rd28863, %rd12937, %rd12880;
	shr.u64 	%rd12938, %rd28863, 32;
	and.b64  	%rd12939, %rd12921, 4294967295;
	add.s64 	%rd12940, %rd12938, %rd12939;
	add.s64 	%rd28864, %rd12940, %rd12883;
	{ .reg .b32 tmp; mov.b64 {tmp, %r5674}, %rd28864; }
	add.s32 	%r5675, %r5673, %r5674;
	add.s32 	%r1459, %r5675, %r5669;
	setp.eq.s32 	%p1957, %r1459, 0;
	mov.pred 	%p4562, 0;
	@%p1957 bra 	$L__BB1_1102;
	cvt.u64.u32 	%rd12941, %r1459;
	mul.wide.u32 	%rd12942, %r1459, 977;
	cvt.u32.u64 	%r5676, %rd12942;
	shr.u64 	%rd12943, %rd12942, 32;
	add.s64 	%rd12944, %rd12943, %rd12941;
	shr.u64 	%rd12945, %rd12944, 32;
	add.s32 	%r1460, %r8913, %r5676;
	setp.lt.u32 	%p1958, %r1460, %r8913;
	selp.u64 	%rd12946, 1, 0, %p1958;
	and.b64  	%rd12947, %rd28858, 4294967295;
	and.b64  	%rd12948, %rd12944, 4294967295;
	add.s64 	%rd12949, %rd12947, %rd12946;
	add.s64 	%rd28858, %rd12949, %rd12948;
	shr.u64 	%rd12950, %rd28858, 32;
	and.b64  	%rd12951, %rd28859, 4294967295;
	add.s64 	%rd12952, %rd12950, %rd12951;
	add.s64 	%rd28859, %rd12952, %rd12945;
	shr.u64 	%rd12953, %rd28859, 32;
	and.b64  	%rd12954, %rd28860, 4294967295;
	add.s64 	%rd28860, %rd12953, %rd12954;
	shr.u64 	%rd12955, %rd28860, 32;
	and.b64  	%rd12956, %rd28861, 4294967295;
	add.s64 	%rd28861, %rd12955, %rd12956;
	shr.u64 	%rd12957, %rd28861, 32;
	and.b64  	%rd12958, %rd28862, 4294967295;
	add.s64 	%rd28862, %rd12957, %rd12958;
	shr.u64 	%rd12959, %rd28862, 32;
	and.b64  	%rd12960, %rd28863, 4294967295;
	add.s64 	%rd28863, %rd12959, %rd12960;
	shr.u64 	%rd12961, %rd28863, 32;
	and.b64  	%rd12962, %rd28864, 4294967295;
	add.s64 	%rd28864, %rd12961, %rd12962;
	setp.gt.u64 	%p4562, %rd28864, 4294967295;
	mov.u32 	%r8913, %r1460;
$L__BB1_1102:
	cvt.u32.u64 	%r8906, %rd28864;
	cvt.u32.u64 	%r8907, %rd28863;
	cvt.u32.u64 	%r8908, %rd28862;
	cvt.u32.u64 	%r8909, %rd28861;
	cvt.u32.u64 	%r8910, %rd28860;
	cvt.u32.u64 	%r8911, %rd28859;
	cvt.u32.u64 	%r8912, %rd28858;
	setp.lt.u32 	%p1959, %r5474, %r8906;
	or.pred  	%p1960, %p4562, %p1959;
	@%p1960 bra 	$L__BB1_1116;
	setp.gt.u32 	%p1961, %r5474, %r8906;
	@%p1961 bra 	$L__BB1_1117;
	cvt.u32.u64 	%r5677, %rd688;
	setp.lt.u32 	%p1962, %r5677, %r8907;
	@%p1962 bra 	$L__BB1_1116;
	setp.gt.u32 	%p1963, %r5677, %r8907;
	@%p1963 bra 	$L__BB1_1117;
	cvt.u32.u64 	%r5679, %rd686;
	setp.lt.u32 	%p1964, %r5679, %r8908;
	@%p1964 bra 	$L__BB1_1116;
	setp.gt.u32 	%p1965, %r5679, %r8908;
	@%p1965 bra 	$L__BB1_1117;
	cvt.u32.u64 	%r5681, %rd687;
	setp.lt.u32 	%p1966, %r5681, %r8909;
	@%p1966 bra 	$L__BB1_1116;
	setp.gt.u32 	%p1967, %r5681, %r8909;
	@%p1967 bra 	$L__BB1_1117;
	cvt.u32.u64 	%r5683, %rd690;
	setp.lt.u32 	%p1968, %r5683, %r8910;
	@%p1968 bra 	$L__BB1_1116;
	setp.gt.u32 	%p1969, %r5683, %r8910;
	@%p1969 bra 	$L__BB1_1117;
	cvt.u32.u64 	%r5685, %rd689;
	setp.lt.u32 	%p1970, %r5685, %r8911;
	@%p1970 bra 	$L__BB1_1116;
	setp.gt.u32 	%p1971, %r5685, %r8911;
	@%p1971 bra 	$L__BB1_1117;
	cvt.u32.u64 	%r5687, %rd794;
	setp.lt.u32 	%p1972, %r5687, %r8912;
	@%p1972 bra 	$L__BB1_1116;
	setp.gt.u32 	%p1973, %r5687, %r8912;
	setp.lt.u32 	%p1974, %r8913, %r1318;
	or.pred  	%p1975, %p1973, %p1974;
	@%p1975 bra 	$L__BB1_1117;
$L__BB1_1116:
	cvt.u32.u64 	%r5689, %rd690;
	cvt.u32.u64 	%r5690, %rd689;
	cvt.u32.u64 	%r5691, %rd794;
	cvt.u32.u64 	%r5692, %rd688;
	cvt.u32.u64 	%r5693, %rd686;
	cvt.u32.u64 	%r5694, %rd687;
	setp.lt.u32 	%p1976, %r8913, %r1318;
	selp.s64 	%rd12964, -1, 0, %p1976;
	sub.s32 	%r8913, %r8913, %r1318;
	and.b64  	%rd12965, %rd28858, 4294967295;
	add.s64 	%rd12966, %rd12965, %rd12964;
	setp.lt.u64 	%p1977, %rd12966, %rd794;
	selp.s64 	%rd12967, -1, 0, %p1977;
	cvt.u32.u64 	%r5695, %rd12966;
	sub.s32 	%r8912, %r5695, %r5691;
	and.b64  	%rd12968, %rd28859, 4294967295;
	add.s64 	%rd12969, %rd12968, %rd12967;
	setp.lt.u64 	%p1978, %rd12969, %rd689;
	selp.s64 	%rd12970, -1, 0, %p1978;
	cvt.u32.u64 	%r5696, %rd12969;
	sub.s32 	%r8911, %r5696, %r5690;
	and.b64  	%rd12971, %rd28860, 4294967295;
	add.s64 	%rd12972, %rd12971, %rd12970;
	setp.lt.u64 	%p1979, %rd12972, %rd690;
	selp.s64 	%rd12973, -1, 0, %p1979;
	cvt.u32.u64 	%r5697, %rd12972;
	sub.s32 	%r8910, %r5697, %r5689;
	and.b64  	%rd12974, %rd28861, 4294967295;
	add.s64 	%rd12975, %rd12974, %rd12973;
	setp.lt.u64 	%p1980, %rd12975, %rd687;
	selp.s64 	%rd12976, -1, 0, %p1980;
	cvt.u32.u64 	%r5698, %rd12975;
	sub.s32 	%r8909, %r5698, %r5694;
	and.b64  	%rd12977, %rd28862, 4294967295;
	add.s64 	%rd12978, %rd12977, %rd12976;
	setp.lt.u64 	%p1981, %rd12978, %rd686;
	selp.s64 	%rd12979, -1, 0, %p1981;
	cvt.u32.u64 	%r5699, %rd12978;
	sub.s32 	%r8908, %r5699, %r5693;
	and.b64  	%rd12980, %rd28863, 4294967295;
	add.s64 	%rd12981, %rd12980, %rd12979;
	setp.lt.u64 	%p1982, %rd12981, %rd688;
	selp.s32 	%r5700, -1, 0, %p1982;
	cvt.u32.u64 	%r5701, %rd12981;
	sub.s32 	%r8907, %r5701, %r5692;
	add.s32 	%r5702, %r8906, %r5700;
	sub.s32 	%r8906, %r5702, %r5474;
$L__BB1_1117:
	setp.gt.u32 	%p1983, %r8906, %r5474;
	@%p1983 bra 	$L__BB1_1130;
	bra.uni 	$L__BB1_1131;
$L__BB1_1118:
	cvt.u32.u64 	%r5703, %rd688;
	setp.gt.u32 	%p1985, %r8907, %r5703;
	@%p1985 bra 	$L__BB1_1130;
	setp.lt.u32 	%p1986, %r8907, %r5703;
	mov.u16 	%rs278, %rs110;
	@%p1986 bra 	$L__BB1_1132;
	cvt.u32.u64 	%r5705, %rd686;
	setp.gt.u32 	%p1987, %r8908, %r5705;
	@%p1987 bra 	$L__BB1_1130;
	setp.lt.u32 	%p1988, %r8908, %r5705;
	mov.u16 	%rs278, %rs110;
	@%p1988 bra 	$L__BB1_1132;
	cvt.u32.u64 	%r5707, %rd687;
	setp.gt.u32 	%p1989, %r8909, %r5707;
	@%p1989 bra 	$L__BB1_1130;
	setp.lt.u32 	%p1990, %r8909, %r5707;
	mov.u16 	%rs278, %rs110;
	@%p1990 bra 	$L__BB1_1132;
	cvt.u32.u64 	%r5709, %rd690;
	setp.gt.u32 	%p1991, %r8910, %r5709;
	@%p1991 bra 	$L__BB1_1130;
	setp.lt.u32 	%p1992, %r8910, %r5709;
	mov.u16 	%rs278, %rs110;
	@%p1992 bra 	$L__BB1_1132;
	cvt.u32.u64 	%r5711, %rd689;
	setp.gt.u32 	%p1993, %r8911, %r5711;
	@%p1993 bra 	$L__BB1_1130;
	setp.lt.u32 	%p1994, %r8911, %r5711;
	mov.u16 	%rs278, %rs110;
	@%p1994 bra 	$L__BB1_1132;
	cvt.u32.u64 	%r5713, %rd794;
	setp.gt.u32 	%p1995, %r8912, %r5713;
	@%p1995 bra 	$L__BB1_1130;
	setp.lt.u32 	%p1996, %r8912, %r5713;
	setp.lt.u32 	%p1997, %r8913, %r1318;
	or.pred  	%p1998, %p1996, %p1997;
	mov.u16 	%rs278, %rs110;
	@%p1998 bra 	$L__BB1_1132;
$L__BB1_1130:
	cvt.u32.u64 	%r5715, %rd690;
	cvt.u32.u64 	%r5716, %rd689;
	cvt.u32.u64 	%r5717, %rd794;
	cvt.u32.u64 	%r5718, %rd688;
	cvt.u32.u64 	%r5719, %rd686;
	cvt.u32.u64 	%r5720, %rd687;
	setp.lt.u32 	%p1999, %r8913, %r1318;
	selp.s64 	%rd12982, -1, 0, %p1999;
	sub.s32 	%r8913, %r8913, %r1318;
	cvt.u64.u32 	%rd12983, %r8912;
	add.s64 	%rd12984, %rd12982, %rd12983;
	setp.lt.u64 	%p2000, %rd12984, %rd794;
	selp.s64 	%rd12985, -1, 0, %p2000;
	cvt.u32.u64 	%r5721, %rd12984;
	sub.s32 	%r8912, %r5721, %r5717;
	cvt.u64.u32 	%rd12986, %r8911;
	add.s64 	%rd12987, %rd12985, %rd12986;
	setp.lt.u64 	%p2001, %rd12987, %rd689;
	selp.s64 	%rd12988, -1, 0, %p2001;
	cvt.u32.u64 	%r5722, %rd12987;
	sub.s32 	%r8911, %r5722, %r5716;
	cvt.u64.u32 	%rd12989, %r8910;
	add.s64 	%rd12990, %rd12988, %rd12989;
	setp.lt.u64 	%p2002, %rd12990, %rd690;
	selp.s64 	%rd12991, -1, 0, %p2002;
	cvt.u32.u64 	%r5723, %rd12990;
	sub.s32 	%r8910, %r5723, %r5715;
	cvt.u64.u32 	%rd12992, %r8909;
	add.s64 	%rd12993, %rd12991, %rd12992;
	setp.lt.u64 	%p2003, %rd12993, %rd687;
	selp.s64 	%rd12994, -1, 0, %p2003;
	cvt.u32.u64 	%r5724, %rd12993;
	sub.s32 	%r8909, %r5724, %r5720;
	cvt.u64.u32 	%rd12995, %r8908;
	add.s64 	%rd12996, %rd12994, %rd12995;
	setp.lt.u64 	%p2004, %rd12996, %rd686;
	selp.s64 	%rd12997, -1, 0, %p2004;
	cvt.u32.u64 	%r5725, %rd12996;
	sub.s32 	%r8908, %r5725, %r5719;
	cvt.u64.u32 	%rd12998, %r8907;
	add.s64 	%rd12999, %rd12997, %rd12998;
	setp.lt.u64 	%p2005, %rd12999, %rd688;
	selp.s32 	%r5726, -1, 0, %p2005;
	cvt.u32.u64 	%r5727, %rd12999;
	sub.s32 	%r8907, %r5727, %r5718;
	add.s32 	%r5728, %r8906, %r5726;
	sub.s32 	%r8906, %r5728, %r5474;
	mov.u16 	%rs278, %rs110;
	bra.uni 	$L__BB1_1132;
$L__BB1_1131:
	setp.lt.u32 	%p1984, %r8906, %r5474;
	mov.u16 	%rs278, %rs110;
	@%p1984 bra 	$L__BB1_1132;
	bra.uni 	$L__BB1_1118;
$L__BB1_1132:
	add.s32 	%r8410, %r8410, 1;
	setp.ne.s32 	%p2006, %r8410, 256;
	@%p2006 bra 	$L__BB1_51;
	and.b16  	%rs131, %rs278, 255;
	setp.ne.s16 	%p2007, %rs131, 0;
	mov.b32 	%r9044, 0;
	mov.u32 	%r9045, %r9044;
	mov.u32 	%r9046, %r9044;
	mov.u32 	%r9047, %r9044;
	mov.u32 	%r9048, %r9044;
	mov.u32 	%r9049, %r9044;
	mov.u32 	%r9050, %r9044;
	mov.u32 	%r9051, %r9044;
	mov.u32 	%r9052, %r9044;
	@%p2007 bra 	$L__BB1_1334;
	or.b32  	%r5730, %r8913, %r8912;
	or.b32  	%r5731, %r5730, %r8911;
	or.b32  	%r5732, %r5731, %r8910;
	or.b32  	%r5733, %r5732, %r8909;
	or.b32  	%r5734, %r5733, %r8908;
	or.b32  	%r5735, %r5734, %r8907;
	or.b32  	%r5736, %r5735, %r8906;
	setp.eq.s32 	%p2008, %r5736, 0;
	mov.b64 	%rd28879, 0;
	mov.u64 	%rd28880, %rd28879;
	mov.u64 	%rd28881, %rd28879;
	mov.u64 	%rd28882, %rd28879;
	mov.u64 	%rd28883, %rd28879;
	mov.u64 	%rd28884, %rd28879;
	mov.u64 	%rd28885, %rd28879;
	mov.u64 	%rd28886, %rd28879;
	@%p2008 bra 	$L__BB1_1203;
	ld.const.u32 	%r1518, [const_p];
	setp.lt.u32 	%p2009, %r1518, 2;
	selp.s32 	%r5739, -1, 0, %p2009;
	add.s32 	%r5740, %r1518, -2;
	st.local.u32 	[%rd4], %r5740;
	ld.const.u32 	%r5741, [const_p+4];
	add.s32 	%r5742, %r5741, %r5739;
	st.local.u32 	[%rd4+4], %r5742;
	ld.const.u32 	%r5743, [const_p+8];
	st.local.u32 	[%rd4+8], %r5743;
	ld.const.u32 	%r5744, [const_p+12];
	st.local.u32 	[%rd4+12], %r5744;
	ld.const.u32 	%r5745, [const_p+16];
	st.local.u32 	[%rd4+16], %r5745;
	ld.const.u32 	%r5746, [const_p+20];
	st.local.u32 	[%rd4+20], %r5746;
	ld.const.u32 	%r5747, [const_p+24];
	st.local.u32 	[%rd4+24], %r5747;
	ld.const.u32 	%r1519, [const_p+28];
	st.local.u32 	[%rd4+28], %r1519;
	cvt.u64.u32 	%rd876, %r5741;
	cvt.u64.u32 	%rd877, %r5743;
	cvt.u64.u32 	%rd878, %r5744;
	cvt.u64.u32 	%rd879, %r5745;
	cvt.u64.u32 	%rd880, %r5746;
	cvt.u64.u32 	%rd881, %r5747;
	mov.b32 	%r8957, 0;
	mov.b32 	%r8956, 1;
	mov.u32 	%r8958, %r8957;
	mov.u32 	%r8959, %r8957;
	mov.u32 	%r8960, %r8957;
	mov.u32 	%r8961, %r8957;
	mov.u32 	%r8962, %r8957;
	mov.u32 	%r8963, %r8957;
	mov.u32 	%r8946, %r8957;
$L__BB1_1136:
	shr.u32 	%r5748, %r8946, 5;
	and.b32  	%r5749, %r8946, 31;
	mul.wide.u32 	%rd13001, %r5748, 4;
	add.s64 	%rd13002, %rd4, %rd13001;
	ld.local.u32 	%r5750, [%rd13002];
	shr.u32 	%r5751, %r5750, %r5749;
	and.b32  	%r5752, %r5751, 1;
	setp.eq.b32 	%p2010, %r5752, 1;
	not.pred 	%p2011, %p2010;
	@%p2011 bra 	$L__BB1_1169;
	mul.wide.u32 	%rd13003, %r8913, %r8956;
	cvt.u32.u64 	%r5753, %rd13003;
	shr.u64 	%rd13004, %rd13003, 32;
	mul.wide.u32 	%rd13005, %r8912, %r8956;
	add.s64 	%rd13006, %rd13004, %rd13005;
	shr.u64 	%rd13007, %rd13006, 32;
	mul.wide.u32 	%rd13008, %r8911, %r8956;
	add.s64 	%rd13009, %rd13007, %rd13008;
	shr.u64 	%rd13010, %rd13009, 32;
	mul.wide.u32 	%rd13011, %r8910, %r8956;
	add.s64 	%rd13012, %rd13010, %rd13011;
	shr.u64 	%rd13013, %rd13012, 32;
	mul.wide.u32 	%rd13014, %r8909, %r8956;
	add.s64 	%rd13015, %rd13013, %rd13014;
	shr.u64 	%rd13016, %rd13015, 32;
	mul.wide.u32 	%rd13017, %r8908, %r8956;
	add.s64 	%rd13018, %rd13016, %rd13017;
	shr.u64 	%rd13019, %rd13018, 32;
	mul.wide.u32 	%rd13020, %r8907, %r8956;
	add.s64 	%rd13021, %rd13019, %rd13020;
	shr.u64 	%rd13022, %rd13021, 32;
	mul.wide.u32 	%rd13023, %r8906, %r8956;
	add.s64 	%rd13024, %rd13022, %rd13023;
	shr.u64 	%rd13025, %rd13024, 32;
	and.b64  	%rd13026, %rd13006, 4294967295;
	mul.wide.u32 	%rd13027, %r8913, %r8957;
	add.s64 	%rd13028, %rd13027, %rd13026;
	shr.u64 	%rd13029, %rd13028, 32;
	and.b64  	%rd13030, %rd13009, 4294967295;
	mul.wide.u32 	%rd13031, %r8912, %r8957;
	add.s64 	%rd13032, %rd13029, %rd13030;
	add.s64 	%rd13033, %rd13032, %rd13031;
	shr.u64 	%rd13034, %rd13033, 32;
	and.b64  	%rd13035, %rd13012, 4294967295;
	mul.wide.u32 	%rd13036, %r8911, %r8957;
	add.s64 	%rd13037, %rd13034, %rd13035;
	add.s64 	%rd13038, %rd13037, %rd13036;
	shr.u64 	%rd13039, %rd13038, 32;
	and.b64  	%rd13040, %rd13015, 4294967295;
	mul.wide.u32 	%rd13041, %r8910, %r8957;
	add.s64 	%rd13042, %rd13039, %rd13040;
	add.s64 	%rd13043, %rd13042, %rd13041;
	shr.u64 	%rd13044, %rd13043, 32;
	and.b64  	%rd13045, %rd13018, 4294967295;
	mul.wide.u32 	%rd13046, %r8909, %r8957;
	add.s64 	%rd13047, %rd13044, %rd13045;
	add.s64 	%rd13048, %rd13047, %rd13046;
	shr.u64 	%rd13049, %rd13048, 32;
	and.b64  	%rd13050, %rd13021, 4294967295;
	mul.wide.u32 	%rd13051, %r8908, %r8957;
	add.s64 	%rd13052, %rd13049, %rd13050;
	add.s64 	%rd13053, %rd13052, %rd13051;
	shr.u64 	%rd13054, %rd13053, 32;
	and.b64  	%rd13055, %rd13024, 4294967295;
	mul.wide.u32 	%rd13056, %r8907, %r8957;
	add.s64 	%rd13057, %rd13054, %rd13055;
	add.s64 	%rd13058, %rd13057, %rd13056;
	shr.u64 	%rd13059, %rd13058, 32;
	mul.wide.u32 	%rd13060, %r8906, %r8957;
	add.s64 	%rd13061, %rd13059, %rd13025;
	add.s64 	%rd13062, %rd13061, %rd13060;
	shr.u64 	%rd13063, %rd13062, 32;
	and.b64  	%rd13064, %rd13033, 4294967295;
	mul.wide.u32 	%rd13065, %r8913, %r8958;
	add.s64 	%rd13066, %rd13065, %rd13064;
	shr.u64 	%rd13067, %rd13066, 32;
	and.b64  	%rd13068, %rd13038, 4294967295;
	mul.wide.u32 	%rd13069, %r8912, %r8958;
	add.s64 	%rd13070, %rd13067, %rd13068;
	add.s64 	%rd13071, %rd13070, %rd13069;
	shr.u64 	%rd13072, %rd13071, 32;
	and.b64  	%rd13073, %rd13043, 4294967295;
	mul.wide.u32 	%rd13074, %r8911, %r8958;
	add.s64 	%rd13075, %rd13072, %rd13073;
	add.s64 	%rd13076, %rd13075, %rd13074;
	shr.u64 	%rd13077, %rd13076, 32;
	and.b64  	%rd13078, %rd13048, 4294967295;
	mul.wide.u32 	%rd13079, %r8910, %r8958;
	add.s64 	%rd13080, %rd13077, %rd13078;
	add.s64 	%rd13081, %rd13080, %rd13079;
	shr.u64 	%rd13082, %rd13081, 32;
	and.b64  	%rd13083, %rd13053, 4294967295;
	mul.wide.u32 	%rd13084, %r8909, %r8958;
	add.s64 	%rd13085, %rd13082, %rd13083;
	add.s64 	%rd13086, %rd13085, %rd13084;
	shr.u64 	%rd13087, %rd13086, 32;
	and.b64  	%rd13088, %rd13058, 4294967295;
	mul.wide.u32 	%rd13089, %r8908, %r8958;
	add.s64 	%rd13090, %rd13087, %rd13088;
	add.s64 	%rd13091, %rd13090, %rd13089;
	shr.u64 	%rd13092, %rd13091, 32;
	and.b64  	%rd13093, %rd13062, 4294967295;
	mul.wide.u32 	%rd13094, %r8907, %r8958;
	add.s64 	%rd13095, %rd13092, %rd13093;
	add.s64 	%rd13096, %rd13095, %rd13094;
	shr.u64 	%rd13097, %rd13096, 32;
	mul.wide.u32 	%rd13098, %r8906, %r8958;
	add.s64 	%rd13099, %rd13097, %rd13063;
	add.s64 	%rd13100, %rd13099, %rd13098;
	shr.u64 	%rd13101, %rd13100, 32;
	and.b64  	%rd13102, %rd13071, 4294967295;
	mul.wide.u32 	%rd13103, %r8913, %r8959;
	add.s64 	%rd13104, %rd13103, %rd13102;
	shr.u64 	%rd13105, %rd13104, 32;
	and.b64  	%rd13106, %rd13076, 4294967295;
	mul.wide.u32 	%rd13107, %r8912, %r8959;
	add.s64 	%rd13108, %rd13105, %rd13106;
	add.s64 	%rd13109, %rd13108, %rd13107;
	shr.u64 	%rd13110, %rd13109, 32;
	and.b64  	%rd13111, %rd13081, 4294967295;
	mul.wide.u32 	%rd13112, %r8911, %r8959;
	add.s64 	%rd13113, %rd13110, %rd13111;
	add.s64 	%rd13114, %rd13113, %rd13112;
	shr.u64 	%rd13115, %rd13114, 32;
	and.b64  	%rd13116, %rd13086, 4294967295;
	mul.wide.u32 	%rd13117, %r8910, %r8959;
	add.s64 	%rd13118, %rd13115, %rd13116;
	add.s64 	%rd13119, %rd13118, %rd13117;
	shr.u64 	%rd13120, %rd13119, 32;
	and.b64  	%rd13121, %rd13091, 4294967295;
	mul.wide.u32 	%rd13122, %r8909, %r8959;
	add.s64 	%rd13123, %rd13120, %rd13121;
	add.s64 	%rd13124, %rd13123, %rd13122;
	shr.u64 	%rd13125, %rd13124, 32;
	and.b64  	%rd13126, %rd13096, 4294967295;
	mul.wide.u32 	%rd13127, %r8908, %r8959;
	add.s64 	%rd13128, %rd13125, %rd13126;
	add.s64 	%rd13129, %rd13128, %rd13127;
	shr.u64 	%rd13130, %rd13129, 32;
	and.b64  	%rd13131, %rd13100, 4294967295;
	mul.wide.u32 	%rd13132, %r8907, %r8959;
	add.s64 	%rd13133, %rd13130, %rd13131;
	add.s64 	%rd13134, %rd13133, %rd13132;
	shr.u64 	%rd13135, %rd13134, 32;
	mul.wide.u32 	%rd13136, %r8906, %r8959;
	add.s64 	%rd13137, %rd13135, %rd13101;
	add.s64 	%rd13138, %rd13137, %rd13136;
	shr.u64 	%rd13139, %rd13138, 32;
	and.b64  	%rd13140, %rd13109, 4294967295;
	mul.wide.u32 	%rd13141, %r8913, %r8960;
	add.s64 	%rd13142, %rd13141, %rd13140;
	shr.u64 	%rd13143, %rd13142, 32;
	and.b64  	%rd13144, %rd13114, 4294967295;
	mul.wide.u32 	%rd13145, %r8912, %r8960;
	add.s64 	%rd13146, %rd13143, %rd13144;
	add.s64 	%rd13147, %rd13146, %rd13145;
	shr.u64 	%rd13148, %rd13147, 32;
	and.b64  	%rd13149, %rd13119, 4294967295;
	mul.wide.u32 	%rd13150, %r8911, %r8960;
	add.s64 	%rd13151, %rd13148, %rd13149;
	add.s64 	%rd13152, %rd13151, %rd13150;
	shr.u64 	%rd13153, %rd13152, 32;
	and.b64  	%rd13154, %rd13124, 4294967295;
	mul.wide.u32 	%rd13155, %r8910, %r8960;
	add.s64 	%rd13156, %rd13153, %rd13154;
	add.s64 	%rd13157, %rd13156, %rd13155;
	shr.u64 	%rd13158, %rd13157, 32;
	and.b64  	%rd13159, %rd13129, 4294967295;
	mul.wide.u32 	%rd13160, %r8909, %r8960;
	add.s64 	%rd13161, %rd13158, %rd13159;
	add.s64 	%rd13162, %rd13161, %rd13160;
	shr.u64 	%rd13163, %rd13162, 32;
	and.b64  	%rd13164, %rd13134, 4294967295;
	mul.wide.u32 	%rd13165, %r8908, %r8960;
	add.s64 	%rd13166, %rd13163, %rd13164;
	add.s64 	%rd13167, %rd13166, %rd13165;
	shr.u64 	%rd13168, %rd13167, 32;
	and.b64  	%rd13169, %rd13138, 4294967295;
	mul.wide.u32 	%rd13170, %r8907, %r8960;
	add.s64 	%rd13171, %rd13168, %rd13169;
	add.s64 	%rd13172, %rd13171, %rd13170;
	shr.u64 	%rd13173, %rd13172, 32;
	mul.wide.u32 	%rd13174, %r8906, %r8960;
	add.s64 	%rd13175, %rd13173, %rd13139;
	add.s64 	%rd13176, %rd13175, %rd13174;
	shr.u64 	%rd13177, %rd13176, 32;
	and.b64  	%rd13178, %rd13147, 4294967295;
	mul.wide.u32 	%rd13179, %r8913, %r8961;
	add.s64 	%rd13180, %rd13179, %rd13178;
	shr.u64 	%rd13181, %rd13180, 32;
	and.b64  	%rd13182, %rd13152, 4294967295;
	mul.wide.u32 	%rd13183, %r8912, %r8961;
	add.s64 	%rd13184, %rd13181, %rd13182;
	add.s64 	%rd13185, %rd13184, %rd13183;
	shr.u64 	%rd13186, %rd13185, 32;
	and.b64  	%rd13187, %rd13157, 4294967295;
	mul.wide.u32 	%rd13188, %r8911, %r8961;
	add.s64 	%rd13189, %rd13186, %rd13187;
	add.s64 	%rd13190, %rd13189, %rd13188;
	shr.u64 	%rd13191, %rd13190, 32;
	and.b64  	%rd13192, %rd13162, 4294967295;
	mul.wide.u32 	%rd13193, %r8910, %r8961;
	add.s64 	%rd13194, %rd13191, %rd13192;
	add.s64 	%rd13195, %rd13194, %rd13193;
	shr.u64 	%rd13196, %rd13195, 32;
	and.b64  	%rd13197, %rd13167, 4294967295;
	mul.wide.u32 	%rd13198, %r8909, %r8961;
	add.s64 	%rd13199, %rd13196, %rd13197;
	add.s64 	%rd13200, %rd13199, %rd13198;
	shr.u64 	%rd13201, %rd13200, 32;
	and.b64  	%rd13202, %rd13172, 4294967295;
	mul.wide.u32 	%rd13203, %r8908, %r8961;
	add.s64 	%rd13204, %rd13201, %rd13202;
	add.s64 	%rd13205, %rd13204, %rd13203;
	shr.u64 	%rd13206, %rd13205, 32;
	and.b64  	%rd13207, %rd13176, 4294967295;
	mul.wide.u32 	%rd13208, %r8907, %r8961;
	add.s64 	%rd13209, %rd13206, %rd13207;
	add.s64 	%rd13210, %rd13209, %rd13208;
	shr.u64 	%rd13211, %rd13210, 32;
	mul.wide.u32 	%rd13212, %r8906, %r8961;
	add.s64 	%rd13213, %rd13211, %rd13177;
	add.s64 	%rd13214, %rd13213, %rd13212;
	shr.u64 	%rd13215, %rd13214, 32;
	and.b64  	%rd13216, %rd13185, 4294967295;
	mul.wide.u32 	%rd13217, %r8913, %r8962;
	add.s64 	%rd13218, %rd13217, %rd13216;
	shr.u64 	%rd13219, %rd13218, 32;
	and.b64  	%rd13220, %rd13190, 4294967295;
	mul.wide.u32 	%rd13221, %r8912, %r8962;
	add.s64 	%rd13222, %rd13219, %rd13220;
	add.s64 	%rd13223, %rd13222, %rd13221;
	shr.u64 	%rd13224, %rd13223, 32;
	and.b64  	%rd13225, %rd13195, 4294967295;
	mul.wide.u32 	%rd13226, %r8911, %r8962;
	add.s64 	%rd13227, %rd13224, %rd13225;
	add.s64 	%rd13228, %rd13227, %rd13226;
	shr.u64 	%rd13229, %rd13228, 32;
	and.b64  	%rd13230, %rd13200, 4294967295;
	mul.wide.u32 	%rd13231, %r8910, %r8962;
	add.s64 	%rd13232, %rd13229, %rd13230;
	add.s64 	%rd13233, %rd13232, %rd13231;
	shr.u64 	%rd13234, %rd13233, 32;
	and.b64  	%rd13235, %rd13205, 4294967295;
	mul.wide.u32 	%rd13236, %r8909, %r8962;
	add.s64 	%rd13237, %rd13234, %rd13235;
	add.s64 	%rd13238, %rd13237, %rd13236;
	shr.u64 	%rd13239, %rd13238, 32;
	and.b64  	%rd13240, %rd13210, 4294967295;
	mul.wide.u32 	%rd13241, %r8908, %r8962;
	add.s64 	%rd13242, %rd13239, %rd13240;
	add.s64 	%rd13243, %rd13242, %rd13241;
	shr.u64 	%rd13244, %rd13243, 32;
	and.b64  	%rd13245, %rd13214, 4294967295;
	mul.wide.u32 	%rd13246, %r8907, %r8962;
	add.s64 	%rd13247, %rd13244, %rd13245;
	add.s64 	%rd13248, %rd13247, %rd13246;
	shr.u64 	%rd13249, %rd13248, 32;
	mul.wide.u32 	%rd13250, %r8906, %r8962;
	add.s64 	%rd13251, %rd13249, %rd13215;
	add.s64 	%rd13252, %rd13251, %rd13250;
	shr.u64 	%rd13253, %rd13252, 32;
	and.b64  	%rd13254, %rd13223, 4294967295;
	mul.wide.u32 	%rd13255, %r8913, %r8963;
	add.s64 	%rd13256, %rd13255, %rd13254;
	shr.u64 	%rd13257, %rd13256, 32;
	and.b64  	%rd13258, %rd13228, 4294967295;
	mul.wide.u32 	%rd13259, %r8912, %r8963;
	add.s64 	%rd13260, %rd13257, %rd13258;
	add.s64 	%rd13261, %rd13260, %rd13259;
	shr.u64 	%rd13262, %rd13261, 32;
	and.b64  	%rd13263, %rd13233, 4294967295;
	mul.wide.u32 	%rd13264, %r8911, %r8963;
	add.s64 	%rd13265, %rd13262, %rd13263;
	add.s64 	%rd13266, %rd13265, %rd13264;
	shr.u64 	%rd13267, %rd13266, 32;
	and.b64  	%rd13268, %rd13238, 4294967295;
	mul.wide.u32 	%rd13269, %r8910, %r8963;
	add.s64 	%rd13270, %rd13267, %rd13268;
	add.s64 	%rd13271, %rd13270, %rd13269;
	shr.u64 	%rd13272, %rd13271, 32;
	and.b64  	%rd13273, %rd13243, 4294967295;
	mul.wide.u32 	%rd13274, %r8909, %r8963;
	add.s64 	%rd13275, %rd13272, %rd13273;
	add.s64 	%rd13276, %rd13275, %rd13274;
	shr.u64 	%rd13277, %rd13276, 32;
	and.b64  	%rd13278, %rd13248, 4294967295;
	mul.wide.u32 	%rd13279, %r8908, %r8963;
	add.s64 	%rd13280, %rd13277, %rd13278;
	add.s64 	%rd13281, %rd13280, %rd13279;
	shr.u64 	%rd13282, %rd13281, 32;
	and.b64  	%rd13283, %rd13252, 4294967295;
	mul.wide.u32 	%rd13284, %r8907, %r8963;
	add.s64 	%rd13285, %rd13282, %rd13283;
	add.s64 	%rd13286, %rd13285, %rd13284;
	shr.u64 	%rd13287, %rd13286, 32;
	mul.wide.u32 	%rd13288, %r8906, %r8963;
	add.s64 	%rd13289, %rd13287, %rd13253;
	add.s64 	%rd13290, %rd13289, %rd13288;
	shr.u64 	%rd13291, %rd13290, 32;
	{ .reg .b32 tmp; mov.b64 {tmp, %r5754}, %rd13290; }
	and.b64  	%rd13292, %rd13261, 4294967295;
	mul.lo.s64 	%rd13293, %rd13292, 977;
	cvt.u32.u64 	%r5755, %rd13293;
	shr.u64 	%rd13294, %rd13293, 32;
	and.b64  	%rd13295, %rd13266, 4294967295;
	mad.lo.s64 	%rd13296, %rd13295, 977, %rd13294;
	shr.u64 	%rd13297, %rd13296, 32;
	and.b64  	%rd13298, %rd13271, 4294967295;
	mad.lo.s64 	%rd13299, %rd13298, 977, %rd13297;
	shr.u64 	%rd13300, %rd13299, 32;
	and.b64  	%rd13301, %rd13276, 4294967295;
	mad.lo.s64 	%rd13302, %rd13301, 977, %rd13300;
	shr.u64 	%rd13303, %rd13302, 32;
	and.b64  	%rd13304, %rd13281, 4294967295;
	mad.lo.s64 	%rd13305, %rd13304, 977, %rd13303;
	shr.u64 	%rd13306, %rd13305, 32;
	and.b64  	%rd13307, %rd13286, 4294967295;
	mad.lo.s64 	%rd13308, %rd13307, 977, %rd13306;
	shr.u64 	%rd13309, %rd13308, 32;
	and.b64  	%rd13310, %rd13290, 4294967295;
	mad.lo.s64 	%rd13311, %rd13310, 977, %rd13309;
	shr.u64 	%rd13312, %rd13311, 32;
	mad.lo.s64 	%rd13313, %rd13291, 977, %rd13312;
	{ .reg .b32 tmp; mov.b64 {tmp, %r5756}, %rd13313; }
	add.s32 	%r8956, %r5753, %r5755;
	setp.lt.u32 	%p2013, %r8956, %r5753;
	selp.u64 	%rd13314, 1, 0, %p2013;
	and.b64  	%rd13315, %rd13028, 4294967295;
	and.b64  	%rd13316, %rd13296, 4294967295;
	add.s64 	%rd13317, %rd13315, %rd13314;
	add.s64 	%rd13318, %rd13317, %rd13316;
	shr.u64 	%rd13319, %rd13318, 32;
	and.b64  	%rd13320, %rd13066, 4294967295;
	and.b64  	%rd13321, %rd13299, 4294967295;
	add.s64 	%rd13322, %rd13319, %rd13320;
	add.s64 	%rd13323, %rd13322, %rd13321;
	shr.u64 	%rd13324, %rd13323, 32;
	and.b64  	%rd13325, %rd13104, 4294967295;
	and.b64  	%rd13326, %rd13302, 4294967295;
	add.s64 	%rd13327, %rd13324, %rd13325;
	add.s64 	%rd13328, %rd13327, %rd13326;
	shr.u64 	%rd13329, %rd13328, 32;
	and.b64  	%rd13330, %rd13142, 4294967295;
	and.b64  	%rd13331, %rd13305, 4294967295;
	add.s64 	%rd13332, %rd13329, %rd13330;
	add.s64 	%rd13333, %rd13332, %rd13331;
	shr.u64 	%rd13334, %rd13333, 32;
	and.b64  	%rd13335, %rd13180, 4294967295;
	and.b64  	%rd13336, %rd13308, 4294967295;
	add.s64 	%rd13337, %rd13334, %rd13335;
	add.s64 	%rd13338, %rd13337, %rd13336;
	shr.u64 	%rd13339, %rd13338, 32;
	and.b64  	%rd13340, %rd13218, 4294967295;
	and.b64  	%rd13341, %rd13311, 4294967295;
	add.s64 	%rd13342, %rd13339, %rd13340;
	add.s64 	%rd13343, %rd13342, %rd13341;
	shr.u64 	%rd13344, %rd13343, 32;
	and.b64  	%rd13345, %rd13256, 4294967295;
	and.b64  	%rd13346, %rd13313, 4294967295;
	add.s64 	%rd13347, %rd13344, %rd13345;
	add.s64 	%rd13348, %rd13347, %rd13346;
	{ .reg .b32 tmp; mov.b64 {tmp, %r5757}, %rd13348; }
	add.s32 	%r5758, %r5757, %r5756;
	and.b64  	%rd13349, %rd13318, 4294967295;
	add.s64 	%rd28865, %rd13349, %rd13292;
	shr.u64 	%rd13350, %rd28865, 32;
	and.b64  	%rd13351, %rd13323, 4294967295;
	add.s64 	%rd13352, %rd13350, %rd13351;
	add.s64 	%rd28866, %rd13352, %rd13295;
	shr.u64 	%rd13353, %rd28866, 32;
	and.b64  	%rd13354, %rd13328, 4294967295;
	add.s64 	%rd13355, %rd13353, %rd13354;
	add.s64 	%rd28867, %rd13355, %rd13298;
	shr.u64 	%rd13356, %rd28867, 32;
	and.b64  	%rd13357, %rd13333, 4294967295;
	add.s64 	%rd13358, %rd13356, %rd13357;
	add.s64 	%rd28868, %rd13358, %rd13301;
	shr.u64 	%rd13359, %rd28868, 32;
	and.b64  	%rd13360, %rd13338, 4294967295;
	add.s64 	%rd13361, %rd13359, %rd13360;
	add.s64 	%rd28869, %rd13361, %rd13304;
	shr.u64 	%rd13362, %rd28869, 32;
	and.b64  	%rd13363, %rd13343, 4294967295;
	add.s64 	%rd13364, %rd13362, %rd13363;
	add.s64 	%rd28870, %rd13364, %rd13307;
	shr.u64 	%rd13365, %rd28870, 32;
	and.b64  	%rd13366, %rd13348, 4294967295;
	add.s64 	%rd13367, %rd13365, %rd13366;
	add.s64 	%rd28871, %rd13367, %rd13310;
	{ .reg .b32 tmp; mov.b64 {tmp, %r5759}, %rd28871; }
	add.s32 	%r5760, %r5758, %r5759;
	add.s32 	%r1538, %r5760, %r5754;
	setp.eq.s32 	%p2014, %r1538, 0;
	mov.pred 	%p4563, 0;
	@%p2014 bra 	$L__BB1_1139;
	cvt.u64.u32 	%rd13368, %r1538;
	mul.wide.u32 	%rd13369, %r1538, 977;
	cvt.u32.u64 	%r5761, %rd13369;
	shr.u64 	%rd13370, %rd13369, 32;
	add.s64 	%rd13371, %rd13370, %rd13368;
	shr.u64 	%rd13372, %rd13371, 32;
	add.s32 	%r1539, %r8956, %r5761;
	setp.lt.u32 	%p2015, %r1539, %r8956;
	selp.u64 	%rd13373, 1, 0, %p2015;
	and.b64  	%rd13374, %rd28865, 4294967295;
	and.b64  	%rd13375, %rd13371, 4294967295;
	add.s64 	%rd13376, %rd13374, %rd13373;
	add.s64 	%rd28865, %rd13376, %rd13375;
	shr.u64 	%rd13377, %rd28865, 32;
	and.b64  	%rd13378, %rd28866, 4294967295;
	add.s64 	%rd13379, %rd13377, %rd13378;
	add.s64 	%rd28866, %rd13379, %rd13372;
	shr.u64 	%rd13380, %rd28866, 32;
	and.b64  	%rd13381, %rd28867, 4294967295;
	add.s64 	%rd28867, %rd13380, %rd13381;
	shr.u64 	%rd13382, %rd28867, 32;
	and.b64  	%rd13383, %rd28868, 4294967295;
	add.s64 	%rd28868, %rd13382, %rd13383;
	shr.u64 	%rd13384, %rd28868, 32;
	and.b64  	%rd13385, %rd28869, 4294967295;
	add.s64 	%rd28869, %rd13384, %rd13385;
	shr.u64 	%rd13386, %rd28869, 32;
	and.b64  	%rd13387, %rd28870, 4294967295;
	add.s64 	%rd28870, %rd13386, %rd13387;
	shr.u64 	%rd13388, %rd28870, 32;
	and.b64  	%rd13389, %rd28871, 4294967295;
	add.s64 	%rd28871, %rd13388, %rd13389;
	setp.gt.u64 	%p4563, %rd28871, 4294967295;
	mov.u32 	%r8956, %r1539;
$L__BB1_1139:
	cvt.u32.u64 	%r8963, %rd28871;
	cvt.u32.u64 	%r8962, %rd28870;
	cvt.u32.u64 	%r8961, %rd28869;
	cvt.u32.u64 	%r8960, %rd28868;
	cvt.u32.u64 	%r8959, %rd28867;
	cvt.u32.u64 	%r8958, %rd28866;
	cvt.u32.u64 	%r8957, %rd28865;
	setp.lt.u32 	%p2016, %r1519, %r8963;
	or.pred  	%p2017, %p4563, %p2016;
	@%p2017 bra 	$L__BB1_1153;
	setp.gt.u32 	%p2018, %r1519, %r8963;
	@%p2018 bra 	$L__BB1_1154;
	cvt.u32.u64 	%r5762, %rd881;
	setp.lt.u32 	%p2019, %r5762, %r8962;
	@%p2019 bra 	$L__BB1_1153;
	setp.gt.u32 	%p2020, %r5762, %r8962;
	@%p2020 bra 	$L__BB1_1154;
	cvt.u32.u64 	%r5764, %rd880;
	setp.lt.u32 	%p2021, %r5764, %r8961;
	@%p2021 bra 	$L__BB1_1153;
	setp.gt.u32 	%p2022, %r5764, %r8961;
	@%p2022 bra 	$L__BB1_1154;
	cvt.u32.u64 	%r5766, %rd879;
	setp.lt.u32 	%p2023, %r5766, %r8960;
	@%p2023 bra 	$L__BB1_1153;
	setp.gt.u32 	%p2024, %r5766, %r8960;
	@%p2024 bra 	$L__BB1_1154;
	cvt.u32.u64 	%r5768, %rd878;
	setp.lt.u32 	%p2025, %r5768, %r8959;
	@%p2025 bra 	$L__BB1_1153;
	setp.gt.u32 	%p2026, %r5768, %r8959;
	@%p2026 bra 	$L__BB1_1154;
	cvt.u32.u64 	%r5770, %rd877;
	setp.lt.u32 	%p2027, %r5770, %r8958;
	@%p2027 bra 	$L__BB1_1153;
	setp.gt.u32 	%p2028, %r5770, %r8958;
	@%p2028 bra 	$L__BB1_1154;
	cvt.u32.u64 	%r5772, %rd876;
	setp.lt.u32 	%p2029, %r5772, %r8957;
	@%p2029 bra 	$L__BB1_1153;
	setp.gt.u32 	%p2030, %r5772, %r8957;
	setp.lt.u32 	%p2031, %r8956, %r1518;
	or.pred  	%p2032, %p2030, %p2031;
	@%p2032 bra 	$L__BB1_1154;
$L__BB1_1153:
	cvt.u32.u64 	%r5774, %rd881;
	cvt.u32.u64 	%r5775, %rd880;
	cvt.u32.u64 	%r5776, %rd879;
	cvt.u32.u64 	%r5777, %rd878;
	cvt.u32.u64 	%r5778, %rd877;
	cvt.u32.u64 	%r5779, %rd876;
	setp.lt.u32 	%p2033, %r8956, %r1518;
	selp.s64 	%rd13391, -1, 0, %p2033;
	sub.s32 	%r8956, %r8956, %r1518;
	and.b64  	%rd13392, %rd28865, 4294967295;
	add.s64 	%rd13393, %rd13392, %rd13391;
	setp.lt.u64 	%p2034, %rd13393, %rd876;
	selp.s64 	%rd13394, -1, 0, %p2034;
	cvt.u32.u64 	%r5780, %rd13393;
	sub.s32 	%r8957, %r5780, %r5779;
	and.b64  	%rd13395, %rd28866, 4294967295;
	add.s64 	%rd13396, %rd13395, %rd13394;
	setp.lt.u64 	%p2035, %rd13396, %rd877;
	selp.s64 	%rd13397, -1, 0, %p2035;
	cvt.u32.u64 	%r5781, %rd13396;
	sub.s32 	%r8958, %r5781, %r5778;
	and.b64  	%rd13398, %rd28867, 4294967295;
	add.s64 	%rd13399, %rd13398, %rd13397;
	setp.lt.u64 	%p2036, %rd13399, %rd878;
	selp.s64 	%rd13400, -1, 0, %p2036;
	cvt.u32.u64 	%r5782, %rd13399;
	sub.s32 	%r8959, %r5782, %r5777;
	and.b64  	%rd13401, %rd28868, 4294967295;
	add.s64 	%rd13402, %rd13401, %rd13400;
	setp.lt.u64 	%p2037, %rd13402, %rd879;
	selp.s64 	%rd13403, -1, 0, %p2037;
	cvt.u32.u64 	%r5783, %rd13402;
	sub.s32 	%r8960, %r5783, %r5776;
	and.b64  	%rd13404, %rd28869, 4294967295;
	add.s64 	%rd13405, %rd13404, %rd13403;
	setp.lt.u64 	%p2038, %rd13405, %rd880;
	selp.s64 	%rd13406, -1, 0, %p2038;
	cvt.u32.u64 	%r5784, %rd13405;
	sub.s32 	%r8961, %r5784, %r5775;
	and.b64  	%rd13407, %rd28870, 4294967295;
	add.s64 	%rd13408, %rd13407, %rd13406;
	setp.lt.u64 	%p2039, %rd13408, %rd881;
	selp.s32 	%r5785, -1, 0, %p2039;
	cvt.u32.u64 	%r5786, %rd13408;
	sub.s32 	%r8962, %r5786, %r5774;
	add.s32 	%r5787, %r8963, %r5785;
	sub.s32 	%r8963, %r5787, %r1519;
$L__BB1_1154:
	setp.gt.u32 	%p2040, %r8963, %r1519;
	@%p2040 bra 	$L__BB1_1167;
	bra.uni 	$L__BB1_1168;
$L__BB1_1155:
	cvt.u32.u64 	%r5788, %rd881;
	setp.gt.u32 	%p2042, %r8962, %r5788;
	@%p2042 bra 	$L__BB1_1167;
	setp.lt.u32 	%p2043, %r8962, %r5788;
	@%p2043 bra 	$L__BB1_1169;
	cvt.u32.u64 	%r5790, %rd880;
	setp.gt.u32 	%p2044, %r8961, %r5790;
	@%p2044 bra 	$L__BB1_1167;
	setp.lt.u32 	%p2045, %r8961, %r5790;
	@%p2045 bra 	$L__BB1_1169;
	cvt.u32.u64 	%r5792, %rd879;
	setp.gt.u32 	%p2046, %r8960, %r5792;
	@%p2046 bra 	$L__BB1_1167;
	setp.lt.u32 	%p2047, %r8960, %r5792;
	@%p2047 bra 	$L__BB1_1169;
	cvt.u32.u64 	%r5794, %rd878;
	setp.gt.u32 	%p2048, %r8959, %r5794;
	@%p2048 bra 	$L__BB1_1167;
	setp.lt.u32 	%p2049, %r8959, %r5794;
	@%p2049 bra 	$L__BB1_1169;
	cvt.u32.u64 	%r5796, %rd877;
	setp.gt.u32 	%p2050, %r8958, %r5796;
	@%p2050 bra 	$L__BB1_1167;
	setp.lt.u32 	%p2051, %r8958, %r5796;
	@%p2051 bra 	$L__BB1_1169;
	cvt.u32.u64 	%r5798, %rd876;
	setp.gt.u32 	%p2052, %r8957, %r5798;
	@%p2052 bra 	$L__BB1_1167;
	setp.lt.u32 	%p2053, %r8957, %r5798;
	setp.lt.u32 	%p2054, %r8956, %r1518;
	or.pred  	%p2055, %p2053, %p2054;
	@%p2055 bra 	$L__BB1_1169;
$L__BB1_1167:
	cvt.u32.u64 	%r5800, %rd881;
	cvt.u32.u64 	%r5801, %rd880;
	cvt.u32.u64 	%r5802, %rd879;
	cvt.u32.u64 	%r5803, %rd878;
	cvt.u32.u64 	%r5804, %rd877;
	cvt.u32.u64 	%r5805, %rd876;
	setp.lt.u32 	%p2056, %r8956, %r1518;
	selp.s64 	%rd13409, -1, 0, %p2056;
	sub.s32 	%r8956, %r8956, %r1518;
	cvt.u64.u32 	%rd13410, %r8957;
	add.s64 	%rd13411, %rd13409, %rd13410;
	setp.lt.u64 	%p2057, %rd13411, %rd876;
	selp.s64 	%rd13412, -1, 0, %p2057;
	cvt.u32.u64 	%r5806, %rd13411;
	sub.s32 	%r8957, %r5806, %r5805;
	cvt.u64.u32 	%rd13413, %r8958;
	add.s64 	%rd13414, %rd13412, %rd13413;
	setp.lt.u64 	%p2058, %rd13414, %rd877;
	selp.s64 	%rd13415, -1, 0, %p2058;
	cvt.u32.u64 	%r5807, %rd13414;
	sub.s32 	%r8958, %r5807, %r5804;
	cvt.u64.u32 	%rd13416, %r8959;
	add.s64 	%rd13417, %rd13415, %rd13416;
	setp.lt.u64 	%p2059, %rd13417, %rd878;
	selp.s64 	%rd13418, -1, 0, %p2059;
	cvt.u32.u64 	%r5808, %rd13417;
	sub.s32 	%r8959, %r5808, %r5803;
	cvt.u64.u32 	%rd13419, %r8960;
	add.s64 	%rd13420, %rd13418, %rd13419;
	setp.lt.u64 	%p2060, %rd13420, %rd879;
	selp.s64 	%rd13421, -1, 0, %p2060;
	cvt.u32.u64 	%r5809, %rd13420;
	sub.s32 	%r8960, %r5809, %r5802;
	cvt.u64.u32 	%rd13422, %r8961;
	add.s64 	%rd13423, %rd13421, %rd13422;
	setp.lt.u64 	%p2061, %rd13423, %rd880;
	selp.s64 	%rd13424, -1, 0, %p2061;
	cvt.u32.u64 	%r5810, %rd13423;
	sub.s32 	%r8961, %r5810, %r5801;
	cvt.u64.u32 	%rd13425, %r8962;
	add.s64 	%rd13426, %rd13424, %rd13425;
	setp.lt.u64 	%p2062, %rd13426, %rd881;
	selp.s32 	%r5811, -1, 0, %p2062;
	cvt.u32.u64 	%r5812, %rd13426;
	sub.s32 	%r8962, %r5812, %r5800;
	add.s32 	%r5813, %r8963, %r5811;
	sub.s32 	%r8963, %r5813, %r1519;
	bra.uni 	$L__BB1_1169;
$L__BB1_1168:
	setp.lt.u32 	%p2041, %r8963, %r1519;
	@%p2041 bra 	$L__BB1_1169;
	bra.uni 	$L__BB1_1155;
$L__BB1_1169:
	mul.wide.u32 	%rd13427, %r8913, %r8913;
	cvt.u32.u64 	%r5814, %rd13427;
	shr.u64 	%rd13428, %rd13427, 32;
	mul.wide.u32 	%rd13429, %r8912, %r8913;
	add.s64 	%rd13430, %rd13428, %rd13429;
	shr.u64 	%rd13431, %rd13430, 32;
	mul.wide.u32 	%rd13432, %r8911, %r8913;
	add.s64 	%rd13433, %rd13431, %rd13432;
	shr.u64 	%rd13434, %rd13433, 32;
	mul.wide.u32 	%rd13435, %r8910, %r8913;
	add.s64 	%rd13436, %rd13434, %rd13435;
	shr.u64 	%rd13437, %rd13436, 32;
	mul.wide.u32 	%rd13438, %r8909, %r8913;
	add.s64 	%rd13439, %rd13437, %rd13438;
	shr.u64 	%rd13440, %rd13439, 32;
	mul.wide.u32 	%rd13441, %r8908, %r8913;
	add.s64 	%rd13442, %rd13440, %rd13441;
	shr.u64 	%rd13443, %rd13442, 32;
	mul.wide.u32 	%rd13444, %r8907, %r8913;
	add.s64 	%rd13445, %rd13443, %rd13444;
	shr.u64 	%rd13446, %rd13445, 32;
	mul.wide.u32 	%rd13447, %r8906, %r8913;
	add.s64 	%rd13448, %rd13446, %rd13447;
	shr.u64 	%rd13449, %rd13448, 32;
	and.b64  	%rd13450, %rd13430, 4294967295;
	add.s64 	%rd13451, %rd13429, %rd13450;
	shr.u64 	%rd13452, %rd13451, 32;
	and.b64  	%rd13453, %rd13433, 4294967295;
	mul.wide.u32 	%rd13454, %r8912, %r8912;
	add.s64 	%rd13455, %rd13452, %rd13453;
	add.s64 	%rd13456, %rd13455, %rd13454;
	shr.u64 	%rd13457, %rd13456, 32;
	and.b64  	%rd13458, %rd13436, 4294967295;
	mul.wide.u32 	%rd13459, %r8911, %r8912;
	add.s64 	%rd13460, %rd13457, %rd13458;
	add.s64 	%rd13461, %rd13460, %rd13459;
	shr.u64 	%rd13462, %rd13461, 32;
	and.b64  	%rd13463, %rd13439, 4294967295;
	mul.wide.u32 	%rd13464, %r8910, %r8912;
	add.s64 	%rd13465, %rd13462, %rd13463;
	add.s64 	%rd13466, %rd13465, %rd13464;
	shr.u64 	%rd13467, %rd13466, 32;
	and.b64  	%rd13468, %rd13442, 4294967295;
	mul.wide.u32 	%rd13469, %r8909, %r8912;
	add.s64 	%rd13470, %rd13467, %rd13468;
	add.s64 	%rd13471, %rd13470, %rd13469;
	shr.u64 	%rd13472, %rd13471, 32;
	and.b64  	%rd13473, %rd13445, 4294967295;
	mul.wide.u32 	%rd13474, %r8908, %r8912;
	add.s64 	%rd13475, %rd13472, %rd13473;
	add.s64 	%rd13476, %rd13475, %rd13474;
	shr.u64 	%rd13477, %rd13476, 32;
	and.b64  	%rd13478, %rd13448, 4294967295;
	mul.wide.u32 	%rd13479, %r8907, %r8912;
	add.s64 	%rd13480, %rd13477, %rd13478;
	add.s64 	%rd13481, %rd13480, %rd13479;
	shr.u64 	%rd13482, %rd13481, 32;
	mul.wide.u32 	%rd13483, %r8906, %r8912;
	add.s64 	%rd13484, %rd13482, %rd13449;
	add.s64 	%rd13485, %rd13484, %rd13483;
	shr.u64 	%rd13486, %rd13485, 32;
	and.b64  	%rd13487, %rd13456, 4294967295;
	add.s64 	%rd13488, %rd13432, %rd13487;
	shr.u64 	%rd13489, %rd13488, 32;
	and.b64  	%rd13490, %rd13461, 4294967295;
	add.s64 	%rd13491, %rd13489, %rd13490;
	add.s64 	%rd13492, %rd13491, %rd13459;
	shr.u64 	%rd13493, %rd13492, 32;
	and.b64  	%rd13494, %rd13466, 4294967295;
	mul.wide.u32 	%rd13495, %r8911, %r8911;
	add.s64 	%rd13496, %rd13493, %rd13494;
	add.s64 	%rd13497, %rd13496, %rd13495;
	shr.u64 	%rd13498, %rd13497, 32;
	and.b64  	%rd13499, %rd13471, 4294967295;
	mul.wide.u32 	%rd13500, %r8910, %r8911;
	add.s64 	%rd13501, %rd13498, %rd13499;
	add.s64 	%rd13502, %rd13501, %rd13500;
	shr.u64 	%rd13503, %rd13502, 32;
	and.b64  	%rd13504, %rd13476, 4294967295;
	mul.wide.u32 	%rd13505, %r8909, %r8911;
	add.s64 	%rd13506, %rd13503, %rd13504;
	add.s64 	%rd13507, %rd13506, %rd13505;
	shr.u64 	%rd13508, %rd13507, 32;
	and.b64  	%rd13509, %rd13481, 4294967295;
	mul.wide.u32 	%rd13510, %r8908, %r8911;
	add.s64 	%rd13511, %rd13508, %rd13509;
	add.s64 	%rd13512, %rd13511, %rd13510;
	shr.u64 	%rd13513, %rd13512, 32;
	and.b64  	%rd13514, %rd13485, 4294967295;
	mul.wide.u32 	%rd13515, %r8907, %r8911;
	add.s64 	%rd13516, %rd13513, %rd13514;
	add.s64 	%rd13517, %rd13516, %rd13515;
	shr.u64 	%rd13518, %rd13517, 32;
	mul.wide.u32 	%rd13519, %r8906, %r8911;
	add.s64 	%rd13520, %rd13518, %rd13486;
	add.s64 	%rd13521, %rd13520, %rd13519;
	shr.u64 	%rd13522, %rd13521, 32;
	and.b64  	%rd13523, %rd13492, 4294967295;
	add.s64 	%rd13524, %rd13435, %rd13523;
	shr.u64 	%rd13525, %rd13524, 32;
	and.b64  	%rd13526, %rd13497, 4294967295;
	add.s64 	%rd13527, %rd13525, %rd13526;
	add.s64 	%rd13528, %rd13527, %rd13464;
	shr.u64 	%rd13529, %rd13528, 32;
	and.b64  	%rd13530, %rd13502, 4294967295;
	add.s64 	%rd13531, %rd13529, %rd13530;
	add.s64 	%rd13532, %rd13531, %rd13500;
	shr.u64 	%rd13533, %rd13532, 32;
	and.b64  	%rd13534, %rd13507, 4294967295;
	mul.wide.u32 	%rd13535, %r8910, %r8910;
	add.s64 	%rd13536, %rd13533, %rd13534;
	add.s64 	%rd13537, %rd13536, %rd13535;
	shr.u64 	%rd13538, %rd13537, 32;
	and.b64  	%rd13539, %rd13512, 4294967295;
	mul.wide.u32 	%rd13540, %r8909, %r8910;
	add.s64 	%rd13541, %rd13538, %rd13539;
	add.s64 	%rd13542, %rd13541, %rd13540;
	shr.u64 	%rd13543, %rd13542, 32;
	and.b64  	%rd13544, %rd13517, 4294967295;
	mul.wide.u32 	%rd13545, %r8908, %r8910;
	add.s64 	%rd13546, %rd13543, %rd13544;
	add.s64 	%rd13547, %rd13546, %rd13545;
	shr.u64 	%rd13548, %rd13547, 32;
	and.b64  	%rd13549, %rd13521, 4294967295;
	mul.wide.u32 	%rd13550, %r8907, %r8910;
	add.s64 	%rd13551, %rd13548, %rd13549;
	add.s64 	%rd13552, %rd13551, %rd13550;
	shr.u64 	%rd13553, %rd13552, 32;
	mul.wide.u32 	%rd13554, %r8906, %r8910;
	add.s64 	%rd13555, %rd13553, %rd13522;
	add.s64 	%rd13556, %rd13555, %rd13554;
	shr.u64 	%rd13557, %rd13556, 32;
	and.b64  	%rd13558, %rd13528, 4294967295;
	add.s64 	%rd13559, %rd13438, %rd13558;
	shr.u64 	%rd13560, %rd13559, 32;
	and.b64  	%rd13561, %rd13532, 4294967295;
	add.s64 	%rd13562, %rd13560, %rd13561;
	add.s64 	%rd13563, %rd13562, %rd13469;
	shr.u64 	%rd13564, %rd13563, 32;
	and.b64  	%rd13565, %rd13537, 4294967295;
	add.s64 	%rd13566, %rd13564, %rd13565;
	add.s64 	%rd13567, %rd13566, %rd13505;
	shr.u64 	%rd13568, %rd13567, 32;
	and.b64  	%rd13569, %rd13542, 4294967295;
	add.s64 	%rd13570, %rd13568, %rd13569;
	add.s64 	%rd13571, %rd13570, %rd13540;
	shr.u64 	%rd13572, %rd13571, 32;
	and.b64  	%rd13573, %rd13547, 4294967295;
	mul.wide.u32 	%rd13574, %r8909, %r8909;
	add.s64 	%rd13575, %rd13572, %rd13573;
	add.s64 	%rd13576, %rd13575, %rd13574;
	shr.u64 	%rd13577, %rd13576, 32;
	and.b64  	%rd13578, %rd13552, 4294967295;
	mul.wide.u32 	%rd13579, %r8908, %r8909;
	add.s64 	%rd13580, %rd13577, %rd13578;
	add.s64 	%rd13581, %rd13580, %rd13579;
	shr.u64 	%rd13582, %rd13581, 32;
	and.b64  	%rd13583, %rd13556, 4294967295;
	mul.wide.u32 	%rd13584, %r8907, %r8909;
	add.s64 	%rd13585, %rd13582, %rd13583;
	add.s64 	%rd13586, %rd13585, %rd13584;
	shr.u64 	%rd13587, %rd13586, 32;
	mul.wide.u32 	%rd13588, %r8906, %r8909;
	add.s64 	%rd13589, %rd13587, %rd13557;
	add.s64 	%rd13590, %rd13589, %rd13588;
	shr.u64 	%rd13591, %rd13590, 32;
	and.b64  	%rd13592, %rd13563, 4294967295;
	add.s64 	%rd13593, %rd13441, %rd13592;
	shr.u64 	%rd13594, %rd13593, 32;
	and.b64  	%rd13595, %rd13567, 4294967295;
	add.s64 	%rd13596, %rd13594, %rd13595;
	add.s64 	%rd13597, %rd13596, %rd13474;
	shr.u64 	%rd13598, %rd13597, 32;
	and.b64  	%rd13599, %rd13571, 4294967295;
	add.s64 	%rd13600, %rd13598, %rd13599;
	add.s64 	%rd13601, %rd13600, %rd13510;
	shr.u64 	%rd13602, %rd13601, 32;
	and.b64  	%rd13603, %rd13576, 4294967295;
	add.s64 	%rd13604, %rd13602, %rd13603;
	add.s64 	%rd13605, %rd13604, %rd13545;
	shr.u64 	%rd13606, %rd13605, 32;
	and.b64  	%rd13607, %rd13581, 4294967295;
	add.s64 	%rd13608, %rd13606, %rd13607;
	add.s64 	%rd13609, %rd13608, %rd13579;
	shr.u64 	%rd13610, %rd13609, 32;
	and.b64  	%rd13611, %rd13586, 4294967295;
	mul.wide.u32 	%rd13612, %r8908, %r8908;
	add.s64 	%rd13613, %rd13610, %rd13611;
	add.s64 	%rd13614, %rd13613, %rd13612;
	shr.u64 	%rd13615, %rd13614, 32;
	and.b64  	%rd13616, %rd13590, 4294967295;
	mul.wide.u32 	%rd13617, %r8907, %r8908;
	add.s64 	%rd13618, %rd13615, %rd13616;
	add.s64 	%rd13619, %rd13618, %rd13617;
	shr.u64 	%rd13620, %rd13619, 32;
	mul.wide.u32 	%rd13621, %r8906, %r8908;
	add.s64 	%rd13622, %rd13620, %rd13591;
	add.s64 	%rd13623, %rd13622, %rd13621;
	shr.u64 	%rd13624, %rd13623, 32;
	and.b64  	%rd13625, %rd13597, 4294967295;
	add.s64 	%rd13626, %rd13444, %rd13625;
	shr.u64 	%rd13627, %rd13626, 32;
	and.b64  	%rd13628, %rd13601, 4294967295;
	add.s64 	%rd13629, %rd13627, %rd13628;
	add.s64 	%rd13630, %rd13629, %rd13479;
	shr.u64 	%rd13631, %rd13630, 32;
	and.b64  	%rd13632, %rd13605, 4294967295;
	add.s64 	%rd13633, %rd13631, %rd13632;
	add.s64 	%rd13634, %rd13633, %rd13515;
	shr.u64 	%rd13635, %rd13634, 32;
	and.b64  	%rd13636, %rd13609, 4294967295;
	add.s64 	%rd13637, %rd13635, %rd13636;
	add.s64 	%rd13638, %rd13637, %rd13550;
	shr.u64 	%rd13639, %rd13638, 32;
	and.b64  	%rd13640, %rd13614, 4294967295;
	add.s64 	%rd13641, %rd13639, %rd13640;
	add.s64 	%rd13642, %rd13641, %rd13584;
	shr.u64 	%rd13643, %rd13642, 32;
	and.b64  	%rd13644, %rd13619, 4294967295;
	add.s64 	%rd13645, %rd13643, %rd13644;
	add.s64 	%rd13646, %rd13645, %rd13617;
	shr.u64 	%rd13647, %rd13646, 32;
	and.b64  	%rd13648, %rd13623, 4294967295;
	mul.wide.u32 	%rd13649, %r8907, %r8907;
	add.s64 	%rd13650, %rd13647, %rd13648;
	add.s64 	%rd13651, %rd13650, %rd13649;
	shr.u64 	%rd13652, %rd13651, 32;
	mul.wide.u32 	%rd13653, %r8906, %r8907;
	add.s64 	%rd13654, %rd13652, %rd13624;
	add.s64 	%rd13655, %rd13654, %rd13653;
	shr.u64 	%rd13656, %rd13655, 32;
	and.b64  	%rd13657, %rd13630, 4294967295;
	add.s64 	%rd13658, %rd13447, %rd13657;
	shr.u64 	%rd13659, %rd13658, 32;
	and.b64  	%rd13660, %rd13634, 4294967295;
	add.s64 	%rd13661, %rd13659, %rd13660;
	add.s64 	%rd13662, %rd13661, %rd13483;
	shr.u64 	%rd13663, %rd13662, 32;
	and.b64  	%rd13664, %rd13638, 4294967295;
	add.s64 	%rd13665, %rd13663, %rd13664;
	add.s64 	%rd13666, %rd13665, %rd13519;
	shr.u64 	%rd13667, %rd13666, 32;
	and.b64  	%rd13668, %rd13642, 4294967295;
	add.s64 	%rd13669, %rd13667, %rd13668;
	add.s64 	%rd13670, %rd13669, %rd13554;
	shr.u64 	%rd13671, %rd13670, 32;
	and.b64  	%rd13672, %rd13646, 4294967295;
	add.s64 	%rd13673, %rd13671, %rd13672;
	add.s64 	%rd13674, %rd13673, %rd13588;
	shr.u64 	%rd13675, %rd13674, 32;
	and.b64  	%rd13676, %rd13651, 4294967295;
	add.s64 	%rd13677, %rd13675, %rd13676;
	add.s64 	%rd13678, %rd13677, %rd13621;
	shr.u64 	%rd13679, %rd13678, 32;
	and.b64  	%rd13680, %rd13655, 4294967295;
	add.s64 	%rd13681, %rd13679, %rd13680;
	add.s64 	%rd13682, %rd13681, %rd13653;
	shr.u64 	%rd13683, %rd13682, 32;
	mul.wide.u32 	%rd13684, %r8906, %r8906;
	add.s64 	%rd13685, %rd13683, %rd13656;
	add.s64 	%rd13686, %rd13685, %rd13684;
	shr.u64 	%rd13687, %rd13686, 32;
	{ .reg .b32 tmp; mov.b64 {tmp, %r5815}, %rd13686; }
	and.b64  	%rd13688, %rd13662, 4294967295;
	mul.lo.s64 	%rd13689, %rd13688, 977;
	cvt.u32.u64 	%r5816, %rd13689;
	shr.u64 	%rd13690, %rd13689, 32;
	and.b64  	%rd13691, %rd13666, 4294967295;
	mad.lo.s64 	%rd13692, %rd13691, 977, %rd13690;
	shr.u64 	%rd13693, %rd13692, 32;
	and.b64  	%rd13694, %rd13670, 4294967295;
	mad.lo.s64 	%rd13695, %rd13694, 977, %rd13693;
	shr.u64 	%rd13696, %rd13695, 32;
	and.b64  	%rd13697, %rd13674, 4294967295;
	mad.lo.s64 	%rd13698, %rd13697, 977, %rd13696;
	shr.u64 	%rd13699, %rd13698, 32;
	and.b64  	%rd13700, %rd13678, 4294967295;
	mad.lo.s64 	%rd13701, %rd13700, 977, %rd13699;
	shr.u64 	%rd13702, %rd13701, 32;
	and.b64  	%rd13703, %rd13682, 4294967295;
	mad.lo.s64 	%rd13704, %rd13703, 977, %rd13702;
	shr.u64 	%rd13705, %rd13704, 32;
	and.b64  	%rd13706, %rd13686, 4294967295;
	mad.lo.s64 	%rd13707, %rd13706, 977, %rd13705;
	shr.u64 	%rd13708, %rd13707, 32;
	mad.lo.s64 	%rd13709, %rd13687, 977, %rd13708;
	{ .reg .b32 tmp; mov.b64 {tmp, %r5817}, %rd13709; }
	add.s32 	%r8913, %r5814, %r5816;
	setp.lt.u32 	%p2064, %r8913, %r5814;
	selp.u64 	%rd13710, 1, 0, %p2064;
	and.b64  	%rd13711, %rd13451, 4294967295;
	and.b64  	%rd13712, %rd13692, 4294967295;
	add.s64 	%rd13713, %rd13711, %rd13710;
	add.s64 	%rd13714, %rd13713, %rd13712;
	shr.u64 	%rd13715, %rd13714, 32;
	and.b64  	%rd13716, %rd13488, 4294967295;
	and.b64  	%rd13717, %rd13695, 4294967295;
	add.s64 	%rd13718, %rd13715, %rd13716;
	add.s64 	%rd13719, %rd13718, %rd13717;
	shr.u64 	%rd13720, %rd13719, 32;
	and.b64  	%rd13721, %rd13524, 4294967295;
	and.b64  	%rd13722, %rd13698, 4294967295;
	add.s64 	%rd13723, %rd13720, %rd13721;
	add.s64 	%rd13724, %rd13723, %rd13722;
	shr.u64 	%rd13725, %rd13724, 32;
	and.b64  	%rd13726, %rd13559, 4294967295;
	and.b64  	%rd13727, %rd13701, 4294967295;
	add.s64 	%rd13728, %rd13725, %rd13726;
	add.s64 	%rd13729, %rd13728, %rd13727;
	shr.u64 	%rd13730, %rd13729, 32;
	and.b64  	%rd13731, %rd13593, 4294967295;
	and.b64  	%rd13732, %rd13704, 4294967295;
	add.s64 	%rd13733, %rd13730, %rd13731;
	add.s64 	%rd13734, %rd13733, %rd13732;
	shr.u64 	%rd13735, %rd13734, 32;
	and.b64  	%rd13736, %rd13626, 4294967295;
	and.b64  	%rd13737, %rd13707, 4294967295;
	add.s64 	%rd13738, %rd13735, %rd13736;
	add.s64 	%rd13739, %rd13738, %rd13737;
	shr.u64 	%rd13740, %rd13739, 32;
	and.b64  	%rd13741, %rd13658, 4294967295;
	and.b64  	%rd13742, %rd13709, 4294967295;
	add.s64 	%rd13743, %rd13740, %rd13741;
	add.s64 	%rd13744, %rd13743, %rd13742;
	{ .reg .b32 tmp; mov.b64 {tmp, %r5818}, %rd13744; }
	add.s32 	%r5819, %r5818, %r5817;
	and.b64  	%rd13745, %rd13714, 4294967295;
	add.s64 	%rd28872, %rd13745, %rd13688;
	shr.u64 	%rd13746, %rd28872, 32;
	and.b64  	%rd13747, %rd13719, 4294967295;
	add.s64 	%rd13748, %rd13746, %rd13747;
	add.s64 	%rd28873, %rd13748, %rd13691;
	shr.u64 	%rd13749, %rd28873, 32;
	and.b64  	%rd13750, %rd13724, 4294967295;
	add.s64 	%rd13751, %rd13749, %rd13750;
	add.s64 	%rd28874, %rd13751, %rd13694;
	shr.u64 	%rd13752, %rd28874, 32;
	and.b64  	%rd13753, %rd13729, 4294967295;
	add.s64 	%rd13754, %rd13752, %rd13753;
	add.s64 	%rd28875, %rd13754, %rd13697;
	shr.u64 	%rd13755, %rd28875, 32;
	and.b64  	%rd13756, %rd13734, 4294967295;
	add.s64 	%rd13757, %rd13755, %rd13756;
	add.s64 	%rd28876, %rd13757, %rd13700;
	shr.u64 	%rd13758, %rd28876, 32;
	and.b64  	%rd13759, %rd13739, 4294967295;
	add.s64 	%rd13760, %rd13758, %rd13759;
	add.s64 	%rd28877, %rd13760, %rd13703;
	shr.u64 	%rd13761, %rd28877, 32;
	and.b64  	%rd13762, %rd13744, 4294967295;
	add.s64 	%rd13763, %rd13761, %rd13762;
	add.s64 	%rd28878, %rd13763, %rd13706;
	{ .reg .b32 tmp; mov.b64 {tmp, %r5820}, %rd28878; }
	add.s32 	%r5821, %r5819, %r5820;
	add.s32 	%r1581, %r5821, %r5815;
	setp.eq.s32 	%p2065, %r1581, 0;
	mov.pred 	%p4564, 0;
	@%p2065 bra 	$L__BB1_1171;
	cvt.u64.u32 	%rd13764, %r1581;
	mul.wide.u32 	%rd13765, %r1581, 977;
	cvt.u32.u64 	%r5822, %rd13765;
	shr.u64 	%rd13766, %rd13765, 32;
	add.s64 	%rd13767, %rd13766, %rd13764;
	shr.u64 	%rd13768, %rd13767, 32;
	add.s32 	%r1582, %r8913, %r5822;
	setp.lt.u32 	%p2066, %r1582, %r8913;
	selp.u64 	%rd13769, 1, 0, %p2066;
	and.b64  	%rd13770, %rd28872, 4294967295;
	and.b64  	%rd13771, %rd13767, 4294967295;
	add.s64 	%rd13772, %rd13770, %rd13769;
	add.s64 	%rd28872, %rd13772, %rd13771;
	shr.u64 	%rd13773, %rd28872, 32;
	and.b64  	%rd13774, %rd28873, 4294967295;
	add.s64 	%rd13775, %rd13773, %rd13774;
	add.s64 	%rd28873, %rd13775, %rd13768;
	shr.u64 	%rd13776, %rd28873, 32;
	and.b64  	%rd13777, %rd28874, 4294967295;
	add.s64 	%rd28874, %rd13776, %rd13777;
	shr.u64 	%rd13778, %rd28874, 32;
	and.b64  	%rd13779, %rd28875, 4294967295;
	add.s64 	%rd28875, %rd13778, %rd13779;
	shr.u64 	%rd13780, %rd28875, 32;
	and.b64  	%rd13781, %rd28876, 4294967295;
	add.s64 	%rd28876, %rd13780, %rd13781;
	shr.u64 	%rd13782, %rd28876, 32;
	and.b64  	%rd13783, %rd28877, 4294967295;
	add.s64 	%rd28877, %rd13782, %rd13783;
	shr.u64 	%rd13784, %rd28877, 32;
	and.b64  	%rd13785, %rd28878, 4294967295;
	add.s64 	%rd28878, %rd13784, %rd13785;
	setp.gt.u64 	%p4564, %rd28878, 4294967295;
	mov.u32 	%r8913, %r1582;
$L__BB1_1171:
	cvt.u32.u64 	%r8906, %rd28878;
	cvt.u32.u64 	%r8907, %rd28877;
	cvt.u32.u64 	%r8908, %rd28876;
	cvt.u32.u64 	%r8909, %rd28875;
	cvt.u32.u64 	%r8910, %rd28874;
	cvt.u32.u64 	%r8911, %rd28873;
	cvt.u32.u64 	%r8912, %rd28872;
	setp.lt.u32 	%p2067, %r1519, %r8906;
	or.pred  	%p2068, %p4564, %p2067;
	@%p2068 bra 	$L__BB1_1185;
	setp.gt.u32 	%p2069, %r1519, %r8906;
	@%p2069 bra 	$L__BB1_1186;
	cvt.u32.u64 	%r5823, %rd881;
	setp.lt.u32 	%p2070, %r5823, %r8907;
	@%p2070 bra 	$L__BB1_1185;
	setp.gt.u32 	%p2071, %r5823, %r8907;
	@%p2071 bra 	$L__BB1_1186;
	cvt.u32.u64 	%r5825, %rd880;
	setp.lt.u32 	%p2072, %r5825, %r8908;
	@%p2072 bra 	$L__BB1_1185;
	setp.gt.u32 	%p2073, %r5825, %r8908;
	@%p2073 bra 	$L__BB1_1186;
	cvt.u32.u64 	%r5827, %rd879;
	setp.lt.u32 	%p2074, %r5827, %r8909;
	@%p2074 bra 	$L__BB1_1185;
	setp.gt.u32 	%p2075, %r5827, %r8909;
	@%p2075 bra 	$L__BB1_1186;
	cvt.u32.u64 	%r5829, %rd878;
	setp.lt.u32 	%p2076, %r5829, %r8910;
	@%p2076 bra 	$L__BB1_1185;
	setp.gt.u32 	%p2077, %r5829, %r8910;
	@%p2077 bra 	$L__BB1_1186;
	cvt.u32.u64 	%r5831, %rd877;
	setp.lt.u32 	%p2078, %r5831, %r8911;
	@%p2078 bra 	$L__BB1_1185;
	setp.gt.u32 	%p2079, %r5831, %r8911;
	@%p2079 bra 	$L__BB1_1186;
	cvt.u32.u64 	%r5833, %rd876;
	setp.lt.u32 	%p2080, %r5833, %r8912;
	@%p2080 bra 	$L__BB1_1185;
	setp.gt.u32 	%p2081, %r5833, %r8912;
	setp.lt.u32 	%p2082, %r8913, %r1518;
	or.pred  	%p2083, %p2081, %p2082;
	@%p2083 bra 	$L__BB1_1186;
$L__BB1_1185:
	cvt.u32.u64 	%r5835, %rd881;
	cvt.u32.u64 	%r5836, %rd880;
	cvt.u32.u64 	%r5837, %rd879;
	cvt.u32.u64 	%r5838, %rd878;
	cvt.u32.u64 	%r5839, %rd877;
	cvt.u32.u64 	%r5840, %rd876;
	setp.lt.u32 	%p2084, %r8913, %r1518;
	selp.s64 	%rd13787, -1, 0, %p2084;
	sub.s32 	%r8913, %r8913, %r1518;
	and.b64  	%rd13788, %rd28872, 4294967295;
	add.s64 	%rd13789, %rd13788, %rd13787;
	setp.lt.u64 	%p2085, %rd13789, %rd876;
	selp.s64 	%rd13790, -1, 0, %p2085;
	cvt.u32.u64 	%r5841, %rd13789;
	sub.s32 	%r8912, %r5841, %r5840;
	and.b64  	%rd13791, %rd28873, 4294967295;
	add.s64 	%rd13792, %rd13791, %rd13790;
	setp.lt.u64 	%p2086, %rd13792, %rd877;
	selp.s64 	%rd13793, -1, 0, %p2086;
	cvt.u32.u64 	%r5842, %rd13792;
	sub.s32 	%r8911, %r5842, %r5839;
	and.b64  	%rd13794, %rd28874, 4294967295;
	add.s64 	%rd13795, %rd13794, %rd13793;
	setp.lt.u64 	%p2087, %rd13795, %rd878;
	selp.s64 	%rd13796, -1, 0, %p2087;
	cvt.u32.u64 	%r5843, %rd13795;
	sub.s32 	%r8910, %r5843, %r5838;
	and.b64  	%rd13797, %rd28875, 4294967295;
	add.s64 	%rd13798, %rd13797, %rd13796;
	setp.lt.u64 	%p2088, %rd13798, %rd879;
	selp.s64 	%rd13799, -1, 0, %p2088;
	cvt.u32.u64 	%r5844, %rd13798;
	sub.s32 	%r8909, %r5844, %r5837;
	and.b64  	%rd13800, %rd28876, 4294967295;
	add.s64 	%rd13801, %rd13800, %rd13799;
	setp.lt.u64 	%p2089, %rd13801, %rd880;
	selp.s64 	%rd13802, -1, 0, %p2089;
	cvt.u32.u64 	%r5845, %rd13801;
	sub.s32 	%r8908, %r5845, %r5836;
	and.b64  	%rd13803, %rd28877, 4294967295;
	add.s64 	%rd13804, %rd13803, %rd13802;
	setp.lt.u64 	%p2090, %rd13804, %rd881;
	selp.s32 	%r5846, -1, 0, %p2090;
	cvt.u32.u64 	%r5847, %rd13804;
	sub.s32 	%r8907, %r5847, %r5835;
	add.s32 	%r5848, %r8906, %r5846;
	sub.s32 	%r8906, %r5848, %r1519;
$L__BB1_1186:
	setp.gt.u32 	%p2091, %r8906, %r1519;
	@%p2091 bra 	$L__BB1_1199;
	bra.uni 	$L__BB1_1200;
$L__BB1_1187:
	cvt.u32.u64 	%r5849, %rd881;
	setp.gt.u32 	%p2093, %r8907, %r5849;
	@%p2093 bra 	$L__BB1_1199;
	setp.lt.u32 	%p2094, %r8907, %r5849;
	@%p2094 bra 	$L__BB1_1201;
	cvt.u32.u64 	%r5851, %rd880;
	setp.gt.u32 	%p2095, %r8908, %r5851;
	@%p2095 bra 	$L__BB1_1199;
	setp.lt.u32 	%p2096, %r8908, %r5851;
	@%p2096 bra 	$L__BB1_1201;
	cvt.u32.u64 	%r5853, %rd879;
	setp.gt.u32 	%p2097, %r8909, %r5853;
	@%p2097 bra 	$L__BB1_1199;
	setp.lt.u32 	%p2098, %r8909, %r5853;
	@%p2098 bra 	$L__BB1_1201;
	cvt.u32.u64 	%r5855, %rd878;
	setp.gt.u32 	%p2099, %r8910, %r5855;
	@%p2099 bra 	$L__BB1_1199;
	setp.lt.u32 	%p2100, %r8910, %r5855;
	@%p2100 bra 	$L__BB1_1201;
	cvt.u32.u64 	%r5857, %rd877;
	setp.gt.u32 	%p2101, %r8911, %r5857;
	@%p2101 bra 	$L__BB1_1199;
	setp.lt.u32 	%p2102, %r8911, %r5857;
	@%p2102 bra 	$L__BB1_1201;
	cvt.u32.u64 	%r5859, %rd876;
	setp.gt.u32 	%p2103, %r8912, %r5859;
	@%p2103 bra 	$L__BB1_1199;
	setp.lt.u32 	%p2104, %r8912, %r5859;
	setp.lt.u32 	%p2105, %r8913, %r1518;
	or.pred  	%p2106, %p2104, %p2105;
	@%p2106 bra 	$L__BB1_1201;
$L__BB1_1199:
	cvt.u32.u64 	%r5861, %rd881;
	cvt.u32.u64 	%r5862, %rd880;
	cvt.u32.u64 	%r5863, %rd879;
	cvt.u32.u64 	%r5864, %rd878;
	cvt.u32.u64 	%r5865, %rd877;
	cvt.u32.u64 	%r5866, %rd876;
	setp.lt.u32 	%p2107, %r8913, %r1518;
	selp.s64 	%rd13805, -1, 0, %p2107;
	sub.s32 	%r8913, %r8913, %r1518;
	cvt.u64.u32 	%rd13806, %r8912;
	add.s64 	%rd13807, %rd13805, %rd13806;
	setp.lt.u64 	%p2108, %rd13807, %rd876;
	selp.s64 	%rd13808, -1, 0, %p2108;
	cvt.u32.u64 	%r5867, %rd13807;
	sub.s32 	%r8912, %r5867, %r5866;
	cvt.u64.u32 	%rd13809, %r8911;
	add.s64 	%rd13810, %rd13808, %rd13809;
	setp.lt.u64 	%p2109, %rd13810, %rd877;
	selp.s64 	%rd13811, -1, 0, %p2109;
	cvt.u32.u64 	%r5868, %rd13810;
	sub.s32 	%r8911, %r5868, %r5865;
	cvt.u64.u32 	%rd13812, %r8910;
	add.s64 	%rd13813, %rd13811, %rd13812;
	setp.lt.u64 	%p2110, %rd13813, %rd878;
	selp.s64 	%rd13814, -1, 0, %p2110;
	cvt.u32.u64 	%r5869, %rd13813;
	sub.s32 	%r8910, %r5869, %r5864;
	cvt.u64.u32 	%rd13815, %r8909;
	add.s64 	%rd13816, %rd13814, %rd13815;
	setp.lt.u64 	%p2111, %rd13816, %rd879;
	selp.s64 	%rd13817, -1, 0, %p2111;
	cvt.u32.u64 	%r5870, %rd13816;
	sub.s32 	%r8909, %r5870, %r5863;
	cvt.u64.u32 	%rd13818, %r8908;
	add.s64 	%rd13819, %rd13817, %rd13818;
	setp.lt.u64 	%p2112, %rd13819, %rd880;
	selp.s64 	%rd13820, -1, 0, %p2112;
	cvt.u32.u64 	%r5871, %rd13819;
	sub.s32 	%r8908, %r5871, %r5862;
	cvt.u64.u32 	%rd13821, %r8907;
	add.s64 	%rd13822, %rd13820, %rd13821;
	setp.lt.u64 	%p2113, %rd13822, %rd881;
	selp.s32 	%r5872, -1, 0, %p2113;
	cvt.u32.u64 	%r5873, %rd13822;
	sub.s32 	%r8907, %r5873, %r5861;
	add.s32 	%r5874, %r8906, %r5872;
	sub.s32 	%r8906, %r5874, %r1519;
	bra.uni 	$L__BB1_1201;
$L__BB1_1200:
	setp.lt.u32 	%p2092, %r8906, %r1519;
	@%p2092 bra 	$L__BB1_1201;
	bra.uni 	$L__BB1_1187;
$L__BB1_1201:
	add.s32 	%r8946, %r8946, 1;
	setp.ne.s32 	%p2114, %r8946, 256;
	@%p2114 bra 	$L__BB1_1136;
	cvt.u64.u32 	%rd28879, %r8956;
	cvt.u64.u32 	%rd28880, %r8957;
	cvt.u64.u32 	%rd28881, %r8958;
	cvt.u64.u32 	%rd28882, %r8959;
	cvt.u64.u32 	%rd28883, %r8960;
	cvt.u64.u32 	%rd28884, %r8961;
	cvt.u64.u32 	%rd28885, %r8962;
	cvt.u64.u32 	%rd28886, %r8963;
$L__BB1_1203:
	mul.lo.s64 	%rd13823, %rd28879, %rd28879;
	cvt.u32.u64 	%r5875, %rd13823;
	shr.u64 	%rd13824, %rd13823, 32;
	mul.lo.s64 	%rd13825, %rd28880, %rd28879;
	add.s64 	%rd13826, %rd13824, %rd13825;
	shr.u64 	%rd13827, %rd13826, 32;
	mul.lo.s64 	%rd13828, %rd28881, %rd28879;
	add.s64 	%rd13829, %rd13827, %rd13828;
	shr.u64 	%rd13830, %rd13829, 32;
	mul.lo.s64 	%rd13831, %rd28882, %rd28879;
	add.s64 	%rd13832, %rd13830, %rd13831;
	shr.u64 	%rd13833, %rd13832, 32;
	mul.lo.s64 	%rd13834, %rd28883, %rd28879;
	add.s64 	%rd13835, %rd13833, %rd13834;
	shr.u64 	%rd13836, %rd13835, 32;
	mul.lo.s64 	%rd13837, %rd28884, %rd28879;
	add.s64 	%rd13838, %rd13836, %rd13837;
	shr.u64 	%rd13839, %rd13838, 32;
	mul.lo.s64 	%rd13840, %rd28885, %rd28879;
	add.s64 	%rd13841, %rd13839, %rd13840;
	shr.u64 	%rd13842, %rd13841, 32;
	mul.lo.s64 	%rd13843, %rd28886, %rd28879;
	add.s64 	%rd13844, %rd13842, %rd13843;
	shr.u64 	%rd13845, %rd13844, 32;
	and.b64  	%rd13846, %rd13826, 4294967295;
	add.s64 	%rd13847, %rd13825, %rd13846;
	shr.u64 	%rd13848, %rd13847, 32;
	and.b64  	%rd13849, %rd13829, 4294967295;
	add.s64 	%rd13850, %rd13848, %rd13849;
	mad.lo.s64 	%rd13851, %rd28880, %rd28880, %rd13850;
	shr.u64 	%rd13852, %rd13851, 32;
	and.b64  	%rd13853, %rd13832, 4294967295;
	mul.lo.s64 	%rd13854, %rd28881, %rd28880;
	add.s64 	%rd13855, %rd13852, %rd13853;
	add.s64 	%rd13856, %rd13855, %rd13854;
	shr.u64 	%rd13857, %rd13856, 32;
	and.b64  	%rd13858, %rd13835, 4294967295;
	mul.lo.s64 	%rd13859, %rd28882, %rd28880;
	add.s64 	%rd13860, %rd13857, %rd13858;
	add.s64 	%rd13861, %rd13860, %rd13859;
	shr.u64 	%rd13862, %rd13861, 32;
	and.b64  	%rd13863, %rd13838, 4294967295;
	mul.lo.s64 	%rd13864, %rd28883, %rd28880;
	add.s64 	%rd13865, %rd13862, %rd13863;
	add.s64 	%rd13866, %rd13865, %rd13864;
	shr.u64 	%rd13867, %rd13866, 32;
	and.b64  	%rd13868, %rd13841, 4294967295;
	mul.lo.s64 	%rd13869, %rd28884, %rd28880;
	add.s64 	%rd13870, %rd13867, %rd13868;
	add.s64 	%rd13871, %rd13870, %rd13869;
	shr.u64 	%rd13872, %rd13871, 32;
	and.b64  	%rd13873, %rd13844, 4294967295;
	mul.lo.s64 	%rd13874, %rd28885, %rd28880;
	add.s64 	%rd13875, %rd13872, %rd13873;
	add.s64 	%rd13876, %rd13875, %rd13874;
	shr.u64 	%rd13877, %rd13876, 32;
	mul.lo.s64 	%rd13878, %rd28886, %rd28880;
	add.s64 	%rd13879, %rd13877, %rd13845;
	add.s64 	%rd13880, %rd13879, %rd13878;
	shr.u64 	%rd13881, %rd13880, 32;
	and.b64  	%rd13882, %rd13851, 4294967295;
	add.s64 	%rd13883, %rd13828, %rd13882;
	shr.u64 	%rd13884, %rd13883, 32;
	and.b64  	%rd13885, %rd13856, 4294967295;
	add.s64 	%rd13886, %rd13884, %rd13885;
	add.s64 	%rd13887, %rd13886, %rd13854;
	shr.u64 	%rd13888, %rd13887, 32;
	and.b64  	%rd13889, %rd13861, 4294967295;
	add.s64 	%rd13890, %rd13888, %rd13889;
	mad.lo.s64 	%rd13891, %rd28881, %rd28881, %rd13890;
	shr.u64 	%rd13892, %rd13891, 32;
	and.b64  	%rd13893, %rd13866, 4294967295;
	mul.lo.s64 	%rd13894, %rd28882, %rd28881;
	add.s64 	%rd13895, %rd13892, %rd13893;
	add.s64 	%rd13896, %rd13895, %rd13894;
	shr.u64 	%rd13897, %rd13896, 32;
	and.b64  	%rd13898, %rd13871, 4294967295;
	mul.lo.s64 	%rd13899, %rd28883, %rd28881;
	add.s64 	%rd13900, %rd13897, %rd13898;
	add.s64 	%rd13901, %rd13900, %rd13899;
	shr.u64 	%rd13902, %rd13901, 32;
	and.b64  	%rd13903, %rd13876, 4294967295;
	mul.lo.s64 	%rd13904, %rd28884, %rd28881;
	add.s64 	%rd13905, %rd13902, %rd13903;
	add.s64 	%rd13906, %rd13905, %rd13904;
	shr.u64 	%rd13907, %rd13906, 32;
	and.b64  	%rd13908, %rd13880, 4294967295;
	mul.lo.s64 	%rd13909, %rd28885, %rd28881;
	add.s64 	%rd13910, %rd13907, %rd13908;
	add.s64 	%rd13911, %rd13910, %rd13909;
	shr.u64 	%rd13912, %rd13911, 32;
	mul.lo.s64 	%rd13913, %rd28886, %rd28881;
	add.s64 	%rd13914, %rd13912, %rd13881;
	add.s64 	%rd13915, %rd13914, %rd13913;
	shr.u64 	%rd13916, %rd13915, 32;
	and.b64  	%rd13917, %rd13887, 4294967295;
	add.s64 	%rd13918, %rd13831, %rd13917;
	shr.u64 	%rd13919, %rd13918, 32;
	and.b64  	%rd13920, %rd13891, 4294967295;
	add.s64 	%rd13921, %rd13919, %rd13920;
	add.s64 	%rd13922, %rd13921, %rd13859;
	shr.u64 	%rd13923, %rd13922, 32;
	and.b64  	%rd13924, %rd13896, 4294967295;
	add.s64 	%rd13925, %rd13923, %rd13924;
	add.s64 	%rd13926, %rd13925, %rd13894;
	shr.u64 	%rd13927, %rd13926, 32;
	and.b64  	%rd13928, %rd13901, 4294967295;
	add.s64 	%rd13929, %rd13927, %rd13928;
	mad.lo.s64 	%rd13930, %rd28882, %rd28882, %rd13929;
	shr.u64 	%rd13931, %rd13930, 32;
	and.b64  	%rd13932, %rd13906, 4294967295;
	mul.lo.s64 	%rd13933, %rd28883, %rd28882;
	add.s64 	%rd13934, %rd13931, %rd13932;
	add.s64 	%rd13935, %rd13934, %rd13933;
	shr.u64 	%rd13936, %rd13935, 32;
	and.b64  	%rd13937, %rd13911, 4294967295;
	mul.lo.s64 	%rd13938, %rd28884, %rd28882;
	add.s64 	%rd13939, %rd13936, %rd13937;
	add.s64 	%rd13940, %rd13939, %rd13938;
	shr.u64 	%rd13941, %rd13940, 32;
	and.b64  	%rd13942, %rd13915, 4294967295;
	mul.lo.s64 	%rd13943, %rd28885, %rd28882;
	add.s64 	%rd13944, %rd13941, %rd13942;
	add.s64 	%rd13945, %rd13944, %rd13943;
	shr.u64 	%rd13946, %rd13945, 32;
	mul.lo.s64 	%rd13947, %rd28886, %rd28882;
	add.s64 	%rd13948, %rd13946, %rd13916;
	add.s64 	%rd13949, %rd13948, %rd13947;
	shr.u64 	%rd13950, %rd13949, 32;
	and.b64  	%rd13951, %rd13922, 4294967295;
	add.s64 	%rd13952, %rd13834, %rd13951;
	shr.u64 	%rd13953, %rd13952, 32;
	and.b64  	%rd13954, %rd13926, 4294967295;
	add.s64 	%rd13955, %rd13953, %rd13954;
	add.s64 	%rd13956, %rd13955, %rd13864;
	shr.u64 	%rd13957, %rd13956, 32;
	and.b64  	%rd13958, %rd13930, 4294967295;
	add.s64 	%rd13959, %rd13957, %rd13958;
	add.s64 	%rd13960, %rd13959, %rd13899;
	shr.u64 	%rd13961, %rd13960, 32;
	and.b64  	%rd13962, %rd13935, 4294967295;
	add.s64 	%rd13963, %rd13961, %rd13962;
	add.s64 	%rd13964, %rd13963, %rd13933;
	shr.u64 	%rd13965, %rd13964, 32;
	and.b64  	%rd13966, %rd13940, 4294967295;
	add.s64 	%rd13967, %rd13965, %rd13966;
	mad.lo.s64 	%rd13968, %rd28883, %rd28883, %rd13967;
	shr.u64 	%rd13969, %rd13968, 32;
	and.b64  	%rd13970, %rd13945, 4294967295;
	mul.lo.s64 	%rd13971, %rd28884, %rd28883;
	add.s64 	%rd13972, %rd13969, %rd13970;
	add.s64 	%rd13973, %rd13972, %rd13971;
	shr.u64 	%rd13974, %rd13973, 32;
	and.b64  	%rd13975, %rd13949, 4294967295;
	mul.lo.s64 	%rd13976, %rd28885, %rd28883;
	add.s64 	%rd13977, %rd13974, %rd13975;
	add.s64 	%rd13978, %rd13977, %rd13976;
	shr.u64 	%rd13979, %rd13978, 32;
	mul.lo.s64 	%rd13980, %rd28886, %rd28883;
	add.s64 	%rd13981, %rd13979, %rd13950;
	add.s64 	%rd13982, %rd13981, %rd13980;
	shr.u64 	%rd13983, %rd13982, 32;
	and.b64  	%rd13984, %rd13956, 4294967295;
	add.s64 	%rd13985, %rd13837, %rd13984;
	shr.u64 	%rd13986, %rd13985, 32;
	and.b64  	%rd13987, %rd13960, 4294967295;
	add.s64 	%rd13988, %rd13986, %rd13987;
	add.s64 	%rd13989, %rd13988, %rd13869;
	shr.u64 	%rd13990, %rd13989, 32;
	and.b64  	%rd13991, %rd13964, 4294967295;
	add.s64 	%rd13992, %rd13990, %rd13991;
	add.s64 	%rd13993, %rd13992, %rd13904;
	shr.u64 	%rd13994, %rd13993, 32;
	and.b64  	%rd13995, %rd13968, 4294967295;
	add.s64 	%rd13996, %rd13994, %rd13995;
	add.s64 	%rd13997, %rd13996, %rd13938;
	shr.u64 	%rd13998, %rd13997, 32;
	and.b64  	%rd13999, %rd13973, 4294967295;
	add.s64 	%rd14000, %rd13998, %rd13999;
	add.s64 	%rd14001, %rd14000, %rd13971;
	shr.u64 	%rd14002, %rd14001, 32;
	and.b64  	%rd14003, %rd13978, 4294967295;
	add.s64 	%rd14004, %rd14002, %rd14003;
	mad.lo.s64 	%rd14005, %rd28884, %rd28884, %rd14004;
	shr.u64 	%rd14006, %rd14005, 32;
	and.b64  	%rd14007, %rd13982, 4294967295;
	mul.lo.s64 	%rd14008, %rd28885, %rd28884;
	add.s64 	%rd14009, %rd14006, %rd14007;
	add.s64 	%rd14010, %rd14009, %rd14008;
	shr.u64 	%rd14011, %rd14010, 32;
	mul.lo.s64 	%rd14012, %rd28886, %rd28884;
	add.s64 	%rd14013, %rd14011, %rd13983;
	add.s64 	%rd14014, %rd14013, %rd14012;
	shr.u64 	%rd14015, %rd14014, 32;
	and.b64  	%rd14016, %rd13989, 4294967295;
	add.s64 	%rd14017, %rd13840, %rd14016;
	shr.u64 	%rd14018, %rd14017, 32;
	and.b64  	%rd14019, %rd13993, 4294967295;
	add.s64 	%rd14020, %rd14018, %rd14019;
	add.s64 	%rd14021, %rd14020, %rd13874;
	shr.u64 	%rd14022, %rd14021, 32;
	and.b64  	%rd14023, %rd13997, 4294967295;
	add.s64 	%rd14024, %rd14022, %rd14023;
	add.s64 	%rd14025, %rd14024, %rd13909;
	shr.u64 	%rd14026, %rd14025, 32;
	and.b64  	%rd14027, %rd14001, 4294967295;
	add.s64 	%rd14028, %rd14026, %rd14027;
	add.s64 	%rd14029, %rd14028, %rd13943;
	shr.u64 	%rd14030, %rd14029, 32;
	and.b64  	%rd14031, %rd14005, 4294967295;
	add.s64 	%rd14032, %rd14030, %rd14031;
	add.s64 	%rd14033, %rd14032, %rd13976;
	shr.u64 	%rd14034, %rd14033, 32;
	and.b64  	%rd14035, %rd14010, 4294967295;
	add.s64 	%rd14036, %rd14034, %rd14035;
	add.s64 	%rd14037, %rd14036, %rd14008;
	shr.u64 	%rd14038, %rd14037, 32;
	and.b64  	%rd14039, %rd14014, 4294967295;
	add.s64 	%rd14040, %rd14038, %rd14039;
	mad.lo.s64 	%rd14041, %rd28885, %rd28885, %rd14040;
	shr.u64 	%rd14042, %rd14041, 32;
	mul.lo.s64 	%rd14043, %rd28886, %rd28885;
	add.s64 	%rd14044, %rd14042, %rd14015;
	add.s64 	%rd14045, %rd14044, %rd14043;
	shr.u64 	%rd14046, %rd14045, 32;
	and.b64  	%rd14047, %rd14021, 4294967295;
	add.s64 	%rd14048, %rd13843, %rd14047;
	shr.u64 	%rd14049, %rd14048, 32;
	and.b64  	%rd14050, %rd14025, 4294967295;
	add.s64 	%rd14051, %rd14049, %rd14050;
	add.s64 	%rd14052, %rd14051, %rd13878;
	shr.u64 	%rd14053, %rd14052, 32;
	and.b64  	%rd14054, %rd14029, 4294967295;
	add.s64 	%rd14055, %rd14053, %rd14054;
	add.s64 	%rd14056, %rd14055, %rd13913;
	shr.u64 	%rd14057, %rd14056, 32;
	and.b64  	%rd14058, %rd14033, 4294967295;
	add.s64 	%rd14059, %rd14057, %rd14058;
	add.s64 	%rd14060, %rd14059, %rd13947;
	shr.u64 	%rd14061, %rd14060, 32;
	and.b64  	%rd14062, %rd14037, 4294967295;
	add.s64 	%rd14063, %rd14061, %rd14062;
	add.s64 	%rd14064, %rd14063, %rd13980;
	shr.u64 	%rd14065, %rd14064, 32;
	and.b64  	%rd14066, %rd14041, 4294967295;
	add.s64 	%rd14067, %rd14065, %rd14066;
	add.s64 	%rd14068, %rd14067, %rd14012;
	shr.u64 	%rd14069, %rd14068, 32;
	and.b64  	%rd14070, %rd14045, 4294967295;
	add.s64 	%rd14071, %rd14069, %rd14070;
	add.s64 	%rd14072, %rd14071, %rd14043;
	shr.u64 	%rd14073, %rd14072, 32;
	add.s64 	%rd14074, %rd14073, %rd14046;
	mad.lo.s64 	%rd14075, %rd28886, %rd28886, %rd14074;
	shr.u64 	%rd14076, %rd14075, 32;
	{ .reg .b32 tmp; mov.b64 {tmp, %r5876}, %rd14075; }
	and.b64  	%rd14077, %rd14052, 4294967295;
	mul.lo.s64 	%rd14078, %rd14077, 977;
	cvt.u32.u64 	%r5877, %rd14078;
	shr.u64 	%rd14079, %rd14078, 32;
	and.b64  	%rd14080, %rd14056, 4294967295;
	mad.lo.s64 	%rd14081, %rd14080, 977, %rd14079;
	shr.u64 	%rd14082, %rd14081, 32;
	and.b64  	%rd14083, %rd14060, 4294967295;
	mad.lo.s64 	%rd14084, %rd14083, 977, %rd14082;
	shr.u64 	%rd14085, %rd14084, 32;
	and.b64  	%rd14086, %rd14064, 4294967295;
	mad.lo.s64 	%rd14087, %rd14086, 977, %rd14085;
	shr.u64 	%rd14088, %rd14087, 32;
	and.b64  	%rd14089, %rd14068, 4294967295;
	mad.lo.s64 	%rd14090, %rd14089, 977, %rd14088;
	shr.u64 	%rd14091, %rd14090, 32;
	and.b64  	%rd14092, %rd14072, 4294967295;
	mad.lo.s64 	%rd14093, %rd14092, 977, %rd14091;
	shr.u64 	%rd14094, %rd14093, 32;
	and.b64  	%rd14095, %rd14075, 4294967295;
	mad.lo.s64 	%rd14096, %rd14095, 977, %rd14094;
	shr.u64 	%rd14097, %rd14096, 32;
	mad.lo.s64 	%rd14098, %rd14076, 977, %rd14097;
	{ .reg .b32 tmp; mov.b64 {tmp, %r5878}, %rd14098; }
	add.s32 	%r8991, %r5875, %r5877;
	setp.lt.u32 	%p2116, %r8991, %r5875;
	selp.u64 	%rd14099, 1, 0, %p2116;
	and.b64  	%rd14100, %rd13847, 4294967295;
	and.b64  	%rd14101, %rd14081, 4294967295;
	add.s64 	%rd14102, %rd14100, %rd14099;
	add.s64 	%rd14103, %rd14102, %rd14101;
	shr.u64 	%rd14104, %rd14103, 32;
	and.b64  	%rd14105, %rd13883, 4294967295;
	and.b64  	%rd14106, %rd14084, 4294967295;
	add.s64 	%rd14107, %rd14104, %rd14105;
	add.s64 	%rd14108, %rd14107, %rd14106;
	shr.u64 	%rd14109, %rd14108, 32;
	and.b64  	%rd14110, %rd13918, 4294967295;
	and.b64  	%rd14111, %rd14087, 4294967295;
	add.s64 	%rd14112, %rd14109, %rd14110;
	add.s64 	%rd14113, %rd14112, %rd14111;
	shr.u64 	%rd14114, %rd14113, 32;
	and.b64  	%rd14115, %rd13952, 4294967295;
	and.b64  	%rd14116, %rd14090, 4294967295;
	add.s64 	%rd14117, %rd14114, %rd14115;
	add.s64 	%rd14118, %rd14117, %rd14116;
	shr.u64 	%rd14119, %rd14118, 32;
	and.b64  	%rd14120, %rd13985, 4294967295;
	and.b64  	%rd14121, %rd14093, 4294967295;
	add.s64 	%rd14122, %rd14119, %rd14120;
	add.s64 	%rd14123, %rd14122, %rd14121;
	shr.u64 	%rd14124, %rd14123, 32;
	and.b64  	%rd14125, %rd14017, 4294967295;
	and.b64  	%rd14126, %rd14096, 4294967295;
	add.s64 	%rd14127, %rd14124, %rd14125;
	add.s64 	%rd14128, %rd14127, %rd14126;
	shr.u64 	%rd14129, %rd14128, 32;
	and.b64  	%rd14130, %rd14048, 4294967295;
	and.b64  	%rd14131, %rd14098, 4294967295;
	add.s64 	%rd14132, %rd14129, %rd14130;
	add.s64 	%rd14133, %rd14132, %rd14131;
	{ .reg .b32 tmp; mov.b64 {tmp, %r5879}, %rd14133; }
	add.s32 	%r5880, %r5879, %r5878;
	and.b64  	%rd14134, %rd14103, 4294967295;
	add.s64 	%rd28887, %rd14134, %rd14077;
	shr.u64 	%rd14135, %rd28887, 32;
	and.b64  	%rd14136, %rd14108, 4294967295;
	add.s64 	%rd14137, %rd14135, %rd14136;
	add.s64 	%rd28888, %rd14137, %rd14080;
	shr.u64 	%rd14138, %rd28888, 32;
	and.b64  	%rd14139, %rd14113, 4294967295;
	add.s64 	%rd14140, %rd14138, %rd14139;
	add.s64 	%rd28889, %rd14140, %rd14083;
	shr.u64 	%rd14141, %rd28889, 32;
	and.b64  	%rd14142, %rd14118, 4294967295;
	add.s64 	%rd14143, %rd14141, %rd14142;
	add.s64 	%rd28890, %rd14143, %rd14086;
	shr.u64 	%rd14144, %rd28890, 32;
	and.b64  	%rd14145, %rd14123, 4294967295;
	add.s64 	%rd14146, %rd14144, %rd14145;
	add.s64 	%rd28891, %rd14146, %rd14089;
	shr.u64 	%rd14147, %rd28891, 32;
	and.b64  	%rd14148, %rd14128, 4294967295;
	add.s64 	%rd14149, %rd14147, %rd14148;
	add.s64 	%rd28892, %rd14149, %rd14092;
	shr.u64 	%rd14150, %rd28892, 32;
	and.b64  	%rd14151, %rd14133, 4294967295;
	add.s64 	%rd14152, %rd14150, %rd14151;
	add.s64 	%rd28893, %rd14152, %rd14095;
	{ .reg .b32 tmp; mov.b64 {tmp, %r5881}, %rd28893; }
	add.s32 	%r5882, %r5880, %r5881;
	add.s32 	%r1625, %r5882, %r5876;
	setp.eq.s32 	%p2117, %r1625, 0;
	mov.pred 	%p4565, 0;
	@%p2117 bra 	$L__BB1_1205;
	cvt.u64.u32 	%rd14153, %r1625;
	mul.wide.u32 	%rd14154, %r1625, 977;
	cvt.u32.u64 	%r5883, %rd14154;
	shr.u64 	%rd14155, %rd14154, 32;
	add.s64 	%rd14156, %rd14155, %rd14153;
	shr.u64 	%rd14157, %rd14156, 32;
	add.s32 	%r1626, %r8991, %r5883;
	setp.lt.u32 	%p2118, %r1626, %r8991;
	selp.u64 	%rd14158, 1, 0, %p2118;
	and.b64  	%rd14159, %rd28887, 4294967295;
	and.b64  	%rd14160, %rd14156, 4294967295;
	add.s64 	%rd14161, %rd14159, %rd14158;
	add.s64 	%rd28887, %rd14161, %rd14160;
	shr.u64 	%rd14162, %rd28887, 32;
	and.b64  	%rd14163, %rd28888, 4294967295;
	add.s64 	%rd14164, %rd14162, %rd14163;
	add.s64 	%rd28888, %rd14164, %rd14157;
	shr.u64 	%rd14165, %rd28888, 32;
	and.b64  	%rd14166, %rd28889, 4294967295;
	add.s64 	%rd28889, %rd14165, %rd14166;
	shr.u64 	%rd14167, %rd28889, 32;
	and.b64  	%rd14168, %rd28890, 4294967295;
	add.s64 	%rd28890, %rd14167, %rd14168;
	shr.u64 	%rd14169, %rd28890, 32;
	and.b64  	%rd14170, %rd28891, 4294967295;
	add.s64 	%rd28891, %rd14169, %rd14170;
	shr.u64 	%rd14171, %rd28891, 32;
	and.b64  	%rd14172, %rd28892, 4294967295;
	add.s64 	%rd28892, %rd14171, %rd14172;
	shr.u64 	%rd14173, %rd28892, 32;
	and.b64  	%rd14174, %rd28893, 4294967295;
	add.s64 	%rd28893, %rd14173, %rd14174;
	setp.gt.u64 	%p4565, %rd28893, 4294967295;
	mov.u32 	%r8991, %r1626;
$L__BB1_1205:
	cvt.u32.u64 	%r8998, %rd28893;
	cvt.u32.u64 	%r8997, %rd28892;
	cvt.u32.u64 	%r8996, %rd28891;
	cvt.u32.u64 	%r8995, %rd28890;
	cvt.u32.u64 	%r8994, %rd28889;
	cvt.u32.u64 	%r8993, %rd28888;
	cvt.u32.u64 	%r8992, %rd28887;
	ld.const.u32 	%r5884, [const_p+28];
	setp.lt.u32 	%p2119, %r5884, %r8998;
	or.pred  	%p2120, %p4565, %p2119;
	@%p2120 bra 	$L__BB1_1219;
	setp.gt.u32 	%p2121, %r5884, %r8998;
	@%p2121 bra 	$L__BB1_1220;
	ld.const.u32 	%r1636, [const_p+24];
	setp.lt.u32 	%p2122, %r1636, %r8997;
	@%p2122 bra 	$L__BB1_1219;
	setp.gt.u32 	%p2123, %r1636, %r8997;
	@%p2123 bra 	$L__BB1_1220;
	ld.const.u32 	%r1637, [const_p+20];
	setp.lt.u32 	%p2124, %r1637, %r8996;
	@%p2124 bra 	$L__BB1_1219;
	setp.gt.u32 	%p2125, %r1637, %r8996;
	@%p2125 bra 	$L__BB1_1220;
	ld.const.u32 	%r1638, [const_p+16];
	setp.lt.u32 	%p2126, %r1638, %r8995;
	@%p2126 bra 	$L__BB1_1219;
	setp.gt.u32 	%p2127, %r1638, %r8995;
	@%p2127 bra 	$L__BB1_1220;
	ld.const.u32 	%r1639, [const_p+12];
	setp.lt.u32 	%p2128, %r1639, %r8994;
	@%p2128 bra 	$L__BB1_1219;
	setp.gt.u32 	%p2129, %r1639, %r8994;
	@%p2129 bra 	$L__BB1_1220;
	ld.const.u32 	%r1640, [const_p+8];
	setp.lt.u32 	%p2130, %r1640, %r8993;
	@%p2130 bra 	$L__BB1_1219;
	setp.gt.u32 	%p2131, %r1640, %r8993;
	@%p2131 bra 	$L__BB1_1220;
	ld.const.u32 	%r1641, [const_p+4];
	setp.lt.u32 	%p2132, %r1641, %r8992;
	@%p2132 bra 	$L__BB1_1219;
	setp.gt.u32 	%p2133, %r1641, %r8992;
	ld.const.u32 	%r5885, [const_p];
	setp.lt.u32 	%p2134, %r8991, %r5885;
	or.pred  	%p2135, %p2133, %p2134;
	@%p2135 bra 	$L__BB1_1220;
$L__BB1_1219:
	ld.const.u32 	%r5887, [const_p];
	setp.lt.u32 	%p2136, %r8991, %r5887;
	selp.s64 	%rd14176, -1, 0, %p2136;
	sub.s32 	%r8991, %r8991, %r5887;
	and.b64  	%rd14177, %rd28887, 4294967295;
	add.s64 	%rd14178, %rd14177, %rd14176;
	ld.const.u32 	%r5888, [const_p+4];
	cvt.u64.u32 	%rd14179, %r5888;
	setp.lt.u64 	%p2137, %rd14178, %rd14179;
	selp.s64 	%rd14180, -1, 0, %p2137;
	cvt.u32.u64 	%r5889, %rd14178;
	sub.s32 	%r8992, %r5889, %r5888;
	and.b64  	%rd14181, %rd28888, 4294967295;
	add.s64 	%rd14182, %rd14181, %rd14180;
	ld.const.u32 	%r5890, [const_p+8];
	cvt.u64.u32 	%rd14183, %r5890;
	setp.lt.u64 	%p2138, %rd14182, %rd14183;
	selp.s64 	%rd14184, -1, 0, %p2138;
	cvt.u32.u64 	%r5891, %rd14182;
	sub.s32 	%r8993, %r5891, %r5890;
	and.b64  	%rd14185, %rd28889, 4294967295;
	add.s64 	%rd14186, %rd14185, %rd14184;
	ld.const.u32 	%r5892, [const_p+12];
	cvt.u64.u32 	%rd14187, %r5892;
	setp.lt.u64 	%p2139, %rd14186, %rd14187;
	selp.s64 	%rd14188, -1, 0, %p2139;
	cvt.u32.u64 	%r5893, %rd14186;
	sub.s32 	%r8994, %r5893, %r5892;
	and.b64  	%rd14189, %rd28890, 4294967295;
	add.s64 	%rd14190, %rd14189, %rd14188;
	ld.const.u32 	%r5894, [const_p+16];
	cvt.u64.u32 	%rd14191, %r5894;
	setp.lt.u64 	%p2140, %rd14190, %rd14191;
	selp.s64 	%rd14192, -1, 0, %p2140;
	cvt.u32.u64 	%r5895, %rd14190;
	sub.s32 	%r8995, %r5895, %r5894;
	and.b64  	%rd14193, %rd28891, 4294967295;
	add.s64 	%rd14194, %rd14193, %rd14192;
	ld.const.u32 	%r5896, [const_p+20];
	cvt.u64.u32 	%rd14195, %r5896;
	setp.lt.u64 	%p2141, %rd14194, %rd14195;
	selp.s64 	%rd14196, -1, 0, %p2141;
	cvt.u32.u64 	%r5897, %rd14194;
	sub.s32 	%r8996, %r5897, %r5896;
	and.b64  	%rd14197, %rd28892, 4294967295;
	add.s64 	%rd14198, %rd14197, %rd14196;
	ld.const.u32 	%r5898, [const_p+24];
	cvt.u64.u32 	%rd14199, %r5898;
	setp.lt.u64 	%p2142, %rd14198, %rd14199;
	selp.s32 	%r5899, -1, 0, %p2142;
	cvt.u32.u64 	%r5900, %rd14198;
	sub.s32 	%r8997, %r5900, %r5898;
	add.s32 	%r5901, %r8998, %r5899;
	sub.s32 	%r8998, %r5901, %r5884;
$L__BB1_1220:
	setp.le.u32 	%p2143, %r8998, %r5884;
	@%p2143 bra 	$L__BB1_1221;
	bra.uni 	$L__BB1_1234;
$L__BB1_1221:
	setp.lt.u32 	%p2144, %r8998, %r5884;
	@%p2144 bra 	$L__BB1_1236;
	ld.const.u32 	%r8990, [const_p+24];
	setp.gt.u32 	%p2145, %r8997, %r8990;
	@%p2145 bra 	$L__BB1_1235;
	setp.lt.u32 	%p2146, %r8997, %r8990;
	@%p2146 bra 	$L__BB1_1236;
	ld.const.u32 	%r1651, [const_p+20];
	setp.gt.u32 	%p2147, %r8996, %r1651;
	@%p2147 bra 	$L__BB1_1235;
	setp.lt.u32 	%p2148, %r8996, %r1651;
	@%p2148 bra 	$L__BB1_1236;
	ld.const.u32 	%r1652, [const_p+16];
	setp.gt.u32 	%p2149, %r8995, %r1652;
	@%p2149 bra 	$L__BB1_1235;
	setp.lt.u32 	%p2150, %r8995, %r1652;
	@%p2150 bra 	$L__BB1_1236;
	ld.const.u32 	%r1653, [const_p+12];
	setp.gt.u32 	%p2151, %r8994, %r1653;
	@%p2151 bra 	$L__BB1_1235;
	setp.lt.u32 	%p2152, %r8994, %r1653;
	@%p2152 bra 	$L__BB1_1236;
	ld.const.u32 	%r1654, [const_p+8];
	setp.gt.u32 	%p2153, %r8993, %r1654;
	@%p2153 bra 	$L__BB1_1235;
	setp.lt.u32 	%p2154, %r8993, %r1654;
	@%p2154 bra 	$L__BB1_1236;
	ld.const.u32 	%r1655, [const_p+4];
	setp.gt.u32 	%p2155, %r8992, %r1655;
	@%p2155 bra 	$L__BB1_1235;
	setp.lt.u32 	%p2156, %r8992, %r1655;
	ld.const.u32 	%r5902, [const_p];
	setp.lt.u32 	%p2157, %r8991, %r5902;
	or.pred  	%p2158, %p2156, %p2157;
	@%p2158 bra 	$L__BB1_1236;
	bra.uni 	$L__BB1_1235;
$L__BB1_1234:
	ld.const.u32 	%r8990, [const_p+24];
$L__BB1_1235:
	ld.const.u32 	%r5904, [const_p];
	setp.lt.u32 	%p2159, %r8991, %r5904;
	selp.s64 	%rd14200, -1, 0, %p2159;
	sub.s32 	%r8991, %r8991, %r5904;
	cvt.u64.u32 	%rd14201, %r8992;
	add.s64 	%rd14202, %rd14200, %rd14201;
	ld.const.u32 	%r5905, [const_p+4];
	cvt.u64.u32 	%rd14203, %r5905;
	setp.lt.u64 	%p2160, %rd14202, %rd14203;
	selp.s64 	%rd14204, -1, 0, %p2160;
	cvt.u32.u64 	%r5906, %rd14202;
	sub.s32 	%r8992, %r5906, %r5905;
	cvt.u64.u32 	%rd14205, %r8993;
	add.s64 	%rd14206, %rd14204, %rd14205;
	ld.const.u32 	%r5907, [const_p+8];
	cvt.u64.u32 	%rd14207, %r5907;
	setp.lt.u64 	%p2161, %rd14206, %rd14207;
	selp.s64 	%rd14208, -1, 0, %p2161;
	cvt.u32.u64 	%r5908, %rd14206;
	sub.s32 	%r8993, %r5908, %r5907;
	cvt.u64.u32 	%rd14209, %r8994;
	add.s64 	%rd14210, %rd14208, %rd14209;
	ld.const.u32 	%r5909, [const_p+12];
	cvt.u64.u32 	%rd14211, %r5909;
	setp.lt.u64 	%p2162, %rd14210, %rd14211;
	selp.s64 	%rd14212, -1, 0, %p2162;
	cvt.u32.u64 	%r5910, %rd14210;
	sub.s32 	%r8994, %r5910, %r5909;
	cvt.u64.u32 	%rd14213, %r8995;
	add.s64 	%rd14214, %rd14212, %rd14213;
	ld.const.u32 	%r5911, [const_p+16];
	cvt.u64.u32 	%rd14215, %r5911;
	setp.lt.u64 	%p2163, %rd14214, %rd14215;
	selp.s64 	%rd14216, -1, 0, %p2163;
	cvt.u32.u64 	%r5912, %rd14214;
	sub.s32 	%r8995, %r5912, %r5911;
	cvt.u64.u32 	%rd14217, %r8996;
	add.s64 	%rd14218, %rd14216, %rd14217;
	ld.const.u32 	%r5913, [const_p+20];
	cvt.u64.u32 	%rd14219, %r5913;
	setp.lt.u64 	%p2164, %rd14218, %rd14219;
	selp.s64 	%rd14220, -1, 0, %p2164;
	cvt.u32.u64 	%r5914, %rd14218;
	sub.s32 	%r8996, %r5914, %r5913;
	cvt.u64.u32 	%rd14221, %r8997;
	add.s64 	%rd14222, %rd14220, %rd14221;
	cvt.u64.u32 	%rd14223, %r8990;
	setp.lt.u64 	%p2165, %rd14222, %rd14223;
	selp.s32 	%r5915, -1, 0, %p2165;
	cvt.u32.u64 	%r5916, %rd14222;
	sub.s32 	%r8997, %r5916, %r8990;
	add.s32 	%r5917, %r8998, %r5915;
	sub.s32 	%r8998, %r5917, %r5884;
$L__BB1_1236:
	cvt.u64.u32 	%rd961, %r8991;
	mul.lo.s64 	%rd14224, %rd28879, %rd961;
	cvt.u32.u64 	%r5918, %rd14224;
	shr.u64 	%rd14225, %rd14224, 32;
	mad.lo.s64 	%rd14226, %rd28880, %rd961, %rd14225;
	shr.u64 	%rd14227, %rd14226, 32;
	mad.lo.s64 	%rd14228, %rd28881, %rd961, %rd14227;
	shr.u64 	%rd14229, %rd14228, 32;
	mad.lo.s64 	%rd14230, %rd28882, %rd961, %rd14229;
	shr.u64 	%rd14231, %rd14230, 32;
	mad.lo.s64 	%rd14232, %rd28883, %rd961, %rd14231;
	shr.u64 	%rd14233, %rd14232, 32;
	mad.lo.s64 	%rd14234, %rd28884, %rd961, %rd14233;
	shr.u64 	%rd14235, %rd14234, 32;
	mad.lo.s64 	%rd14236, %rd28885, %rd961, %rd14235;
	shr.u64 	%rd14237, %rd14236, 32;
	mad.lo.s64 	%rd14238, %rd28886, %rd961, %rd14237;
	shr.u64 	%rd14239, %rd14238, 32;
	cvt.u64.u32 	%rd962, %r8992;
	and.b64  	%rd14240, %rd14226, 4294967295;
	mad.lo.s64 	%rd14241, %rd28879, %rd962, %rd14240;
	shr.u64 	%rd14242, %rd14241, 32;
	and.b64  	%rd14243, %rd14228, 4294967295;
	add.s64 	%rd14244, %rd14242, %rd14243;
	mad.lo.s64 	%rd14245, %rd28880, %rd962, %rd14244;
	shr.u64 	%rd14246, %rd14245, 32;
	and.b64  	%rd14247, %rd14230, 4294967295;
	add.s64 	%rd14248, %rd14246, %rd14247;
	mad.lo.s64 	%rd14249, %rd28881, %rd962, %rd14248;
	shr.u64 	%rd14250, %rd14249, 32;
	and.b64  	%rd14251, %rd14232, 4294967295;
	add.s64 	%rd14252, %rd14250, %rd14251;
	mad.lo.s64 	%rd14253, %rd28882, %rd962, %rd14252;
	shr.u64 	%rd14254, %rd14253, 32;
	and.b64  	%rd14255, %rd14234, 4294967295;
	add.s64 	%rd14256, %rd14254, %rd14255;
	mad.lo.s64 	%rd14257, %rd28883, %rd962, %rd14256;
	shr.u64 	%rd14258, %rd14257, 32;
	and.b64  	%rd14259, %rd14236, 4294967295;
	add.s64 	%rd14260, %rd14258, %rd14259;
	mad.lo.s64 	%rd14261, %rd28884, %rd962, %rd14260;
	shr.u64 	%rd14262, %rd14261, 32;
	and.b64  	%rd14263, %rd14238, 4294967295;
	add.s64 	%rd14264, %rd14262, %rd14263;
	mad.lo.s64 	%rd14265, %rd28885, %rd962, %rd14264;
	shr.u64 	%rd14266, %rd14265, 32;
	add.s64 	%rd14267, %rd14266, %rd14239;
	mad.lo.s64 	%rd14268, %rd28886, %rd962, %rd14267;
	shr.u64 	%rd14269, %rd14268, 32;
	cvt.u64.u32 	%rd963, %r8993;
	and.b64  	%rd14270, %rd14245, 4294967295;
	mad.lo.s64 	%rd14271, %rd28879, %rd963, %rd14270;
	shr.u64 	%rd14272, %rd14271, 32;
	and.b64  	%rd14273, %rd14249, 4294967295;
	add.s64 	%rd14274, %rd14272, %rd14273;
	mad.lo.s64 	%rd14275, %rd28880, %rd963, %rd14274;
	shr.u64 	%rd14276, %rd14275, 32;
	and.b64  	%rd14277, %rd14253, 4294967295;
	add.s64 	%rd14278, %rd14276, %rd14277;
	mad.lo.s64 	%rd14279, %rd28881, %rd963, %rd14278;
	shr.u64 	%rd14280, %rd14279, 32;
	and.b64  	%rd14281, %rd14257, 4294967295;
	add.s64 	%rd14282, %rd14280, %rd14281;
	mad.lo.s64 	%rd14283, %rd28882, %rd963, %rd14282;
	shr.u64 	%rd14284, %rd14283, 32;
	and.b64  	%rd14285, %rd14261, 4294967295;
	add.s64 	%rd14286, %rd14284, %rd14285;
	mad.lo.s64 	%rd14287, %rd28883, %rd963, %rd14286;
	shr.u64 	%rd14288, %rd14287, 32;
	and.b64  	%rd14289, %rd14265, 4294967295;
	add.s64 	%rd14290, %rd14288, %rd14289;
	mad.lo.s64 	%rd14291, %rd28884, %rd963, %rd14290;
	shr.u64 	%rd14292, %rd14291, 32;
	and.b64  	%rd14293, %rd14268, 4294967295;
	add.s64 	%rd14294, %rd14292, %rd14293;
	mad.lo.s64 	%rd14295, %rd28885, %rd963, %rd14294;
	shr.u64 	%rd14296, %rd14295, 32;
	add.s64 	%rd14297, %rd14296, %rd14269;
	mad.lo.s64 	%rd14298, %rd28886, %rd963, %rd14297;
	shr.u64 	%rd14299, %rd14298, 32;
	cvt.u64.u32 	%rd964, %r8994;
	and.b64  	%rd14300, %rd14275, 4294967295;
	mad.lo.s64 	%rd14301, %rd28879, %rd964, %rd14300;
	shr.u64 	%rd14302, %rd14301, 32;
	and.b64  	%rd14303, %rd14279, 4294967295;
	add.s64 	%rd14304, %rd14302, %rd14303;
	mad.lo.s64 	%rd14305, %rd28880, %rd964, %rd14304;
	shr.u64 	%rd14306, %rd14305, 32;
	and.b64  	%rd14307, %rd14283, 4294967295;
	add.s64 	%rd14308, %rd14306, %rd14307;
	mad.lo.s64 	%rd14309, %rd28881, %rd964, %rd14308;
	shr.u64 	%rd14310, %rd14309, 32;
	and.b64  	%rd14311, %rd14287, 4294967295;
	add.s64 	%rd14312, %rd14310, %rd14311;
	mad.lo.s64 	%rd14313, %rd28882, %rd964, %rd14312;
	shr.u64 	%rd14314, %rd14313, 32;
	and.b64  	%rd14315, %rd14291, 4294967295;
	add.s64 	%rd14316, %rd14314, %rd14315;
	mad.lo.s64 	%rd14317, %rd28883, %rd964, %rd14316;
	shr.u64 	%rd14318, %rd14317, 32;
	and.b64  	%rd14319, %rd14295, 4294967295;
	add.s64 	%rd14320, %rd14318, %rd14319;
	mad.lo.s64 	%rd14321, %rd28884, %rd964, %rd14320;
	shr.u64 	%rd14322, %rd14321, 32;
	and.b64  	%rd14323, %rd14298, 4294967295;
	add.s64 	%rd14324, %rd14322, %rd14323;
	mad.lo.s64 	%rd14325, %rd28885, %rd964, %rd14324;
	shr.u64 	%rd14326, %rd14325, 32;
	add.s64 	%rd14327, %rd14326, %rd14299;
	mad.lo.s64 	%rd14328, %rd28886, %rd964, %rd14327;
	shr.u64 	%rd14329, %rd14328, 32;
	cvt.u64.u32 	%rd965, %r8995;
	and.b64  	%rd14330, %rd14305, 4294967295;
	mad.lo.s64 	%rd14331, %rd28879, %rd965, %rd14330;
	shr.u64 	%rd14332, %rd14331, 32;
	and.b64  	%rd14333, %rd14309, 4294967295;
	add.s64 	%rd14334, %rd14332, %rd14333;
	mad.lo.s64 	%rd14335, %rd28880, %rd965, %rd14334;
	shr.u64 	%rd14336, %rd14335, 32;
	and.b64  	%rd14337, %rd14313, 4294967295;
	add.s64 	%rd14338, %rd14336, %rd14337;
	mad.lo.s64 	%rd14339, %rd28881, %rd965, %rd14338;
	shr.u64 	%rd14340, %rd14339, 32;
	and.b64  	%rd14341, %rd14317, 4294967295;
	add.s64 	%rd14342, %rd14340, %rd14341;
	mad.lo.s64 	%rd14343, %rd28882, %rd965, %rd14342;
	shr.u64 	%rd14344, %rd14343, 32;
	and.b64  	%rd14345, %rd14321, 4294967295;
	add.s64 	%rd14346, %rd14344, %rd14345;
	mad.lo.s64 	%rd14347, %rd28883, %rd965, %rd14346;
	shr.u64 	%rd14348, %rd14347, 32;
	and.b64  	%rd14349, %rd14325, 4294967295;
	add.s64 	%rd14350, %rd14348, %rd14349;
	mad.lo.s64 	%rd14351, %rd28884, %rd965, %rd14350;
	shr.u64 	%rd14352, %rd14351, 32;
	and.b64  	%rd14353, %rd14328, 4294967295;
	add.s64 	%rd14354, %rd14352, %rd14353;
	mad.lo.s64 	%rd14355, %rd28885, %rd965, %rd14354;
	shr.u64 	%rd14356, %rd14355, 32;
	add.s64 	%rd14357, %rd14356, %rd14329;
	mad.lo.s64 	%rd14358, %rd28886, %rd965, %rd14357;
	shr.u64 	%rd14359, %rd14358, 32;
	cvt.u64.u32 	%rd966, %r8996;
	and.b64  	%rd14360, %rd14335, 4294967295;
	mad.lo.s64 	%rd14361, %rd28879, %rd966, %rd14360;
	shr.u64 	%rd14362, %rd14361, 32;
	and.b64  	%rd14363, %rd14339, 4294967295;
	add.s64 	%rd14364, %rd14362, %rd14363;
	mad.lo.s64 	%rd14365, %rd28880, %rd966, %rd14364;
	shr.u64 	%rd14366, %rd14365, 32;
	and.b64  	%rd14367, %rd14343, 4294967295;
	add.s64 	%rd14368, %rd14366, %rd14367;
	mad.lo.s64 	%rd14369, %rd28881, %rd966, %rd14368;
	shr.u64 	%rd14370, %rd14369, 32;
	and.b64  	%rd14371, %rd14347, 4294967295;
	add.s64 	%rd14372, %rd14370, %rd14371;
	mad.lo.s64 	%rd14373, %rd28882, %rd966, %rd14372;
	shr.u64 	%rd14374, %rd14373, 32;
	and.b64  	%rd14375, %rd14351, 4294967295;
	add.s64 	%rd14376, %rd14374, %rd14375;
	mad.lo.s64 	%rd14377, %rd28883, %rd966, %rd14376;
	shr.u64 	%rd14378, %rd14377, 32;
	and.b64  	%rd14379, %rd14355, 4294967295;
	add.s64 	%rd14380, %rd14378, %rd14379;
	mad.lo.s64 	%rd14381, %rd28884, %rd966, %rd14380;
	shr.u64 	%rd14382, %rd14381, 32;
	and.b64  	%rd14383, %rd14358, 4294967295;
	add.s64 	%rd14384, %rd14382, %rd14383;
	mad.lo.s64 	%rd14385, %rd28885, %rd966, %rd14384;
	shr.u64 	%rd14386, %rd14385, 32;
	add.s64 	%rd14387, %rd14386, %rd14359;
	mad.lo.s64 	%rd14388, %rd28886, %rd966, %rd14387;
	shr.u64 	%rd14389, %rd14388, 32;
	cvt.u64.u32 	%rd967, %r8997;
	and.b64  	%rd14390, %rd14365, 4294967295;
	mad.lo.s64 	%rd14391, %rd28879, %rd967, %rd14390;
	shr.u64 	%rd14392, %rd14391, 32;
	and.b64  	%rd14393, %rd14369, 4294967295;
	add.s64 	%rd14394, %rd14392, %rd14393;
	mad.lo.s64 	%rd14395, %rd28880, %rd967, %rd14394;
	shr.u64 	%rd14396, %rd14395, 32;
	and.b64  	%rd14397, %rd14373, 4294967295;
	add.s64 	%rd14398, %rd14396, %rd14397;
	mad.lo.s64 	%rd14399, %rd28881, %rd967, %rd14398;
	shr.u64 	%rd14400, %rd14399, 32;
	and.b64  	%rd14401, %rd14377, 4294967295;
	add.s64 	%rd14402, %rd14400, %rd14401;
	mad.lo.s64 	%rd14403, %rd28882, %rd967, %rd14402;
	shr.u64 	%rd14404, %rd14403, 32;
	and.b64  	%rd14405, %rd14381, 4294967295;
	add.s64 	%rd14406, %rd14404, %rd14405;
	mad.lo.s64 	%rd14407, %rd28883, %rd967, %rd14406;
	shr.u64 	%rd14408, %rd14407, 32;
	and.b64  	%rd14409, %rd14385, 4294967295;
	add.s64 	%rd14410, %rd14408, %rd14409;
	mad.lo.s64 	%rd14411, %rd28884, %rd967, %rd14410;
	shr.u64 	%rd14412, %rd14411, 32;
	and.b64  	%rd14413, %rd14388, 4294967295;
	add.s64 	%rd14414, %rd14412, %rd14413;
	mad.lo.s64 	%rd14415, %rd28885, %rd967, %rd14414;
	shr.u64 	%rd14416, %rd14415, 32;
	add.s64 	%rd14417, %rd14416, %rd14389;
	mad.lo.s64 	%rd14418, %rd28886, %rd967, %rd14417;
	shr.u64 	%rd14419, %rd14418, 32;
	cvt.u64.u32 	%rd968, %r8998;
	and.b64  	%rd14420, %rd14395, 4294967295;
	mad.lo.s64 	%rd14421, %rd28879, %rd968, %rd14420;
	shr.u64 	%rd14422, %rd14421, 32;
	and.b64  	%rd14423, %rd14399, 4294967295;
	add.s64 	%rd14424, %rd14422, %rd14423;
	mad.lo.s64 	%rd14425, %rd28880, %rd968, %rd14424;
	shr.u64 	%rd14426, %rd14425, 32;
	and.b64  	%rd14427, %rd14403, 4294967295;
	add.s64 	%rd14428, %rd14426, %rd14427;
	mad.lo.s64 	%rd14429, %rd28881, %rd968, %rd14428;
	shr.u64 	%rd14430, %rd14429, 32;
	and.b64  	%rd14431, %rd14407, 4294967295;
	add.s64 	%rd14432, %rd14430, %rd14431;
	mad.lo.s64 	%rd14433, %rd28882, %rd968, %rd14432;
	shr.u64 	%rd14434, %rd14433, 32;
	and.b64  	%rd14435, %rd14411, 4294967295;
	add.s64 	%rd14436, %rd14434, %rd14435;
	mad.lo.s64 	%rd14437, %rd28883, %rd968, %rd14436;
	shr.u64 	%rd14438, %rd14437, 32;
	and.b64  	%rd14439, %rd14415, 4294967295;
	add.s64 	%rd14440, %rd14438, %rd14439;
	mad.lo.s64 	%rd14441, %rd28884, %rd968, %rd14440;
	shr.u64 	%rd14442, %rd14441, 32;
	and.b64  	%rd14443, %rd14418, 4294967295;
	add.s64 	%rd14444, %rd14442, %rd14443;
	mad.lo.s64 	%rd14445, %rd28885, %rd968, %rd14444;
	shr.u64 	%rd14446, %rd14445, 32;
	add.s64 	%rd14447, %rd14446, %rd14419;
	mad.lo.s64 	%rd14448, %rd28886, %rd968, %rd14447;
	shr.u64 	%rd14449, %rd14448, 32;
	{ .reg .b32 tmp; mov.b64 {tmp, %r5919}, %rd14448; }
	and.b64  	%rd14450, %rd14425, 4294967295;
	mul.lo.s64 	%rd14451, %rd14450, 977;
	cvt.u32.u64 	%r5920, %rd14451;
	shr.u64 	%rd14452, %rd14451, 32;
	and.b64  	%rd14453, %rd14429, 4294967295;
	mad.lo.s64 	%rd14454, %rd14453, 977, %rd14452;
	shr.u64 	%rd14455, %rd14454, 32;
	and.b64  	%rd14456, %rd14433, 4294967295;
	mad.lo.s64 	%rd14457, %rd14456, 977, %rd14455;
	shr.u64 	%rd14458, %rd14457, 32;
	and.b64  	%rd14459, %rd14437, 4294967295;
	mad.lo.s64 	%rd14460, %rd14459, 977, %rd14458;
	shr.u64 	%rd14461, %rd14460, 32;
	and.b64  	%rd14462, %rd14441, 4294967295;
	mad.lo.s64 	%rd14463, %rd14462, 977, %rd14461;
	shr.u64 	%rd14464, %rd14463, 32;
	and.b64  	%rd14465, %rd14445, 4294967295;
	mad.lo.s64 	%rd14466, %rd14465, 977, %rd14464;
	shr.u64 	%rd14467, %rd14466, 32;
	and.b64  	%rd14468, %rd14448, 4294967295;
	mad.lo.s64 	%rd14469, %rd14468, 977, %rd14467;
	shr.u64 	%rd14470, %rd14469, 32;
	mad.lo.s64 	%rd14471, %rd14449, 977, %rd14470;
	{ .reg .b32 tmp; mov.b64 {tmp, %r5921}, %rd14471; }
	add.s32 	%r9009, %r5918, %r5920;
	setp.lt.u32 	%p2167, %r9009, %r5918;
	selp.u64 	%rd14472, 1, 0, %p2167;
	and.b64  	%rd14473, %rd14241, 4294967295;
	and.b64  	%rd14474, %rd14454, 4294967295;
	add.s64 	%rd14475, %rd14473, %rd14472;
	add.s64 	%rd14476, %rd14475, %rd14474;
	shr.u64 	%rd14477, %rd14476, 32;
	and.b64  	%rd14478, %rd14271, 4294967295;
	and.b64  	%rd14479, %rd14457, 4294967295;
	add.s64 	%rd14480, %rd14477, %rd14478;
	add.s64 	%rd14481, %rd14480, %rd14479;
	shr.u64 	%rd14482, %rd14481, 32;
	and.b64  	%rd14483, %rd14301, 4294967295;
	and.b64  	%rd14484, %rd14460, 4294967295;
	add.s64 	%rd14485, %rd14482, %rd14483;
	add.s64 	%rd14486, %rd14485, %rd14484;
	shr.u64 	%rd14487, %rd14486, 32;
	and.b64  	%rd14488, %rd14331, 4294967295;
	and.b64  	%rd14489, %rd14463, 4294967295;
	add.s64 	%rd14490, %rd14487, %rd14488;
	add.s64 	%rd14491, %rd14490, %rd14489;
	shr.u64 	%rd14492, %rd14491, 32;
	and.b64  	%rd14493, %rd14361, 4294967295;
	and.b64  	%rd14494, %rd14466, 4294967295;
	add.s64 	%rd14495, %rd14492, %rd14493;
	add.s64 	%rd14496, %rd14495, %rd14494;
	shr.u64 	%rd14497, %rd14496, 32;
	and.b64  	%rd14498, %rd14391, 4294967295;
	and.b64  	%rd14499, %rd14469, 4294967295;
	add.s64 	%rd14500, %rd14497, %rd14498;
	add.s64 	%rd14501, %rd14500, %rd14499;
	shr.u64 	%rd14502, %rd14501, 32;
	and.b64  	%rd14503, %rd14421, 4294967295;
	and.b64  	%rd14504, %rd14471, 4294967295;
	add.s64 	%rd14505, %rd14502, %rd14503;
	add.s64 	%rd14506, %rd14505, %rd14504;
	{ .reg .b32 tmp; mov.b64 {tmp, %r5922}, %rd14506; }
	add.s32 	%r5923, %r5922, %r5921;
	and.b64  	%rd14507, %rd14476, 4294967295;
	add.s64 	%rd28894, %rd14507, %rd14450;
	shr.u64 	%rd14508, %rd28894, 32;
	and.b64  	%rd14509, %rd14481, 4294967295;
	add.s64 	%rd14510, %rd14508, %rd14509;
	add.s64 	%rd28895, %rd14510, %rd14453;
	shr.u64 	%rd14511, %rd28895, 32;
	and.b64  	%rd14512, %rd14486, 4294967295;
	add.s64 	%rd14513, %rd14511, %rd14512;
	add.s64 	%rd28896, %rd14513, %rd14456;
	shr.u64 	%rd14514, %rd28896, 32;
	and.b64  	%rd14515, %rd14491, 4294967295;
	add.s64 	%rd14516, %rd14514, %rd14515;
	add.s64 	%rd28897, %rd14516, %rd14459;
	shr.u64 	%rd14517, %rd28897, 32;
	and.b64  	%rd14518, %rd14496, 4294967295;
	add.s64 	%rd14519, %rd14517, %rd14518;
	add.s64 	%rd28898, %rd14519, %rd14462;
	shr.u64 	%rd14520, %rd28898, 32;
	and.b64  	%rd14521, %rd14501, 4294967295;
	add.s64 	%rd14522, %rd14520, %rd14521;
	add.s64 	%rd28899, %rd14522, %rd14465;
	shr.u64 	%rd14523, %rd28899, 32;
	and.b64  	%rd14524, %rd14506, 4294967295;
	add.s64 	%rd14525, %rd14523, %rd14524;
	add.s64 	%rd28900, %rd14525, %rd14468;
	{ .reg .b32 tmp; mov.b64 {tmp, %r5924}, %rd28900; }
	add.s32 	%r5925, %r5923, %r5924;
	add.s32 	%r1683, %r5925, %r5919;
	setp.eq.s32 	%p2168, %r1683, 0;
	mov.pred 	%p4566, 0;
	@%p2168 bra 	$L__BB1_1238;
	cvt.u64.u32 	%rd14526, %r1683;
	mul.wide.u32 	%rd14527, %r1683, 977;
	cvt.u32.u64 	%r5926, %rd14527;
	shr.u64 	%rd14528, %rd14527, 32;
	add.s64 	%rd14529, %rd14528, %rd14526;
	shr.u64 	%rd14530, %rd14529, 32;
	add.s32 	%r1684, %r9009, %r5926;
	setp.lt.u32 	%p2169, %r1684, %r9009;
	selp.u64 	%rd14531, 1, 0, %p2169;
	and.b64  	%rd14532, %rd28894, 4294967295;
	and.b64  	%rd14533, %rd14529, 4294967295;
	add.s64 	%rd14534, %rd14532, %rd14531;
	add.s64 	%rd28894, %rd14534, %rd14533;
	shr.u64 	%rd14535, %rd28894, 32;
	and.b64  	%rd14536, %rd28895, 4294967295;
	add.s64 	%rd14537, %rd14535, %rd14536;
	add.s64 	%rd28895, %rd14537, %rd14530;
	shr.u64 	%rd14538, %rd28895, 32;
	and.b64  	%rd14539, %rd28896, 4294967295;
	add.s64 	%rd28896, %rd14538, %rd14539;
	shr.u64 	%rd14540, %rd28896, 32;
	and.b64  	%rd14541, %rd28897, 4294967295;
	add.s64 	%rd28897, %rd14540, %rd14541;
	shr.u64 	%rd14542, %rd28897, 32;
	and.b64  	%rd14543, %rd28898, 4294967295;
	add.s64 	%rd28898, %rd14542, %rd14543;
	shr.u64 	%rd14544, %rd28898, 32;
	and.b64  	%rd14545, %rd28899, 4294967295;
	add.s64 	%rd28899, %rd14544, %rd14545;
	shr.u64 	%rd14546, %rd28899, 32;
	and.b64  	%rd14547, %rd28900, 4294967295;
	add.s64 	%rd28900, %rd14546, %rd14547;
	setp.gt.u64 	%p4566, %rd28900, 4294967295;
	mov.u32 	%r9009, %r1684;
$L__BB1_1238:
	cvt.u32.u64 	%r9016, %rd28900;
	cvt.u32.u64 	%r9015, %rd28899;
	cvt.u32.u64 	%r9014, %rd28898;
	cvt.u32.u64 	%r9013, %rd28897;
	cvt.u32.u64 	%r9012, %rd28896;
	cvt.u32.u64 	%r9011, %rd28895;
	cvt.u32.u64 	%r9010, %rd28894;
	setp.lt.u32 	%p2170, %r5884, %r9016;
	or.pred  	%p2171, %p4566, %p2170;
	@%p2171 bra 	$L__BB1_1252;
	setp.gt.u32 	%p2172, %r5884, %r9016;
	@%p2172 bra 	$L__BB1_1253;
	ld.const.u32 	%r1693, [const_p+24];
	setp.lt.u32 	%p2173, %r1693, %r9015;
	@%p2173 bra 	$L__BB1_1252;
	setp.gt.u32 	%p2174, %r1693, %r9015;
	@%p2174 bra 	$L__BB1_1253;
	ld.const.u32 	%r1694, [const_p+20];
	setp.lt.u32 	%p2175, %r1694, %r9014;
	@%p2175 bra 	$L__BB1_1252;
	setp.gt.u32 	%p2176, %r1694, %r9014;
	@%p2176 bra 	$L__BB1_1253;
	ld.const.u32 	%r1695, [const_p+16];
	setp.lt.u32 	%p2177, %r1695, %r9013;
	@%p2177 bra 	$L__BB1_1252;
	setp.gt.u32 	%p2178, %r1695, %r9013;
	@%p2178 bra 	$L__BB1_1253;
	ld.const.u32 	%r1696, [const_p+12];
	setp.lt.u32 	%p2179, %r1696, %r9012;
	@%p2179 bra 	$L__BB1_1252;
	setp.gt.u32 	%p2180, %r1696, %r9012;
	@%p2180 bra 	$L__BB1_1253;
	ld.const.u32 	%r1697, [const_p+8];
	setp.lt.u32 	%p2181, %r1697, %r9011;
	@%p2181 bra 	$L__BB1_1252;
	setp.gt.u32 	%p2182, %r1697, %r9011;
	@%p2182 bra 	$L__BB1_1253;
	ld.const.u32 	%r1698, [const_p+4];
	setp.lt.u32 	%p2183, %r1698, %r9010;
	@%p2183 bra 	$L__BB1_1252;
	setp.gt.u32 	%p2184, %r1698, %r9010;
	ld.const.u32 	%r5927, [const_p];
	setp.lt.u32 	%p2185, %r9009, %r5927;
	or.pred  	%p2186, %p2184, %p2185;
	@%p2186 bra 	$L__BB1_1253;
$L__BB1_1252:
	ld.const.u32 	%r5929, [const_p];
	setp.lt.u32 	%p2187, %r9009, %r5929;
	selp.s64 	%rd14549, -1, 0, %p2187;
	sub.s32 	%r9009, %r9009, %r5929;
	and.b64  	%rd14550, %rd28894, 4294967295;
	add.s64 	%rd14551, %rd14550, %rd14549;
	ld.const.u32 	%r5930, [const_p+4];
	cvt.u64.u32 	%rd14552, %r5930;
	setp.lt.u64 	%p2188, %rd14551, %rd14552;
	selp.s64 	%rd14553, -1, 0, %p2188;
	cvt.u32.u64 	%r5931, %rd14551;
	sub.s32 	%r9010, %r5931, %r5930;
	and.b64  	%rd14554, %rd28895, 4294967295;
	add.s64 	%rd14555, %rd14554, %rd14553;
	ld.const.u32 	%r5932, [const_p+8];
	cvt.u64.u32 	%rd14556, %r5932;
	setp.lt.u64 	%p2189, %rd14555, %rd14556;
	selp.s64 	%rd14557, -1, 0, %p2189;
	cvt.u32.u64 	%r5933, %rd14555;
	sub.s32 	%r9011, %r5933, %r5932;
	and.b64  	%rd14558, %rd28896, 4294967295;
	add.s64 	%rd14559, %rd14558, %rd14557;
	ld.const.u32 	%r5934, [const_p+12];
	cvt.u64.u32 	%rd14560, %r5934;
	setp.lt.u64 	%p2190, %rd14559, %rd14560;
	selp.s64 	%rd14561, -1, 0, %p2190;
	cvt.u32.u64 	%r5935, %rd14559;
	sub.s32 	%r9012, %r5935, %r5934;
	and.b64  	%rd14562, %rd28897, 4294967295;
	add.s64 	%rd14563, %rd14562, %rd14561;
	ld.const.u32 	%r5936, [const_p+16];
	cvt.u64.u32 	%rd14564, %r5936;
	setp.lt.u64 	%p2191, %rd14563, %rd14564;
	selp.s64 	%rd14565, -1, 0, %p2191;
	cvt.u32.u64 	%r5937, %rd14563;
	sub.s32 	%r9013, %r5937, %r5936;
	and.b64  	%rd14566, %rd28898, 4294967295;
	add.s64 	%rd14567, %rd14566, %rd14565;
	ld.const.u32 	%r5938, [const_p+20];
	cvt.u64.u32 	%rd14568, %r5938;
	setp.lt.u64 	%p2192, %rd14567, %rd14568;
	selp.s64 	%rd14569, -1, 0, %p2192;
	cvt.u32.u64 	%r5939, %rd14567;
	sub.s32 	%r9014, %r5939, %r5938;
	and.b64  	%rd14570, %rd28899, 4294967295;
	add.s64 	%rd14571, %rd14570, %rd14569;
	ld.const.u32 	%r5940, [const_p+24];
	cvt.u64.u32 	%rd14572, %r5940;
	setp.lt.u64 	%p2193, %rd14571, %rd14572;
	selp.s32 	%r5941, -1, 0, %p2193;
	cvt.u32.u64 	%r5942, %rd14571;
	sub.s32 	%r9015, %r5942, %r5940;
	add.s32 	%r5943, %r9016, %r5941;
	sub.s32 	%r9016, %r5943, %r5884;
$L__BB1_1253:
	setp.le.u32 	%p2194, %r9016, %r5884;
	@%p2194 bra 	$L__BB1_1254;
	bra.uni 	$L__BB1_1267;
$L__BB1_1254:
	setp.lt.u32 	%p2195, %r9016, %r5884;
	@%p2195 bra 	$L__BB1_1269;
	ld.const.u32 	%r9008, [const_p+24];
	setp.gt.u32 	%p2196, %r9015, %r9008;
	@%p2196 bra 	$L__BB1_1268;
	setp.lt.u32 	%p2197, %r9015, %r9008;
	@%p2197 bra 	$L__BB1_1269;
	ld.const.u32 	%r1708, [const_p+20];
	setp.gt.u32 	%p2198, %r9014, %r1708;
	@%p2198 bra 	$L__BB1_1268;
	setp.lt.u32 	%p2199, %r9014, %r1708;
	@%p2199 bra 	$L__BB1_1269;
	ld.const.u32 	%r1709, [const_p+16];
	setp.gt.u32 	%p2200, %r9013, %r1709;
	@%p2200 bra 	$L__BB1_1268;
	setp.lt.u32 	%p2201, %r9013, %r1709;
	@%p2201 bra 	$L__BB1_1269;
	ld.const.u32 	%r1710, [const_p+12];
	setp.gt.u32 	%p2202, %r9012, %r1710;
	@%p2202 bra 	$L__BB1_1268;
	setp.lt.u32 	%p2203, %r9012, %r1710;
	@%p2203 bra 	$L__BB1_1269;
	ld.const.u32 	%r1711, [const_p+8];
	setp.gt.u32 	%p2204, %r9011, %r1711;
	@%p2204 bra 	$L__BB1_1268;
	setp.lt.u32 	%p2205, %r9011, %r1711;
	@%p2205 bra 	$L__BB1_1269;
	ld.const.u32 	%r1712, [const_p+4];
	setp.gt.u32 	%p2206, %r9010, %r1712;
	@%p2206 bra 	$L__BB1_1268;
	setp.lt.u32 	%p2207, %r9010, %r1712;
	ld.const.u32 	%r5944, [const_p];
	setp.lt.u32 	%p2208, %r9009, %r5944;
	or.pred  	%p2209, %p2207, %p2208;
	@%p2209 bra 	$L__BB1_1269;
	bra.uni 	$L__BB1_1268;
$L__BB1_1267:
	ld.const.u32 	%r9008, [const_p+24];
$L__BB1_1268:
	ld.const.u32 	%r5946, [const_p];
	setp.lt.u32 	%p2210, %r9009, %r5946;
	selp.s64 	%rd14573, -1, 0, %p2210;
	sub.s32 	%r9009, %r9009, %r5946;
	cvt.u64.u32 	%rd14574, %r9010;
	add.s64 	%rd14575, %rd14573, %rd14574;
	ld.const.u32 	%r5947, [const_p+4];
	cvt.u64.u32 	%rd14576, %r5947;
	setp.lt.u64 	%p2211, %rd14575, %rd14576;
	selp.s64 	%rd14577, -1, 0, %p2211;
	cvt.u32.u64 	%r5948, %rd14575;
	sub.s32 	%r9010, %r5948, %r5947;
	cvt.u64.u32 	%rd14578, %r9011;
	add.s64 	%rd14579, %rd14577, %rd14578;
	ld.const.u32 	%r5949, [const_p+8];
	cvt.u64.u32 	%rd14580, %r5949;
	setp.lt.u64 	%p2212, %rd14579, %rd14580;
	selp.s64 	%rd14581, -1, 0, %p2212;
	cvt.u32.u64 	%r5950, %rd14579;
	sub.s32 	%r9011, %r5950, %r5949;
	cvt.u64.u32 	%rd14582, %r9012;
	add.s64 	%rd14583, %rd14581, %rd14582;
	ld.const.u32 	%r5951, [const_p+12];
	cvt.u64.u32 	%rd14584, %r5951;
	setp.lt.u64 	%p2213, %rd14583, %rd14584;
	selp.s64 	%rd14585, -1, 0, %p2213;
	cvt.u32.u64 	%r5952, %rd14583;
	sub.s32 	%r9012, %r5952, %r5951;
	cvt.u64.u32 	%rd14586, %r9013;
	add.s64 	%rd14587, %rd14585, %rd14586;
	ld.const.u32 	%r5953, [const_p+16];
	cvt.u64.u32 	%rd14588, %r5953;
	setp.lt.u64 	%p2214, %rd14587, %rd14588;
	selp.s64 	%rd14589, -1, 0, %p2214;
	cvt.u32.u64 	%r5954, %rd14587;
	sub.s32 	%r9013, %r5954, %r5953;
	cvt.u64.u32 	%rd14590, %r9014;
	add.s64 	%rd14591, %rd14589, %rd14590;
	ld.const.u32 	%r5955, [const_p+20];
	cvt.u64.u32 	%rd14592, %r5955;
	setp.lt.u64 	%p2215, %rd14591, %rd14592;
	selp.s64 	%rd14593, -1, 0, %p2215;
	cvt.u32.u64 	%r5956, %rd14591;
	sub.s32 	%r9014, %r5956, %r5955;
	cvt.u64.u32 	%rd14594, %r9015;
	add.s64 	%rd14595, %rd14593, %rd14594;
	cvt.u64.u32 	%rd14596, %r9008;
	setp.lt.u64 	%p2216, %rd14595, %rd14596;
	selp.s32 	%r5957, -1, 0, %p2216;
	cvt.u32.u64 	%r5958, %rd14595;
	sub.s32 	%r9015, %r5958, %r9008;
	add.s32 	%r5959, %r9016, %r5957;
	sub.s32 	%r9016, %r5959, %r5884;
$L__BB1_1269:
	cvt.u64.u32 	%rd14597, %r8929;
	mul.lo.s64 	%rd14598, %rd961, %rd14597;
	cvt.u32.u64 	%r5960, %rd14598;
	shr.u64 	%rd14599, %rd14598, 32;
	mad.lo.s64 	%rd14600, %rd962, %rd14597, %rd14599;
	shr.u64 	%rd14601, %rd14600, 32;
	mad.lo.s64 	%rd14602, %rd963, %rd14597, %rd14601;
	shr.u64 	%rd14603, %rd14602, 32;
	mad.lo.s64 	%rd14604, %rd964, %rd14597, %rd14603;
	shr.u64 	%rd14605, %rd14604, 32;
	mad.lo.s64 	%rd14606, %rd965, %rd14597, %rd14605;
	shr.u64 	%rd14607, %rd14606, 32;
	mad.lo.s64 	%rd14608, %rd966, %rd14597, %rd14607;
	shr.u64 	%rd14609, %rd14608, 32;
	mad.lo.s64 	%rd14610, %rd967, %rd14597, %rd14609;
	shr.u64 	%rd14611, %rd14610, 32;
	mad.lo.s64 	%rd14612, %rd968, %rd14597, %rd14611;
	shr.u64 	%rd14613, %rd14612, 32;
	cvt.u64.u32 	%rd14614, %r8928;
	and.b64  	%rd14615, %rd14600, 4294967295;
	mad.lo.s64 	%rd14616, %rd961, %rd14614, %rd14615;
	shr.u64 	%rd14617, %rd14616, 32;
	and.b64  	%rd14618, %rd14602, 4294967295;
	add.s64 	%rd14619, %rd14617, %rd14618;
	mad.lo.s64 	%rd14620, %rd962, %rd14614, %rd14619;
	shr.u64 	%rd14621, %rd14620, 32;
	and.b64  	%rd14622, %rd14604, 4294967295;
	add.s64 	%rd14623, %rd14621, %rd14622;
	mad.lo.s64 	%rd14624, %rd963, %rd14614, %rd14623;
	shr.u64 	%rd14625, %rd14624, 32;
	and.b64  	%rd14626, %rd14606, 4294967295;
	add.s64 	%rd14627, %rd14625, %rd14626;
	mad.lo.s64 	%rd14628, %rd964, %rd14614, %rd14627;
	shr.u64 	%rd14629, %rd14628, 32;
	and.b64  	%rd14630, %rd14608, 4294967295;
	add.s64 	%rd14631, %rd14629, %rd14630;
	mad.lo.s64 	%rd14632, %rd965, %rd14614, %rd14631;
	shr.u64 	%rd14633, %rd14632, 32;
	and.b64  	%rd14634, %rd14610, 4294967295;
	add.s64 	%rd14635, %rd14633, %rd14634;
	mad.lo.s64 	%rd14636, %rd966, %rd14614, %rd14635;
	shr.u64 	%rd14637, %rd14636, 32;
	and.b64  	%rd14638, %rd14612, 4294967295;
	add.s64 	%rd14639, %rd14637, %rd14638;
	mad.lo.s64 	%rd14640, %rd967, %rd14614, %rd14639;
	shr.u64 	%rd14641, %rd14640, 32;
	add.s64 	%rd14642, %rd14641, %rd14613;
	mad.lo.s64 	%rd14643, %rd968, %rd14614, %rd14642;
	shr.u64 	%rd14644, %rd14643, 32;
	cvt.u64.u32 	%rd14645, %r8927;
	and.b64  	%rd14646, %rd14620, 4294967295;
	mad.lo.s64 	%rd14647, %rd961, %rd14645, %rd14646;
	shr.u64 	%rd14648, %rd14647, 32;
	and.b64  	%rd14649, %rd14624, 4294967295;
	add.s64 	%rd14650, %rd14648, %rd14649;
	mad.lo.s64 	%rd14651, %rd962, %rd14645, %rd14650;
	shr.u64 	%rd14652, %rd14651, 32;
	and.b64  	%rd14653, %rd14628, 4294967295;
	add.s64 	%rd14654, %rd14652, %rd14653;
	mad.lo.s64 	%rd14655, %rd963, %rd14645, %rd14654;
	shr.u64 	%rd14656, %rd14655, 32;
	and.b64  	%rd14657, %rd14632, 4294967295;
	add.s64 	%rd14658, %rd14656, %rd14657;
	mad.lo.s64 	%rd14659, %rd964, %rd14645, %rd14658;
	shr.u64 	%rd14660, %rd14659, 32;
	and.b64  	%rd14661, %rd14636, 4294967295;
	add.s64 	%rd14662, %rd14660, %rd14661;
	mad.lo.s64 	%rd14663, %rd965, %rd14645, %rd14662;
	shr.u64 	%rd14664, %rd14663, 32;
	and.b64  	%rd14665, %rd14640, 4294967295;
	add.s64 	%rd14666, %rd14664, %rd14665;
	mad.lo.s64 	%rd14667, %rd966, %rd14645, %rd14666;
	shr.u64 	%rd14668, %rd14667, 32;
	and.b64  	%rd14669, %rd14643, 4294967295;
	add.s64 	%rd14670, %rd14668, %rd14669;
	mad.lo.s64 	%rd14671, %rd967, %rd14645, %rd14670;
	shr.u64 	%rd14672, %rd14671, 32;
	add.s64 	%rd14673, %rd14672, %rd14644;
	mad.lo.s64 	%rd14674, %rd968, %rd14645, %rd14673;
	shr.u64 	%rd14675, %rd14674, 32;
	cvt.u64.u32 	%rd14676, %r8926;
	and.b64  	%rd14677, %rd14651, 4294967295;
	mad.lo.s64 	%rd14678, %rd961, %rd14676, %rd14677;
	shr.u64 	%rd14679, %rd14678, 32;
	and.b64  	%rd14680, %rd14655, 4294967295;
	add.s64 	%rd14681, %rd14679, %rd14680;
	mad.lo.s64 	%rd14682, %rd962, %rd14676, %rd14681;
	shr.u64 	%rd14683, %rd14682, 32;
	and.b64  	%rd14684, %rd14659, 4294967295;
	add.s64 	%rd14685, %rd14683, %rd14684;
	mad.lo.s64 	%rd14686, %rd963, %rd14676, %rd14685;
	shr.u64 	%rd14687, %rd14686, 32;
	and.b64  	%rd14688, %rd14663, 4294967295;
	add.s64 	%rd14689, %rd14687, %rd14688;
	mad.lo.s64 	%rd14690, %rd964, %rd14676, %rd14689;
	shr.u64 	%rd14691, %rd14690, 32;
	and.b64  	%rd14692, %rd14667, 4294967295;
	add.s64 	%rd14693, %rd14691, %rd14692;
	mad.lo.s64 	%rd14694, %rd965, %rd14676, %rd14693;
	shr.u64 	%rd14695, %rd14694, 32;
	and.b64  	%rd14696, %rd14671, 4294967295;
	add.s64 	%rd14697, %rd14695, %rd14696;
	mad.lo.s64 	%rd14698, %rd966, %rd14676, %rd14697;
	shr.u64 	%rd14699, %rd14698, 32;
	and.b64  	%rd14700, %rd14674, 4294967295;
	add.s64 	%rd14701, %rd14699, %rd14700;
	mad.lo.s64 	%rd14702, %rd967, %rd14676, %rd14701;
	shr.u64 	%rd14703, %rd14702, 32;
	add.s64 	%rd14704, %rd14703, %rd14675;
	mad.lo.s64 	%rd14705, %rd968, %rd14676, %rd14704;
	shr.u64 	%rd14706, %rd14705, 32;
	cvt.u64.u32 	%rd14707, %r8925;
	and.b64  	%rd14708, %rd14682, 4294967295;
	mad.lo.s64 	%rd14709, %rd961, %rd14707, %rd14708;
	shr.u64 	%rd14710, %rd14709, 32;
	and.b64  	%rd14711, %rd14686, 4294967295;
	add.s64 	%rd14712, %rd14710, %rd14711;
	mad.lo.s64 	%rd14713, %rd962, %rd14707, %rd14712;
	shr.u64 	%rd14714, %rd14713, 32;
	and.b64  	%rd14715, %rd14690, 4294967295;
	add.s64 	%rd14716, %rd14714, %rd14715;
	mad.lo.s64 	%rd14717, %rd963, %rd14707, %rd14716;
	shr.u64 	%rd14718, %rd14717, 32;
	and.b64  	%rd14719, %rd14694, 4294967295;
	add.s64 	%rd14720, %rd14718, %rd14719;
	mad.lo.s64 	%rd14721, %rd964, %rd14707, %rd14720;
	shr.u64 	%rd14722, %rd14721, 32;
	and.b64  	%rd14723, %rd14698, 4294967295;
	add.s64 	%rd14724, %rd14722, %rd14723;
	mad.lo.s64 	%rd14725, %rd965, %rd14707, %rd14724;
	shr.u64 	%rd14726, %rd14725, 32;
	and.b64  	%rd14727, %rd14702, 4294967295;
	add.s64 	%rd14728, %rd14726, %rd14727;
	mad.lo.s64 	%rd14729, %rd966, %rd14707, %rd14728;
	shr.u64 	%rd14730, %rd14729, 32;
	and.b64  	%rd14731, %rd14705, 4294967295;
	add.s64 	%rd14732, %rd14730, %rd14731;
	mad.lo.s64 	%rd14733, %rd967, %rd14707, %rd14732;
	shr.u64 	%rd14734, %rd14733, 32;
	add.s64 	%rd14735, %rd14734, %rd14706;
	mad.lo.s64 	%rd14736, %rd968, %rd14707, %rd14735;
	shr.u64 	%rd14737, %rd14736, 32;
	cvt.u64.u32 	%rd14738, %r8924;
	and.b64  	%rd14739, %rd14713, 4294967295;
	mad.lo.s64 	%rd14740, %rd961, %rd14738, %rd14739;
	shr.u64 	%rd14741, %rd14740, 32;
	and.b64  	%rd14742, %rd14717, 4294967295;
	add.s64 	%rd14743, %rd14741, %rd14742;
	mad.lo.s64 	%rd14744, %rd962, %rd14738, %rd14743;
	shr.u64 	%rd14745, %rd14744, 32;
	and.b64  	%rd14746, %rd14721, 4294967295;
	add.s64 	%rd14747, %rd14745, %rd14746;
	mad.lo.s64 	%rd14748, %rd963, %rd14738, %rd14747;
	shr.u64 	%rd14749, %rd14748, 32;
	and.b64  	%rd14750, %rd14725, 4294967295;
	add.s64 	%rd14751, %rd14749, %rd14750;
	mad.lo.s64 	%rd14752, %rd964, %rd14738, %rd14751;
	shr.u64 	%rd14753, %rd14752, 32;
	and.b64  	%rd14754, %rd14729, 4294967295;
	add.s64 	%rd14755, %rd14753, %rd14754;
	mad.lo.s64 	%rd14756, %rd965, %rd14738, %rd14755;
	shr.u64 	%rd14757, %rd14756, 32;
	and.b64  	%rd14758, %rd14733, 4294967295;
	add.s64 	%rd14759, %rd14757, %rd14758;
	mad.lo.s64 	%rd14760, %rd966, %rd14738, %rd14759;
	shr.u64 	%rd14761, %rd14760, 32;
	and.b64  	%rd14762, %rd14736, 4294967295;
	add.s64 	%rd14763, %rd14761, %rd14762;
	mad.lo.s64 	%rd14764, %rd967, %rd14738, %rd14763;
	shr.u64 	%rd14765, %rd14764, 32;
	add.s64 	%rd14766, %rd14765, %rd14737;
	mad.lo.s64 	%rd14767, %rd968, %rd14738, %rd14766;
	shr.u64 	%rd14768, %rd14767, 32;
	cvt.u64.u32 	%rd14769, %r8923;
	and.b64  	%rd14770, %rd14744, 4294967295;
	mad.lo.s64 	%rd14771, %rd961, %rd14769, %rd14770;
	shr.u64 	%rd14772, %rd14771, 32;
	and.b64  	%rd14773, %rd14748, 4294967295;
	add.s64 	%rd14774, %rd14772, %rd14773;
	mad.lo.s64 	%rd14775, %rd962, %rd14769, %rd14774;
	shr.u64 	%rd14776, %rd14775, 32;
	and.b64  	%rd14777, %rd14752, 4294967295;
	add.s64 	%rd14778, %rd14776, %rd14777;
	mad.lo.s64 	%rd14779, %rd963, %rd14769, %rd14778;
	shr.u64 	%rd14780, %rd14779, 32;
	and.b64  	%rd14781, %rd14756, 4294967295;
	add.s64 	%rd14782, %rd14780, %rd14781;
	mad.lo.s64 	%rd14783, %rd964, %rd14769, %rd14782;
	shr.u64 	%rd14784, %rd14783, 32;
	and.b64  	%rd14785, %rd14760, 4294967295;
	add.s64 	%rd14786, %rd14784, %rd14785;
	mad.lo.s64 	%rd14787, %rd965, %rd14769, %rd14786;
	shr.u64 	%rd14788, %rd14787, 32;
	and.b64  	%rd14789, %rd14764, 4294967295;
	add.s64 	%rd14790, %rd14788, %rd14789;
	mad.lo.s64 	%rd14791, %rd966, %rd14769, %rd14790;
	shr.u64 	%rd14792, %rd14791, 32;
	and.b64  	%rd14793, %rd14767, 4294967295;
	add.s64 	%rd14794, %rd14792, %rd14793;
	mad.lo.s64 	%rd14795, %rd967, %rd14769, %rd14794;
	shr.u64 	%rd14796, %rd14795, 32;
	add.s64 	%rd14797, %rd14796, %rd14768;
	mad.lo.s64 	%rd14798, %rd968, %rd14769, %rd14797;
	shr.u64 	%rd14799, %rd14798, 32;
	cvt.u64.u32 	%rd14800, %r8922;
	and.b64  	%rd14801, %rd14775, 4294967295;
	mad.lo.s64 	%rd14802, %rd961, %rd14800, %rd14801;
	shr.u64 	%rd14803, %rd14802, 32;
	and.b64  	%rd14804, %rd14779, 4294967295;
	add.s64 	%rd14805, %rd14803, %rd14804;
	mad.lo.s64 	%rd14806, %rd962, %rd14800, %rd14805;
	shr.u64 	%rd14807, %rd14806, 32;
	and.b64  	%rd14808, %rd14783, 4294967295;
	add.s64 	%rd14809, %rd14807, %rd14808;
	mad.lo.s64 	%rd14810, %rd963, %rd14800, %rd14809;
	shr.u64 	%rd14811, %rd14810, 32;
	and.b64  	%rd14812, %rd14787, 4294967295;
	add.s64 	%rd14813, %rd14811, %rd14812;
	mad.lo.s64 	%rd14814, %rd964, %rd14800, %rd14813;
	shr.u64 	%rd14815, %rd14814, 32;
	and.b64  	%rd14816, %rd14791, 4294967295;
	add.s64 	%rd14817, %rd14815, %rd14816;
	mad.lo.s64 	%rd14818, %rd965, %rd14800, %rd14817;
	shr.u64 	%rd14819, %rd14818, 32;
	and.b64  	%rd14820, %rd14795, 4294967295;
	add.s64 	%rd14821, %rd14819, %rd14820;
	mad.lo.s64 	%rd14822, %rd966, %rd14800, %rd14821;
	shr.u64 	%rd14823, %rd14822, 32;
	and.b64  	%rd14824, %rd14798, 4294967295;
	add.s64 	%rd14825, %rd14823, %rd14824;
	mad.lo.s64 	%rd14826, %rd967, %rd14800, %rd14825;
	shr.u64 	%rd14827, %rd14826, 32;
	add.s64 	%rd14828, %rd14827, %rd14799;
	mad.lo.s64 	%rd14829, %rd968, %rd14800, %rd14828;
	shr.u64 	%rd14830, %rd14829, 32;
	{ .reg .b32 tmp; mov.b64 {tmp, %r5961}, %rd14829; }
	and.b64  	%rd14831, %rd14806, 4294967295;
	mul.lo.s64 	%rd14832, %rd14831, 977;
	cvt.u32.u64 	%r5962, %rd14832;
	shr.u64 	%rd14833, %rd14832, 32;
	and.b64  	%rd14834, %rd14810, 4294967295;
	mad.lo.s64 	%rd14835, %rd14834, 977, %rd14833;
	shr.u64 	%rd14836, %rd14835, 32;
	and.b64  	%rd14837, %rd14814, 4294967295;
	mad.lo.s64 	%rd14838, %rd14837, 977, %rd14836;
	shr.u64 	%rd14839, %rd14838, 32;
	and.b64  	%rd14840, %rd14818, 4294967295;
	mad.lo.s64 	%rd14841, %rd14840, 977, %rd14839;
	shr.u64 	%rd14842, %rd14841, 32;
	and.b64  	%rd14843, %rd14822, 4294967295;
	mad.lo.s64 	%rd14844, %rd14843, 977, %rd14842;
	shr.u64 	%rd14845, %rd14844, 32;
	and.b64  	%rd14846, %rd14826, 4294967295;
	mad.lo.s64 	%rd14847, %rd14846, 977, %rd14845;
	shr.u64 	%rd14848, %rd14847, 32;
	and.b64  	%rd14849, %rd14829, 4294967295;
	mad.lo.s64 	%rd14850, %rd14849, 977, %rd14848;
	shr.u64 	%rd14851, %rd14850, 32;
	mad.lo.s64 	%rd14852, %rd14830, 977, %rd14851;
	{ .reg .b32 tmp; mov.b64 {tmp, %r5963}, %rd14852; }
	add.s32 	%r9052, %r5960, %r5962;
	setp.lt.u32 	%p2218, %r9052, %r5960;
	selp.u64 	%rd14853, 1, 0, %p2218;
	and.b64  	%rd14854, %rd14616, 4294967295;
	and.b64  	%rd14855, %rd14835, 4294967295;
	add.s64 	%rd14856, %rd14854, %rd14853;
	add.s64 	%rd14857, %rd14856, %rd14855;
	shr.u64 	%rd14858, %rd14857, 32;
	and.b64  	%rd14859, %rd14647, 4294967295;
	and.b64  	%rd14860, %rd14838, 4294967295;
	add.s64 	%rd14861, %rd14858, %rd14859;
	add.s64 	%rd14862, %rd14861, %rd14860;
	shr.u64 	%rd14863, %rd14862, 32;
	and.b64  	%rd14864, %rd14678, 4294967295;
	and.b64  	%rd14865, %rd14841, 4294967295;
	add.s64 	%rd14866, %rd14863, %rd14864;
	add.s64 	%rd14867, %rd14866, %rd14865;
	shr.u64 	%rd14868, %rd14867, 32;
	and.b64  	%rd14869, %rd14709, 4294967295;
	and.b64  	%rd14870, %rd14844, 4294967295;
	add.s64 	%rd14871, %rd14868, %rd14869;
	add.s64 	%rd14872, %rd14871, %rd14870;
	shr.u64 	%rd14873, %rd14872, 32;
	and.b64  	%rd14874, %rd14740, 4294967295;
	and.b64  	%rd14875, %rd14847, 4294967295;
	add.s64 	%rd14876, %rd14873, %rd14874;
	add.s64 	%rd14877, %rd14876, %rd14875;
	shr.u64 	%rd14878, %rd14877, 32;
	and.b64  	%rd14879, %rd14771, 4294967295;
	and.b64  	%rd14880, %rd14850, 4294967295;
	add.s64 	%rd14881, %rd14878, %rd14879;
	add.s64 	%rd14882, %rd14881, %rd14880;
	shr.u64 	%rd14883, %rd14882, 32;
	and.b64  	%rd14884, %rd14802, 4294967295;
	and.b64  	%rd14885, %rd14852, 4294967295;
	add.s64 	%rd14886, %rd14883, %rd14884;
	add.s64 	%rd14887, %rd14886, %rd14885;
	{ .reg .b32 tmp; mov.b64 {tmp, %r5964}, %rd14887; }
	add.s32 	%r5965, %r5964, %r5963;
	and.b64  	%rd14888, %rd14857, 4294967295;
	add.s64 	%rd28901, %rd14888, %rd14831;
	shr.u64 	%rd14889, %rd28901, 32;
	and.b64  	%rd14890, %rd14862, 4294967295;
	add.s64 	%rd14891, %rd14889, %rd14890;
	add.s64 	%rd28902, %rd14891, %rd14834;
	shr.u64 	%rd14892, %rd28902, 32;
	and.b64  	%rd14893, %rd14867, 4294967295;
	add.s64 	%rd14894, %rd14892, %rd14893;
	add.s64 	%rd28903, %rd14894, %rd14837;
	shr.u64 	%rd14895, %rd28903, 32;
	and.b64  	%rd14896, %rd14872, 4294967295;
	add.s64 	%rd14897, %rd14895, %rd14896;
	add.s64 	%rd28904, %rd14897, %rd14840;
	shr.u64 	%rd14898, %rd28904, 32;
	and.b64  	%rd14899, %rd14877, 4294967295;
	add.s64 	%rd14900, %rd14898, %rd14899;
	add.s64 	%rd28905, %rd14900, %rd14843;
	shr.u64 	%rd14901, %rd28905, 32;
	and.b64  	%rd14902, %rd14882, 4294967295;
	add.s64 	%rd14903, %rd14901, %rd14902;
	add.s64 	%rd28906, %rd14903, %rd14846;
	shr.u64 	%rd14904, %rd28906, 32;
	and.b64  	%rd14905, %rd14887, 4294967295;
	add.s64 	%rd14906, %rd14904, %rd14905;
	add.s64 	%rd28907, %rd14906, %rd14849;
	{ .reg .b32 tmp; mov.b64 {tmp, %r5966}, %rd28907; }
	add.s32 	%r5967, %r5965, %r5966;
	add.s32 	%r1740, %r5967, %r5961;
	setp.eq.s32 	%p2219, %r1740, 0;
	mov.pred 	%p4567, 0;
	@%p2219 bra 	$L__BB1_1271;
	cvt.u64.u32 	%rd14907, %r1740;
	mul.wide.u32 	%rd14908, %r1740, 977;
	cvt.u32.u64 	%r5968, %rd14908;
	shr.u64 	%rd14909, %rd14908, 32;
	add.s64 	%rd14910, %rd14909, %rd14907;
	shr.u64 	%rd14911, %rd14910, 32;
	add.s32 	%r1741, %r9052, %r5968;
	setp.lt.u32 	%p2220, %r1741, %r9052;
	selp.u64 	%rd14912, 1, 0, %p2220;
	and.b64  	%rd14913, %rd28901, 4294967295;
	and.b64  	%rd14914, %rd14910, 4294967295;
	add.s64 	%rd14915, %rd14913, %rd14912;
	add.s64 	%rd28901, %rd14915, %rd14914;
	shr.u64 	%rd14916, %rd28901, 32;
	and.b64  	%rd14917, %rd28902, 4294967295;
	add.s64 	%rd14918, %rd14916, %rd14917;
	add.s64 	%rd28902, %rd14918, %rd14911;
	shr.u64 	%rd14919, %rd28902, 32;
	and.b64  	%rd14920, %rd28903, 4294967295;
	add.s64 	%rd28903, %rd14919, %rd14920;
	shr.u64 	%rd14921, %rd28903, 32;
	and.b64  	%rd14922, %rd28904, 4294967295;
	add.s64 	%rd28904, %rd14921, %rd14922;
	shr.u64 	%rd14923, %rd28904, 32;
	and.b64  	%rd14924, %rd28905, 4294967295;
	add.s64 	%rd28905, %rd14923, %rd14924;
	shr.u64 	%rd14925, %rd28905, 32;
	and.b64  	%rd14926, %rd28906, 4294967295;
	add.s64 	%rd28906, %rd14925, %rd14926;
	shr.u64 	%rd14927, %rd28906, 32;
	and.b64  	%rd14928, %rd28907, 4294967295;
	add.s64 	%rd28907, %rd14927, %rd14928;
	setp.gt.u64 	%p4567, %rd28907, 4294967295;
	mov.u32 	%r9052, %r1741;
$L__BB1_1271:
	cvt.u32.u64 	%r9045, %rd28907;
	cvt.u32.u64 	%r9046, %rd28906;
	cvt.u32.u64 	%r9047, %rd28905;
	cvt.u32.u64 	%r9048, %rd28904;
	cvt.u32.u64 	%r9049, %rd28903;
	cvt.u32.u64 	%r9050, %rd28902;
	cvt.u32.u64 	%r9051, %rd28901;
	setp.lt.u32 	%p2221, %r5884, %r9045;
	or.pred  	%p2222, %p4567, %p2221;
	@%p2222 bra 	$L__BB1_1285;
	setp.gt.u32 	%p2223, %r5884, %r9045;
	@%p2223 bra 	$L__BB1_1286;
	ld.const.u32 	%r1750, [const_p+24];
	setp.lt.u32 	%p2224, %r1750, %r9046;
	@%p2224 bra 	$L__BB1_1285;
	setp.gt.u32 	%p2225, %r1750, %r9046;
	@%p2225 bra 	$L__BB1_1286;
	ld.const.u32 	%r1751, [const_p+20];
	setp.lt.u32 	%p2226, %r1751, %r9047;
	@%p2226 bra 	$L__BB1_1285;
	setp.gt.u32 	%p2227, %r1751, %r9047;
	@%p2227 bra 	$L__BB1_1286;
	ld.const.u32 	%r1752, [const_p+16];
	setp.lt.u32 	%p2228, %r1752, %r9048;
	@%p2228 bra 	$L__BB1_1285;
	setp.gt.u32 	%p2229, %r1752, %r9048;
	@%p2229 bra 	$L__BB1_1286;
	ld.const.u32 	%r1753, [const_p+12];
	setp.lt.u32 	%p2230, %r1753, %r9049;
	@%p2230 bra 	$L__BB1_1285;
	setp.gt.u32 	%p2231, %r1753, %r9049;
	@%p2231 bra 	$L__BB1_1286;
	ld.const.u32 	%r1754, [const_p+8];
	setp.lt.u32 	%p2232, %r1754, %r9050;
	@%p2232 bra 	$L__BB1_1285;
	setp.gt.u32 	%p2233, %r1754, %r9050;
	@%p2233 bra 	$L__BB1_1286;
	ld.const.u32 	%r1755, [const_p+4];
	setp.lt.u32 	%p2234, %r1755, %r9051;
	@%p2234 bra 	$L__BB1_1285;
	setp.gt.u32 	%p2235, %r1755, %r9051;
	ld.const.u32 	%r5969, [const_p];
	setp.lt.u32 	%p2236, %r9052, %r5969;
	or.pred  	%p2237, %p2235, %p2236;
	@%p2237 bra 	$L__BB1_1286;
$L__BB1_1285:
	ld.const.u32 	%r5971, [const_p];
	setp.lt.u32 	%p2238, %r9052, %r5971;
	selp.s64 	%rd14930, -1, 0, %p2238;
	sub.s32 	%r9052, %r9052, %r5971;
	and.b64  	%rd14931, %rd28901, 4294967295;
	add.s64 	%rd14932, %rd14931, %rd14930;
	ld.const.u32 	%r5972, [const_p+4];
	cvt.u64.u32 	%rd14933, %r5972;
	setp.lt.u64 	%p2239, %rd14932, %rd14933;
	selp.s64 	%rd14934, -1, 0, %p2239;
	cvt.u32.u64 	%r5973, %rd14932;
	sub.s32 	%r9051, %r5973, %r5972;
	and.b64  	%rd14935, %rd28902, 4294967295;
	add.s64 	%rd14936, %rd14935, %rd14934;
	ld.const.u32 	%r5974, [const_p+8];
	cvt.u64.u32 	%rd14937, %r5974;
	setp.lt.u64 	%p2240, %rd14936, %rd14937;
	selp.s64 	%rd14938, -1, 0, %p2240;
	cvt.u32.u64 	%r5975, %rd14936;
	sub.s32 	%r9050, %r5975, %r5974;
	and.b64  	%rd14939, %rd28903, 4294967295;
	add.s64 	%rd14940, %rd14939, %rd14938;
	ld.const.u32 	%r5976, [const_p+12];
	cvt.u64.u32 	%rd14941, %r5976;
	setp.lt.u64 	%p2241, %rd14940, %rd14941;
	selp.s64 	%rd14942, -1, 0, %p2241;
	cvt.u32.u64 	%r5977, %rd14940;
	sub.s32 	%r9049, %r5977, %r5976;
	and.b64  	%rd14943, %rd28904, 4294967295;
	add.s64 	%rd14944, %rd14943, %rd14942;
	ld.const.u32 	%r5978, [const_p+16];
	cvt.u64.u32 	%rd14945, %r5978;
	setp.lt.u64 	%p2242, %rd14944, %rd14945;
	selp.s64 	%rd14946, -1, 0, %p2242;
	cvt.u32.u64 	%r5979, %rd14944;
	sub.s32 	%r9048, %r5979, %r5978;
	and.b64  	%rd14947, %rd28905, 4294967295;
	add.s64 	%rd14948, %rd14947, %rd14946;
	ld.const.u32 	%r5980, [const_p+20];
	cvt.u64.u32 	%rd14949, %r5980;
	setp.lt.u64 	%p2243, %rd14948, %rd14949;
	selp.s64 	%rd14950, -1, 0, %p2243;
	cvt.u32.u64 	%r5981, %rd14948;
	sub.s32 	%r9047, %r5981, %r5980;
	and.b64  	%rd14951, %rd28906, 4294967295;
	add.s64 	%rd14952, %rd14951, %rd14950;
	ld.const.u32 	%r5982, [const_p+24];
	cvt.u64.u32 	%rd14953, %r5982;
	setp.lt.u64 	%p2244, %rd14952, %rd14953;
	selp.s32 	%r5983, -1, 0, %p2244;
	cvt.u32.u64 	%r5984, %rd14952;
	sub.s32 	%r9046, %r5984, %r5982;
	add.s32 	%r5985, %r9045, %r5983;
	sub.s32 	%r9045, %r5985, %r5884;
$L__BB1_1286:
	setp.le.u32 	%p2245, %r9045, %r5884;
	@%p2245 bra 	$L__BB1_1287;
	bra.uni 	$L__BB1_1300;
$L__BB1_1287:
	setp.lt.u32 	%p2246, %r9045, %r5884;
	@%p2246 bra 	$L__BB1_1302;
	ld.const.u32 	%r9026, [const_p+24];
	setp.gt.u32 	%p2247, %r9046, %r9026;
	@%p2247 bra 	$L__BB1_1301;
	setp.lt.u32 	%p2248, %r9046, %r9026;
	@%p2248 bra 	$L__BB1_1302;
	ld.const.u32 	%r1765, [const_p+20];
	setp.gt.u32 	%p2249, %r9047, %r1765;
	@%p2249 bra 	$L__BB1_1301;
	setp.lt.u32 	%p2250, %r9047, %r1765;
	@%p2250 bra 	$L__BB1_1302;
	ld.const.u32 	%r1766, [const_p+16];
	setp.gt.u32 	%p2251, %r9048, %r1766;
	@%p2251 bra 	$L__BB1_1301;
	setp.lt.u32 	%p2252, %r9048, %r1766;
	@%p2252 bra 	$L__BB1_1302;
	ld.const.u32 	%r1767, [const_p+12];
	setp.gt.u32 	%p2253, %r9049, %r1767;
	@%p2253 bra 	$L__BB1_1301;
	setp.lt.u32 	%p2254, %r9049, %r1767;
	@%p2254 bra 	$L__BB1_1302;
	ld.const.u32 	%r1768, [const_p+8];
	setp.gt.u32 	%p2255, %r9050, %r1768;
	@%p2255 bra 	$L__BB1_1301;
	setp.lt.u32 	%p2256, %r9050, %r1768;
	@%p2256 bra 	$L__BB1_1302;
	ld.const.u32 	%r1769, [const_p+4];
	setp.gt.u32 	%p2257, %r9051, %r1769;
	@%p2257 bra 	$L__BB1_1301;
	setp.lt.u32 	%p2258, %r9051, %r1769;
	ld.const.u32 	%r5986, [const_p];
	setp.lt.u32 	%p2259, %r9052, %r5986;
	or.pred  	%p2260, %p2258, %p2259;
	@%p2260 bra 	$L__BB1_1302;
	bra.uni 	$L__BB1_1301;
$L__BB1_1300:
	ld.const.u32 	%r9026, [const_p+24];
$L__BB1_1301:
	ld.const.u32 	%r5988, [const_p];
	setp.lt.u32 	%p2261, %r9052, %r5988;
	selp.s64 	%rd14954, -1, 0, %p2261;
	sub.s32 	%r9052, %r9052, %r5988;
	cvt.u64.u32 	%rd14955, %r9051;
	add.s64 	%rd14956, %rd14954, %rd14955;
	ld.const.u32 	%r5989, [const_p+4];
	cvt.u64.u32 	%rd14957, %r5989;
	setp.lt.u64 	%p2262, %rd14956, %rd14957;
	selp.s64 	%rd14958, -1, 0, %p2262;
	cvt.u32.u64 	%r5990, %rd14956;
	sub.s32 	%r9051, %r5990, %r5989;
	cvt.u64.u32 	%rd14959, %r9050;
	add.s64 	%rd14960, %rd14958, %rd14959;
	ld.const.u32 	%r5991, [const_p+8];
	cvt.u64.u32 	%rd14961, %r5991;
	setp.lt.u64 	%p2263, %rd14960, %rd14961;
	selp.s64 	%rd14962, -1, 0, %p2263;
	cvt.u32.u64 	%r5992, %rd14960;
	sub.s32 	%r9050, %r5992, %r5991;
	cvt.u64.u32 	%rd14963, %r9049;
	add.s64 	%rd14964, %rd14962, %rd14963;
	ld.const.u32 	%r5993, [const_p+12];
	cvt.u64.u32 	%rd14965, %r5993;
	setp.lt.u64 	%p2264, %rd14964, %rd14965;
	selp.s64 	%rd14966, -1, 0, %p2264;
	cvt.u32.u64 	%r5994, %rd14964;
	sub.s32 	%r9049, %r5994, %r5993;
	cvt.u64.u32 	%rd14967, %r9048;
	add.s64 	%rd14968, %rd14966, %rd14967;
	ld.const.u32 	%r5995, [const_p+16];
	cvt.u64.u32 	%rd14969, %r5995;
	setp.lt.u64 	%p2265, %rd14968, %rd14969;
	selp.s64 	%rd14970, -1, 0, %p2265;
	cvt.u32.u64 	%r5996, %rd14968;
	sub.s32 	%r9048, %r5996, %r5995;
	cvt.u64.u32 	%rd14971, %r9047;
	add.s64 	%rd14972, %rd14970, %rd14971;
	ld.const.u32 	%r5997, [const_p+20];
	cvt.u64.u32 	%rd14973, %r5997;
	setp.lt.u64 	%p2266, %rd14972, %rd14973;
	selp.s64 	%rd14974, -1, 0, %p2266;
	cvt.u32.u64 	%r5998, %rd14972;
	sub.s32 	%r9047, %r5998, %r5997;
	cvt.u64.u32 	%rd14975, %r9046;
	add.s64 	%rd14976, %rd14974, %rd14975;
	cvt.u64.u32 	%rd14977, %r9026;
	setp.lt.u64 	%p2267, %rd14976, %rd14977;
	selp.s32 	%r5999, -1, 0, %p2267;
	cvt.u32.u64 	%r6000, %rd14976;
	sub.s32 	%r9046, %r6000, %r9026;
	add.s32 	%r6001, %r9045, %r5999;
	sub.s32 	%r9045, %r6001, %r5884;
$L__BB1_1302:
	mul.wide.u32 	%rd14978, %r9009, %r8921;
	cvt.u32.u64 	%r6002, %rd14978;
	shr.u64 	%rd14979, %rd14978, 32;
	mul.wide.u32 	%rd14980, %r9010, %r8921;
	add.s64 	%rd14981, %rd14979, %rd14980;
	shr.u64 	%rd14982, %rd14981, 32;
	mul.wide.u32 	%rd14983, %r9011, %r8921;
	add.s64 	%rd14984, %rd14982, %rd14983;
	shr.u64 	%rd14985, %rd14984, 32;
	mul.wide.u32 	%rd14986, %r9012, %r8921;
	add.s64 	%rd14987, %rd14985, %rd14986;
	shr.u64 	%rd14988, %rd14987, 32;
	mul.wide.u32 	%rd14989, %r9013, %r8921;
	add.s64 	%rd14990, %rd14988, %rd14989;
	shr.u64 	%rd14991, %rd14990, 32;
	mul.wide.u32 	%rd14992, %r9014, %r8921;
	add.s64 	%rd14993, %rd14991, %rd14992;
	shr.u64 	%rd14994, %rd14993, 32;
	mul.wide.u32 	%rd14995, %r9015, %r8921;
	add.s64 	%rd14996, %rd14994, %rd14995;
	shr.u64 	%rd14997, %rd14996, 32;
	mul.wide.u32 	%rd14998, %r9016, %r8921;
	add.s64 	%rd14999, %rd14997, %rd14998;
	shr.u64 	%rd15000, %rd14999, 32;
	and.b64  	%rd15001, %rd14981, 4294967295;
	mul.wide.u32 	%rd15002, %r9009, %r8920;
	add.s64 	%rd15003, %rd15002, %rd15001;
	shr.u64 	%rd15004, %rd15003, 32;
	and.b64  	%rd15005, %rd14984, 4294967295;
	mul.wide.u32 	%rd15006, %r9010, %r8920;
	add.s64 	%rd15007, %rd15004, %rd15005;
	add.s64 	%rd15008, %rd15007, %rd15006;
	shr.u64 	%rd15009, %rd15008, 32;
	and.b64  	%rd15010, %rd14987, 4294967295;
	mul.wide.u32 	%rd15011, %r9011, %r8920;
	add.s64 	%rd15012, %rd15009, %rd15010;
	add.s64 	%rd15013, %rd15012, %rd15011;
	shr.u64 	%rd15014, %rd15013, 32;
	and.b64  	%rd15015, %rd14990, 4294967295;
	mul.wide.u32 	%rd15016, %r9012, %r8920;
	add.s64 	%rd15017, %rd15014, %rd15015;
	add.s64 	%rd15018, %rd15017, %rd15016;
	shr.u64 	%rd15019, %rd15018, 32;
	and.b64  	%rd15020, %rd14993, 4294967295;
	mul.wide.u32 	%rd15021, %r9013, %r8920;
	add.s64 	%rd15022, %rd15019, %rd15020;
	add.s64 	%rd15023, %rd15022, %rd15021;
	shr.u64 	%rd15024, %rd15023, 32;
	and.b64  	%rd15025, %rd14996, 4294967295;
	mul.wide.u32 	%rd15026, %r9014, %r8920;
	add.s64 	%rd15027, %rd15024, %rd15025;
	add.s64 	%rd15028, %rd15027, %rd15026;
	shr.u64 	%rd15029, %rd15028, 32;
	and.b64  	%rd15030, %rd14999, 4294967295;
	mul.wide.u32 	%rd15031, %r9015, %r8920;
	add.s64 	%rd15032, %rd15029, %rd15030;
	add.s64 	%rd15033, %rd15032, %rd15031;
	shr.u64 	%rd15034, %rd15033, 32;
	mul.wide.u32 	%rd15035, %r9016, %r8920;
	add.s64 	%rd15036, %rd15034, %rd15000;
	add.s64 	%rd15037, %rd15036, %rd15035;
	shr.u64 	%rd15038, %rd15037, 32;
	and.b64  	%rd15039, %rd15008, 4294967295;
	mul.wide.u32 	%rd15040, %r9009, %r8919;
	add.s64 	%rd15041, %rd15040, %rd15039;
	shr.u64 	%rd15042, %rd15041, 32;
	and.b64  	%rd15043, %rd15013, 4294967295;
	mul.wide.u32 	%rd15044, %r9010, %r8919;
	add.s64 	%rd15045, %rd15042, %rd15043;
	add.s64 	%rd15046, %rd15045, %rd15044;
	shr.u64 	%rd15047, %rd15046, 32;
	and.b64  	%rd15048, %rd15018, 4294967295;
	mul.wide.u32 	%rd15049, %r9011, %r8919;
	add.s64 	%rd15050, %rd15047, %rd15048;
	add.s64 	%rd15051, %rd15050, %rd15049;
	shr.u64 	%rd15052, %rd15051, 32;
	and.b64  	%rd15053, %rd15023, 4294967295;
	mul.wide.u32 	%rd15054, %r9012, %r8919;
	add.s64 	%rd15055, %rd15052, %rd15053;
	add.s64 	%rd15056, %rd15055, %rd15054;
	shr.u64 	%rd15057, %rd15056, 32;
	and.b64  	%rd15058, %rd15028, 4294967295;
	mul.wide.u32 	%rd15059, %r9013, %r8919;
	add.s64 	%rd15060, %rd15057, %rd15058;
	add.s64 	%rd15061, %rd15060, %rd15059;
	shr.u64 	%rd15062, %rd15061, 32;
	and.b64  	%rd15063, %rd15033, 4294967295;
	mul.wide.u32 	%rd15064, %r9014, %r8919;
	add.s64 	%rd15065, %rd15062, %rd15063;
	add.s64 	%rd15066, %rd15065, %rd15064;
	shr.u64 	%rd15067, %rd15066, 32;
	and.b64  	%rd15068, %rd15037, 4294967295;
	mul.wide.u32 	%rd15069, %r9015, %r8919;
	add.s64 	%rd15070, %rd15067, %rd15068;
	add.s64 	%rd15071, %rd15070, %rd15069;
	shr.u64 	%rd15072, %rd15071, 32;
	mul.wide.u32 	%rd15073, %r9016, %r8919;
	add.s64 	%rd15074, %rd15072, %rd15038;
	add.s64 	%rd15075, %rd15074, %rd15073;
	shr.u64 	%rd15076, %rd15075, 32;
	and.b64  	%rd15077, %rd15046, 4294967295;
	mul.wide.u32 	%rd15078, %r9009, %r8918;
	add.s64 	%rd15079, %rd15078, %rd15077;
	shr.u64 	%rd15080, %rd15079, 32;
	and.b64  	%rd15081, %rd15051, 4294967295;
	mul.wide.u32 	%rd15082, %r9010, %r8918;
	add.s64 	%rd15083, %rd15080, %rd15081;
	add.s64 	%rd15084, %rd15083, %rd15082;
	shr.u64 	%rd15085, %rd15084, 32;
	and.b64  	%rd15086, %rd15056, 4294967295;
	mul.wide.u32 	%rd15087, %r9011, %r8918;
	add.s64 	%rd15088, %rd15085, %rd15086;
	add.s64 	%rd15089, %rd15088, %rd15087;
	shr.u64 	%rd15090, %rd15089, 32;
	and.b64  	%rd15091, %rd15061, 4294967295;
	mul.wide.u32 	%rd15092, %r9012, %r8918;
	add.s64 	%rd15093, %rd15090, %rd15091;
	add.s64 	%rd15094, %rd15093, %rd15092;
	shr.u64 	%rd15095, %rd15094, 32;
	and.b64  	%rd15096, %rd15066, 4294967295;
	mul.wide.u32 	%rd15097, %r9013, %r8918;
	add.s64 	%rd15098, %rd15095, %rd15096;
	add.s64 	%rd15099, %rd15098, %rd15097;
	shr.u64 	%rd15100, %rd15099, 32;
	and.b64  	%rd15101, %rd15071, 4294967295;
	mul.wide.u32 	%rd15102, %r9014, %r8918;
	add.s64 	%rd15103, %rd15100, %rd15101;
	add.s64 	%rd15104, %rd15103, %rd15102;
	shr.u64 	%rd15105, %rd15104, 32;
	and.b64  	%rd15106, %rd15075, 4294967295;
	mul.wide.u32 	%rd15107, %r9015, %r8918;
	add.s64 	%rd15108, %rd15105, %rd15106;
	add.s64 	%rd15109, %rd15108, %rd15107;
	shr.u64 	%rd15110, %rd15109, 32;
	mul.wide.u32 	%rd15111, %r9016, %r8918;
	add.s64 	%rd15112, %rd15110, %rd15076;
	add.s64 	%rd15113, %rd15112, %rd15111;
	shr.u64 	%rd15114, %rd15113, 32;
	and.b64  	%rd15115, %rd15084, 4294967295;
	mul.wide.u32 	%rd15116, %r9009, %r8917;
	add.s64 	%rd15117, %rd15116, %rd15115;
	shr.u64 	%rd15118, %rd15117, 32;
	and.b64  	%rd15119, %rd15089, 4294967295;
	mul.wide.u32 	%rd15120, %r9010, %r8917;
	add.s64 	%rd15121, %rd15118, %rd15119;
	add.s64 	%rd15122, %rd15121, %rd15120;
	shr.u64 	%rd15123, %rd15122, 32;
	and.b64  	%rd15124, %rd15094, 4294967295;
	mul.wide.u32 	%rd15125, %r9011, %r8917;
	add.s64 	%rd15126, %rd15123, %rd15124;
	add.s64 	%rd15127, %rd15126, %rd15125;
	shr.u64 	%rd15128, %rd15127, 32;
	and.b64  	%rd15129, %rd15099, 4294967295;
	mul.wide.u32 	%rd15130, %r9012, %r8917;
	add.s64 	%rd15131, %rd15128, %rd15129;
	add.s64 	%rd15132, %rd15131, %rd15130;
	shr.u64 	%rd15133, %rd15132, 32;
	and.b64  	%rd15134, %rd15104, 4294967295;
	mul.wide.u32 	%rd15135, %r9013, %r8917;
	add.s64 	%rd15136, %rd15133, %rd15134;
	add.s64 	%rd15137, %rd15136, %rd15135;
	shr.u64 	%rd15138, %rd15137, 32;
	and.b64  	%rd15139, %rd15109, 4294967295;
	mul.wide.u32 	%rd15140, %r9014, %r8917;
	add.s64 	%rd15141, %rd15138, %rd15139;
	add.s64 	%rd15142, %rd15141, %rd15140;
	shr.u64 	%rd15143, %rd15142, 32;
	and.b64  	%rd15144, %rd15113, 4294967295;
	mul.wide.u32 	%rd15145, %r9015, %r8917;
	add.s64 	%rd15146, %rd15143, %rd15144;
	add.s64 	%rd15147, %rd15146, %rd15145;
	shr.u64 	%rd15148, %rd15147, 32;
	mul.wide.u32 	%rd15149, %r9016, %r8917;
	add.s64 	%rd15150, %rd15148, %rd15114;
	add.s64 	%rd15151, %rd15150, %rd15149;
	shr.u64 	%rd15152, %rd15151, 32;
	and.b64  	%rd15153, %rd15122, 4294967295;
	mul.wide.u32 	%rd15154, %r9009, %r8916;
	add.s64 	%rd15155, %rd15154, %rd15153;
	shr.u64 	%rd15156, %rd15155, 32;
	and.b64  	%rd15157, %rd15127, 4294967295;
	mul.wide.u32 	%rd15158, %r9010, %r8916;
	add.s64 	%rd15159, %rd15156, %rd15157;
	add.s64 	%rd15160, %rd15159, %rd15158;
	shr.u64 	%rd15161, %rd15160, 32;
	and.b64  	%rd15162, %rd15132, 4294967295;
	mul.wide.u32 	%rd15163, %r9011, %r8916;
	add.s64 	%rd15164, %rd15161, %rd15162;
	add.s64 	%rd15165, %rd15164, %rd15163;
	shr.u64 	%rd15166, %rd15165, 32;
	and.b64  	%rd15167, %rd15137, 4294967295;
	mul.wide.u32 	%rd15168, %r9012, %r8916;
	add.s64 	%rd15169, %rd15166, %rd15167;
	add.s64 	%rd15170, %rd15169, %rd15168;
	shr.u64 	%rd15171, %rd15170, 32;
	and.b64  	%rd15172, %rd15142, 4294967295;
	mul.wide.u32 	%rd15173, %r9013, %r8916;
	add.s64 	%rd15174, %rd15171, %rd15172;
	add.s64 	%rd15175, %rd15174, %rd15173;
	shr.u64 	%rd15176, %rd15175, 32;
	and.b64  	%rd15177, %rd15147, 4294967295;
	mul.wide.u32 	%rd15178, %r9014, %r8916;
	add.s64 	%rd15179, %rd15176, %rd15177;
	add.s64 	%rd15180, %rd15179, %rd15178;
	shr.u64 	%rd15181, %rd15180, 32;
	and.b64  	%rd15182, %rd15151, 4294967295;
	mul.wide.u32 	%rd15183, %r9015, %r8916;
	add.s64 	%rd15184, %rd15181, %rd15182;
	add.s64 	%rd15185, %rd15184, %rd15183;
	shr.u64 	%rd15186, %rd15185, 32;
	mul.wide.u32 	%rd15187, %r9016, %r8916;
	add.s64 	%rd15188, %rd15186, %rd15152;
	add.s64 	%rd15189, %rd15188, %rd15187;
	shr.u64 	%rd15190, %rd15189, 32;
	and.b64  	%rd15191, %rd15160, 4294967295;
	mul.wide.u32 	%rd15192, %r9009, %r8915;
	add.s64 	%rd15193, %rd15192, %rd15191;
	shr.u64 	%rd15194, %rd15193, 32;
	and.b64  	%rd15195, %rd15165, 4294967295;
	mul.wide.u32 	%rd15196, %r9010, %r8915;
	add.s64 	%rd15197, %rd15194, %rd15195;
	add.s64 	%rd15198, %rd15197, %rd15196;
	shr.u64 	%rd15199, %rd15198, 32;
	and.b64  	%rd15200, %rd15170, 4294967295;
	mul.wide.u32 	%rd15201, %r9011, %r8915;
	add.s64 	%rd15202, %rd15199, %rd15200;
	add.s64 	%rd15203, %rd15202, %rd15201;
	shr.u64 	%rd15204, %rd15203, 32;
	and.b64  	%rd15205, %rd15175, 4294967295;
	mul.wide.u32 	%rd15206, %r9012, %r8915;
	add.s64 	%rd15207, %rd15204, %rd15205;
	add.s64 	%rd15208, %rd15207, %rd15206;
	shr.u64 	%rd15209, %rd15208, 32;
	and.b64  	%rd15210, %rd15180, 4294967295;
	mul.wide.u32 	%rd15211, %r9013, %r8915;
	add.s64 	%rd15212, %rd15209, %rd15210;
	add.s64 	%rd15213, %rd15212, %rd15211;
	shr.u64 	%rd15214, %rd15213, 32;
	and.b64  	%rd15215, %rd15185, 4294967295;
	mul.wide.u32 	%rd15216, %r9014, %r8915;
	add.s64 	%rd15217, %rd15214, %rd15215;
	add.s64 	%rd15218, %rd15217, %rd15216;
	shr.u64 	%rd15219, %rd15218, 32;
	and.b64  	%rd15220, %rd15189, 4294967295;
	mul.wide.u32 	%rd15221, %r9015, %r8915;
	add.s64 	%rd15222, %rd15219, %rd15220;
	add.s64 	%rd15223, %rd15222, %rd15221;
	shr.u64 	%rd15224, %rd15223, 32;
	mul.wide.u32 	%rd15225, %r9016, %r8915;
	add.s64 	%rd15226, %rd15224, %rd15190;
	add.s64 	%rd15227, %rd15226, %rd15225;
	shr.u64 	%rd15228, %rd15227, 32;
	and.b64  	%rd15229, %rd15198, 4294967295;
	mul.wide.u32 	%rd15230, %r9009, %r8914;
	add.s64 	%rd15231, %rd15230, %rd15229;
	shr.u64 	%rd15232, %rd15231, 32;
	and.b64  	%rd15233, %rd15203, 4294967295;
	mul.wide.u32 	%rd15234, %r9010, %r8914;
	add.s64 	%rd15235, %rd15232, %rd15233;
	add.s64 	%rd15236, %rd15235, %rd15234;
	shr.u64 	%rd15237, %rd15236, 32;
	and.b64  	%rd15238, %rd15208, 4294967295;
	mul.wide.u32 	%rd15239, %r9011, %r8914;
	add.s64 	%rd15240, %rd15237, %rd15238;
	add.s64 	%rd15241, %rd15240, %rd15239;
	shr.u64 	%rd15242, %rd15241, 32;
	and.b64  	%rd15243, %rd15213, 4294967295;
	mul.wide.u32 	%rd15244, %r9012, %r8914;
	add.s64 	%rd15245, %rd15242, %rd15243;
	add.s64 	%rd15246, %rd15245, %rd15244;
	shr.u64 	%rd15247, %rd15246, 32;
	and.b64  	%rd15248, %rd15218, 4294967295;
	mul.wide.u32 	%rd15249, %r9013, %r8914;
	add.s64 	%rd15250, %rd15247, %rd15248;
	add.s64 	%rd15251, %rd15250, %rd15249;
	shr.u64 	%rd15252, %rd15251, 32;
	and.b64  	%rd15253, %rd15223, 4294967295;
	mul.wide.u32 	%rd15254, %r9014, %r8914;
	add.s64 	%rd15255, %rd15252, %rd15253;
	add.s64 	%rd15256, %rd15255, %rd15254;
	shr.u64 	%rd15257, %rd15256, 32;
	and.b64  	%rd15258, %rd15227, 4294967295;
	mul.wide.u32 	%rd15259, %r9015, %r8914;
	add.s64 	%rd15260, %rd15257, %rd15258;
	add.s64 	%rd15261, %rd15260, %rd15259;
	shr.u64 	%rd15262, %rd15261, 32;
	mul.wide.u32 	%rd15263, %r9016, %r8914;
	add.s64 	%rd15264, %rd15262, %rd15228;
	add.s64 	%rd15265, %rd15264, %rd15263;
	shr.u64 	%rd15266, %rd15265, 32;
	{ .reg .b32 tmp; mov.b64 {tmp, %r6003}, %rd15265; }
	and.b64  	%rd15267, %rd15236, 4294967295;
	mul.lo.s64 	%rd15268, %rd15267, 977;
	cvt.u32.u64 	%r6004, %rd15268;
	shr.u64 	%rd15269, %rd15268, 32;
	and.b64  	%rd15270, %rd15241, 4294967295;
	mad.lo.s64 	%rd15271, %rd15270, 977, %rd15269;
	shr.u64 	%rd15272, %rd15271, 32;
	and.b64  	%rd15273, %rd15246, 4294967295;
	mad.lo.s64 	%rd15274, %rd15273, 977, %rd15272;
	shr.u64 	%rd15275, %rd15274, 32;
	and.b64  	%rd15276, %rd15251, 4294967295;
	mad.lo.s64 	%rd15277, %rd15276, 977, %rd15275;
	shr.u64 	%rd15278, %rd15277, 32;
	and.b64  	%rd15279, %rd15256, 4294967295;
	mad.lo.s64 	%rd15280, %rd15279, 977, %rd15278;
	shr.u64 	%rd15281, %rd15280, 32;
	and.b64  	%rd15282, %rd15261, 4294967295;
	mad.lo.s64 	%rd15283, %rd15282, 977, %rd15281;
	shr.u64 	%rd15284, %rd15283, 32;
	and.b64  	%rd15285, %rd15265, 4294967295;
	mad.lo.s64 	%rd15286, %rd15285, 977, %rd15284;
	shr.u64 	%rd15287, %rd15286, 32;
	mad.lo.s64 	%rd15288, %rd15266, 977, %rd15287;
	{ .reg .b32 tmp; mov.b64 {tmp, %r6005}, %rd15288; }
	add.s32 	%r9044, %r6002, %r6004;
	setp.lt.u32 	%p2269, %r9044, %r6002;
	selp.u64 	%rd15289, 1, 0, %p2269;
	and.b64  	%rd15290, %rd15003, 4294967295;
	and.b64  	%rd15291, %rd15271, 4294967295;
	add.s64 	%rd15292, %rd15290, %rd15289;
	add.s64 	%rd15293, %rd15292, %rd15291;
	shr.u64 	%rd15294, %rd15293, 32;
	and.b64  	%rd15295, %rd15041, 4294967295;
	and.b64  	%rd15296, %rd15274, 4294967295;
	add.s64 	%rd15297, %rd15294, %rd15295;
	add.s64 	%rd15298, %rd15297, %rd15296;
	shr.u64 	%rd15299, %rd15298, 32;
	and.b64  	%rd15300, %rd15079, 4294967295;
	and.b64  	%rd15301, %rd15277, 4294967295;
	add.s64 	%rd15302, %rd15299, %rd15300;
	add.s64 	%rd15303, %rd15302, %rd15301;
	shr.u64 	%rd15304, %rd15303, 32;
	and.b64  	%rd15305, %rd15117, 4294967295;
	and.b64  	%rd15306, %rd15280, 4294967295;
	add.s64 	%rd15307, %rd15304, %rd15305;
	add.s64 	%rd15308, %rd15307, %rd15306;
	shr.u64 	%rd15309, %rd15308, 32;
	and.b64  	%rd15310, %rd15155, 4294967295;
	and.b64  	%rd15311, %rd15283, 4294967295;
	add.s64 	%rd15312, %rd15309, %rd15310;
	add.s64 	%rd15313, %rd15312, %rd15311;
	shr.u64 	%rd15314, %rd15313, 32;
	and.b64  	%rd15315, %rd15193, 4294967295;
	and.b64  	%rd15316, %rd15286, 4294967295;
	add.s64 	%rd15317, %rd15314, %rd15315;
	add.s64 	%rd15318, %rd15317, %rd15316;
	shr.u64 	%rd15319, %rd15318, 32;
	and.b64  	%rd15320, %rd15231, 4294967295;
	and.b64  	%rd15321, %rd15288, 4294967295;
	add.s64 	%rd15322, %rd15319, %rd15320;
	add.s64 	%rd15323, %rd15322, %rd15321;
	{ .reg .b32 tmp; mov.b64 {tmp, %r6006}, %rd15323; }
	add.s32 	%r6007, %r6006, %r6005;
	and.b64  	%rd15324, %rd15293, 4294967295;
	add.s64 	%rd28908, %rd15324, %rd15267;
	shr.u64 	%rd15325, %rd28908, 32;
	and.b64  	%rd15326, %rd15298, 4294967295;
	add.s64 	%rd15327, %rd15325, %rd15326;
	add.s64 	%rd28909, %rd15327, %rd15270;
	shr.u64 	%rd15328, %rd28909, 32;
	and.b64  	%rd15329, %rd15303, 4294967295;
	add.s64 	%rd15330, %rd15328, %rd15329;
	add.s64 	%rd28910, %rd15330, %rd15273;
	shr.u64 	%rd15331, %rd28910, 32;
	and.b64  	%rd15332, %rd15308, 4294967295;
	add.s64 	%rd15333, %rd15331, %rd15332;
	add.s64 	%rd28911, %rd15333, %rd15276;
	shr.u64 	%rd15334, %rd28911, 32;
	and.b64  	%rd15335, %rd15313, 4294967295;
	add.s64 	%rd15336, %rd15334, %rd15335;
	add.s64 	%rd28912, %rd15336, %rd15279;
	shr.u64 	%rd15337, %rd28912, 32;
	and.b64  	%rd15338, %rd15318, 4294967295;
	add.s64 	%rd15339, %rd15337, %rd15338;
	add.s64 	%rd28913, %rd15339, %rd15282;
	shr.u64 	%rd15340, %rd28913, 32;
	and.b64  	%rd15341, %rd15323, 4294967295;
	add.s64 	%rd15342, %rd15340, %rd15341;
	add.s64 	%rd28914, %rd15342, %rd15285;
	{ .reg .b32 tmp; mov.b64 {tmp, %r6008}, %rd28914; }
	add.s32 	%r6009, %r6007, %r6008;
	add.s32 	%r1797, %r6009, %r6003;
	setp.eq.s32 	%p2270, %r1797, 0;
	mov.pred 	%p4568, 0;
	@%p2270 bra 	$L__BB1_1304;
	cvt.u64.u32 	%rd15343, %r1797;
	mul.wide.u32 	%rd15344, %r1797, 977;
	cvt.u32.u64 	%r6010, %rd15344;
	shr.u64 	%rd15345, %rd15344, 32;
	add.s64 	%rd15346, %rd15345, %rd15343;
	shr.u64 	%rd15347, %rd15346, 32;
	add.s32 	%r1798, %r9044, %r6010;
	setp.lt.u32 	%p2271, %r1798, %r9044;
	selp.u64 	%rd15348, 1, 0, %p2271;
	and.b64  	%rd15349, %rd28908, 4294967295;
	and.b64  	%rd15350, %rd15346, 4294967295;
	add.s64 	%rd15351, %rd15349, %rd15348;
	add.s64 	%rd28908, %rd15351, %rd15350;
	shr.u64 	%rd15352, %rd28908, 32;
	and.b64  	%rd15353, %rd28909, 4294967295;
	add.s64 	%rd15354, %rd15352, %rd15353;
	add.s64 	%rd28909, %rd15354, %rd15347;
	shr.u64 	%rd15355, %rd28909, 32;
	and.b64  	%rd15356, %rd28910, 4294967295;
	add.s64 	%rd28910, %rd15355, %rd15356;
	shr.u64 	%rd15357, %rd28910, 32;
	and.b64  	%rd15358, %rd28911, 4294967295;
	add.s64 	%rd28911, %rd15357, %rd15358;
	shr.u64 	%rd15359, %rd28911, 32;
	and.b64  	%rd15360, %rd28912, 4294967295;
	add.s64 	%rd28912, %rd15359, %rd15360;
	shr.u64 	%rd15361, %rd28912, 32;
	and.b64  	%rd15362, %rd28913, 4294967295;
	add.s64 	%rd28913, %rd15361, %rd15362;
	shr.u64 	%rd15363, %rd28913, 32;
	and.b64  	%rd15364, %rd28914, 4294967295;
	add.s64 	%rd28914, %rd15363, %rd15364;
	setp.gt.u64 	%p4568, %rd28914, 4294967295;
	mov.u32 	%r9044, %r1798;
$L__BB1_1304:
	cvt.u32.u64 	%r9043, %rd28914;
	cvt.u32.u64 	%r9042, %rd28913;
	cvt.u32.u64 	%r9041, %rd28912;
	cvt.u32.u64 	%r9040, %rd28911;
	cvt.u32.u64 	%r9039, %rd28910;
	cvt.u32.u64 	%r9038, %rd28909;
	cvt.u32.u64 	%r9037, %rd28908;
	setp.lt.u32 	%p2272, %r5884, %r9043;
	or.pred  	%p2273, %p4568, %p2272;
	@%p2273 bra 	$L__BB1_1318;
	setp.gt.u32 	%p2274, %r5884, %r9043;
	@%p2274 bra 	$L__BB1_1319;
	ld.const.u32 	%r1807, [const_p+24];
	setp.lt.u32 	%p2275, %r1807, %r9042;
	@%p2275 bra 	$L__BB1_1318;
	setp.gt.u32 	%p2276, %r1807, %r9042;
	@%p2276 bra 	$L__BB1_1319;
	ld.const.u32 	%r1808, [const_p+20];
	setp.lt.u32 	%p2277, %r1808, %r9041;
	@%p2277 bra 	$L__BB1_1318;
	setp.gt.u32 	%p2278, %r1808, %r9041;
	@%p2278 bra 	$L__BB1_1319;
	ld.const.u32 	%r1809, [const_p+16];
	setp.lt.u32 	%p2279, %r1809, %r9040;
	@%p2279 bra 	$L__BB1_1318;
	setp.gt.u32 	%p2280, %r1809, %r9040;
	@%p2280 bra 	$L__BB1_1319;
	ld.const.u32 	%r1810, [const_p+12];
	setp.lt.u32 	%p2281, %r1810, %r9039;
	@%p2281 bra 	$L__BB1_1318;
	setp.gt.u32 	%p2282, %r1810, %r9039;
	@%p2282 bra 	$L__BB1_1319;
	ld.const.u32 	%r1811, [const_p+8];
	setp.lt.u32 	%p2283, %r1811, %r9038;
	@%p2283 bra 	$L__BB1_1318;
	setp.gt.u32 	%p2284, %r1811, %r9038;
	@%p2284 bra 	$L__BB1_1319;
	ld.const.u32 	%r1812, [const_p+4];
	setp.lt.u32 	%p2285, %r1812, %r9037;
	@%p2285 bra 	$L__BB1_1318;
	setp.gt.u32 	%p2286, %r1812, %r9037;
	ld.const.u32 	%r6011, [const_p];
	setp.lt.u32 	%p2287, %r9044, %r6011;
	or.pred  	%p2288, %p2286, %p2287;
	@%p2288 bra 	$L__BB1_1319;
$L__BB1_1318:
	ld.const.u32 	%r6013, [const_p];
	setp.lt.u32 	%p2289, %r9044, %r6013;
	selp.s64 	%rd15366, -1, 0, %p2289;
	sub.s32 	%r9044, %r9044, %r6013;
	and.b64  	%rd15367, %rd28908, 4294967295;
	add.s64 	%rd15368, %rd15367, %rd15366;
	ld.const.u32 	%r6014, [const_p+4];
	cvt.u64.u32 	%rd15369, %r6014;
	setp.lt.u64 	%p2290, %rd15368, %rd15369;
	selp.s64 	%rd15370, -1, 0, %p2290;
	cvt.u32.u64 	%r6015, %rd15368;
	sub.s32 	%r9037, %r6015, %r6014;
	and.b64  	%rd15371, %rd28909, 4294967295;
	add.s64 	%rd15372, %rd15371, %rd15370;
	ld.const.u32 	%r6016, [const_p+8];
	cvt.u64.u32 	%rd15373, %r6016;
	setp.lt.u64 	%p2291, %rd15372, %rd15373;
	selp.s64 	%rd15374, -1, 0, %p2291;
	cvt.u32.u64 	%r6017, %rd15372;
	sub.s32 	%r9038, %r6017, %r6016;
	and.b64  	%rd15375, %rd28910, 4294967295;
	add.s64 	%rd15376, %rd15375, %rd15374;
	ld.const.u32 	%r6018, [const_p+12];
	cvt.u64.u32 	%rd15377, %r6018;
	setp.lt.u64 	%p2292, %rd15376, %rd15377;
	selp.s64 	%rd15378, -1, 0, %p2292;
	cvt.u32.u64 	%r6019, %rd15376;
	sub.s32 	%r9039, %r6019, %r6018;
	and.b64  	%rd15379, %rd28911, 4294967295;
	add.s64 	%rd15380, %rd15379, %rd15378;
	ld.const.u32 	%r6020, [const_p+16];
	cvt.u64.u32 	%rd15381, %r6020;
	setp.lt.u64 	%p2293, %rd15380, %rd15381;
	selp.s64 	%rd15382, -1, 0, %p2293;
	cvt.u32.u64 	%r6021, %rd15380;
	sub.s32 	%r9040, %r6021, %r6020;
	and.b64  	%rd15383, %rd28912, 4294967295;
	add.s64 	%rd15384, %rd15383, %rd15382;
	ld.const.u32 	%r6022, [const_p+20];
	cvt.u64.u32 	%rd15385, %r6022;
	setp.lt.u64 	%p2294, %rd15384, %rd15385;
	selp.s64 	%rd15386, -1, 0, %p2294;
	cvt.u32.u64 	%r6023, %rd15384;
	sub.s32 	%r9041, %r6023, %r6022;
	and.b64  	%rd15387, %rd28913, 4294967295;
	add.s64 	%rd15388, %rd15387, %rd15386;
	ld.const.u32 	%r6024, [const_p+24];
	cvt.u64.u32 	%rd15389, %r6024;
	setp.lt.u64 	%p2295, %rd15388, %rd15389;
	selp.s32 	%r6025, -1, 0, %p2295;
	cvt.u32.u64 	%r6026, %rd15388;
	sub.s32 	%r9042, %r6026, %r6024;
	add.s32 	%r6027, %r9043, %r6025;
	sub.s32 	%r9043, %r6027, %r5884;
$L__BB1_1319:
	setp.gt.u32 	%p2296, %r9043, %r5884;
	@%p2296 bra 	$L__BB1_1332;
	bra.uni 	$L__BB1_1333;
$L__BB1_1320:
	ld.const.u32 	%r1821, [const_p+24];
	setp.gt.u32 	%p2298, %r9042, %r1821;
	@%p2298 bra 	$L__BB1_1332;
	setp.lt.u32 	%p2299, %r9042, %r1821;
	@%p2299 bra 	$L__BB1_1334;
	ld.const.u32 	%r1822, [const_p+20];
	setp.gt.u32 	%p2300, %r9041, %r1822;
	@%p2300 bra 	$L__BB1_1332;
	setp.lt.u32 	%p2301, %r9041, %r1822;
	@%p2301 bra 	$L__BB1_1334;
	ld.const.u32 	%r1823, [const_p+16];
	setp.gt.u32 	%p2302, %r9040, %r1823;
	@%p2302 bra 	$L__BB1_1332;
	setp.lt.u32 	%p2303, %r9040, %r1823;
	@%p2303 bra 	$L__BB1_1334;
	ld.const.u32 	%r1824, [const_p+12];
	setp.gt.u32 	%p2304, %r9039, %r1824;
	@%p2304 bra 	$L__BB1_1332;
	setp.lt.u32 	%p2305, %r9039, %r1824;
	@%p2305 bra 	$L__BB1_1334;
	ld.const.u32 	%r1825, [const_p+8];
	setp.gt.u32 	%p2306, %r9038, %r1825;
	@%p2306 bra 	$L__BB1_1332;
	setp.lt.u32 	%p2307, %r9038, %r1825;
	@%p2307 bra 	$L__BB1_1334;
	ld.const.u32 	%r1826, [const_p+4];
	setp.gt.u32 	%p2308, %r9037, %r1826;
	@%p2308 bra 	$L__BB1_1332;
	setp.lt.u32 	%p2309, %r9037, %r1826;
	ld.const.u32 	%r6028, [const_p];
	setp.lt.u32 	%p2310, %r9044, %r6028;
	or.pred  	%p2311, %p2309, %p2310;
	@%p2311 bra 	$L__BB1_1334;
$L__BB1_1332:
	ld.const.u32 	%r6030, [const_p];
	sub.s32 	%r9044, %r9044, %r6030;
	bra.uni 	$L__BB1_1334;
$L__BB1_1333:
	setp.lt.u32 	%p2297, %r9043, %r5884;
	@%p2297 bra 	$L__BB1_1334;
	bra.uni 	$L__BB1_1320;
$L__BB1_1334:
	and.b16  	%rs132, %rs278, 255;
	setp.ne.s16 	%p2312, %rs132, 0;
	@%p2312 bra 	$L__BB1_2731;
	ld.param.u64 	%rd28597, [find_pubkey_kernel_sequential_param_9];
	ld.param.u64 	%rd28596, [find_pubkey_kernel_sequential_param_8];
	cvt.u64.u32 	%rd15390, %r9052;
	cvt.u64.u32 	%rd15391, %r9051;
	shl.b64 	%rd15392, %rd15391, 32;
	or.b64  	%rd15393, %rd15392, %rd15390;
	and.b32  	%r6031, %r9044, 1;
	cvt.u64.u32 	%rd15394, %r6031;
	xor.b64  	%rd15395, %rd15393, %rd15394;
	add.s64 	%rd15396, %rd15395, -7046029254386353131;
	shr.u64 	%rd15397, %rd15396, 30;
	xor.b64  	%rd15398, %rd15397, %rd15396;
	mul.lo.s64 	%rd15399, %rd15398, -4658895280553007687;
	shr.u64 	%rd15400, %rd15399, 27;
	xor.b64  	%rd15401, %rd15400, %rd15399;
	mul.lo.s64 	%rd15402, %rd15401, -7723592293110705685;
	shr.u64 	%rd15403, %rd15402, 31;
	xor.b64  	%rd1032, %rd15403, %rd15402;
	add.s64 	%rd15404, %rd1032, -7046029254386353131;
	shr.u64 	%rd15405, %rd15404, 30;
	xor.b64  	%rd15406, %rd15405, %rd15404;
	mul.lo.s64 	%rd15407, %rd15406, -4658895280553007687;
	shr.u64 	%rd15408, %rd15407, 27;
	xor.b64  	%rd15409, %rd15408, %rd15407;
	mul.lo.s64 	%rd15410, %rd15409, -7723592293110705685;
	shr.u64 	%rd15411, %rd15410, 31;
	xor.b64  	%rd1033, %rd15411, %rd15410;
	add.s64 	%rd15412, %rd1033, -7046029254386353131;
	shr.u64 	%rd15413, %rd15412, 30;
	xor.b64  	%rd15414, %rd15413, %rd15412;
	mul.lo.s64 	%rd15415, %rd15414, -4658895280553007687;
	shr.u64 	%rd15416, %rd15415, 27;
	xor.b64  	%rd15417, %rd15416, %rd15415;
	mul.lo.s64 	%rd15418, %rd15417, -7723592293110705685;
	shr.u64 	%rd15419, %rd15418, 31;
	xor.b64  	%rd1034, %rd15419, %rd15418;
	rem.u64 	%rd15420, %rd1033, %rd28597;
	cvt.u32.u64 	%r6032, %rd15420;
	and.b32  	%r6033, %r6032, 31;
	cvta.to.global.u64 	%rd1035, %rd28596;
	shr.u64 	%rd15421, %rd15420, 3;
	and.b64  	%rd15422, %rd15421, 2305843009213693948;
	add.s64 	%rd15423, %rd1035, %rd15422;
	ld.global.u32 	%r6034, [%rd15423];
	shr.u32 	%r6035, %r6034, %r6033;
	and.b32  	%r6036, %r6035, 1;
	setp.eq.b32 	%p2313, %r6036, 1;
	not.pred 	%p2314, %p2313;
	@%p2314 bra 	$L__BB1_2693;
	ld.param.u64 	%rd28598, [find_pubkey_kernel_sequential_param_9];
	add.s64 	%rd1036, %rd1034, %rd1033;
	or.b64  	%rd15424, %rd1036, %rd28598;
	and.b64  	%rd15425, %rd15424, -4294967296;
	setp.ne.s64 	%p2315, %rd15425, 0;
	@%p2315 bra 	$L__BB1_1338;
	ld.param.u64 	%rd28600, [find_pubkey_kernel_sequential_param_9];
	cvt.u32.u64 	%r6037, %rd28600;
	cvt.u32.u64 	%r6038, %rd1036;
	rem.u32 	%r6039, %r6038, %r6037;
	cvt.u64.u32 	%rd28915, %r6039;
	bra.uni 	$L__BB1_1339;
$L__BB1_1338:
	ld.param.u64 	%rd28599, [find_pubkey_kernel_sequential_param_9];
	rem.u64 	%rd28915, %rd1036, %rd28599;
$L__BB1_1339:
	cvt.u32.u64 	%r6040, %rd28915;
	and.b32  	%r6041, %r6040, 31;
	shr.u64 	%rd15426, %rd28915, 3;
	and.b64  	%rd15427, %rd15426, 2305843009213693948;
	add.s64 	%rd15428, %rd1035, %rd15427;
	ld.global.u32 	%r6042, [%rd15428];
	shr.u32 	%r6043, %r6042, %r6041;
	and.b32  	%r6044, %r6043, 1;
	setp.eq.b32 	%p2316, %r6044, 1;
	not.pred 	%p2317, %p2316;
	@%p2317 bra 	$L__BB1_2693;
	ld.param.u64 	%rd28601, [find_pubkey_kernel_sequential_param_9];
	add.s64 	%rd1040, %rd1036, %rd1034;
	or.b64  	%rd15429, %rd1040, %rd28601;
	and.b64  	%rd15430, %rd15429, -4294967296;
	setp.ne.s64 	%p2318, %rd15430, 0;
	@%p2318 bra 	$L__BB1_1342;
	ld.param.u64 	%rd28603, [find_pubkey_kernel_sequential_param_9];
	cvt.u32.u64 	%r6045, %rd28603;
	cvt.u32.u64 	%r6046, %rd1040;
	rem.u32 	%r6047, %r6046, %r6045;
	cvt.u64.u32 	%rd28916, %r6047;
	bra.uni 	$L__BB1_1343;
$L__BB1_1342:
	ld.param.u64 	%rd28602, [find_pubkey_kernel_sequential_param_9];
	rem.u64 	%rd28916, %rd1040, %rd28602;
$L__BB1_1343:
	cvt.u32.u64 	%r6048, %rd28916;
	and.b32  	%r6049, %r6048, 31;
	shr.u64 	%rd15431, %rd28916, 3;
	and.b64  	%rd15432, %rd15431, 2305843009213693948;
	add.s64 	%rd15433, %rd1035, %rd15432;
	ld.global.u32 	%r6050, [%rd15433];
	shr.u32 	%r6051, %r6050, %r6049;
	and.b32  	%r6052, %r6051, 1;
	setp.eq.b32 	%p2319, %r6052, 1;
	not.pred 	%p2320, %p2319;
	@%p2320 bra 	$L__BB1_2693;
	ld.param.u64 	%rd28604, [find_pubkey_kernel_sequential_param_9];
	add.s64 	%rd1044, %rd1040, %rd1034;
	or.b64  	%rd15434, %rd1044, %rd28604;
	and.b64  	%rd15435, %rd15434, -4294967296;
	setp.ne.s64 	%p2321, %rd15435, 0;
	@%p2321 bra 	$L__BB1_1346;
	ld.param.u64 	%rd28606, [find_pubkey_kernel_sequential_param_9];
	cvt.u32.u64 	%r6053, %rd28606;
	cvt.u32.u64 	%r6054, %rd1044;
	rem.u32 	%r6055, %r6054, %r6053;
	cvt.u64.u32 	%rd28917, %r6055;
	bra.uni 	$L__BB1_1347;
$L__BB1_1346:
	ld.param.u64 	%rd28605, [find_pubkey_kernel_sequential_param_9];
	rem.u64 	%rd28917, %rd1044, %rd28605;
$L__BB1_1347:
	ld.param.u32 	%r8382, [find_pubkey_kernel_sequential_param_11];
	cvt.u32.u64 	%r6056, %rd28917;
	and.b32  	%r6057, %r6056, 31;
	shr.u64 	%rd15436, %rd28917, 3;
	and.b64  	%rd15437, %rd15436, 2305843009213693948;
	add.s64 	%rd15438, %rd1035, %rd15437;
	ld.global.u32 	%r6058, [%rd15438];
	shr.u32 	%r6059, %r6058, %r6057;
	and.b32  	%r6060, %r6059, 1;
	setp.eq.b32 	%p2322, %r6060, 1;
	not.pred 	%p2323, %p2322;
	add.s32 	%r9053, %r8382, -1;
	setp.lt.s32 	%p2324, %r9053, 0;
	or.pred  	%p2325, %p2323, %p2324;
	@%p2325 bra 	$L__BB1_2693;
	ld.param.u64 	%rd28607, [find_pubkey_kernel_sequential_param_10];
	cvta.to.global.u64 	%rd1048, %rd28607;
	mov.b32 	%r9054, 0;
$L__BB1_1349:
	sub.s32 	%r6062, %r9053, %r9054;
	shr.u32 	%r6063, %r6062, 31;
	add.s32 	%r6064, %r6062, %r6063;
	shr.s32 	%r6065, %r6064, 1;
	add.s32 	%r1848, %r6065, %r9054;
	mul.wide.s32 	%rd15439, %r1848, 16;
	add.s64 	%rd1049, %rd1048, %rd15439;
	ld.global.u64 	%rd1050, [%rd1049];
	setp.eq.s64 	%p2326, %rd1050, %rd1032;
	@%p2326 bra 	$L__BB1_1351;
	setp.lt.u64 	%p2327, %rd1050, %rd1032;
	add.s32 	%r6066, %r1848, 1;
	add.s32 	%r6067, %r1848, -1;
	selp.b32 	%r9054, %r6066, %r9054, %p2327;
	selp.b32 	%r9053, %r9053, %r6067, %p2327;
	setp.gt.s32 	%p2328, %r9054, %r9053;
	@%p2328 bra 	$L__BB1_2693;
	bra.uni 	$L__BB1_1349;
$L__BB1_1351:
	ld.global.u64 	%rd1051, [%rd1049+8];
	setp.eq.s64 	%p2329, %rd1051, 0;
	@%p2329 bra 	$L__BB1_2693;
	cvt.u32.u64 	%r6068, %rd1051;
	shr.u64 	%rd15440, %rd1051, 32;
	ld.local.u32 	%r6069, [%rd6];
	add.s32 	%r1851, %r6069, %r6068;
	setp.lt.u32 	%p2330, %r1851, %r6069;
	st.local.u32 	[%rd7], %r1851;
	selp.u64 	%rd15441, 1, 0, %p2330;
	ld.local.u32 	%rd15442, [%rd6+4];
	add.s64 	%rd15443, %rd15441, %rd15442;
	add.s64 	%rd1052, %rd15443, %rd15440;
	cvt.u32.u64 	%r1852, %rd1052;
	st.local.u32 	[%rd7+4], %r1852;
	shr.u64 	%rd15444, %rd1052, 32;
	ld.local.u32 	%rd15445, [%rd6+8];
	add.s64 	%rd1053, %rd15444, %rd15445;
	cvt.u32.u64 	%r1853, %rd1053;
	st.local.u32 	[%rd7+8], %r1853;
	shr.u64 	%rd15446, %rd1053, 32;
	ld.local.u32 	%rd15447, [%rd6+12];
	add.s64 	%rd1054, %rd15446, %rd15447;
	cvt.u32.u64 	%r1854, %rd1054;
	st.local.u32 	[%rd7+12], %r1854;
	shr.u64 	%rd15448, %rd1054, 32;
	ld.local.u32 	%rd15449, [%rd6+16];
	add.s64 	%rd1055, %rd15448, %rd15449;
	cvt.u32.u64 	%r1855, %rd1055;
	st.local.u32 	[%rd7+16], %r1855;
	shr.u64 	%rd15450, %rd1055, 32;
	ld.local.u32 	%rd15451, [%rd6+20];
	add.s64 	%rd1056, %rd15450, %rd15451;
	cvt.u32.u64 	%r1856, %rd1056;
	st.local.u32 	[%rd7+20], %r1856;
	shr.u64 	%rd15452, %rd1056, 32;
	ld.local.u32 	%rd15453, [%rd6+24];
	add.s64 	%rd1057, %rd15452, %rd15453;
	cvt.u32.u64 	%r1857, %rd1057;
	st.local.u32 	[%rd7+24], %r1857;
	ld.local.u32 	%r6070, [%rd6+28];
	{ .reg .b32 tmp; mov.b64 {tmp, %r6071}, %rd1057; }
	add.s32 	%r1858, %r6070, %r6071;
	st.local.u32 	[%rd7+28], %r1858;
	ld.const.u32 	%r1859, [const_n+28];
	setp.gt.u32 	%p2331, %r1858, %r1859;
	@%p2331 bra 	$L__BB1_1366;
	setp.lt.u32 	%p2332, %r1858, %r1859;
	@%p2332 bra 	$L__BB1_1367;
	ld.const.u32 	%r1860, [const_n+24];
	setp.lt.u32 	%p2333, %r1860, %r1857;
	@%p2333 bra 	$L__BB1_1366;
	setp.gt.u32 	%p2334, %r1860, %r1857;
	@%p2334 bra 	$L__BB1_1367;
	ld.const.u32 	%r1861, [const_n+20];
	setp.lt.u32 	%p2335, %r1861, %r1856;
	@%p2335 bra 	$L__BB1_1366;
	setp.gt.u32 	%p2336, %r1861, %r1856;
	@%p2336 bra 	$L__BB1_1367;
	ld.const.u32 	%r1862, [const_n+16];
	setp.lt.u32 	%p2337, %r1862, %r1855;
	@%p2337 bra 	$L__BB1_1366;
	setp.gt.u32 	%p2338, %r1862, %r1855;
	@%p2338 bra 	$L__BB1_1367;
	ld.const.u32 	%r1863, [const_n+12];
	setp.lt.u32 	%p2339, %r1863, %r1854;
	@%p2339 bra 	$L__BB1_1366;
	setp.gt.u32 	%p2340, %r1863, %r1854;
	@%p2340 bra 	$L__BB1_1367;
	ld.const.u32 	%r1864, [const_n+8];
	setp.lt.u32 	%p2341, %r1864, %r1853;
	@%p2341 bra 	$L__BB1_1366;
	setp.gt.u32 	%p2342, %r1864, %r1853;
	@%p2342 bra 	$L__BB1_1367;
	ld.const.u32 	%r1865, [const_n+4];
	setp.lt.u32 	%p2343, %r1865, %r1852;
	@%p2343 bra 	$L__BB1_1366;
	setp.gt.u32 	%p2344, %r1865, %r1852;
	ld.const.u32 	%r6072, [const_n];
	setp.lt.u32 	%p2345, %r1851, %r6072;
	or.pred  	%p2346, %p2344, %p2345;
	@%p2346 bra 	$L__BB1_1367;
$L__BB1_1366:
	ld.const.u32 	%r6074, [const_n];
	setp.lt.u32 	%p2347, %r1851, %r6074;
	selp.s64 	%rd15454, -1, 0, %p2347;
	sub.s32 	%r6075, %r1851, %r6074;
	st.local.u32 	[%rd7], %r6075;
	and.b64  	%rd15455, %rd1052, 4294967295;
	add.s64 	%rd15456, %rd15455, %rd15454;
	ld.const.u32 	%r6076, [const_n+4];
	cvt.u64.u32 	%rd15457, %r6076;
	setp.lt.u64 	%p2348, %rd15456, %rd15457;
	selp.s64 	%rd15458, -1, 0, %p2348;
	cvt.u32.u64 	%r6077, %rd15456;
	sub.s32 	%r6078, %r6077, %r6076;
	st.local.u32 	[%rd7+4], %r6078;
	and.b64  	%rd15459, %rd1053, 4294967295;
	add.s64 	%rd15460, %rd15459, %rd15458;
	ld.const.u32 	%r6079, [const_n+8];
	cvt.u64.u32 	%rd15461, %r6079;
	setp.lt.u64 	%p2349, %rd15460, %rd15461;
	selp.s64 	%rd15462, -1, 0, %p2349;
	cvt.u32.u64 	%r6080, %rd15460;
	sub.s32 	%r6081, %r6080, %r6079;
	st.local.u32 	[%rd7+8], %r6081;
	and.b64  	%rd15463, %rd1054, 4294967295;
	add.s64 	%rd15464, %rd15463, %rd15462;
	ld.const.u32 	%r6082, [const_n+12];
	cvt.u64.u32 	%rd15465, %r6082;
	setp.lt.u64 	%p2350, %rd15464, %rd15465;
	selp.s64 	%rd15466, -1, 0, %p2350;
	cvt.u32.u64 	%r6083, %rd15464;
	sub.s32 	%r6084, %r6083, %r6082;
	st.local.u32 	[%rd7+12], %r6084;
	and.b64  	%rd15467, %rd1055, 4294967295;
	add.s64 	%rd15468, %rd15467, %rd15466;
	ld.const.u32 	%r6085, [const_n+16];
	cvt.u64.u32 	%rd15469, %r6085;
	setp.lt.u64 	%p2351, %rd15468, %rd15469;
	selp.s64 	%rd15470, -1, 0, %p2351;
	cvt.u32.u64 	%r6086, %rd15468;
	sub.s32 	%r6087, %r6086, %r6085;
	st.local.u32 	[%rd7+16], %r6087;
	and.b64  	%rd15471, %rd1056, 4294967295;
	add.s64 	%rd15472, %rd15471, %rd15470;
	ld.const.u32 	%r6088, [const_n+20];
	cvt.u64.u32 	%rd15473, %r6088;
	setp.lt.u64 	%p2352, %rd15472, %rd15473;
	selp.s64 	%rd15474, -1, 0, %p2352;
	cvt.u32.u64 	%r6089, %rd15472;
	sub.s32 	%r6090, %r6089, %r6088;
	st.local.u32 	[%rd7+20], %r6090;
	and.b64  	%rd15475, %rd1057, 4294967295;
	add.s64 	%rd15476, %rd15475, %rd15474;
	ld.const.u32 	%r6091, [const_n+24];
	cvt.u64.u32 	%rd15477, %r6091;
	setp.lt.u64 	%p2353, %rd15476, %rd15477;
	selp.s32 	%r6092, -1, 0, %p2353;
	cvt.u32.u64 	%r6093, %rd15476;
	sub.s32 	%r6094, %r6093, %r6091;
	st.local.u32 	[%rd7+24], %r6094;
	add.s32 	%r6095, %r1858, %r6092;
	sub.s32 	%r6096, %r6095, %r1859;
	st.local.u32 	[%rd7+28], %r6096;
$L__BB1_1367:
	mov.b32 	%r9079, 0;
	mov.b16 	%rs280, 1;
	mov.u64 	%rd15481, const_G_table;
$L__BB1_1368:
	mov.u32 	%r1881, %r9590;
	mov.u32 	%r1880, %r9589;
	mov.u32 	%r1879, %r9588;
	mov.u32 	%r1878, %r9587;
	mov.u32 	%r1877, %r9586;
	mov.u32 	%r1876, %r9585;
	mov.u32 	%r1875, %r9584;
	mov.u32 	%r1874, %r9583;
	shr.u32 	%r6099, %r9079, 5;
	and.b32  	%r6100, %r9079, 31;
	mul.wide.u32 	%rd15478, %r6099, 4;
	add.s64 	%rd15479, %rd7, %rd15478;
	ld.local.u32 	%r6101, [%rd15479];
	shr.u32 	%r6102, %r6101, %r6100;
	and.b32  	%r6103, %r6102, 1;
	setp.eq.b32 	%p2354, %r6103, 1;
	not.pred 	%p2355, %p2354;
	@%p2355 bra 	$L__BB1_2449;
	mul.wide.u32 	%rd15480, %r9079, 100;
	add.s64 	%rd1058, %rd15481, %rd15480;
	and.b16  	%rs134, %rs280, 255;
	setp.eq.s16 	%p2356, %rs134, 0;
	@%p2356 bra 	$L__BB1_1371;
	ld.global.u32 	%r9598, [%rd1058];
	ld.global.u32 	%r9597, [%rd1058+4];
	ld.global.u32 	%r9596, [%rd1058+8];
	ld.global.u32 	%r9595, [%rd1058+12];
	ld.global.u32 	%r9594, [%rd1058+16];
	ld.global.u32 	%r9593, [%rd1058+20];
	ld.global.u32 	%r9592, [%rd1058+24];
	ld.global.u32 	%r9591, [%rd1058+28];
	ld.global.u32 	%r9590, [%rd1058+32];
	ld.global.u32 	%r9589, [%rd1058+36];
	ld.global.u32 	%r9588, [%rd1058+40];
	ld.global.u32 	%r9587, [%rd1058+44];
	ld.global.u32 	%r9586, [%rd1058+48];
	ld.global.u32 	%r9585, [%rd1058+52];
	ld.global.u32 	%r9584, [%rd1058+56];
	ld.global.u32 	%r9583, [%rd1058+60];
	ld.global.u32 	%r9582, [%rd1058+64];
	ld.global.u32 	%r9581, [%rd1058+68];
	ld.global.u32 	%r9580, [%rd1058+72];
	ld.global.u32 	%r9579, [%rd1058+76];
	ld.global.u32 	%r9578, [%rd1058+80];
	ld.global.u32 	%r9577, [%rd1058+84];
	ld.global.u32 	%r9576, [%rd1058+88];
	ld.global.u32 	%r9575, [%rd1058+92];
	ld.global.u8 	%rs280, [%rd1058+96];
	bra.uni 	$L__BB1_2449;
$L__BB1_1371:
	ld.global.u8 	%rs136, [%rd1058+96];
	setp.ne.s16 	%p2357, %rs136, 0;
	mov.b16 	%rs135, 0;
	mov.u16 	%rs280, %rs135;
	mov.u32 	%r9583, %r1874;
	mov.u32 	%r9584, %r1875;
	mov.u32 	%r9585, %r1876;
	mov.u32 	%r9586, %r1877;
	mov.u32 	%r9587, %r1878;
	mov.u32 	%r9588, %r1879;
	mov.u32 	%r9589, %r1880;
	mov.u32 	%r9590, %r1881;
	@%p2357 bra 	$L__BB1_2449;
	mul.wide.u32 	%rd15482, %r9582, %r9582;
	cvt.u32.u64 	%r6104, %rd15482;
	shr.u64 	%rd15483, %rd15482, 32;
	mul.wide.u32 	%rd15484, %r9581, %r9582;
	add.s64 	%rd15485, %rd15483, %rd15484;
	shr.u64 	%rd15486, %rd15485, 32;
	mul.wide.u32 	%rd15487, %r9580, %r9582;
	add.s64 	%rd15488, %rd15486, %rd15487;
	shr.u64 	%rd15489, %rd15488, 32;
	mul.wide.u32 	%rd15490, %r9579, %r9582;
	add.s64 	%rd15491, %rd15489, %rd15490;
	shr.u64 	%rd15492, %rd15491, 32;
	mul.wide.u32 	%rd15493, %r9578, %r9582;
	add.s64 	%rd15494, %rd15492, %rd15493;
	shr.u64 	%rd15495, %rd15494, 32;
	mul.wide.u32 	%rd15496, %r9577, %r9582;
	add.s64 	%rd15497, %rd15495, %rd15496;
	shr.u64 	%rd15498, %rd15497, 32;
	mul.wide.u32 	%rd15499, %r9576, %r9582;
	add.s64 	%rd15500, %rd15498, %rd15499;
	shr.u64 	%rd15501, %rd15500, 32;
	mul.wide.u32 	%rd15502, %r9575, %r9582;
	add.s64 	%rd15503, %rd15501, %rd15502;
	shr.u64 	%rd15504, %rd15503, 32;
	and.b64  	%rd15505, %rd15485, 4294967295;
	add.s64 	%rd15506, %rd15484, %rd15505;
	shr.u64 	%rd15507, %rd15506, 32;
	and.b64  	%rd15508, %rd15488, 4294967295;
	mul.wide.u32 	%rd15509, %r9581, %r9581;
	add.s64 	%rd15510, %rd15507, %rd15508;
	add.s64 	%rd15511, %rd15510, %rd15509;
	shr.u64 	%rd15512, %rd15511, 32;
	and.b64  	%rd15513, %rd15491, 4294967295;
	mul.wide.u32 	%rd15514, %r9580, %r9581;
	add.s64 	%rd15515, %rd15512, %rd15513;
	add.s64 	%rd15516, %rd15515, %rd15514;
	shr.u64 	%rd15517, %rd15516, 32;
	and.b64  	%rd15518, %rd15494, 4294967295;
	mul.wide.u32 	%rd15519, %r9579, %r9581;
	add.s64 	%rd15520, %rd15517, %rd15518;
	add.s64 	%rd15521, %rd15520, %rd15519;
	shr.u64 	%rd15522, %rd15521, 32;
	and.b64  	%rd15523, %rd15497, 4294967295;
	mul.wide.u32 	%rd15524, %r9578, %r9581;
	add.s64 	%rd15525, %rd15522, %rd15523;
	add.s64 	%rd15526, %rd15525, %rd15524;
	shr.u64 	%rd15527, %rd15526, 32;
	and.b64  	%rd15528, %rd15500, 4294967295;
	mul.wide.u32 	%rd15529, %r9577, %r9581;
	add.s64 	%rd15530, %rd15527, %rd15528;
	add.s64 	%rd15531, %rd15530, %rd15529;
	shr.u64 	%rd15532, %rd15531, 32;
	and.b64  	%rd15533, %rd15503, 4294967295;
	mul.wide.u32 	%rd15534, %r9576, %r9581;
	add.s64 	%rd15535, %rd15532, %rd15533;
	add.s64 	%rd15536, %rd15535, %rd15534;
	shr.u64 	%rd15537, %rd15536, 32;
	mul.wide.u32 	%rd15538, %r9575, %r9581;
	add.s64 	%rd15539, %rd15537, %rd15504;
	add.s64 	%rd15540, %rd15539, %rd15538;
	shr.u64 	%rd15541, %rd15540, 32;
	and.b64  	%rd15542, %rd15511, 4294967295;
	add.s64 	%rd15543, %rd15487, %rd15542;
	shr.u64 	%rd15544, %rd15543, 32;
	and.b64  	%rd15545, %rd15516, 4294967295;
	add.s64 	%rd15546, %rd15544, %rd15545;
	add.s64 	%rd15547, %rd15546, %rd15514;
	shr.u64 	%rd15548, %rd15547, 32;
	and.b64  	%rd15549, %rd15521, 4294967295;
	mul.wide.u32 	%rd15550, %r9580, %r9580;
	add.s64 	%rd15551, %rd15548, %rd15549;
	add.s64 	%rd15552, %rd15551, %rd15550;
	shr.u64 	%rd15553, %rd15552, 32;
	and.b64  	%rd15554, %rd15526, 4294967295;
	mul.wide.u32 	%rd15555, %r9579, %r9580;
	add.s64 	%rd15556, %rd15553, %rd15554;
	add.s64 	%rd15557, %rd15556, %rd15555;
	shr.u64 	%rd15558, %rd15557, 32;
	and.b64  	%rd15559, %rd15531, 4294967295;
	mul.wide.u32 	%rd15560, %r9578, %r9580;
	add.s64 	%rd15561, %rd15558, %rd15559;
	add.s64 	%rd15562, %rd15561, %rd15560;
	shr.u64 	%rd15563, %rd15562, 32;
	and.b64  	%rd15564, %rd15536, 4294967295;
	mul.wide.u32 	%rd15565, %r9577, %r9580;
	add.s64 	%rd15566, %rd15563, %rd15564;
	add.s64 	%rd15567, %rd15566, %rd15565;
	shr.u64 	%rd15568, %rd15567, 32;
	and.b64  	%rd15569, %rd15540, 4294967295;
	mul.wide.u32 	%rd15570, %r9576, %r9580;
	add.s64 	%rd15571, %rd15568, %rd15569;
	add.s64 	%rd15572, %rd15571, %rd15570;
	shr.u64 	%rd15573, %rd15572, 32;
	mul.wide.u32 	%rd15574, %r9575, %r9580;
	add.s64 	%rd15575, %rd15573, %rd15541;
	add.s64 	%rd15576, %rd15575, %rd15574;
	shr.u64 	%rd15577, %rd15576, 32;
	and.b64  	%rd15578, %rd15547, 4294967295;
	add.s64 	%rd15579, %rd15490, %rd15578;
	shr.u64 	%rd15580, %rd15579, 32;
	and.b64  	%rd15581, %rd15552, 4294967295;
	add.s64 	%rd15582, %rd15580, %rd15581;
	add.s64 	%rd15583, %rd15582, %rd15519;
	shr.u64 	%rd15584, %rd15583, 32;
	and.b64  	%rd15585, %rd15557, 4294967295;
	add.s64 	%rd15586, %rd15584, %rd15585;
	add.s64 	%rd15587, %rd15586, %rd15555;
	shr.u64 	%rd15588, %rd15587, 32;
	and.b64  	%rd15589, %rd15562, 4294967295;
	mul.wide.u32 	%rd15590, %r9579, %r9579;
	add.s64 	%rd15591, %rd15588, %rd15589;
	add.s64 	%rd15592, %rd15591, %rd15590;
	shr.u64 	%rd15593, %rd15592, 32;
	and.b64  	%rd15594, %rd15567, 4294967295;
	mul.wide.u32 	%rd15595, %r9578, %r9579;
	add.s64 	%rd15596, %rd15593, %rd15594;
	add.s64 	%rd15597, %rd15596, %rd15595;
	shr.u64 	%rd15598, %rd15597, 32;
	and.b64  	%rd15599, %rd15572, 4294967295;
	mul.wide.u32 	%rd15600, %r9577, %r9579;
	add.s64 	%rd15601, %rd15598, %rd15599;
	add.s64 	%rd15602, %rd15601, %rd15600;
	shr.u64 	%rd15603, %rd15602, 32;
	and.b64  	%rd15604, %rd15576, 4294967295;
	mul.wide.u32 	%rd15605, %r9576, %r9579;
	add.s64 	%rd15606, %rd15603, %rd15604;
	add.s64 	%rd15607, %rd15606, %rd15605;
	shr.u64 	%rd15608, %rd15607, 32;
	mul.wide.u32 	%rd15609, %r9575, %r9579;
	add.s64 	%rd15610, %rd15608, %rd15577;
	add.s64 	%rd15611, %rd15610, %rd15609;
	shr.u64 	%rd15612, %rd15611, 32;
	and.b64  	%rd15613, %rd15583, 4294967295;
	add.s64 	%rd15614, %rd15493, %rd15613;
	shr.u64 	%rd15615, %rd15614, 32;
	and.b64  	%rd15616, %rd15587, 4294967295;
	add.s64 	%rd15617, %rd15615, %rd15616;
	add.s64 	%rd15618, %rd15617, %rd15524;
	shr.u64 	%rd15619, %rd15618, 32;
	and.b64  	%rd15620, %rd15592, 4294967295;
	add.s64 	%rd15621, %rd15619, %rd15620;
	add.s64 	%rd15622, %rd15621, %rd15560;
	shr.u64 	%rd15623, %rd15622, 32;
	and.b64  	%rd15624, %rd15597, 4294967295;
	add.s64 	%rd15625, %rd15623, %rd15624;
	add.s64 	%rd15626, %rd15625, %rd15595;
	shr.u64 	%rd15627, %rd15626, 32;
	and.b64  	%rd15628, %rd15602, 4294967295;
	mul.wide.u32 	%rd15629, %r9578, %r9578;
	add.s64 	%rd15630, %rd15627, %rd15628;
	add.s64 	%rd15631, %rd15630, %rd15629;
	shr.u64 	%rd15632, %rd15631, 32;
	and.b64  	%rd15633, %rd15607, 4294967295;
	mul.wide.u32 	%rd15634, %r9577, %r9578;
	add.s64 	%rd15635, %rd15632, %rd15633;
	add.s64 	%rd15636, %rd15635, %rd15634;
	shr.u64 	%rd15637, %rd15636, 32;
	and.b64  	%rd15638, %rd15611, 4294967295;
	mul.wide.u32 	%rd15639, %r9576, %r9578;
	add.s64 	%rd15640, %rd15637, %rd15638;
	add.s64 	%rd15641, %rd15640, %rd15639;
	shr.u64 	%rd15642, %rd15641, 32;
	mul.wide.u32 	%rd15643, %r9575, %r9578;
	add.s64 	%rd15644, %rd15642, %rd15612;
	add.s64 	%rd15645, %rd15644, %rd15643;
	shr.u64 	%rd15646, %rd15645, 32;
	and.b64  	%rd15647, %rd15618, 4294967295;
	add.s64 	%rd15648, %rd15496, %rd15647;
	shr.u64 	%rd15649, %rd15648, 32;
	and.b64  	%rd15650, %rd15622, 4294967295;
	add.s64 	%rd15651, %rd15649, %rd15650;
	add.s64 	%rd15652, %rd15651, %rd15529;
	shr.u64 	%rd15653, %rd15652, 32;
	and.b64  	%rd15654, %rd15626, 4294967295;
	add.s64 	%rd15655, %rd15653, %rd15654;
	add.s64 	%rd15656, %rd15655, %rd15565;
	shr.u64 	%rd15657, %rd15656, 32;
	and.b64  	%rd15658, %rd15631, 4294967295;
	add.s64 	%rd15659, %rd15657, %rd15658;
	add.s64 	%rd15660, %rd15659, %rd15600;
	shr.u64 	%rd15661, %rd15660, 32;
	and.b64  	%rd15662, %rd15636, 4294967295;
	add.s64 	%rd15663, %rd15661, %rd15662;
	add.s64 	%rd15664, %rd15663, %rd15634;
	shr.u64 	%rd15665, %rd15664, 32;
	and.b64  	%rd15666, %rd15641, 4294967295;
	mul.wide.u32 	%rd15667, %r9577, %r9577;
	add.s64 	%rd15668, %rd15665, %rd15666;
	add.s64 	%rd15669, %rd15668, %rd15667;
	shr.u64 	%rd15670, %rd15669, 32;
	and.b64  	%rd15671, %rd15645, 4294967295;
	mul.wide.u32 	%rd15672, %r9576, %r9577;
	add.s64 	%rd15673, %rd15670, %rd15671;
	add.s64 	%rd15674, %rd15673, %rd15672;
	shr.u64 	%rd15675, %rd15674, 32;
	mul.wide.u32 	%rd15676, %r9575, %r9577;
	add.s64 	%rd15677, %rd15675, %rd15646;
	add.s64 	%rd15678, %rd15677, %rd15676;
	shr.u64 	%rd15679, %rd15678, 32;
	and.b64  	%rd15680, %rd15652, 4294967295;
	add.s64 	%rd15681, %rd15499, %rd15680;
	shr.u64 	%rd15682, %rd15681, 32;
	and.b64  	%rd15683, %rd15656, 4294967295;
	add.s64 	%rd15684, %rd15682, %rd15683;
	add.s64 	%rd15685, %rd15684, %rd15534;
	shr.u64 	%rd15686, %rd15685, 32;
	and.b64  	%rd15687, %rd15660, 4294967295;
	add.s64 	%rd15688, %rd15686, %rd15687;
	add.s64 	%rd15689, %rd15688, %rd15570;
	shr.u64 	%rd15690, %rd15689, 32;
	and.b64  	%rd15691, %rd15664, 4294967295;
	add.s64 	%rd15692, %rd15690, %rd15691;
	add.s64 	%rd15693, %rd15692, %rd15605;
	shr.u64 	%rd15694, %rd15693, 32;
	and.b64  	%rd15695, %rd15669, 4294967295;
	add.s64 	%rd15696, %rd15694, %rd15695;
	add.s64 	%rd15697, %rd15696, %rd15639;
	shr.u64 	%rd15698, %rd15697, 32;
	and.b64  	%rd15699, %rd15674, 4294967295;
	add.s64 	%rd15700, %rd15698, %rd15699;
	add.s64 	%rd15701, %rd15700, %rd15672;
	shr.u64 	%rd15702, %rd15701, 32;
	and.b64  	%rd15703, %rd15678, 4294967295;
	mul.wide.u32 	%rd15704, %r9576, %r9576;
	add.s64 	%rd15705, %rd15702, %rd15703;
	add.s64 	%rd15706, %rd15705, %rd15704;
	shr.u64 	%rd15707, %rd15706, 32;
	mul.wide.u32 	%rd15708, %r9575, %r9576;
	add.s64 	%rd15709, %rd15707, %rd15679;
	add.s64 	%rd15710, %rd15709, %rd15708;
	shr.u64 	%rd15711, %rd15710, 32;
	and.b64  	%rd15712, %rd15685, 4294967295;
	add.s64 	%rd15713, %rd15502, %rd15712;
	shr.u64 	%rd15714, %rd15713, 32;
	and.b64  	%rd15715, %rd15689, 4294967295;
	add.s64 	%rd15716, %rd15714, %rd15715;
	add.s64 	%rd15717, %rd15716, %rd15538;
	shr.u64 	%rd15718, %rd15717, 32;
	and.b64  	%rd15719, %rd15693, 4294967295;
	add.s64 	%rd15720, %rd15718, %rd15719;
	add.s64 	%rd15721, %rd15720, %rd15574;
	shr.u64 	%rd15722, %rd15721, 32;
	and.b64  	%rd15723, %rd15697, 4294967295;
	add.s64 	%rd15724, %rd15722, %rd15723;
	add.s64 	%rd15725, %rd15724, %rd15609;
	shr.u64 	%rd15726, %rd15725, 32;
	and.b64  	%rd15727, %rd15701, 4294967295;
	add.s64 	%rd15728, %rd15726, %rd15727;
	add.s64 	%rd15729, %rd15728, %rd15643;
	shr.u64 	%rd15730, %rd15729, 32;
	and.b64  	%rd15731, %rd15706, 4294967295;
	add.s64 	%rd15732, %rd15730, %rd15731;
	add.s64 	%rd15733, %rd15732, %rd15676;
	shr.u64 	%rd15734, %rd15733, 32;
	and.b64  	%rd15735, %rd15710, 4294967295;
	add.s64 	%rd15736, %rd15734, %rd15735;
	add.s64 	%rd15737, %rd15736, %rd15708;
	shr.u64 	%rd15738, %rd15737, 32;
	mul.wide.u32 	%rd15739, %r9575, %r9575;
	add.s64 	%rd15740, %rd15738, %rd15711;
	add.s64 	%rd15741, %rd15740, %rd15739;
	shr.u64 	%rd15742, %rd15741, 32;
	{ .reg .b32 tmp; mov.b64 {tmp, %r6105}, %rd15741; }
	and.b64  	%rd15743, %rd15717, 4294967295;
	mul.lo.s64 	%rd15744, %rd15743, 977;
	cvt.u32.u64 	%r6106, %rd15744;
	shr.u64 	%rd15745, %rd15744, 32;
	and.b64  	%rd15746, %rd15721, 4294967295;
	mad.lo.s64 	%rd15747, %rd15746, 977, %rd15745;
	shr.u64 	%rd15748, %rd15747, 32;
	and.b64  	%rd15749, %rd15725, 4294967295;
	mad.lo.s64 	%rd15750, %rd15749, 977, %rd15748;
	shr.u64 	%rd15751, %rd15750, 32;
	and.b64  	%rd15752, %rd15729, 4294967295;
	mad.lo.s64 	%rd15753, %rd15752, 977, %rd15751;
	shr.u64 	%rd15754, %rd15753, 32;
	and.b64  	%rd15755, %rd15733, 4294967295;
	mad.lo.s64 	%rd15756, %rd15755, 977, %rd15754;
	shr.u64 	%rd15757, %rd15756, 32;
	and.b64  	%rd15758, %rd15737, 4294967295;
	mad.lo.s64 	%rd15759, %rd15758, 977, %rd15757;
	shr.u64 	%rd15760, %rd15759, 32;
	and.b64  	%rd15761, %rd15741, 4294967295;
	mad.lo.s64 	%rd15762, %rd15761, 977, %rd15760;
	shr.u64 	%rd15763, %rd15762, 32;
	mad.lo.s64 	%rd15764, %rd15742, 977, %rd15763;
	{ .reg .b32 tmp; mov.b64 {tmp, %r6107}, %rd15764; }
	add.s32 	%r9089, %r6104, %r6106;
	setp.lt.u32 	%p2359, %r9089, %r6104;
	selp.u64 	%rd15765, 1, 0, %p2359;
	and.b64  	%rd15766, %rd15506, 4294967295;
	and.b64  	%rd15767, %rd15747, 4294967295;
	add.s64 	%rd15768, %rd15766, %rd15765;
	add.s64 	%rd15769, %rd15768, %rd15767;
	shr.u64 	%rd15770, %rd15769, 32;
	and.b64  	%rd15771, %rd15543, 4294967295;
	and.b64  	%rd15772, %rd15750, 4294967295;
	add.s64 	%rd15773, %rd15770, %rd15771;
	add.s64 	%rd15774, %rd15773, %rd15772;
	shr.u64 	%rd15775, %rd15774, 32;
	and.b64  	%rd15776, %rd15579, 4294967295;
	and.b64  	%rd15777, %rd15753, 4294967295;
	add.s64 	%rd15778, %rd15775, %rd15776;
	add.s64 	%rd15779, %rd15778, %rd15777;
	shr.u64 	%rd15780, %rd15779, 32;
	and.b64  	%rd15781, %rd15614, 4294967295;
	and.b64  	%rd15782, %rd15756, 4294967295;
	add.s64 	%rd15783, %rd15780, %rd15781;
	add.s64 	%rd15784, %rd15783, %rd15782;
	shr.u64 	%rd15785, %rd15784, 32;
	and.b64  	%rd15786, %rd15648, 4294967295;
	and.b64  	%rd15787, %rd15759, 4294967295;
	add.s64 	%rd15788, %rd15785, %rd15786;
	add.s64 	%rd15789, %rd15788, %rd15787;
	shr.u64 	%rd15790, %rd15789, 32;
	and.b64  	%rd15791, %rd15681, 4294967295;
	and.b64  	%rd15792, %rd15762, 4294967295;
	add.s64 	%rd15793, %rd15790, %rd15791;
	add.s64 	%rd15794, %rd15793, %rd15792;
	shr.u64 	%rd15795, %rd15794, 32;
	and.b64  	%rd15796, %rd15713, 4294967295;
	and.b64  	%rd15797, %rd15764, 4294967295;
	add.s64 	%rd15798, %rd15795, %rd15796;
	add.s64 	%rd15799, %rd15798, %rd15797;
	{ .reg .b32 tmp; mov.b64 {tmp, %r6108}, %rd15799; }
	add.s32 	%r6109, %r6108, %r6107;
	and.b64  	%rd15800, %rd15769, 4294967295;
	add.s64 	%rd28918, %rd15800, %rd15743;
	shr.u64 	%rd15801, %rd28918, 32;
	and.b64  	%rd15802, %rd15774, 4294967295;
	add.s64 	%rd15803, %rd15801, %rd15802;
	add.s64 	%rd28919, %rd15803, %rd15746;
	shr.u64 	%rd15804, %rd28919, 32;
	and.b64  	%rd15805, %rd15779, 4294967295;
	add.s64 	%rd15806, %rd15804, %rd15805;
	add.s64 	%rd28920, %rd15806, %rd15749;
	shr.u64 	%rd15807, %rd28920, 32;
	and.b64  	%rd15808, %rd15784, 4294967295;
	add.s64 	%rd15809, %rd15807, %rd15808;
	add.s64 	%rd28921, %rd15809, %rd15752;
	shr.u64 	%rd15810, %rd28921, 32;
	and.b64  	%rd15811, %rd15789, 4294967295;
	add.s64 	%rd15812, %rd15810, %rd15811;
	add.s64 	%rd28922, %rd15812, %rd15755;
	shr.u64 	%rd15813, %rd28922, 32;
	and.b64  	%rd15814, %rd15794, 4294967295;
	add.s64 	%rd15815, %rd15813, %rd15814;
	add.s64 	%rd28923, %rd15815, %rd15758;
	shr.u64 	%rd15816, %rd28923, 32;
	and.b64  	%rd15817, %rd15799, 4294967295;
	add.s64 	%rd15818, %rd15816, %rd15817;
	add.s64 	%rd28924, %rd15818, %rd15761;
	{ .reg .b32 tmp; mov.b64 {tmp, %r6110}, %rd28924; }
	add.s32 	%r6111, %r6109, %r6110;
	add.s32 	%r1916, %r6111, %r6105;
	setp.eq.s32 	%p2360, %r1916, 0;
	mov.pred 	%p4569, 0;
	@%p2360 bra 	$L__BB1_1374;
	cvt.u64.u32 	%rd15819, %r1916;
	mul.wide.u32 	%rd15820, %r1916, 977;
	cvt.u32.u64 	%r6112, %rd15820;
	shr.u64 	%rd15821, %rd15820, 32;
	add.s64 	%rd15822, %rd15821, %rd15819;
	shr.u64 	%rd15823, %rd15822, 32;
	add.s32 	%r1917, %r9089, %r6112;
	setp.lt.u32 	%p2361, %r1917, %r9089;
	selp.u64 	%rd15824, 1, 0, %p2361;
	and.b64  	%rd15825, %rd28918, 4294967295;
	and.b64  	%rd15826, %rd15822, 4294967295;
	add.s64 	%rd15827, %rd15825, %rd15824;
	add.s64 	%rd28918, %rd15827, %rd15826;
	shr.u64 	%rd15828, %rd28918, 32;
	and.b64  	%rd15829, %rd28919, 4294967295;
	add.s64 	%rd15830, %rd15828, %rd15829;
	add.s64 	%rd28919, %rd15830, %rd15823;
	shr.u64 	%rd15831, %rd28919, 32;
	and.b64  	%rd15832, %rd28920, 4294967295;
	add.s64 	%rd28920, %rd15831, %rd15832;
	shr.u64 	%rd15833, %rd28920, 32;
	and.b64  	%rd15834, %rd28921, 4294967295;
	add.s64 	%rd28921, %rd15833, %rd15834;
	shr.u64 	%rd15835, %rd28921, 32;
	and.b64  	%rd15836, %rd28922, 4294967295;
	add.s64 	%rd28922, %rd15835, %rd15836;
	shr.u64 	%rd15837, %rd28922, 32;
	and.b64  	%rd15838, %rd28923, 4294967295;
	add.s64 	%rd28923, %rd15837, %rd15838;
	shr.u64 	%rd15839, %rd28923, 32;
	and.b64  	%rd15840, %rd28924, 4294967295;
	add.s64 	%rd28924, %rd15839, %rd15840;
	setp.gt.u64 	%p4569, %rd28924, 4294967295;
	mov.u32 	%r9089, %r1917;
$L__BB1_1374:
	ld.const.u32 	%rd1080, [const_p+4];
	ld.const.u32 	%rd1081, [const_p+12];
	ld.const.u32 	%rd1082, [const_p+24];
	ld.const.u32 	%rd1083, [const_p+20];
	ld.const.u32 	%rd1084, [const_p+16];
	ld.const.u32 	%rd1085, [const_p+8];
	ld.const.u32 	%r1919, [const_p];
	cvt.u32.u64 	%r9096, %rd28924;
	cvt.u32.u64 	%r9095, %rd28923;
	cvt.u32.u64 	%r9094, %rd28922;
	cvt.u32.u64 	%r9093, %rd28921;
	cvt.u32.u64 	%r9092, %rd28920;
	cvt.u32.u64 	%r9091, %rd28919;
	cvt.u32.u64 	%r9090, %rd28918;
	ld.const.u32 	%r6113, [const_p+28];
	setp.lt.u32 	%p2362, %r6113, %r9096;
	or.pred  	%p2363, %p4569, %p2362;
	@%p2363 bra 	$L__BB1_1388;
	setp.gt.u32 	%p2364, %r6113, %r9096;
	@%p2364 bra 	$L__BB1_1389;
	cvt.u32.u64 	%r6114, %rd1082;
	setp.lt.u32 	%p2365, %r6114, %r9095;
	@%p2365 bra 	$L__BB1_1388;
	setp.gt.u32 	%p2366, %r6114, %r9095;
	@%p2366 bra 	$L__BB1_1389;
	cvt.u32.u64 	%r6116, %rd1083;
	setp.lt.u32 	%p2367, %r6116, %r9094;
	@%p2367 bra 	$L__BB1_1388;
	setp.gt.u32 	%p2368, %r6116, %r9094;
	@%p2368 bra 	$L__BB1_1389;
	cvt.u32.u64 	%r6118, %rd1084;
	setp.lt.u32 	%p2369, %r6118, %r9093;
	@%p2369 bra 	$L__BB1_1388;
	setp.gt.u32 	%p2370, %r6118, %r9093;
	@%p2370 bra 	$L__BB1_1389;
	cvt.u32.u64 	%r6120, %rd1081;
	setp.lt.u32 	%p2371, %r6120, %r9092;
	@%p2371 bra 	$L__BB1_1388;
	setp.gt.u32 	%p2372, %r6120, %r9092;
	@%p2372 bra 	$L__BB1_1389;
	cvt.u32.u64 	%r6122, %rd1085;
	setp.lt.u32 	%p2373, %r6122, %r9091;
	@%p2373 bra 	$L__BB1_1388;
	setp.gt.u32 	%p2374, %r6122, %r9091;
	@%p2374 bra 	$L__BB1_1389;
	cvt.u32.u64 	%r6124, %rd1080;
	setp.lt.u32 	%p2375, %r6124, %r9090;
	@%p2375 bra 	$L__BB1_1388;
	setp.gt.u32 	%p2376, %r6124, %r9090;
	setp.lt.u32 	%p2377, %r9089, %r1919;
	or.pred  	%p2378, %p2376, %p2377;
	@%p2378 bra 	$L__BB1_1389;
$L__BB1_1388:
	cvt.u32.u64 	%r6126, %rd1081;
	cvt.u32.u64 	%r6127, %rd1085;
	cvt.u32.u64 	%r6128, %rd1080;
	cvt.u32.u64 	%r6129, %rd1082;
	cvt.u32.u64 	%r6130, %rd1083;
	cvt.u32.u64 	%r6131, %rd1084;
	setp.lt.u32 	%p2379, %r9089, %r1919;
	selp.s64 	%rd15842, -1, 0, %p2379;
	sub.s32 	%r9089, %r9089, %r1919;
	and.b64  	%rd15843, %rd28918, 4294967295;
	add.s64 	%rd15844, %rd15843, %rd15842;
	setp.lt.u64 	%p2380, %rd15844, %rd1080;
	selp.s64 	%rd15845, -1, 0, %p2380;
	cvt.u32.u64 	%r6132, %rd15844;
	sub.s32 	%r9090, %r6132, %r6128;
	and.b64  	%rd15846, %rd28919, 4294967295;
	add.s64 	%rd15847, %rd15846, %rd15845;
	setp.lt.u64 	%p2381, %rd15847, %rd1085;
	selp.s64 	%rd15848, -1, 0, %p2381;
	cvt.u32.u64 	%r6133, %rd15847;
	sub.s32 	%r9091, %r6133, %r6127;
	and.b64  	%rd15849, %rd28920, 4294967295;
	add.s64 	%rd15850, %rd15849, %rd15848;
	setp.lt.u64 	%p2382, %rd15850, %rd1081;
	selp.s64 	%rd15851, -1, 0, %p2382;
	cvt.u32.u64 	%r6134, %rd15850;
	sub.s32 	%r9092, %r6134, %r6126;
	and.b64  	%rd15852, %rd28921, 4294967295;
	add.s64 	%rd15853, %rd15852, %rd15851;
	setp.lt.u64 	%p2383, %rd15853, %rd1084;
	selp.s64 	%rd15854, -1, 0, %p2383;
	cvt.u32.u64 	%r6135, %rd15853;
	sub.s32 	%r9093, %r6135, %r6131;
	and.b64  	%rd15855, %rd28922, 4294967295;
	add.s64 	%rd15856, %rd15855, %rd15854;
	setp.lt.u64 	%p2384, %rd15856, %rd1083;
	selp.s64 	%rd15857, -1, 0, %p2384;
	cvt.u32.u64 	%r6136, %rd15856;
	sub.s32 	%r9094, %r6136, %r6130;
	and.b64  	%rd15858, %rd28923, 4294967295;
	add.s64 	%rd15859, %rd15858, %rd15857;
	setp.lt.u64 	%p2385, %rd15859, %rd1082;
	selp.s32 	%r6137, -1, 0, %p2385;
	cvt.u32.u64 	%r6138, %rd15859;
	sub.s32 	%r9095, %r6138, %r6129;
	add.s32 	%r6139, %r9096, %r6137;
	sub.s32 	%r9096, %r6139, %r6113;
$L__BB1_1389:
	setp.gt.u32 	%p2386, %r9096, %r6113;
	@%p2386 bra 	$L__BB1_1402;
	bra.uni 	$L__BB1_1403;
$L__BB1_1390:
	cvt.u32.u64 	%r6140, %rd1082;
	setp.gt.u32 	%p2388, %r9095, %r6140;
	@%p2388 bra 	$L__BB1_1402;
	setp.lt.u32 	%p2389, %r9095, %r6140;
	@%p2389 bra 	$L__BB1_1404;
	cvt.u32.u64 	%r6142, %rd1083;
	setp.gt.u32 	%p2390, %r9094, %r6142;
	@%p2390 bra 	$L__BB1_1402;
	setp.lt.u32 	%p2391, %r9094, %r6142;
	@%p2391 bra 	$L__BB1_1404;
	cvt.u32.u64 	%r6144, %rd1084;
	setp.gt.u32 	%p2392, %r9093, %r6144;
	@%p2392 bra 	$L__BB1_1402;
	setp.lt.u32 	%p2393, %r9093, %r6144;
	@%p2393 bra 	$L__BB1_1404;
	cvt.u32.u64 	%r6146, %rd1081;
	setp.gt.u32 	%p2394, %r9092, %r6146;
	@%p2394 bra 	$L__BB1_1402;
	setp.lt.u32 	%p2395, %r9092, %r6146;
	@%p2395 bra 	$L__BB1_1404;
	cvt.u32.u64 	%r6148, %rd1085;
	setp.gt.u32 	%p2396, %r9091, %r6148;
	@%p2396 bra 	$L__BB1_1402;
	setp.lt.u32 	%p2397, %r9091, %r6148;
	@%p2397 bra 	$L__BB1_1404;
	cvt.u32.u64 	%r6150, %rd1080;
	setp.gt.u32 	%p2398, %r9090, %r6150;
	@%p2398 bra 	$L__BB1_1402;
	setp.lt.u32 	%p2399, %r9090, %r6150;
	setp.lt.u32 	%p2400, %r9089, %r1919;
	or.pred  	%p2401, %p2399, %p2400;
	@%p2401 bra 	$L__BB1_1404;
$L__BB1_1402:
	cvt.u32.u64 	%r6152, %rd1081;
	cvt.u32.u64 	%r6153, %rd1085;
	cvt.u32.u64 	%r6154, %rd1080;
	cvt.u32.u64 	%r6155, %rd1082;
	cvt.u32.u64 	%r6156, %rd1083;
	cvt.u32.u64 	%r6157, %rd1084;
	setp.lt.u32 	%p2402, %r9089, %r1919;
	selp.s64 	%rd15860, -1, 0, %p2402;
	sub.s32 	%r9089, %r9089, %r1919;
	cvt.u64.u32 	%rd15861, %r9090;
	add.s64 	%rd15862, %rd15860, %rd15861;
	setp.lt.u64 	%p2403, %rd15862, %rd1080;
	selp.s64 	%rd15863, -1, 0, %p2403;
	cvt.u32.u64 	%r6158, %rd15862;
	sub.s32 	%r9090, %r6158, %r6154;
	cvt.u64.u32 	%rd15864, %r9091;
	add.s64 	%rd15865, %rd15863, %rd15864;
	setp.lt.u64 	%p2404, %rd15865, %rd1085;
	selp.s64 	%rd15866, -1, 0, %p2404;
	cvt.u32.u64 	%r6159, %rd15865;
	sub.s32 	%r9091, %r6159, %r6153;
	cvt.u64.u32 	%rd15867, %r9092;
	add.s64 	%rd15868, %rd15866, %rd15867;
	setp.lt.u64 	%p2405, %rd15868, %rd1081;
	selp.s64 	%rd15869, -1, 0, %p2405;
	cvt.u32.u64 	%r6160, %rd15868;
	sub.s32 	%r9092, %r6160, %r6152;
	cvt.u64.u32 	%rd15870, %r9093;
	add.s64 	%rd15871, %rd15869, %rd15870;
	setp.lt.u64 	%p2406, %rd15871, %rd1084;
	selp.s64 	%rd15872, -1, 0, %p2406;
	cvt.u32.u64 	%r6161, %rd15871;
	sub.s32 	%r9093, %r6161, %r6157;
	cvt.u64.u32 	%rd15873, %r9094;
	add.s64 	%rd15874, %rd15872, %rd15873;
	setp.lt.u64 	%p2407, %rd15874, %rd1083;
	selp.s64 	%rd15875, -1, 0, %p2407;
	cvt.u32.u64 	%r6162, %rd15874;
	sub.s32 	%r9094, %r6162, %r6156;
	cvt.u64.u32 	%rd15876, %r9095;
	add.s64 	%rd15877, %rd15875, %rd15876;
	setp.lt.u64 	%p2408, %rd15877, %rd1082;
	selp.s32 	%r6163, -1, 0, %p2408;
	cvt.u32.u64 	%r6164, %rd15877;
	sub.s32 	%r9095, %r6164, %r6155;
	add.s32 	%r6165, %r9096, %r6163;
	sub.s32 	%r9096, %r6165, %r6113;
	bra.uni 	$L__BB1_1404;
$L__BB1_1403:
	setp.lt.u32 	%p2387, %r9096, %r6113;
	@%p2387 bra 	$L__BB1_1404;
	bra.uni 	$L__BB1_1390;
$L__BB1_1404:
	mul.wide.u32 	%rd15878, %r9079, 100;
	mov.u64 	%rd15879, const_G_table;
	add.s64 	%rd15880, %rd15879, %rd15878;
	ld.global.u32 	%r1960, [%rd15880+64];
	mul.wide.u32 	%rd15881, %r1960, %r1960;
	cvt.u32.u64 	%r6166, %rd15881;
	shr.u64 	%rd15882, %rd15881, 32;
	ld.global.u32 	%r1961, [%rd15880+68];
	mul.wide.u32 	%rd15883, %r1961, %r1960;
	add.s64 	%rd15884, %rd15882, %rd15883;
	shr.u64 	%rd15885, %rd15884, 32;
	ld.global.u32 	%r1962, [%rd15880+72];
	mul.wide.u32 	%rd15886, %r1962, %r1960;
	add.s64 	%rd15887, %rd15885, %rd15886;
	shr.u64 	%rd15888, %rd15887, 32;
	ld.global.u32 	%r1963, [%rd15880+76];
	mul.wide.u32 	%rd15889, %r1963, %r1960;
	add.s64 	%rd15890, %rd15888, %rd15889;
	shr.u64 	%rd15891, %rd15890, 32;
	ld.global.u32 	%r1964, [%rd15880+80];
	mul.wide.u32 	%rd15892, %r1964, %r1960;
	add.s64 	%rd15893, %rd15891, %rd15892;
	shr.u64 	%rd15894, %rd15893, 32;
	ld.global.u32 	%r1965, [%rd15880+84];
	mul.wide.u32 	%rd15895, %r1965, %r1960;
	add.s64 	%rd15896, %rd15894, %rd15895;
	shr.u64 	%rd15897, %rd15896, 32;
	ld.global.u32 	%r1966, [%rd15880+88];
	mul.wide.u32 	%rd15898, %r1966, %r1960;
	add.s64 	%rd15899, %rd15897, %rd15898;
	shr.u64 	%rd15900, %rd15899, 32;
	ld.global.u32 	%r1967, [%rd15880+92];
	mul.wide.u32 	%rd15901, %r1967, %r1960;
	add.s64 	%rd15902, %rd15900, %rd15901;
	shr.u64 	%rd15903, %rd15902, 32;
	and.b64  	%rd15904, %rd15884, 4294967295;
	add.s64 	%rd15905, %rd15883, %rd15904;
	shr.u64 	%rd15906, %rd15905, 32;
	and.b64  	%rd15907, %rd15887, 4294967295;
	mul.wide.u32 	%rd15908, %r1961, %r1961;
	add.s64 	%rd15909, %rd15906, %rd15907;
	add.s64 	%rd15910, %rd15909, %rd15908;
	shr.u64 	%rd15911, %rd15910, 32;
	and.b64  	%rd15912, %rd15890, 4294967295;
	mul.wide.u32 	%rd15913, %r1962, %r1961;
	add.s64 	%rd15914, %rd15911, %rd15912;
	add.s64 	%rd15915, %rd15914, %rd15913;
	shr.u64 	%rd15916, %rd15915, 32;
	and.b64  	%rd15917, %rd15893, 4294967295;
	mul.wide.u32 	%rd15918, %r1963, %r1961;
	add.s64 	%rd15919, %rd15916, %rd15917;
	add.s64 	%rd15920, %rd15919, %rd15918;
	shr.u64 	%rd15921, %rd15920, 32;
	and.b64  	%rd15922, %rd15896, 4294967295;
	mul.wide.u32 	%rd15923, %r1964, %r1961;
	add.s64 	%rd15924, %rd15921, %rd15922;
	add.s64 	%rd15925, %rd15924, %rd15923;
	shr.u64 	%rd15926, %rd15925, 32;
	and.b64  	%rd15927, %rd15899, 4294967295;
	mul.wide.u32 	%rd15928, %r1965, %r1961;
	add.s64 	%rd15929, %rd15926, %rd15927;
	add.s64 	%rd15930, %rd15929, %rd15928;
	shr.u64 	%rd15931, %rd15930, 32;
	and.b64  	%rd15932, %rd15902, 4294967295;
	mul.wide.u32 	%rd15933, %r1966, %r1961;
	add.s64 	%rd15934, %rd15931, %rd15932;
	add.s64 	%rd15935, %rd15934, %rd15933;
	shr.u64 	%rd15936, %rd15935, 32;
	mul.wide.u32 	%rd15937, %r1967, %r1961;
	add.s64 	%rd15938, %rd15936, %rd15903;
	add.s64 	%rd15939, %rd15938, %rd15937;
	shr.u64 	%rd15940, %rd15939, 32;
	and.b64  	%rd15941, %rd15910, 4294967295;
	add.s64 	%rd15942, %rd15886, %rd15941;
	shr.u64 	%rd15943, %rd15942, 32;
	and.b64  	%rd15944, %rd15915, 4294967295;
	add.s64 	%rd15945, %rd15943, %rd15944;
	add.s64 	%rd15946, %rd15945, %rd15913;
	shr.u64 	%rd15947, %rd15946, 32;
	and.b64  	%rd15948, %rd15920, 4294967295;
	mul.wide.u32 	%rd15949, %r1962, %r1962;
	add.s64 	%rd15950, %rd15947, %rd15948;
	add.s64 	%rd15951, %rd15950, %rd15949;
	shr.u64 	%rd15952, %rd15951, 32;
	and.b64  	%rd15953, %rd15925, 4294967295;
	mul.wide.u32 	%rd15954, %r1963, %r1962;
	add.s64 	%rd15955, %rd15952, %rd15953;
	add.s64 	%rd15956, %rd15955, %rd15954;
	shr.u64 	%rd15957, %rd15956, 32;
	and.b64  	%rd15958, %rd15930, 4294967295;
	mul.wide.u32 	%rd15959, %r1964, %r1962;
	add.s64 	%rd15960, %rd15957, %rd15958;
	add.s64 	%rd15961, %rd15960, %rd15959;
	shr.u64 	%rd15962, %rd15961, 32;
	and.b64  	%rd15963, %rd15935, 4294967295;
	mul.wide.u32 	%rd15964, %r1965, %r1962;
	add.s64 	%rd15965, %rd15962, %rd15963;
	add.s64 	%rd15966, %rd15965, %rd15964;
	shr.u64 	%rd15967, %rd15966, 32;
	and.b64  	%rd15968, %rd15939, 4294967295;
	mul.wide.u32 	%rd15969, %r1966, %r1962;
	add.s64 	%rd15970, %rd15967, %rd15968;
	add.s64 	%rd15971, %rd15970, %rd15969;
	shr.u64 	%rd15972, %rd15971, 32;
	mul.wide.u32 	%rd15973, %r1967, %r1962;
	add.s64 	%rd15974, %rd15972, %rd15940;
	add.s64 	%rd15975, %rd15974, %rd15973;
	shr.u64 	%rd15976, %rd15975, 32;
	and.b64  	%rd15977, %rd15946, 4294967295;
	add.s64 	%rd15978, %rd15889, %rd15977;
	shr.u64 	%rd15979, %rd15978, 32;
	and.b64  	%rd15980, %rd15951, 4294967295;
	add.s64 	%rd15981, %rd15979, %rd15980;
	add.s64 	%rd15982, %rd15981, %rd15918;
	shr.u64 	%rd15983, %rd15982, 32;
	and.b64  	%rd15984, %rd15956, 4294967295;
	add.s64 	%rd15985, %rd15983, %rd15984;
	add.s64 	%rd15986, %rd15985, %rd15954;
	shr.u64 	%rd15987, %rd15986, 32;
	and.b64  	%rd15988, %rd15961, 4294967295;
	mul.wide.u32 	%rd15989, %r1963, %r1963;
	add.s64 	%rd15990, %rd15987, %rd15988;
	add.s64 	%rd15991, %rd15990, %rd15989;
	shr.u64 	%rd15992, %rd15991, 32;
	and.b64  	%rd15993, %rd15966, 4294967295;
	mul.wide.u32 	%rd15994, %r1964, %r1963;
	add.s64 	%rd15995, %rd15992, %rd15993;
	add.s64 	%rd15996, %rd15995, %rd15994;
	shr.u64 	%rd15997, %rd15996, 32;
	and.b64  	%rd15998, %rd15971, 4294967295;
	mul.wide.u32 	%rd15999, %r1965, %r1963;
	add.s64 	%rd16000, %rd15997, %rd15998;
	add.s64 	%rd16001, %rd16000, %rd15999;
	shr.u64 	%rd16002, %rd16001, 32;
	and.b64  	%rd16003, %rd15975, 4294967295;
	mul.wide.u32 	%rd16004, %r1966, %r1963;
	add.s64 	%rd16005, %rd16002, %rd16003;
	add.s64 	%rd16006, %rd16005, %rd16004;
	shr.u64 	%rd16007, %rd16006, 32;
	mul.wide.u32 	%rd16008, %r1967, %r1963;
	add.s64 	%rd16009, %rd16007, %rd15976;
	add.s64 	%rd16010, %rd16009, %rd16008;
	shr.u64 	%rd16011, %rd16010, 32;
	and.b64  	%rd16012, %rd15982, 4294967295;
	add.s64 	%rd16013, %rd15892, %rd16012;
	shr.u64 	%rd16014, %rd16013, 32;
	and.b64  	%rd16015, %rd15986, 4294967295;
	add.s64 	%rd16016, %rd16014, %rd16015;
	add.s64 	%rd16017, %rd16016, %rd15923;
	shr.u64 	%rd16018, %rd16017, 32;
	and.b64  	%rd16019, %rd15991, 4294967295;
	add.s64 	%rd16020, %rd16018, %rd16019;
	add.s64 	%rd16021, %rd16020, %rd15959;
	shr.u64 	%rd16022, %rd16021, 32;
	and.b64  	%rd16023, %rd15996, 4294967295;
	add.s64 	%rd16024, %rd16022, %rd16023;
	add.s64 	%rd16025, %rd16024, %rd15994;
	shr.u64 	%rd16026, %rd16025, 32;
	and.b64  	%rd16027, %rd16001, 4294967295;
	mul.wide.u32 	%rd16028, %r1964, %r1964;
	add.s64 	%rd16029, %rd16026, %rd16027;
	add.s64 	%rd16030, %rd16029, %rd16028;
	shr.u64 	%rd16031, %rd16030, 32;
	and.b64  	%rd16032, %rd16006, 4294967295;
	mul.wide.u32 	%rd16033, %r1965, %r1964;
	add.s64 	%rd16034, %rd16031, %rd16032;
	add.s64 	%rd16035, %rd16034, %rd16033;
	shr.u64 	%rd16036, %rd16035, 32;
	and.b64  	%rd16037, %rd16010, 4294967295;
	mul.wide.u32 	%rd16038, %r1966, %r1964;
	add.s64 	%rd16039, %rd16036, %rd16037;
	add.s64 	%rd16040, %rd16039, %rd16038;
	shr.u64 	%rd16041, %rd16040, 32;
	mul.wide.u32 	%rd16042, %r1967, %r1964;
	add.s64 	%rd16043, %rd16041, %rd16011;
	add.s64 	%rd16044, %rd16043, %rd16042;
	shr.u64 	%rd16045, %rd16044, 32;
	and.b64  	%rd16046, %rd16017, 4294967295;
	add.s64 	%rd16047, %rd15895, %rd16046;
	shr.u64 	%rd16048, %rd16047, 32;
	and.b64  	%rd16049, %rd16021, 4294967295;
	add.s64 	%rd16050, %rd16048, %rd16049;
	add.s64 	%rd16051, %rd16050, %rd15928;
	shr.u64 	%rd16052, %rd16051, 32;
	and.b64  	%rd16053, %rd16025, 4294967295;
	add.s64 	%rd16054, %rd16052, %rd16053;
	add.s64 	%rd16055, %rd16054, %rd15964;
	shr.u64 	%rd16056, %rd16055, 32;
	and.b64  	%rd16057, %rd16030, 4294967295;
	add.s64 	%rd16058, %rd16056, %rd16057;
	add.s64 	%rd16059, %rd16058, %rd15999;
	shr.u64 	%rd16060, %rd16059, 32;
	and.b64  	%rd16061, %rd16035, 4294967295;
	add.s64 	%rd16062, %rd16060, %rd16061;
	add.s64 	%rd16063, %rd16062, %rd16033;
	shr.u64 	%rd16064, %rd16063, 32;
	and.b64  	%rd16065, %rd16040, 4294967295;
	mul.wide.u32 	%rd16066, %r1965, %r1965;
	add.s64 	%rd16067, %rd16064, %rd16065;
	add.s64 	%rd16068, %rd16067, %rd16066;
	shr.u64 	%rd16069, %rd16068, 32;
	and.b64  	%rd16070, %rd16044, 4294967295;
	mul.wide.u32 	%rd16071, %r1966, %r1965;
	add.s64 	%rd16072, %rd16069, %rd16070;
	add.s64 	%rd16073, %rd16072, %rd16071;
	shr.u64 	%rd16074, %rd16073, 32;
	mul.wide.u32 	%rd16075, %r1967, %r1965;
	add.s64 	%rd16076, %rd16074, %rd16045;
	add.s64 	%rd16077, %rd16076, %rd16075;
	shr.u64 	%rd16078, %rd16077, 32;
	and.b64  	%rd16079, %rd16051, 4294967295;
	add.s64 	%rd16080, %rd15898, %rd16079;
	shr.u64 	%rd16081, %rd16080, 32;
	and.b64  	%rd16082, %rd16055, 4294967295;
	add.s64 	%rd16083, %rd16081, %rd16082;
	add.s64 	%rd16084, %rd16083, %rd15933;
	shr.u64 	%rd16085, %rd16084, 32;
	and.b64  	%rd16086, %rd16059, 4294967295;
	add.s64 	%rd16087, %rd16085, %rd16086;
	add.s64 	%rd16088, %rd16087, %rd15969;
	shr.u64 	%rd16089, %rd16088, 32;
	and.b64  	%rd16090, %rd16063, 4294967295;
	add.s64 	%rd16091, %rd16089, %rd16090;
	add.s64 	%rd16092, %rd16091, %rd16004;
	shr.u64 	%rd16093, %rd16092, 32;
	and.b64  	%rd16094, %rd16068, 4294967295;
	add.s64 	%rd16095, %rd16093, %rd16094;
	add.s64 	%rd16096, %rd16095, %rd16038;
	shr.u64 	%rd16097, %rd16096, 32;
	and.b64  	%rd16098, %rd16073, 4294967295;
	add.s64 	%rd16099, %rd16097, %rd16098;
	add.s64 	%rd16100, %rd16099, %rd16071;
	shr.u64 	%rd16101, %rd16100, 32;
	and.b64  	%rd16102, %rd16077, 4294967295;
	mul.wide.u32 	%rd16103, %r1966, %r1966;
	add.s64 	%rd16104, %rd16101, %rd16102;
	add.s64 	%rd16105, %rd16104, %rd16103;
	shr.u64 	%rd16106, %rd16105, 32;
	mul.wide.u32 	%rd16107, %r1967, %r1966;
	add.s64 	%rd16108, %rd16106, %rd16078;
	add.s64 	%rd16109, %rd16108, %rd16107;
	shr.u64 	%rd16110, %rd16109, 32;
	and.b64  	%rd16111, %rd16084, 4294967295;
	add.s64 	%rd16112, %rd15901, %rd16111;
	shr.u64 	%rd16113, %rd16112, 32;
	and.b64  	%rd16114, %rd16088, 4294967295;
	add.s64 	%rd16115, %rd16113, %rd16114;
	add.s64 	%rd16116, %rd16115, %rd15937;
	shr.u64 	%rd16117, %rd16116, 32;
	and.b64  	%rd16118, %rd16092, 4294967295;
	add.s64 	%rd16119, %rd16117, %rd16118;
	add.s64 	%rd16120, %rd16119, %rd15973;
	shr.u64 	%rd16121, %rd16120, 32;
	and.b64  	%rd16122, %rd16096, 4294967295;
	add.s64 	%rd16123, %rd16121, %rd16122;
	add.s64 	%rd16124, %rd16123, %rd16008;
	shr.u64 	%rd16125, %rd16124, 32;
	and.b64  	%rd16126, %rd16100, 4294967295;
	add.s64 	%rd16127, %rd16125, %rd16126;
	add.s64 	%rd16128, %rd16127, %rd16042;
	shr.u64 	%rd16129, %rd16128, 32;
	and.b64  	%rd16130, %rd16105, 4294967295;
	add.s64 	%rd16131, %rd16129, %rd16130;
	add.s64 	%rd16132, %rd16131, %rd16075;
	shr.u64 	%rd16133, %rd16132, 32;
	and.b64  	%rd16134, %rd16109, 4294967295;
	add.s64 	%rd16135, %rd16133, %rd16134;
	add.s64 	%rd16136, %rd16135, %rd16107;
	shr.u64 	%rd16137, %rd16136, 32;
	mul.wide.u32 	%rd16138, %r1967, %r1967;
	add.s64 	%rd16139, %rd16137, %rd16110;
	add.s64 	%rd16140, %rd16139, %rd16138;
	shr.u64 	%rd16141, %rd16140, 32;
	{ .reg .b32 tmp; mov.b64 {tmp, %r6167}, %rd16140; }
	and.b64  	%rd16142, %rd16116, 4294967295;
	mul.lo.s64 	%rd16143, %rd16142, 977;
	cvt.u32.u64 	%r6168, %rd16143;
	shr.u64 	%rd16144, %rd16143, 32;
	and.b64  	%rd16145, %rd16120, 4294967295;
	mad.lo.s64 	%rd16146, %rd16145, 977, %rd16144;
	shr.u64 	%rd16147, %rd16146, 32;
	and.b64  	%rd16148, %rd16124, 4294967295;
	mad.lo.s64 	%rd16149, %rd16148, 977, %rd16147;
	shr.u64 	%rd16150, %rd16149, 32;
	and.b64  	%rd16151, %rd16128, 4294967295;
	mad.lo.s64 	%rd16152, %rd16151, 977, %rd16150;
	shr.u64 	%rd16153, %rd16152, 32;
	and.b64  	%rd16154, %rd16132, 4294967295;
	mad.lo.s64 	%rd16155, %rd16154, 977, %rd16153;
	shr.u64 	%rd16156, %rd16155, 32;
	and.b64  	%rd16157, %rd16136, 4294967295;
	mad.lo.s64 	%rd16158, %rd16157, 977, %rd16156;
	shr.u64 	%rd16159, %rd16158, 32;
	and.b64  	%rd16160, %rd16140, 4294967295;
	mad.lo.s64 	%rd16161, %rd16160, 977, %rd16159;
	shr.u64 	%rd16162, %rd16161, 32;
	mad.lo.s64 	%rd16163, %rd16141, 977, %rd16162;
	{ .reg .b32 tmp; mov.b64 {tmp, %r6169}, %rd16163; }
	add.s32 	%r9106, %r6166, %r6168;
	setp.lt.u32 	%p2410, %r9106, %r6166;
	selp.u64 	%rd16164, 1, 0, %p2410;
	and.b64  	%rd16165, %rd15905, 4294967295;
	and.b64  	%rd16166, %rd16146, 4294967295;
	add.s64 	%rd16167, %rd16165, %rd16164;
	add.s64 	%rd16168, %rd16167, %rd16166;
	shr.u64 	%rd16169, %rd16168, 32;
	and.b64  	%rd16170, %rd15942, 4294967295;
	and.b64  	%rd16171, %rd16149, 4294967295;
	add.s64 	%rd16172, %rd16169, %rd16170;
	add.s64 	%rd16173, %rd16172, %rd16171;
	shr.u64 	%rd16174, %rd16173, 32;
	and.b64  	%rd16175, %rd15978, 4294967295;
	and.b64  	%rd16176, %rd16152, 4294967295;
	add.s64 	%rd16177, %rd16174, %rd16175;
	add.s64 	%rd16178, %rd16177, %rd16176;
	shr.u64 	%rd16179, %rd16178, 32;
	and.b64  	%rd16180, %rd16013, 4294967295;
	and.b64  	%rd16181, %rd16155, 4294967295;
	add.s64 	%rd16182, %rd16179, %rd16180;
	add.s64 	%rd16183, %rd16182, %rd16181;
	shr.u64 	%rd16184, %rd16183, 32;
	and.b64  	%rd16185, %rd16047, 4294967295;
	and.b64  	%rd16186, %rd16158, 4294967295;
	add.s64 	%rd16187, %rd16184, %rd16185;
	add.s64 	%rd16188, %rd16187, %rd16186;
	shr.u64 	%rd16189, %rd16188, 32;
	and.b64  	%rd16190, %rd16080, 4294967295;
	and.b64  	%rd16191, %rd16161, 4294967295;
	add.s64 	%rd16192, %rd16189, %rd16190;
	add.s64 	%rd16193, %rd16192, %rd16191;
	shr.u64 	%rd16194, %rd16193, 32;
	and.b64  	%rd16195, %rd16112, 4294967295;
	and.b64  	%rd16196, %rd16163, 4294967295;
	add.s64 	%rd16197, %rd16194, %rd16195;
	add.s64 	%rd16198, %rd16197, %rd16196;
	{ .reg .b32 tmp; mov.b64 {tmp, %r6170}, %rd16198; }
	add.s32 	%r6171, %r6170, %r6169;
	and.b64  	%rd16199, %rd16168, 4294967295;
	add.s64 	%rd28925, %rd16199, %rd16142;
	shr.u64 	%rd16200, %rd28925, 32;
	and.b64  	%rd16201, %rd16173, 4294967295;
	add.s64 	%rd16202, %rd16200, %rd16201;
	add.s64 	%rd28926, %rd16202, %rd16145;
	shr.u64 	%rd16203, %rd28926, 32;
	and.b64  	%rd16204, %rd16178, 4294967295;
	add.s64 	%rd16205, %rd16203, %rd16204;
	add.s64 	%rd28927, %rd16205, %rd16148;
	shr.u64 	%rd16206, %rd28927, 32;
	and.b64  	%rd16207, %rd16183, 4294967295;
	add.s64 	%rd16208, %rd16206, %rd16207;
	add.s64 	%rd28928, %rd16208, %rd16151;
	shr.u64 	%rd16209, %rd28928, 32;
	and.b64  	%rd16210, %rd16188, 4294967295;
	add.s64 	%rd16211, %rd16209, %rd16210;
	add.s64 	%rd28929, %rd16211, %rd16154;
	shr.u64 	%rd16212, %rd28929, 32;
	and.b64  	%rd16213, %rd16193, 4294967295;
	add.s64 	%rd16214, %rd16212, %rd16213;
	add.s64 	%rd28930, %rd16214, %rd16157;
	shr.u64 	%rd16215, %rd28930, 32;
	and.b64  	%rd16216, %rd16198, 4294967295;
	add.s64 	%rd16217, %rd16215, %rd16216;
	add.s64 	%rd28931, %rd16217, %rd16160;
	{ .reg .b32 tmp; mov.b64 {tmp, %r6172}, %rd28931; }
	add.s32 	%r6173, %r6171, %r6172;
	add.s32 	%r1969, %r6173, %r6167;
	setp.eq.s32 	%p2411, %r1969, 0;
	mov.pred 	%p4570, 0;
	@%p2411 bra 	$L__BB1_1406;
	cvt.u64.u32 	%rd16218, %r1969;
	mul.wide.u32 	%rd16219, %r1969, 977;
	cvt.u32.u64 	%r6174, %rd16219;
	shr.u64 	%rd16220, %rd16219, 32;
	add.s64 	%rd16221, %rd16220, %rd16218;
	shr.u64 	%rd16222, %rd16221, 32;
	add.s32 	%r1970, %r9106, %r6174;
	setp.lt.u32 	%p2412, %r1970, %r9106;
	selp.u64 	%rd16223, 1, 0, %p2412;
	and.b64  	%rd16224, %rd28925, 4294967295;
	and.b64  	%rd16225, %rd16221, 4294967295;
	add.s64 	%rd16226, %rd16224, %rd16223;
	add.s64 	%rd28925, %rd16226, %rd16225;
	shr.u64 	%rd16227, %rd28925, 32;
	and.b64  	%rd16228, %rd28926, 4294967295;
	add.s64 	%rd16229, %rd16227, %rd16228;
	add.s64 	%rd28926, %rd16229, %rd16222;
	shr.u64 	%rd16230, %rd28926, 32;
	and.b64  	%rd16231, %rd28927, 4294967295;
	add.s64 	%rd28927, %rd16230, %rd16231;
	shr.u64 	%rd16232, %rd28927, 32;
	and.b64  	%rd16233, %rd28928, 4294967295;
	add.s64 	%rd28928, %rd16232, %rd16233;
	shr.u64 	%rd16234, %rd28928, 32;
	and.b64  	%rd16235, %rd28929, 4294967295;
	add.s64 	%rd28929, %rd16234, %rd16235;
	shr.u64 	%rd16236, %rd28929, 32;
	and.b64  	%rd16237, %rd28930, 4294967295;
	add.s64 	%rd28930, %rd16236, %rd16237;
	shr.u64 	%rd16238, %rd28930, 32;
	and.b64  	%rd16239, %rd28931, 4294967295;
	add.s64 	%rd28931, %rd16238, %rd16239;
	setp.gt.u64 	%p4570, %rd28931, 4294967295;
	mov.u32 	%r9106, %r1970;
$L__BB1_1406:
	ld.const.u32 	%rd1107, [const_p+4];
	ld.const.u32 	%rd1108, [const_p+12];
	ld.const.u32 	%rd1109, [const_p+24];
	ld.const.u32 	%rd1110, [const_p+20];
	ld.const.u32 	%rd1111, [const_p+16];
	ld.const.u32 	%rd1112, [const_p+8];
	ld.const.u32 	%r1972, [const_p];
	cvt.u32.u64 	%r9113, %rd28931;
	cvt.u32.u64 	%r9112, %rd28930;
	cvt.u32.u64 	%r9111, %rd28929;
	cvt.u32.u64 	%r9110, %rd28928;
	cvt.u32.u64 	%r9109, %rd28927;
	cvt.u32.u64 	%r9108, %rd28926;
	cvt.u32.u64 	%r9107, %rd28925;
	ld.const.u32 	%r6175, [const_p+28];
	setp.lt.u32 	%p2413, %r6175, %r9113;
	or.pred  	%p2414, %p4570, %p2413;
	@%p2414 bra 	$L__BB1_1420;
	setp.gt.u32 	%p2415, %r6175, %r9113;
	@%p2415 bra 	$L__BB1_1421;
	cvt.u32.u64 	%r6176, %rd1109;
	setp.lt.u32 	%p2416, %r6176, %r9112;
	@%p2416 bra 	$L__BB1_1420;
	cvt.u32.u64 	%r6177, %rd1109;
	setp.gt.u32 	%p2417, %r6177, %r9112;
	@%p2417 bra 	$L__BB1_1421;
	cvt.u32.u64 	%r6178, %rd1110;
	setp.lt.u32 	%p2418, %r6178, %r9111;
	@%p2418 bra 	$L__BB1_1420;
	cvt.u32.u64 	%r6179, %rd1110;
	setp.gt.u32 	%p2419, %r6179, %r9111;
	@%p2419 bra 	$L__BB1_1421;
	cvt.u32.u64 	%r6180, %rd1111;
	setp.lt.u32 	%p2420, %r6180, %r9110;
	@%p2420 bra 	$L__BB1_1420;
	cvt.u32.u64 	%r6181, %rd1111;
	setp.gt.u32 	%p2421, %r6181, %r9110;
	@%p2421 bra 	$L__BB1_1421;
	cvt.u32.u64 	%r6182, %rd1108;
	setp.lt.u32 	%p2422, %r6182, %r9109;
	@%p2422 bra 	$L__BB1_1420;
	cvt.u32.u64 	%r6183, %rd1108;
	setp.gt.u32 	%p2423, %r6183, %r9109;
	@%p2423 bra 	$L__BB1_1421;
	cvt.u32.u64 	%r6184, %rd1112;
	setp.lt.u32 	%p2424, %r6184, %r9108;
	@%p2424 bra 	$L__BB1_1420;
	cvt.u32.u64 	%r6185, %rd1112;
	setp.gt.u32 	%p2425, %r6185, %r9108;
	@%p2425 bra 	$L__BB1_1421;
	cvt.u32.u64 	%r6186, %rd1107;
	setp.lt.u32 	%p2426, %r6186, %r9107;
	@%p2426 bra 	$L__BB1_1420;
	cvt.u32.u64 	%r6187, %rd1107;
	setp.gt.u32 	%p2427, %r6187, %r9107;
	setp.lt.u32 	%p2428, %r9106, %r1972;
	or.pred  	%p2429, %p2427, %p2428;
	@%p2429 bra 	$L__BB1_1421;
$L__BB1_1420:
	cvt.u32.u64 	%r6188, %rd1108;
	cvt.u32.u64 	%r6189, %rd1112;
	cvt.u32.u64 	%r6190, %rd1107;
	cvt.u32.u64 	%r6191, %rd1109;
	cvt.u32.u64 	%r6192, %rd1110;
	cvt.u32.u64 	%r6193, %rd1111;
	setp.lt.u32 	%p2430, %r9106, %r1972;
	selp.s64 	%rd16241, -1, 0, %p2430;
	sub.s32 	%r9106, %r9106, %r1972;
	and.b64  	%rd16242, %rd28925, 4294967295;
	add.s64 	%rd16243, %rd16242, %rd16241;
	setp.lt.u64 	%p2431, %rd16243, %rd1107;
	selp.s64 	%rd16244, -1, 0, %p2431;
	cvt.u32.u64 	%r6194, %rd16243;
	sub.s32 	%r9107, %r6194, %r6190;
	and.b64  	%rd16245, %rd28926, 4294967295;
	add.s64 	%rd16246, %rd16245, %rd16244;
	setp.lt.u64 	%p2432, %rd16246, %rd1112;
	selp.s64 	%rd16247, -1, 0, %p2432;
	cvt.u32.u64 	%r6195, %rd16246;
	sub.s32 	%r9108, %r6195, %r6189;
	and.b64  	%rd16248, %rd28927, 4294967295;
	add.s64 	%rd16249, %rd16248, %rd16247;
	setp.lt.u64 	%p2433, %rd16249, %rd1108;
	selp.s64 	%rd16250, -1, 0, %p2433;
	cvt.u32.u64 	%r6196, %rd16249;
	sub.s32 	%r9109, %r6196, %r6188;
	and.b64  	%rd16251, %rd28928, 4294967295;
	add.s64 	%rd16252, %rd16251, %rd16250;
	setp.lt.u64 	%p2434, %rd16252, %rd1111;
	selp.s64 	%rd16253, -1, 0, %p2434;
	cvt.u32.u64 	%r6197, %rd16252;
	sub.s32 	%r9110, %r6197, %r6193;
	and.b64  	%rd16254, %rd28929, 4294967295;
	add.s64 	%rd16255, %rd16254, %rd16253;
	setp.lt.u64 	%p2435, %rd16255, %rd1110;
	selp.s64 	%rd16256, -1, 0, %p2435;
	cvt.u32.u64 	%r6198, %rd16255;
	sub.s32 	%r9111, %r6198, %r6192;
	and.b64  	%rd16257, %rd28930, 4294967295;
	add.s64 	%rd16258, %rd16257, %rd16256;
	setp.lt.u64 	%p2436, %rd16258, %rd1109;
	selp.s32 	%r6199, -1, 0, %p2436;
	cvt.u32.u64 	%r6200, %rd16258;
	sub.s32 	%r9112, %r6200, %r6191;
	add.s32 	%r6201, %r9113, %r6199;
	sub.s32 	%r9113, %r6201, %r6175;
$L__BB1_1421:
	setp.gt.u32 	%p2437, %r9113, %r6175;
	@%p2437 bra 	$L__BB1_1434;
	bra.uni 	$L__BB1_1435;
$L__BB1_1422:
	cvt.u32.u64 	%r6202, %rd1109;
	setp.gt.u32 	%p2439, %r9112, %r6202;
	@%p2439 bra 	$L__BB1_1434;
	cvt.u32.u64 	%r6203, %rd1109;
	setp.lt.u32 	%p2440, %r9112, %r6203;
	@%p2440 bra 	$L__BB1_1436;
	cvt.u32.u64 	%r6204, %rd1110;
	setp.gt.u32 	%p2441, %r9111, %r6204;
	@%p2441 bra 	$L__BB1_1434;
	cvt.u32.u64 	%r6205, %rd1110;
	setp.lt.u32 	%p2442, %r9111, %r6205;
	@%p2442 bra 	$L__BB1_1436;
	cvt.u32.u64 	%r6206, %rd1111;
	setp.gt.u32 	%p2443, %r9110, %r6206;
	@%p2443 bra 	$L__BB1_1434;
	cvt.u32.u64 	%r6207, %rd1111;
	setp.lt.u32 	%p2444, %r9110, %r6207;
	@%p2444 bra 	$L__BB1_1436;
	cvt.u32.u64 	%r6208, %rd1108;
	setp.gt.u32 	%p2445, %r9109, %r6208;
	@%p2445 bra 	$L__BB1_1434;
	cvt.u32.u64 	%r6209, %rd1108;
	setp.lt.u32 	%p2446, %r9109, %r6209;
	@%p2446 bra 	$L__BB1_1436;
	cvt.u32.u64 	%r6210, %rd1112;
	setp.gt.u32 	%p2447, %r9108, %r6210;
	@%p2447 bra 	$L__BB1_1434;
	cvt.u32.u64 	%r6211, %rd1112;
	setp.lt.u32 	%p2448, %r9108, %r6211;
	@%p2448 bra 	$L__BB1_1436;
	cvt.u32.u64 	%r6212, %rd1107;
	setp.gt.u32 	%p2449, %r9107, %r6212;
	@%p2449 bra 	$L__BB1_1434;
	cvt.u32.u64 	%r6213, %rd1107;
	setp.lt.u32 	%p2450, %r9107, %r6213;
	setp.lt.u32 	%p2451, %r9106, %r1972;
	or.pred  	%p2452, %p2450, %p2451;
	@%p2452 bra 	$L__BB1_1436;
$L__BB1_1434:
	cvt.u32.u64 	%r6214, %rd1108;
	cvt.u32.u64 	%r6215, %rd1112;
	cvt.u32.u64 	%r6216, %rd1107;
	cvt.u32.u64 	%r6217, %rd1109;
	cvt.u32.u64 	%r6218, %rd1110;
	cvt.u32.u64 	%r6219, %rd1111;
	setp.lt.u32 	%p2453, %r9106, %r1972;
	selp.s64 	%rd16259, -1, 0, %p2453;
	sub.s32 	%r9106, %r9106, %r1972;
	cvt.u64.u32 	%rd16260, %r9107;
	add.s64 	%rd16261, %rd16259, %rd16260;
	setp.lt.u64 	%p2454, %rd16261, %rd1107;
	selp.s64 	%rd16262, -1, 0, %p2454;
	cvt.u32.u64 	%r6220, %rd16261;
	sub.s32 	%r9107, %r6220, %r6216;
	cvt.u64.u32 	%rd16263, %r9108;
	add.s64 	%rd16264, %rd16262, %rd16263;
	setp.lt.u64 	%p2455, %rd16264, %rd1112;
	selp.s64 	%rd16265, -1, 0, %p2455;
	cvt.u32.u64 	%r6221, %rd16264;
	sub.s32 	%r9108, %r6221, %r6215;
	cvt.u64.u32 	%rd16266, %r9109;
	add.s64 	%rd16267, %rd16265, %rd16266;
	setp.lt.u64 	%p2456, %rd16267, %rd1108;
	selp.s64 	%rd16268, -1, 0, %p2456;
	cvt.u32.u64 	%r6222, %rd16267;
	sub.s32 	%r9109, %r6222, %r6214;
	cvt.u64.u32 	%rd16269, %r9110;
	add.s64 	%rd16270, %rd16268, %rd16269;
	setp.lt.u64 	%p2457, %rd16270, %rd1111;
	selp.s64 	%rd16271, -1, 0, %p2457;
	cvt.u32.u64 	%r6223, %rd16270;
	sub.s32 	%r9110, %r6223, %r6219;
	cvt.u64.u32 	%rd16272, %r9111;
	add.s64 	%rd16273, %rd16271, %rd16272;
	setp.lt.u64 	%p2458, %rd16273, %rd1110;
	selp.s64 	%rd16274, -1, 0, %p2458;
	cvt.u32.u64 	%r6224, %rd16273;
	sub.s32 	%r9111, %r6224, %r6218;
	cvt.u64.u32 	%rd16275, %r9112;
	add.s64 	%rd16276, %rd16274, %rd16275;
	setp.lt.u64 	%p2459, %rd16276, %rd1109;
	selp.s32 	%r6225, -1, 0, %p2459;
	cvt.u32.u64 	%r6226, %rd16276;
	sub.s32 	%r9112, %r6226, %r6217;
	add.s32 	%r6227, %r9113, %r6225;
	sub.s32 	%r9113, %r6227, %r6175;
	bra.uni 	$L__BB1_1436;
$L__BB1_1435:
	setp.lt.u32 	%p2438, %r9113, %r6175;
	@%p2438 bra 	$L__BB1_1436;
	bra.uni 	$L__BB1_1422;
$L__BB1_1436:
	mul.wide.u32 	%rd16277, %r9106, %r9598;
	cvt.u32.u64 	%r6228, %rd16277;
	shr.u64 	%rd16278, %rd16277, 32;
	mul.wide.u32 	%rd16279, %r9107, %r9598;
	add.s64 	%rd16280, %rd16278, %rd16279;
	shr.u64 	%rd16281, %rd16280, 32;
	mul.wide.u32 	%rd16282, %r9108, %r9598;
	add.s64 	%rd16283, %rd16281, %rd16282;
	shr.u64 	%rd16284, %rd16283, 32;
	mul.wide.u32 	%rd16285, %r9109, %r9598;
	add.s64 	%rd16286, %rd16284, %rd16285;
	shr.u64 	%rd16287, %rd16286, 32;
	mul.wide.u32 	%rd16288, %r9110, %r9598;
	add.s64 	%rd16289, %rd16287, %rd16288;
	shr.u64 	%rd16290, %rd16289, 32;
	mul.wide.u32 	%rd16291, %r9111, %r9598;
	add.s64 	%rd16292, %rd16290, %rd16291;
	shr.u64 	%rd16293, %rd16292, 32;
	mul.wide.u32 	%rd16294, %r9112, %r9598;
	add.s64 	%rd16295, %rd16293, %rd16294;
	shr.u64 	%rd16296, %rd16295, 32;
	mul.wide.u32 	%rd16297, %r9113, %r9598;
	add.s64 	%rd16298, %rd16296, %rd16297;
	shr.u64 	%rd16299, %rd16298, 32;
	and.b64  	%rd16300, %rd16280, 4294967295;
	mul.wide.u32 	%rd16301, %r9106, %r9597;
	add.s64 	%rd16302, %rd16301, %rd16300;
	shr.u64 	%rd16303, %rd16302, 32;
	and.b64  	%rd16304, %rd16283, 4294967295;
	mul.wide.u32 	%rd16305, %r9107, %r9597;
	add.s64 	%rd16306, %rd16303, %rd16304;
	add.s64 	%rd16307, %rd16306, %rd16305;
	shr.u64 	%rd16308, %rd16307, 32;
	and.b64  	%rd16309, %rd16286, 4294967295;
	mul.wide.u32 	%rd16310, %r9108, %r9597;
	add.s64 	%rd16311, %rd16308, %rd16309;
	add.s64 	%rd16312, %rd16311, %rd16310;
	shr.u64 	%rd16313, %rd16312, 32;
	and.b64  	%rd16314, %rd16289, 4294967295;
	mul.wide.u32 	%rd16315, %r9109, %r9597;
	add.s64 	%rd16316, %rd16313, %rd16314;
	add.s64 	%rd16317, %rd16316, %rd16315;
	shr.u64 	%rd16318, %rd16317, 32;
	and.b64  	%rd16319, %rd16292, 4294967295;
	mul.wide.u32 	%rd16320, %r9110, %r9597;
	add.s64 	%rd16321, %rd16318, %rd16319;
	add.s64 	%rd16322, %rd16321, %rd16320;
	shr.u64 	%rd16323, %rd16322, 32;
	and.b64  	%rd16324, %rd16295, 4294967295;
	mul.wide.u32 	%rd16325, %r9111, %r9597;
	add.s64 	%rd16326, %rd16323, %rd16324;
	add.s64 	%rd16327, %rd16326, %rd16325;
	shr.u64 	%rd16328, %rd16327, 32;
	and.b64  	%rd16329, %rd16298, 4294967295;
	mul.wide.u32 	%rd16330, %r9112, %r9597;
	add.s64 	%rd16331, %rd16328, %rd16329;
	add.s64 	%rd16332, %rd16331, %rd16330;
	shr.u64 	%rd16333, %rd16332, 32;
	mul.wide.u32 	%rd16334, %r9113, %r9597;
	add.s64 	%rd16335, %rd16333, %rd16299;
	add.s64 	%rd16336, %rd16335, %rd16334;
	shr.u64 	%rd16337, %rd16336, 32;
	and.b64  	%rd16338, %rd16307, 4294967295;
	mul.wide.u32 	%rd16339, %r9106, %r9596;
	add.s64 	%rd16340, %rd16339, %rd16338;
	shr.u64 	%rd16341, %rd16340, 32;
	and.b64  	%rd16342, %rd16312, 4294967295;
	mul.wide.u32 	%rd16343, %r9107, %r9596;
	add.s64 	%rd16344, %rd16341, %rd16342;
	add.s64 	%rd16345, %rd16344, %rd16343;
	shr.u64 	%rd16346, %rd16345, 32;
	and.b64  	%rd16347, %rd16317, 4294967295;
	mul.wide.u32 	%rd16348, %r9108, %r9596;
	add.s64 	%rd16349, %rd16346, %rd16347;
	add.s64 	%rd16350, %rd16349, %rd16348;
	shr.u64 	%rd16351, %rd16350, 32;
	and.b64  	%rd16352, %rd16322, 4294967295;
	mul.wide.u32 	%rd16353, %r9109, %r9596;
	add.s64 	%rd16354, %rd16351, %rd16352;
	add.s64 	%rd16355, %rd16354, %rd16353;
	shr.u64 	%rd16356, %rd16355, 32;
	and.b64  	%rd16357, %rd16327, 4294967295;
	mul.wide.u32 	%rd16358, %r9110, %r9596;
	add.s64 	%rd16359, %rd16356, %rd16357;
	add.s64 	%rd16360, %rd16359, %rd16358;
	shr.u64 	%rd16361, %rd16360, 32;
	and.b64  	%rd16362, %rd16332, 4294967295;
	mul.wide.u32 	%rd16363, %r9111, %r9596;
	add.s64 	%rd16364, %rd16361, %rd16362;
	add.s64 	%rd16365, %rd16364, %rd16363;
	shr.u64 	%rd16366, %rd16365, 32;
	and.b64  	%rd16367, %rd16336, 4294967295;
	mul.wide.u32 	%rd16368, %r9112, %r9596;
	add.s64 	%rd16369, %rd16366, %rd16367;
	add.s64 	%rd16370, %rd16369, %rd16368;
	shr.u64 	%rd16371, %rd16370, 32;
	mul.wide.u32 	%rd16372, %r9113, %r9596;
	add.s64 	%rd16373, %rd16371, %rd16337;
	add.s64 	%rd16374, %rd16373, %rd16372;
	shr.u64 	%rd16375, %rd16374, 32;
	and.b64  	%rd16376, %rd16345, 4294967295;
	mul.wide.u32 	%rd16377, %r9106, %r9595;
	add.s64 	%rd16378, %rd16377, %rd16376;
	shr.u64 	%rd16379, %rd16378, 32;
	and.b64  	%rd16380, %rd16350, 4294967295;
	mul.wide.u32 	%rd16381, %r9107, %r9595;
	add.s64 	%rd16382, %rd16379, %rd16380;
	add.s64 	%rd16383, %rd16382, %rd16381;
	shr.u64 	%rd16384, %rd16383, 32;
	and.b64  	%rd16385, %rd16355, 4294967295;
	mul.wide.u32 	%rd16386, %r9108, %r9595;
	add.s64 	%rd16387, %rd16384, %rd16385;
	add.s64 	%rd16388, %rd16387, %rd16386;
	shr.u64 	%rd16389, %rd16388, 32;
	and.b64  	%rd16390, %rd16360, 4294967295;
	mul.wide.u32 	%rd16391, %r9109, %r9595;
	add.s64 	%rd16392, %rd16389, %rd16390;
	add.s64 	%rd16393, %rd16392, %rd16391;
	shr.u64 	%rd16394, %rd16393, 32;
	and.b64  	%rd16395, %rd16365, 4294967295;
	mul.wide.u32 	%rd16396, %r9110, %r9595;
	add.s64 	%rd16397, %rd16394, %rd16395;
	add.s64 	%rd16398, %rd16397, %rd16396;
	shr.u64 	%rd16399, %rd16398, 32;
	and.b64  	%rd16400, %rd16370, 4294967295;
	mul.wide.u32 	%rd16401, %r9111, %r9595;
	add.s64 	%rd16402, %rd16399, %rd16400;
	add.s64 	%rd16403, %rd16402, %rd16401;
	shr.u64 	%rd16404, %rd16403, 32;
	and.b64  	%rd16405, %rd16374, 4294967295;
	mul.wide.u32 	%rd16406, %r9112, %r9595;
	add.s64 	%rd16407, %rd16404, %rd16405;
	add.s64 	%rd16408, %rd16407, %rd16406;
	shr.u64 	%rd16409, %rd16408, 32;
	mul.wide.u32 	%rd16410, %r9113, %r9595;
	add.s64 	%rd16411, %rd16409, %rd16375;
	add.s64 	%rd16412, %rd16411, %rd16410;
	shr.u64 	%rd16413, %rd16412, 32;
	and.b64  	%rd16414, %rd16383, 4294967295;
	mul.wide.u32 	%rd16415, %r9106, %r9594;
	add.s64 	%rd16416, %rd16415, %rd16414;
	shr.u64 	%rd16417, %rd16416, 32;
	and.b64  	%rd16418, %rd16388, 4294967295;
	mul.wide.u32 	%rd16419, %r9107, %r9594;
	add.s64 	%rd16420, %rd16417, %rd16418;
	add.s64 	%rd16421, %rd16420, %rd16419;
	shr.u64 	%rd16422, %rd16421, 32;
	and.b64  	%rd16423, %rd16393, 4294967295;
	mul.wide.u32 	%rd16424, %r9108, %r9594;
	add.s64 	%rd16425, %rd16422, %rd16423;
	add.s64 	%rd16426, %rd16425, %rd16424;
	shr.u64 	%rd16427, %rd16426, 32;
	and.b64  	%rd16428, %rd16398, 4294967295;
	mul.wide.u32 	%rd16429, %r9109, %r9594;
	add.s64 	%rd16430, %rd16427, %rd16428;
	add.s64 	%rd16431, %rd16430, %rd16429;
	shr.u64 	%rd16432, %rd16431, 32;
	and.b64  	%rd16433, %rd16403, 4294967295;
	mul.wide.u32 	%rd16434, %r9110, %r9594;
	add.s64 	%rd16435, %rd16432, %rd16433;
	add.s64 	%rd16436, %rd16435, %rd16434;
	shr.u64 	%rd16437, %rd16436, 32;
	and.b64  	%rd16438, %rd16408, 4294967295;
	mul.wide.u32 	%rd16439, %r9111, %r9594;
	add.s64 	%rd16440, %rd16437, %rd16438;
	add.s64 	%rd16441, %rd16440, %rd16439;
	shr.u64 	%rd16442, %rd16441, 32;
	and.b64  	%rd16443, %rd16412, 4294967295;
	mul.wide.u32 	%rd16444, %r9112, %r9594;
	add.s64 	%rd16445, %rd16442, %rd16443;
	add.s64 	%rd16446, %rd16445, %rd16444;
	shr.u64 	%rd16447, %rd16446, 32;
	mul.wide.u32 	%rd16448, %r9113, %r9594;
	add.s64 	%rd16449, %rd16447, %rd16413;
	add.s64 	%rd16450, %rd16449, %rd16448;
	shr.u64 	%rd16451, %rd16450, 32;
	and.b64  	%rd16452, %rd16421, 4294967295;
	mul.wide.u32 	%rd16453, %r9106, %r9593;
	add.s64 	%rd16454, %rd16453, %rd16452;
	shr.u64 	%rd16455, %rd16454, 32;
	and.b64  	%rd16456, %rd16426, 4294967295;
	mul.wide.u32 	%rd16457, %r9107, %r9593;
	add.s64 	%rd16458, %rd16455, %rd16456;
	add.s64 	%rd16459, %rd16458, %rd16457;
	shr.u64 	%rd16460, %rd16459, 32;
	and.b64  	%rd16461, %rd16431, 4294967295;
	mul.wide.u32 	%rd16462, %r9108, %r9593;
	add.s64 	%rd16463, %rd16460, %rd16461;
	add.s64 	%rd16464, %rd16463, %rd16462;
	shr.u64 	%rd16465, %rd16464, 32;
	and.b64  	%rd16466, %rd16436, 4294967295;
	mul.wide.u32 	%rd16467, %r9109, %r9593;
	add.s64 	%rd16468, %rd16465, %rd16466;
	add.s64 	%rd16469, %rd16468, %rd16467;
	shr.u64 	%rd16470, %rd16469, 32;
	and.b64  	%rd16471, %rd16441, 4294967295;
	mul.wide.u32 	%rd16472, %r9110, %r9593;
	add.s64 	%rd16473, %rd16470, %rd16471;
	add.s64 	%rd16474, %rd16473, %rd16472;
	shr.u64 	%rd16475, %rd16474, 32;
	and.b64  	%rd16476, %rd16446, 4294967295;
	mul.wide.u32 	%rd16477, %r9111, %r9593;
	add.s64 	%rd16478, %rd16475, %rd16476;
	add.s64 	%rd16479, %rd16478, %rd16477;
	shr.u64 	%rd16480, %rd16479, 32;
	and.b64  	%rd16481, %rd16450, 4294967295;
	mul.wide.u32 	%rd16482, %r9112, %r9593;
	add.s64 	%rd16483, %rd16480, %rd16481;
	add.s64 	%rd16484, %rd16483, %rd16482;
	shr.u64 	%rd16485, %rd16484, 32;
	mul.wide.u32 	%rd16486, %r9113, %r9593;
	add.s64 	%rd16487, %rd16485, %rd16451;
	add.s64 	%rd16488, %rd16487, %rd16486;
	shr.u64 	%rd16489, %rd16488, 32;
	and.b64  	%rd16490, %rd16459, 4294967295;
	mul.wide.u32 	%rd16491, %r9106, %r9592;
	add.s64 	%rd16492, %rd16491, %rd16490;
	shr.u64 	%rd16493, %rd16492, 32;
	and.b64  	%rd16494, %rd16464, 4294967295;
	mul.wide.u32 	%rd16495, %r9107, %r9592;
	add.s64 	%rd16496, %rd16493, %rd16494;
	add.s64 	%rd16497, %rd16496, %rd16495;
	shr.u64 	%rd16498, %rd16497, 32;
	and.b64  	%rd16499, %rd16469, 4294967295;
	mul.wide.u32 	%rd16500, %r9108, %r9592;
	add.s64 	%rd16501, %rd16498, %rd16499;
	add.s64 	%rd16502, %rd16501, %rd16500;
	shr.u64 	%rd16503, %rd16502, 32;
	and.b64  	%rd16504, %rd16474, 4294967295;
	mul.wide.u32 	%rd16505, %r9109, %r9592;
	add.s64 	%rd16506, %rd16503, %rd16504;
	add.s64 	%rd16507, %rd16506, %rd16505;
	shr.u64 	%rd16508, %rd16507, 32;
	and.b64  	%rd16509, %rd16479, 4294967295;
	mul.wide.u32 	%rd16510, %r9110, %r9592;
	add.s64 	%rd16511, %rd16508, %rd16509;
	add.s64 	%rd16512, %rd16511, %rd16510;
	shr.u64 	%rd16513, %rd16512, 32;
	and.b64  	%rd16514, %rd16484, 4294967295;
	mul.wide.u32 	%rd16515, %r9111, %r9592;
	add.s64 	%rd16516, %rd16513, %rd16514;
	add.s64 	%rd16517, %rd16516, %rd16515;
	shr.u64 	%rd16518, %rd16517, 32;
	and.b64  	%rd16519, %rd16488, 4294967295;
	mul.wide.u32 	%rd16520, %r9112, %r9592;
	add.s64 	%rd16521, %rd16518, %rd16519;
	add.s64 	%rd16522, %rd16521, %rd16520;
	shr.u64 	%rd16523, %rd16522, 32;
	mul.wide.u32 	%rd16524, %r9113, %r9592;
	add.s64 	%rd16525, %rd16523, %rd16489;
	add.s64 	%rd16526, %rd16525, %rd16524;
	shr.u64 	%rd16527, %rd16526, 32;
	and.b64  	%rd16528, %rd16497, 4294967295;
	mul.wide.u32 	%rd16529, %r9106, %r9591;
	add.s64 	%rd16530, %rd16529, %rd16528;
	shr.u64 	%rd16531, %rd16530, 32;
	and.b64  	%rd16532, %rd16502, 4294967295;
	mul.wide.u32 	%rd16533, %r9107, %r9591;
	add.s64 	%rd16534, %rd16531, %rd16532;
	add.s64 	%rd16535, %rd16534, %rd16533;
	shr.u64 	%rd16536, %rd16535, 32;
	and.b64  	%rd16537, %rd16507, 4294967295;
	mul.wide.u32 	%rd16538, %r9108, %r9591;
	add.s64 	%rd16539, %rd16536, %rd16537;
	add.s64 	%rd16540, %rd16539, %rd16538;
	shr.u64 	%rd16541, %rd16540, 32;
	and.b64  	%rd16542, %rd16512, 4294967295;
	mul.wide.u32 	%rd16543, %r9109, %r9591;
	add.s64 	%rd16544, %rd16541, %rd16542;
	add.s64 	%rd16545, %rd16544, %rd16543;
	shr.u64 	%rd16546, %rd16545, 32;
	and.b64  	%rd16547, %rd16517, 4294967295;
	mul.wide.u32 	%rd16548, %r9110, %r9591;
	add.s64 	%rd16549, %rd16546, %rd16547;
	add.s64 	%rd16550, %rd16549, %rd16548;
	shr.u64 	%rd16551, %rd16550, 32;
	and.b64  	%rd16552, %rd16522, 4294967295;
	mul.wide.u32 	%rd16553, %r9111, %r9591;
	add.s64 	%rd16554, %rd16551, %rd16552;
	add.s64 	%rd16555, %rd16554, %rd16553;
	shr.u64 	%rd16556, %rd16555, 32;
	and.b64  	%rd16557, %rd16526, 4294967295;
	mul.wide.u32 	%rd16558, %r9112, %r9591;
	add.s64 	%rd16559, %rd16556, %rd16557;
	add.s64 	%rd16560, %rd16559, %rd16558;
	shr.u64 	%rd16561, %rd16560, 32;
	mul.wide.u32 	%rd16562, %r9113, %r9591;
	add.s64 	%rd16563, %rd16561, %rd16527;
	add.s64 	%rd16564, %rd16563, %rd16562;
	shr.u64 	%rd16565, %rd16564, 32;
	{ .reg .b32 tmp; mov.b64 {tmp, %r6229}, %rd16564; }
	and.b64  	%rd16566, %rd16535, 4294967295;
	mul.lo.s64 	%rd16567, %rd16566, 977;
	cvt.u32.u64 	%r6230, %rd16567;
	shr.u64 	%rd16568, %rd16567, 32;
	and.b64  	%rd16569, %rd16540, 4294967295;
	mad.lo.s64 	%rd16570, %rd16569, 977, %rd16568;
	shr.u64 	%rd16571, %rd16570, 32;
	and.b64  	%rd16572, %rd16545, 4294967295;
	mad.lo.s64 	%rd16573, %rd16572, 977, %rd16571;
	shr.u64 	%rd16574, %rd16573, 32;
	and.b64  	%rd16575, %rd16550, 4294967295;
	mad.lo.s64 	%rd16576, %rd16575, 977, %rd16574;
	shr.u64 	%rd16577, %rd16576, 32;
	and.b64  	%rd16578, %rd16555, 4294967295;
	mad.lo.s64 	%rd16579, %rd16578, 977, %rd16577;
	shr.u64 	%rd16580, %rd16579, 32;
	and.b64  	%rd16581, %rd16560, 4294967295;
	mad.lo.s64 	%rd16582, %rd16581, 977, %rd16580;
	shr.u64 	%rd16583, %rd16582, 32;
	and.b64  	%rd16584, %rd16564, 4294967295;
	mad.lo.s64 	%rd16585, %rd16584, 977, %rd16583;
	shr.u64 	%rd16586, %rd16585, 32;
	mad.lo.s64 	%rd16587, %rd16565, 977, %rd16586;
	{ .reg .b32 tmp; mov.b64 {tmp, %r6231}, %rd16587; }
	add.s32 	%r9123, %r6228, %r6230;
	setp.lt.u32 	%p2461, %r9123, %r6228;
	selp.u64 	%rd16588, 1, 0, %p2461;
	and.b64  	%rd16589, %rd16302, 4294967295;
	and.b64  	%rd16590, %rd16570, 4294967295;
	add.s64 	%rd16591, %rd16589, %rd16588;
	add.s64 	%rd16592, %rd16591, %rd16590;
	shr.u64 	%rd16593, %rd16592, 32;
	and.b64  	%rd16594, %rd16340, 4294967295;
	and.b64  	%rd16595, %rd16573, 4294967295;
	add.s64 	%rd16596, %rd16593, %rd16594;
	add.s64 	%rd16597, %rd16596, %rd16595;
	shr.u64 	%rd16598, %rd16597, 32;
	and.b64  	%rd16599, %rd16378, 4294967295;
	and.b64  	%rd16600, %rd16576, 4294967295;
	add.s64 	%rd16601, %rd16598, %rd16599;
	add.s64 	%rd16602, %rd16601, %rd16600;
	shr.u64 	%rd16603, %rd16602, 32;
	and.b64  	%rd16604, %rd16416, 4294967295;
	and.b64  	%rd16605, %rd16579, 4294967295;
	add.s64 	%rd16606, %rd16603, %rd16604;
	add.s64 	%rd16607, %rd16606, %rd16605;
	shr.u64 	%rd16608, %rd16607, 32;
	and.b64  	%rd16609, %rd16454, 4294967295;
	and.b64  	%rd16610, %rd16582, 4294967295;
	add.s64 	%rd16611, %rd16608, %rd16609;
	add.s64 	%rd16612, %rd16611, %rd16610;
	shr.u64 	%rd16613, %rd16612, 32;
	and.b64  	%rd16614, %rd16492, 4294967295;
	and.b64  	%rd16615, %rd16585, 4294967295;
	add.s64 	%rd16616, %rd16613, %rd16614;
	add.s64 	%rd16617, %rd16616, %rd16615;
	shr.u64 	%rd16618, %rd16617, 32;
	and.b64  	%rd16619, %rd16530, 4294967295;
	and.b64  	%rd16620, %rd16587, 4294967295;
	add.s64 	%rd16621, %rd16618, %rd16619;
	add.s64 	%rd16622, %rd16621, %rd16620;
	{ .reg .b32 tmp; mov.b64 {tmp, %r6232}, %rd16622; }
	add.s32 	%r6233, %r6232, %r6231;
	and.b64  	%rd16623, %rd16592, 4294967295;
	add.s64 	%rd28932, %rd16623, %rd16566;
	shr.u64 	%rd16624, %rd28932, 32;
	and.b64  	%rd16625, %rd16597, 4294967295;
	add.s64 	%rd16626, %rd16624, %rd16625;
	add.s64 	%rd28933, %rd16626, %rd16569;
	shr.u64 	%rd16627, %rd28933, 32;
	and.b64  	%rd16628, %rd16602, 4294967295;
	add.s64 	%rd16629, %rd16627, %rd16628;
	add.s64 	%rd28934, %rd16629, %rd16572;
	shr.u64 	%rd16630, %rd28934, 32;
	and.b64  	%rd16631, %rd16607, 4294967295;
	add.s64 	%rd16632, %rd16630, %rd16631;
	add.s64 	%rd28935, %rd16632, %rd16575;
	shr.u64 	%rd16633, %rd28935, 32;
	and.b64  	%rd16634, %rd16612, 4294967295;
	add.s64 	%rd16635, %rd16633, %rd16634;
	add.s64 	%rd28936, %rd16635, %rd16578;
	shr.u64 	%rd16636, %rd28936, 32;
	and.b64  	%rd16637, %rd16617, 4294967295;
	add.s64 	%rd16638, %rd16636, %rd16637;
	add.s64 	%rd28937, %rd16638, %rd16581;
	shr.u64 	%rd16639, %rd28937, 32;
	and.b64  	%rd16640, %rd16622, 4294967295;
	add.s64 	%rd16641, %rd16639, %rd16640;
	add.s64 	%rd28938, %rd16641, %rd16584;
	{ .reg .b32 tmp; mov.b64 {tmp, %r6234}, %rd28938; }
	add.s32 	%r6235, %r6233, %r6234;
	add.s32 	%r2014, %r6235, %r6229;
	setp.eq.s32 	%p2462, %r2014, 0;
	mov.pred 	%p4571, 0;
	@%p2462 bra 	$L__BB1_1438;
	cvt.u64.u32 	%rd16642, %r2014;
	mul.wide.u32 	%rd16643, %r2014, 977;
	cvt.u32.u64 	%r6236, %rd16643;
	shr.u64 	%rd16644, %rd16643, 32;
	add.s64 	%rd16645, %rd16644, %rd16642;
	shr.u64 	%rd16646, %rd16645, 32;
	add.s32 	%r2015, %r9123, %r6236;
	setp.lt.u32 	%p2463, %r2015, %r9123;
	selp.u64 	%rd16647, 1, 0, %p2463;
	and.b64  	%rd16648, %rd28932, 4294967295;
	and.b64  	%rd16649, %rd16645, 4294967295;
	add.s64 	%rd16650, %rd16648, %rd16647;
	add.s64 	%rd28932, %rd16650, %rd16649;
	shr.u64 	%rd16651, %rd28932, 32;
	and.b64  	%rd16652, %rd28933, 4294967295;
	add.s64 	%rd16653, %rd16651, %rd16652;
	add.s64 	%rd28933, %rd16653, %rd16646;
	shr.u64 	%rd16654, %rd28933, 32;
	and.b64  	%rd16655, %rd28934, 4294967295;
	add.s64 	%rd28934, %rd16654, %rd16655;
	shr.u64 	%rd16656, %rd28934, 32;
	and.b64  	%rd16657, %rd28935, 4294967295;
	add.s64 	%rd28935, %rd16656, %rd16657;
	shr.u64 	%rd16658, %rd28935, 32;
	and.b64  	%rd16659, %rd28936, 4294967295;
	add.s64 	%rd28936, %rd16658, %rd16659;
	shr.u64 	%rd16660, %rd28936, 32;
	and.b64  	%rd16661, %rd28937, 4294967295;
	add.s64 	%rd28937, %rd16660, %rd16661;
	shr.u64 	%rd16662, %rd28937, 32;
	and.b64  	%rd16663, %rd28938, 4294967295;
	add.s64 	%rd28938, %rd16662, %rd16663;
	setp.gt.u64 	%p4571, %rd28938, 4294967295;
	mov.u32 	%r9123, %r2015;
$L__BB1_1438:
	ld.const.u32 	%rd1134, [const_p+4];
	ld.const.u32 	%rd1135, [const_p+12];
	ld.const.u32 	%rd1136, [const_p+24];
	ld.const.u32 	%rd1137, [const_p+20];
	ld.const.u32 	%rd1138, [const_p+16];
	ld.const.u32 	%rd1139, [const_p+8];
	ld.const.u32 	%r2017, [const_p];
	cvt.u32.u64 	%r9130, %rd28938;
	cvt.u32.u64 	%r9129, %rd28937;
	cvt.u32.u64 	%r9128, %rd28936;
	cvt.u32.u64 	%r9127, %rd28935;
	cvt.u32.u64 	%r9126, %rd28934;
	cvt.u32.u64 	%r9125, %rd28933;
	cvt.u32.u64 	%r9124, %rd28932;
	ld.const.u32 	%r6237, [const_p+28];
	setp.lt.u32 	%p2464, %r6237, %r9130;
	or.pred  	%p2465, %p4571, %p2464;
	@%p2465 bra 	$L__BB1_1452;
	setp.gt.u32 	%p2466, %r6237, %r9130;
	@%p2466 bra 	$L__BB1_1453;
	cvt.u32.u64 	%r6238, %rd1136;
	setp.lt.u32 	%p2467, %r6238, %r9129;
	@%p2467 bra 	$L__BB1_1452;
	cvt.u32.u64 	%r6239, %rd1136;
	setp.gt.u32 	%p2468, %r6239, %r9129;
	@%p2468 bra 	$L__BB1_1453;
	cvt.u32.u64 	%r6240, %rd1137;
	setp.lt.u32 	%p2469, %r6240, %r9128;
	@%p2469 bra 	$L__BB1_1452;
	cvt.u32.u64 	%r6241, %rd1137;
	setp.gt.u32 	%p2470, %r6241, %r9128;
	@%p2470 bra 	$L__BB1_1453;
	cvt.u32.u64 	%r6242, %rd1138;
	setp.lt.u32 	%p2471, %r6242, %r9127;
	@%p2471 bra 	$L__BB1_1452;
	cvt.u32.u64 	%r6243, %rd1138;
	setp.gt.u32 	%p2472, %r6243, %r9127;
	@%p2472 bra 	$L__BB1_1453;
	cvt.u32.u64 	%r6244, %rd1135;
	setp.lt.u32 	%p2473, %r6244, %r9126;
	@%p2473 bra 	$L__BB1_1452;
	cvt.u32.u64 	%r6245, %rd1135;
	setp.gt.u32 	%p2474, %r6245, %r9126;
	@%p2474 bra 	$L__BB1_1453;
	cvt.u32.u64 	%r6246, %rd1139;
	setp.lt.u32 	%p2475, %r6246, %r9125;
	@%p2475 bra 	$L__BB1_1452;
	cvt.u32.u64 	%r6247, %rd1139;
	setp.gt.u32 	%p2476, %r6247, %r9125;
	@%p2476 bra 	$L__BB1_1453;
	cvt.u32.u64 	%r6248, %rd1134;
	setp.lt.u32 	%p2477, %r6248, %r9124;
	@%p2477 bra 	$L__BB1_1452;
	cvt.u32.u64 	%r6249, %rd1134;
	setp.gt.u32 	%p2478, %r6249, %r9124;
	setp.lt.u32 	%p2479, %r9123, %r2017;
	or.pred  	%p2480, %p2478, %p2479;
	@%p2480 bra 	$L__BB1_1453;
$L__BB1_1452:
	cvt.u32.u64 	%r6250, %rd1135;
	cvt.u32.u64 	%r6251, %rd1139;
	cvt.u32.u64 	%r6252, %rd1134;
	cvt.u32.u64 	%r6253, %rd1136;
	cvt.u32.u64 	%r6254, %rd1137;
	cvt.u32.u64 	%r6255, %rd1138;
	setp.lt.u32 	%p2481, %r9123, %r2017;
	selp.s64 	%rd16665, -1, 0, %p2481;
	sub.s32 	%r9123, %r9123, %r2017;
	and.b64  	%rd16666, %rd28932, 4294967295;
	add.s64 	%rd16667, %rd16666, %rd16665;
	setp.lt.u64 	%p2482, %rd16667, %rd1134;
	selp.s64 	%rd16668, -1, 0, %p2482;
	cvt.u32.u64 	%r6256, %rd16667;
	sub.s32 	%r9124, %r6256, %r6252;
	and.b64  	%rd16669, %rd28933, 4294967295;
	add.s64 	%rd16670, %rd16669, %rd16668;
	setp.lt.u64 	%p2483, %rd16670, %rd1139;
	selp.s64 	%rd16671, -1, 0, %p2483;
	cvt.u32.u64 	%r6257, %rd16670;
	sub.s32 	%r9125, %r6257, %r6251;
	and.b64  	%rd16672, %rd28934, 4294967295;
	add.s64 	%rd16673, %rd16672, %rd16671;
	setp.lt.u64 	%p2484, %rd16673, %rd1135;
	selp.s64 	%rd16674, -1, 0, %p2484;
	cvt.u32.u64 	%r6258, %rd16673;
	sub.s32 	%r9126, %r6258, %r6250;
	and.b64  	%rd16675, %rd28935, 4294967295;
	add.s64 	%rd16676, %rd16675, %rd16674;
	setp.lt.u64 	%p2485, %rd16676, %rd1138;
	selp.s64 	%rd16677, -1, 0, %p2485;
	cvt.u32.u64 	%r6259, %rd16676;
	sub.s32 	%r9127, %r6259, %r6255;
	and.b64  	%rd16678, %rd28936, 4294967295;
	add.s64 	%rd16679, %rd16678, %rd16677;
	setp.lt.u64 	%p2486, %rd16679, %rd1137;
	selp.s64 	%rd16680, -1, 0, %p2486;
	cvt.u32.u64 	%r6260, %rd16679;
	sub.s32 	%r9128, %r6260, %r6254;
	and.b64  	%rd16681, %rd28937, 4294967295;
	add.s64 	%rd16682, %rd16681, %rd16680;
	setp.lt.u64 	%p2487, %rd16682, %rd1136;
	selp.s32 	%r6261, -1, 0, %p2487;
	cvt.u32.u64 	%r6262, %rd16682;
	sub.s32 	%r9129, %r6262, %r6253;
	add.s32 	%r6263, %r9130, %r6261;
	sub.s32 	%r9130, %r6263, %r6237;
$L__BB1_1453:
	setp.gt.u32 	%p2488, %r9130, %r6237;
	@%p2488 bra 	$L__BB1_1466;
	bra.uni 	$L__BB1_1467;
$L__BB1_1454:
	cvt.u32.u64 	%r6264, %rd1136;
	setp.gt.u32 	%p2490, %r9129, %r6264;
	@%p2490 bra 	$L__BB1_1466;
	cvt.u32.u64 	%r6265, %rd1136;
	setp.lt.u32 	%p2491, %r9129, %r6265;
	@%p2491 bra 	$L__BB1_1468;
	cvt.u32.u64 	%r6266, %rd1137;
	setp.gt.u32 	%p2492, %r9128, %r6266;
	@%p2492 bra 	$L__BB1_1466;
	cvt.u32.u64 	%r6267, %rd1137;
	setp.lt.u32 	%p2493, %r9128, %r6267;
	@%p2493 bra 	$L__BB1_1468;
	cvt.u32.u64 	%r6268, %rd1138;
	setp.gt.u32 	%p2494, %r9127, %r6268;
	@%p2494 bra 	$L__BB1_1466;
	cvt.u32.u64 	%r6269, %rd1138;
	setp.lt.u32 	%p2495, %r9127, %r6269;
	@%p2495 bra 	$L__BB1_1468;
	cvt.u32.u64 	%r6270, %rd1135;
	setp.gt.u32 	%p2496, %r9126, %r6270;
	@%p2496 bra 	$L__BB1_1466;
	cvt.u32.u64 	%r6271, %rd1135;
	setp.lt.u32 	%p2497, %r9126, %r6271;
	@%p2497 bra 	$L__BB1_1468;
	cvt.u32.u64 	%r6272, %rd1139;
	setp.gt.u32 	%p2498, %r9125, %r6272;
	@%p2498 bra 	$L__BB1_1466;
	cvt.u32.u64 	%r6273, %rd1139;
	setp.lt.u32 	%p2499, %r9125, %r6273;
	@%p2499 bra 	$L__BB1_1468;
	cvt.u32.u64 	%r6274, %rd1134;
	setp.gt.u32 	%p2500, %r9124, %r6274;
	@%p2500 bra 	$L__BB1_1466;
	cvt.u32.u64 	%r6275, %rd1134;
	setp.lt.u32 	%p2501, %r9124, %r6275;
	setp.lt.u32 	%p2502, %r9123, %r2017;
	or.pred  	%p2503, %p2501, %p2502;
	@%p2503 bra 	$L__BB1_1468;
$L__BB1_1466:
	cvt.u32.u64 	%r6276, %rd1135;
	cvt.u32.u64 	%r6277, %rd1139;
	cvt.u32.u64 	%r6278, %rd1134;
	cvt.u32.u64 	%r6279, %rd1136;
	cvt.u32.u64 	%r6280, %rd1137;
	cvt.u32.u64 	%r6281, %rd1138;
	setp.lt.u32 	%p2504, %r9123, %r2017;
	selp.s64 	%rd16683, -1, 0, %p2504;
	sub.s32 	%r9123, %r9123, %r2017;
	cvt.u64.u32 	%rd16684, %r9124;
	add.s64 	%rd16685, %rd16683, %rd16684;
	setp.lt.u64 	%p2505, %rd16685, %rd1134;
	selp.s64 	%rd16686, -1, 0, %p2505;
	cvt.u32.u64 	%r6282, %rd16685;
	sub.s32 	%r9124, %r6282, %r6278;
	cvt.u64.u32 	%rd16687, %r9125;
	add.s64 	%rd16688, %rd16686, %rd16687;
	setp.lt.u64 	%p2506, %rd16688, %rd1139;
	selp.s64 	%rd16689, -1, 0, %p2506;
	cvt.u32.u64 	%r6283, %rd16688;
	sub.s32 	%r9125, %r6283, %r6277;
	cvt.u64.u32 	%rd16690, %r9126;
	add.s64 	%rd16691, %rd16689, %rd16690;
	setp.lt.u64 	%p2507, %rd16691, %rd1135;
	selp.s64 	%rd16692, -1, 0, %p2507;
	cvt.u32.u64 	%r6284, %rd16691;
	sub.s32 	%r9126, %r6284, %r6276;
	cvt.u64.u32 	%rd16693, %r9127;
	add.s64 	%rd16694, %rd16692, %rd16693;
	setp.lt.u64 	%p2508, %rd16694, %rd1138;
	selp.s64 	%rd16695, -1, 0, %p2508;
	cvt.u32.u64 	%r6285, %rd16694;
	sub.s32 	%r9127, %r6285, %r6281;
	cvt.u64.u32 	%rd16696, %r9128;
	add.s64 	%rd16697, %rd16695, %rd16696;
	setp.lt.u64 	%p2509, %rd16697, %rd1137;
	selp.s64 	%rd16698, -1, 0, %p2509;
	cvt.u32.u64 	%r6286, %rd16697;
	sub.s32 	%r9128, %r6286, %r6280;
	cvt.u64.u32 	%rd16699, %r9129;
	add.s64 	%rd16700, %rd16698, %rd16699;
	setp.lt.u64 	%p2510, %rd16700, %rd1136;
	selp.s32 	%r6287, -1, 0, %p2510;
	cvt.u32.u64 	%r6288, %rd16700;
	sub.s32 	%r9129, %r6288, %r6279;
	add.s32 	%r6289, %r9130, %r6287;
	sub.s32 	%r9130, %r6289, %r6237;
	bra.uni 	$L__BB1_1468;
$L__BB1_1467:
	setp.lt.u32 	%p2489, %r9130, %r6237;
	@%p2489 bra 	$L__BB1_1468;
	bra.uni 	$L__BB1_1454;
$L__BB1_1468:
	mul.wide.u32 	%rd16701, %r9079, 100;
	mov.u64 	%rd16702, const_G_table;
	add.s64 	%rd16703, %rd16702, %rd16701;
	ld.global.u32 	%r6290, [%rd16703];
	mul.wide.u32 	%rd16704, %r9089, %r6290;
	cvt.u32.u64 	%r6291, %rd16704;
	shr.u64 	%rd16705, %rd16704, 32;
	mul.wide.u32 	%rd16706, %r9090, %r6290;
	add.s64 	%rd16707, %rd16705, %rd16706;
	shr.u64 	%rd16708, %rd16707, 32;
	mul.wide.u32 	%rd16709, %r9091, %r6290;
	add.s64 	%rd16710, %rd16708, %rd16709;
	shr.u64 	%rd16711, %rd16710, 32;
	mul.wide.u32 	%rd16712, %r9092, %r6290;
	add.s64 	%rd16713, %rd16711, %rd16712;
	shr.u64 	%rd16714, %rd16713, 32;
	mul.wide.u32 	%rd16715, %r9093, %r6290;
	add.s64 	%rd16716, %rd16714, %rd16715;
	shr.u64 	%rd16717, %rd16716, 32;
	mul.wide.u32 	%rd16718, %r9094, %r6290;
	add.s64 	%rd16719, %rd16717, %rd16718;
	shr.u64 	%rd16720, %rd16719, 32;
	mul.wide.u32 	%rd16721, %r9095, %r6290;
	add.s64 	%rd16722, %rd16720, %rd16721;
	shr.u64 	%rd16723, %rd16722, 32;
	mul.wide.u32 	%rd16724, %r9096, %r6290;
	add.s64 	%rd16725, %rd16723, %rd16724;
	shr.u64 	%rd16726, %rd16725, 32;
	ld.global.u32 	%r6292, [%rd16703+4];
	and.b64  	%rd16727, %rd16707, 4294967295;
	mul.wide.u32 	%rd16728, %r9089, %r6292;
	add.s64 	%rd16729, %rd16728, %rd16727;
	shr.u64 	%rd16730, %rd16729, 32;
	and.b64  	%rd16731, %rd16710, 4294967295;
	mul.wide.u32 	%rd16732, %r9090, %r6292;
	add.s64 	%rd16733, %rd16730, %rd16731;
	add.s64 	%rd16734, %rd16733, %rd16732;
	shr.u64 	%rd16735, %rd16734, 32;
	and.b64  	%rd16736, %rd16713, 4294967295;
	mul.wide.u32 	%rd16737, %r9091, %r6292;
	add.s64 	%rd16738, %rd16735, %rd16736;
	add.s64 	%rd16739, %rd16738, %rd16737;
	shr.u64 	%rd16740, %rd16739, 32;
	and.b64  	%rd16741, %rd16716, 4294967295;
	mul.wide.u32 	%rd16742, %r9092, %r6292;
	add.s64 	%rd16743, %rd16740, %rd16741;
	add.s64 	%rd16744, %rd16743, %rd16742;
	shr.u64 	%rd16745, %rd16744, 32;
	and.b64  	%rd16746, %rd16719, 4294967295;
	mul.wide.u32 	%rd16747, %r9093, %r6292;
	add.s64 	%rd16748, %rd16745, %rd16746;
	add.s64 	%rd16749, %rd16748, %rd16747;
	shr.u64 	%rd16750, %rd16749, 32;
	and.b64  	%rd16751, %rd16722, 4294967295;
	mul.wide.u32 	%rd16752, %r9094, %r6292;
	add.s64 	%rd16753, %rd16750, %rd16751;
	add.s64 	%rd16754, %rd16753, %rd16752;
	shr.u64 	%rd16755, %rd16754, 32;
	and.b64  	%rd16756, %rd16725, 4294967295;
	mul.wide.u32 	%rd16757, %r9095, %r6292;
	add.s64 	%rd16758, %rd16755, %rd16756;
	add.s64 	%rd16759, %rd16758, %rd16757;
	shr.u64 	%rd16760, %rd16759, 32;
	mul.wide.u32 	%rd16761, %r9096, %r6292;
	add.s64 	%rd16762, %rd16760, %rd16726;
	add.s64 	%rd16763, %rd16762, %rd16761;
	shr.u64 	%rd16764, %rd16763, 32;
	ld.global.u32 	%r6293, [%rd16703+8];
	and.b64  	%rd16765, %rd16734, 4294967295;
	mul.wide.u32 	%rd16766, %r9089, %r6293;
	add.s64 	%rd16767, %rd16766, %rd16765;
	shr.u64 	%rd16768, %rd16767, 32;
	and.b64  	%rd16769, %rd16739, 4294967295;
	mul.wide.u32 	%rd16770, %r9090, %r6293;
	add.s64 	%rd16771, %rd16768, %rd16769;
	add.s64 	%rd16772, %rd16771, %rd16770;
	shr.u64 	%rd16773, %rd16772, 32;
	and.b64  	%rd16774, %rd16744, 4294967295;
	mul.wide.u32 	%rd16775, %r9091, %r6293;
	add.s64 	%rd16776, %rd16773, %rd16774;
	add.s64 	%rd16777, %rd16776, %rd16775;
	shr.u64 	%rd16778, %rd16777, 32;
	and.b64  	%rd16779, %rd16749, 4294967295;
	mul.wide.u32 	%rd16780, %r9092, %r6293;
	add.s64 	%rd16781, %rd16778, %rd16779;
	add.s64 	%rd16782, %rd16781, %rd16780;
	shr.u64 	%rd16783, %rd16782, 32;
	and.b64  	%rd16784, %rd16754, 4294967295;
	mul.wide.u32 	%rd16785, %r9093, %r6293;
	add.s64 	%rd16786, %rd16783, %rd16784;
	add.s64 	%rd16787, %rd16786, %rd16785;
	shr.u64 	%rd16788, %rd16787, 32;
	and.b64  	%rd16789, %rd16759, 4294967295;
	mul.wide.u32 	%rd16790, %r9094, %r6293;
	add.s64 	%rd16791, %rd16788, %rd16789;
	add.s64 	%rd16792, %rd16791, %rd16790;
	shr.u64 	%rd16793, %rd16792, 32;
	and.b64  	%rd16794, %rd16763, 4294967295;
	mul.wide.u32 	%rd16795, %r9095, %r6293;
	add.s64 	%rd16796, %rd16793, %rd16794;
	add.s64 	%rd16797, %rd16796, %rd16795;
	shr.u64 	%rd16798, %rd16797, 32;
	mul.wide.u32 	%rd16799, %r9096, %r6293;
	add.s64 	%rd16800, %rd16798, %rd16764;
	add.s64 	%rd16801, %rd16800, %rd16799;
	shr.u64 	%rd16802, %rd16801, 32;
	ld.global.u32 	%r6294, [%rd16703+12];
	and.b64  	%rd16803, %rd16772, 4294967295;
	mul.wide.u32 	%rd16804, %r9089, %r6294;
	add.s64 	%rd16805, %rd16804, %rd16803;
	shr.u64 	%rd16806, %rd16805, 32;
	and.b64  	%rd16807, %rd16777, 4294967295;
	mul.wide.u32 	%rd16808, %r9090, %r6294;
	add.s64 	%rd16809, %rd16806, %rd16807;
	add.s64 	%rd16810, %rd16809, %rd16808;
	shr.u64 	%rd16811, %rd16810, 32;
	and.b64  	%rd16812, %rd16782, 4294967295;
	mul.wide.u32 	%rd16813, %r9091, %r6294;
	add.s64 	%rd16814, %rd16811, %rd16812;
	add.s64 	%rd16815, %rd16814, %rd16813;
	shr.u64 	%rd16816, %rd16815, 32;
	and.b64  	%rd16817, %rd16787, 4294967295;
	mul.wide.u32 	%rd16818, %r9092, %r6294;
	add.s64 	%rd16819, %rd16816, %rd16817;
	add.s64 	%rd16820, %rd16819, %rd16818;
	shr.u64 	%rd16821, %rd16820, 32;
	and.b64  	%rd16822, %rd16792, 4294967295;
	mul.wide.u32 	%rd16823, %r9093, %r6294;
	add.s64 	%rd16824, %rd16821, %rd16822;
	add.s64 	%rd16825, %rd16824, %rd16823;
	shr.u64 	%rd16826, %rd16825, 32;
	and.b64  	%rd16827, %rd16797, 4294967295;
	mul.wide.u32 	%rd16828, %r9094, %r6294;
	add.s64 	%rd16829, %rd16826, %rd16827;
	add.s64 	%rd16830, %rd16829, %rd16828;
	shr.u64 	%rd16831, %rd16830, 32;
	and.b64  	%rd16832, %rd16801, 4294967295;
	mul.wide.u32 	%rd16833, %r9095, %r6294;
	add.s64 	%rd16834, %rd16831, %rd16832;
	add.s64 	%rd16835, %rd16834, %rd16833;
	shr.u64 	%rd16836, %rd16835, 32;
	mul.wide.u32 	%rd16837, %r9096, %r6294;
	add.s64 	%rd16838, %rd16836, %rd16802;
	add.s64 	%rd16839, %rd16838, %rd16837;
	shr.u64 	%rd16840, %rd16839, 32;
	ld.global.u32 	%r6295, [%rd16703+16];
	and.b64  	%rd16841, %rd16810, 4294967295;
	mul.wide.u32 	%rd16842, %r9089, %r6295;
	add.s64 	%rd16843, %rd16842, %rd16841;
	shr.u64 	%rd16844, %rd16843, 32;
	and.b64  	%rd16845, %rd16815, 4294967295;
	mul.wide.u32 	%rd16846, %r9090, %r6295;
	add.s64 	%rd16847, %rd16844, %rd16845;
	add.s64 	%rd16848, %rd16847, %rd16846;
	shr.u64 	%rd16849, %rd16848, 32;
	and.b64  	%rd16850, %rd16820, 4294967295;
	mul.wide.u32 	%rd16851, %r9091, %r6295;
	add.s64 	%rd16852, %rd16849, %rd16850;
	add.s64 	%rd16853, %rd16852, %rd16851;
	shr.u64 	%rd16854, %rd16853, 32;
	and.b64  	%rd16855, %rd16825, 4294967295;
	mul.wide.u32 	%rd16856, %r9092, %r6295;
	add.s64 	%rd16857, %rd16854, %rd16855;
	add.s64 	%rd16858, %rd16857, %rd16856;
	shr.u64 	%rd16859, %rd16858, 32;
	and.b64  	%rd16860, %rd16830, 4294967295;
	mul.wide.u32 	%rd16861, %r9093, %r6295;
	add.s64 	%rd16862, %rd16859, %rd16860;
	add.s64 	%rd16863, %rd16862, %rd16861;
	shr.u64 	%rd16864, %rd16863, 32;
	and.b64  	%rd16865, %rd16835, 4294967295;
	mul.wide.u32 	%rd16866, %r9094, %r6295;
	add.s64 	%rd16867, %rd16864, %rd16865;
	add.s64 	%rd16868, %rd16867, %rd16866;
	shr.u64 	%rd16869, %rd16868, 32;
	and.b64  	%rd16870, %rd16839, 4294967295;
	mul.wide.u32 	%rd16871, %r9095, %r6295;
	add.s64 	%rd16872, %rd16869, %rd16870;
	add.s64 	%rd16873, %rd16872, %rd16871;
	shr.u64 	%rd16874, %rd16873, 32;
	mul.wide.u32 	%rd16875, %r9096, %r6295;
	add.s64 	%rd16876, %rd16874, %rd16840;
	add.s64 	%rd16877, %rd16876, %rd16875;
	shr.u64 	%rd16878, %rd16877, 32;
	ld.global.u32 	%r6296, [%rd16703+20];
	and.b64  	%rd16879, %rd16848, 4294967295;
	mul.wide.u32 	%rd16880, %r9089, %r6296;
	add.s64 	%rd16881, %rd16880, %rd16879;
	shr.u64 	%rd16882, %rd16881, 32;
	and.b64  	%rd16883, %rd16853, 4294967295;
	mul.wide.u32 	%rd16884, %r9090, %r6296;
	add.s64 	%rd16885, %rd16882, %rd16883;
	add.s64 	%rd16886, %rd16885, %rd16884;
	shr.u64 	%rd16887, %rd16886, 32;
	and.b64  	%rd16888, %rd16858, 4294967295;
	mul.wide.u32 	%rd16889, %r9091, %r6296;
	add.s64 	%rd16890, %rd16887, %rd16888;
	add.s64 	%rd16891, %rd16890, %rd16889;
	shr.u64 	%rd16892, %rd16891, 32;
	and.b64  	%rd16893, %rd16863, 4294967295;
	mul.wide.u32 	%rd16894, %r9092, %r6296;
	add.s64 	%rd16895, %rd16892, %rd16893;
	add.s64 	%rd16896, %rd16895, %rd16894;
	shr.u64 	%rd16897, %rd16896, 32;
	and.b64  	%rd16898, %rd16868, 4294967295;
	mul.wide.u32 	%rd16899, %r9093, %r6296;
	add.s64 	%rd16900, %rd16897, %rd16898;
	add.s64 	%rd16901, %rd16900, %rd16899;
	shr.u64 	%rd16902, %rd16901, 32;
	and.b64  	%rd16903, %rd16873, 4294967295;
	mul.wide.u32 	%rd16904, %r9094, %r6296;
	add.s64 	%rd16905, %rd16902, %rd16903;
	add.s64 	%rd16906, %rd16905, %rd16904;
	shr.u64 	%rd16907, %rd16906, 32;
	and.b64  	%rd16908, %rd16877, 4294967295;
	mul.wide.u32 	%rd16909, %r9095, %r6296;
	add.s64 	%rd16910, %rd16907, %rd16908;
	add.s64 	%rd16911, %rd16910, %rd16909;
	shr.u64 	%rd16912, %rd16911, 32;
	mul.wide.u32 	%rd16913, %r9096, %r6296;
	add.s64 	%rd16914, %rd16912, %rd16878;
	add.s64 	%rd16915, %rd16914, %rd16913;
	shr.u64 	%rd16916, %rd16915, 32;
	ld.global.u32 	%r6297, [%rd16703+24];
	and.b64  	%rd16917, %rd16886, 4294967295;
	mul.wide.u32 	%rd16918, %r9089, %r6297;
	add.s64 	%rd16919, %rd16918, %rd16917;
	shr.u64 	%rd16920, %rd16919, 32;
	and.b64  	%rd16921, %rd16891, 4294967295;
	mul.wide.u32 	%rd16922, %r9090, %r6297;
	add.s64 	%rd16923, %rd16920, %rd16921;
	add.s64 	%rd16924, %rd16923, %rd16922;
	shr.u64 	%rd16925, %rd16924, 32;
	and.b64  	%rd16926, %rd16896, 4294967295;
	mul.wide.u32 	%rd16927, %r9091, %r6297;
	add.s64 	%rd16928, %rd16925, %rd16926;
	add.s64 	%rd16929, %rd16928, %rd16927;
	shr.u64 	%rd16930, %rd16929, 32;
	and.b64  	%rd16931, %rd16901, 4294967295;
	mul.wide.u32 	%rd16932, %r9092, %r6297;
	add.s64 	%rd16933, %rd16930, %rd16931;
	add.s64 	%rd16934, %rd16933, %rd16932;
	shr.u64 	%rd16935, %rd16934, 32;
	and.b64  	%rd16936, %rd16906, 4294967295;
	mul.wide.u32 	%rd16937, %r9093, %r6297;
	add.s64 	%rd16938, %rd16935, %rd16936;
	add.s64 	%rd16939, %rd16938, %rd16937;
	shr.u64 	%rd16940, %rd16939, 32;
	and.b64  	%rd16941, %rd16911, 4294967295;
	mul.wide.u32 	%rd16942, %r9094, %r6297;
	add.s64 	%rd16943, %rd16940, %rd16941;
	add.s64 	%rd16944, %rd16943, %rd16942;
	shr.u64 	%rd16945, %rd16944, 32;
	and.b64  	%rd16946, %rd16915, 4294967295;
	mul.wide.u32 	%rd16947, %r9095, %r6297;
	add.s64 	%rd16948, %rd16945, %rd16946;
	add.s64 	%rd16949, %rd16948, %rd16947;
	shr.u64 	%rd16950, %rd16949, 32;
	mul.wide.u32 	%rd16951, %r9096, %r6297;
	add.s64 	%rd16952, %rd16950, %rd16916;
	add.s64 	%rd16953, %rd16952, %rd16951;
	shr.u64 	%rd16954, %rd16953, 32;
	ld.global.u32 	%r6298, [%rd16703+28];
	and.b64  	%rd16955, %rd16924, 4294967295;
	mul.wide.u32 	%rd16956, %r9089, %r6298;
	add.s64 	%rd16957, %rd16956, %rd16955;
	shr.u64 	%rd16958, %rd16957, 32;
	and.b64  	%rd16959, %rd16929, 4294967295;
	mul.wide.u32 	%rd16960, %r9090, %r6298;
	add.s64 	%rd16961, %rd16958, %rd16959;
	add.s64 	%rd16962, %rd16961, %rd16960;
	shr.u64 	%rd16963, %rd16962, 32;
	and.b64  	%rd16964, %rd16934, 4294967295;
	mul.wide.u32 	%rd16965, %r9091, %r6298;
	add.s64 	%rd16966, %rd16963, %rd16964;
	add.s64 	%rd16967, %rd16966, %rd16965;
	shr.u64 	%rd16968, %rd16967, 32;
	and.b64  	%rd16969, %rd16939, 4294967295;
	mul.wide.u32 	%rd16970, %r9092, %r6298;
	add.s64 	%rd16971, %rd16968, %rd16969;
	add.s64 	%rd16972, %rd16971, %rd16970;
	shr.u64 	%rd16973, %rd16972, 32;
	and.b64  	%rd16974, %rd16944, 4294967295;
	mul.wide.u32 	%rd16975, %r9093, %r6298;
	add.s64 	%rd16976, %rd16973, %rd16974;
	add.s64 	%rd16977, %rd16976, %rd16975;
	shr.u64 	%rd16978, %rd16977, 32;
	and.b64  	%rd16979, %rd16949, 4294967295;
	mul.wide.u32 	%rd16980, %r9094, %r6298;
	add.s64 	%rd16981, %rd16978, %rd16979;
	add.s64 	%rd16982, %rd16981, %rd16980;
	shr.u64 	%rd16983, %rd16982, 32;
	and.b64  	%rd16984, %rd16953, 4294967295;
	mul.wide.u32 	%rd16985, %r9095, %r6298;
	add.s64 	%rd16986, %rd16983, %rd16984;
	add.s64 	%rd16987, %rd16986, %rd16985;
	shr.u64 	%rd16988, %rd16987, 32;
	mul.wide.u32 	%rd16989, %r9096, %r6298;
	add.s64 	%rd16990, %rd16988, %rd16954;
	add.s64 	%rd16991, %rd16990, %rd16989;
	shr.u64 	%rd16992, %rd16991, 32;
	{ .reg .b32 tmp; mov.b64 {tmp, %r6299}, %rd16991; }
	and.b64  	%rd16993, %rd16962, 4294967295;
	mul.lo.s64 	%rd16994, %rd16993, 977;
	cvt.u32.u64 	%r6300, %rd16994;
	shr.u64 	%rd16995, %rd16994, 32;
	and.b64  	%rd16996, %rd16967, 4294967295;
	mad.lo.s64 	%rd16997, %rd16996, 977, %rd16995;
	shr.u64 	%rd16998, %rd16997, 32;
	and.b64  	%rd16999, %rd16972, 4294967295;
	mad.lo.s64 	%rd17000, %rd16999, 977, %rd16998;
	shr.u64 	%rd17001, %rd17000, 32;
	and.b64  	%rd17002, %rd16977, 4294967295;
	mad.lo.s64 	%rd17003, %rd17002, 977, %rd17001;
	shr.u64 	%rd17004, %rd17003, 32;
	and.b64  	%rd17005, %rd16982, 4294967295;
	mad.lo.s64 	%rd17006, %rd17005, 977, %rd17004;
	shr.u64 	%rd17007, %rd17006, 32;
	and.b64  	%rd17008, %rd16987, 4294967295;
	mad.lo.s64 	%rd17009, %rd17008, 977, %rd17007;
	shr.u64 	%rd17010, %rd17009, 32;
	and.b64  	%rd17011, %rd16991, 4294967295;
	mad.lo.s64 	%rd17012, %rd17011, 977, %rd17010;
	shr.u64 	%rd17013, %rd17012, 32;
	mad.lo.s64 	%rd17014, %rd16992, 977, %rd17013;
	{ .reg .b32 tmp; mov.b64 {tmp, %r6301}, %rd17014; }
	add.s32 	%r9140, %r6291, %r6300;
	setp.lt.u32 	%p2512, %r9140, %r6291;
	selp.u64 	%rd17015, 1, 0, %p2512;
	and.b64  	%rd17016, %rd16729, 4294967295;
	and.b64  	%rd17017, %rd16997, 4294967295;
	add.s64 	%rd17018, %rd17016, %rd17015;
	add.s64 	%rd17019, %rd17018, %rd17017;
	shr.u64 	%rd17020, %rd17019, 32;
	and.b64  	%rd17021, %rd16767, 4294967295;
	and.b64  	%rd17022, %rd17000, 4294967295;
	add.s64 	%rd17023, %rd17020, %rd17021;
	add.s64 	%rd17024, %rd17023, %rd17022;
	shr.u64 	%rd17025, %rd17024, 32;
	and.b64  	%rd17026, %rd16805, 4294967295;
	and.b64  	%rd17027, %rd17003, 4294967295;
	add.s64 	%rd17028, %rd17025, %rd17026;
	add.s64 	%rd17029, %rd17028, %rd17027;
	shr.u64 	%rd17030, %rd17029, 32;
	and.b64  	%rd17031, %rd16843, 4294967295;
	and.b64  	%rd17032, %rd17006, 4294967295;
	add.s64 	%rd17033, %rd17030, %rd17031;
	add.s64 	%rd17034, %rd17033, %rd17032;
	shr.u64 	%rd17035, %rd17034, 32;
	and.b64  	%rd17036, %rd16881, 4294967295;
	and.b64  	%rd17037, %rd17009, 4294967295;
	add.s64 	%rd17038, %rd17035, %rd17036;
	add.s64 	%rd17039, %rd17038, %rd17037;
	shr.u64 	%rd17040, %rd17039, 32;
	and.b64  	%rd17041, %rd16919, 4294967295;
	and.b64  	%rd17042, %rd17012, 4294967295;
	add.s64 	%rd17043, %rd17040, %rd17041;
	add.s64 	%rd17044, %rd17043, %rd17042;
	shr.u64 	%rd17045, %rd17044, 32;
	and.b64  	%rd17046, %rd16957, 4294967295;
	and.b64  	%rd17047, %rd17014, 4294967295;
	add.s64 	%rd17048, %rd17045, %rd17046;
	add.s64 	%rd17049, %rd17048, %rd17047;
	{ .reg .b32 tmp; mov.b64 {tmp, %r6302}, %rd17049; }
	add.s32 	%r6303, %r6302, %r6301;
	and.b64  	%rd17050, %rd17019, 4294967295;
	add.s64 	%rd28939, %rd17050, %rd16993;
	shr.u64 	%rd17051, %rd28939, 32;
	and.b64  	%rd17052, %rd17024, 4294967295;
	add.s64 	%rd17053, %rd17051, %rd17052;
	add.s64 	%rd28940, %rd17053, %rd16996;
	shr.u64 	%rd17054, %rd28940, 32;
	and.b64  	%rd17055, %rd17029, 4294967295;
	add.s64 	%rd17056, %rd17054, %rd17055;
	add.s64 	%rd28941, %rd17056, %rd16999;
	shr.u64 	%rd17057, %rd28941, 32;
	and.b64  	%rd17058, %rd17034, 4294967295;
	add.s64 	%rd17059, %rd17057, %rd17058;
	add.s64 	%rd28942, %rd17059, %rd17002;
	shr.u64 	%rd17060, %rd28942, 32;
	and.b64  	%rd17061, %rd17039, 4294967295;
	add.s64 	%rd17062, %rd17060, %rd17061;
	add.s64 	%rd28943, %rd17062, %rd17005;
	shr.u64 	%rd17063, %rd28943, 32;
	and.b64  	%rd17064, %rd17044, 4294967295;
	add.s64 	%rd17065, %rd17063, %rd17064;
	add.s64 	%rd28944, %rd17065, %rd17008;
	shr.u64 	%rd17066, %rd28944, 32;
	and.b64  	%rd17067, %rd17049, 4294967295;
	add.s64 	%rd17068, %rd17066, %rd17067;
	add.s64 	%rd28945, %rd17068, %rd17011;
	{ .reg .b32 tmp; mov.b64 {tmp, %r6304}, %rd28945; }
	add.s32 	%r6305, %r6303, %r6304;
	add.s32 	%r2059, %r6305, %r6299;
	setp.eq.s32 	%p2513, %r2059, 0;
	mov.pred 	%p4572, 0;
	@%p2513 bra 	$L__BB1_1470;
	cvt.u64.u32 	%rd17069, %r2059;
	mul.wide.u32 	%rd17070, %r2059, 977;
	cvt.u32.u64 	%r6306, %rd17070;
	shr.u64 	%rd17071, %rd17070, 32;
	add.s64 	%rd17072, %rd17071, %rd17069;
	shr.u64 	%rd17073, %rd17072, 32;
	add.s32 	%r2060, %r9140, %r6306;
	setp.lt.u32 	%p2514, %r2060, %r9140;
	selp.u64 	%rd17074, 1, 0, %p2514;
	and.b64  	%rd17075, %rd28939, 4294967295;
	and.b64  	%rd17076, %rd17072, 4294967295;
	add.s64 	%rd17077, %rd17075, %rd17074;
	add.s64 	%rd28939, %rd17077, %rd17076;
	shr.u64 	%rd17078, %rd28939, 32;
	and.b64  	%rd17079, %rd28940, 4294967295;
	add.s64 	%rd17080, %rd17078, %rd17079;
	add.s64 	%rd28940, %rd17080, %rd17073;
	shr.u64 	%rd17081, %rd28940, 32;
	and.b64  	%rd17082, %rd28941, 4294967295;
	add.s64 	%rd28941, %rd17081, %rd17082;
	shr.u64 	%rd17083, %rd28941, 32;
	and.b64  	%rd17084, %rd28942, 4294967295;
	add.s64 	%rd28942, %rd17083, %rd17084;
	shr.u64 	%rd17085, %rd28942, 32;
	and.b64  	%rd17086, %rd28943, 4294967295;
	add.s64 	%rd28943, %rd17085, %rd17086;
	shr.u64 	%rd17087, %rd28943, 32;
	and.b64  	%rd17088, %rd28944, 4294967295;
	add.s64 	%rd28944, %rd17087, %rd17088;
	shr.u64 	%rd17089, %rd28944, 32;
	and.b64  	%rd17090, %rd28945, 4294967295;
	add.s64 	%rd28945, %rd17089, %rd17090;
	setp.gt.u64 	%p4572, %rd28945, 4294967295;
	mov.u32 	%r9140, %r2060;
$L__BB1_1470:
	ld.const.u32 	%rd1161, [const_p+4];
	ld.const.u32 	%rd1162, [const_p+12];
	ld.const.u32 	%rd1163, [const_p+24];
	ld.const.u32 	%rd1164, [const_p+20];
	ld.const.u32 	%rd1165, [const_p+16];
	ld.const.u32 	%rd1166, [const_p+8];
	ld.const.u32 	%r2062, [const_p];
	cvt.u32.u64 	%r9147, %rd28945;
	cvt.u32.u64 	%r9146, %rd28944;
	cvt.u32.u64 	%r9145, %rd28943;
	cvt.u32.u64 	%r9144, %rd28942;
	cvt.u32.u64 	%r9143, %rd28941;
	cvt.u32.u64 	%r9142, %rd28940;
	cvt.u32.u64 	%r9141, %rd28939;
	ld.const.u32 	%r6307, [const_p+28];
	setp.lt.u32 	%p2515, %r6307, %r9147;
	or.pred  	%p2516, %p4572, %p2515;
	@%p2516 bra 	$L__BB1_1484;
	setp.gt.u32 	%p2517, %r6307, %r9147;
	@%p2517 bra 	$L__BB1_1485;
	cvt.u32.u64 	%r6308, %rd1163;
	setp.lt.u32 	%p2518, %r6308, %r9146;
	@%p2518 bra 	$L__BB1_1484;
	cvt.u32.u64 	%r6309, %rd1163;
	setp.gt.u32 	%p2519, %r6309, %r9146;
	@%p2519 bra 	$L__BB1_1485;
	cvt.u32.u64 	%r6310, %rd1164;
	setp.lt.u32 	%p2520, %r6310, %r9145;
	@%p2520 bra 	$L__BB1_1484;
	cvt.u32.u64 	%r6311, %rd1164;
	setp.gt.u32 	%p2521, %r6311, %r9145;
	@%p2521 bra 	$L__BB1_1485;
	cvt.u32.u64 	%r6312, %rd1165;
	setp.lt.u32 	%p2522, %r6312, %r9144;
	@%p2522 bra 	$L__BB1_1484;
	cvt.u32.u64 	%r6313, %rd1165;
	setp.gt.u32 	%p2523, %r6313, %r9144;
	@%p2523 bra 	$L__BB1_1485;
	cvt.u32.u64 	%r6314, %rd1162;
	setp.lt.u32 	%p2524, %r6314, %r9143;
	@%p2524 bra 	$L__BB1_1484;
	cvt.u32.u64 	%r6315, %rd1162;
	setp.gt.u32 	%p2525, %r6315, %r9143;
	@%p2525 bra 	$L__BB1_1485;
	cvt.u32.u64 	%r6316, %rd1166;
	setp.lt.u32 	%p2526, %r6316, %r9142;
	@%p2526 bra 	$L__BB1_1484;
	cvt.u32.u64 	%r6317, %rd1166;
	setp.gt.u32 	%p2527, %r6317, %r9142;
	@%p2527 bra 	$L__BB1_1485;
	cvt.u32.u64 	%r6318, %rd1161;
	setp.lt.u32 	%p2528, %r6318, %r9141;
	@%p2528 bra 	$L__BB1_1484;
	cvt.u32.u64 	%r6319, %rd1161;
	setp.gt.u32 	%p2529, %r6319, %r9141;
	setp.lt.u32 	%p2530, %r9140, %r2062;
	or.pred  	%p2531, %p2529, %p2530;
	@%p2531 bra 	$L__BB1_1485;
$L__BB1_1484:
	cvt.u32.u64 	%r6320, %rd1162;
	cvt.u32.u64 	%r6321, %rd1166;
	cvt.u32.u64 	%r6322, %rd1161;
	cvt.u32.u64 	%r6323, %rd1163;
	cvt.u32.u64 	%r6324, %rd1164;
	cvt.u32.u64 	%r6325, %rd1165;
	setp.lt.u32 	%p2532, %r9140, %r2062;
	selp.s64 	%rd17092, -1, 0, %p2532;
	sub.s32 	%r9140, %r9140, %r2062;
	and.b64  	%rd17093, %rd28939, 4294967295;
	add.s64 	%rd17094, %rd17093, %rd17092;
	setp.lt.u64 	%p2533, %rd17094, %rd1161;
	selp.s64 	%rd17095, -1, 0, %p2533;
	cvt.u32.u64 	%r6326, %rd17094;
	sub.s32 	%r9141, %r6326, %r6322;
	and.b64  	%rd17096, %rd28940, 4294967295;
	add.s64 	%rd17097, %rd17096, %rd17095;
	setp.lt.u64 	%p2534, %rd17097, %rd1166;
	selp.s64 	%rd17098, -1, 0, %p2534;
	cvt.u32.u64 	%r6327, %rd17097;
	sub.s32 	%r9142, %r6327, %r6321;
	and.b64  	%rd17099, %rd28941, 4294967295;
	add.s64 	%rd17100, %rd17099, %rd17098;
	setp.lt.u64 	%p2535, %rd17100, %rd1162;
	selp.s64 	%rd17101, -1, 0, %p2535;
	cvt.u32.u64 	%r6328, %rd17100;
	sub.s32 	%r9143, %r6328, %r6320;
	and.b64  	%rd17102, %rd28942, 4294967295;
	add.s64 	%rd17103, %rd17102, %rd17101;
	setp.lt.u64 	%p2536, %rd17103, %rd1165;
	selp.s64 	%rd17104, -1, 0, %p2536;
	cvt.u32.u64 	%r6329, %rd17103;
	sub.s32 	%r9144, %r6329, %r6325;
	and.b64  	%rd17105, %rd28943, 4294967295;
	add.s64 	%rd17106, %rd17105, %rd17104;
	setp.lt.u64 	%p2537, %rd17106, %rd1164;
	selp.s64 	%rd17107, -1, 0, %p2537;
	cvt.u32.u64 	%r6330, %rd17106;
	sub.s32 	%r9145, %r6330, %r6324;
	and.b64  	%rd17108, %rd28944, 4294967295;
	add.s64 	%rd17109, %rd17108, %rd17107;
	setp.lt.u64 	%p2538, %rd17109, %rd1163;
	selp.s32 	%r6331, -1, 0, %p2538;
	cvt.u32.u64 	%r6332, %rd17109;
	sub.s32 	%r9146, %r6332, %r6323;
	add.s32 	%r6333, %r9147, %r6331;
	sub.s32 	%r9147, %r6333, %r6307;
$L__BB1_1485:
	setp.gt.u32 	%p2539, %r9147, %r6307;
	@%p2539 bra 	$L__BB1_1498;
	bra.uni 	$L__BB1_1499;
$L__BB1_1486:
	cvt.u32.u64 	%r6334, %rd1163;
	setp.gt.u32 	%p2541, %r9146, %r6334;
	@%p2541 bra 	$L__BB1_1498;
	cvt.u32.u64 	%r6335, %rd1163;
	setp.lt.u32 	%p2542, %r9146, %r6335;
	@%p2542 bra 	$L__BB1_1500;
	cvt.u32.u64 	%r6336, %rd1164;
	setp.gt.u32 	%p2543, %r9145, %r6336;
	@%p2543 bra 	$L__BB1_1498;
	cvt.u32.u64 	%r6337, %rd1164;
	setp.lt.u32 	%p2544, %r9145, %r6337;
	@%p2544 bra 	$L__BB1_1500;
	cvt.u32.u64 	%r6338, %rd1165;
	setp.gt.u32 	%p2545, %r9144, %r6338;
	@%p2545 bra 	$L__BB1_1498;
	cvt.u32.u64 	%r6339, %rd1165;
	setp.lt.u32 	%p2546, %r9144, %r6339;
	@%p2546 bra 	$L__BB1_1500;
	cvt.u32.u64 	%r6340, %rd1162;
	setp.gt.u32 	%p2547, %r9143, %r6340;
	@%p2547 bra 	$L__BB1_1498;
	cvt.u32.u64 	%r6341, %rd1162;
	setp.lt.u32 	%p2548, %r9143, %r6341;
	@%p2548 bra 	$L__BB1_1500;
	cvt.u32.u64 	%r6342, %rd1166;
	setp.gt.u32 	%p2549, %r9142, %r6342;
	@%p2549 bra 	$L__BB1_1498;
	cvt.u32.u64 	%r6343, %rd1166;
	setp.lt.u32 	%p2550, %r9142, %r6343;
	@%p2550 bra 	$L__BB1_1500;
	cvt.u32.u64 	%r6344, %rd1161;
	setp.gt.u32 	%p2551, %r9141, %r6344;
	@%p2551 bra 	$L__BB1_1498;
	cvt.u32.u64 	%r6345, %rd1161;
	setp.lt.u32 	%p2552, %r9141, %r6345;
	setp.lt.u32 	%p2553, %r9140, %r2062;
	or.pred  	%p2554, %p2552, %p2553;
	@%p2554 bra 	$L__BB1_1500;
$L__BB1_1498:
	cvt.u32.u64 	%r6346, %rd1162;
	cvt.u32.u64 	%r6347, %rd1166;
	cvt.u32.u64 	%r6348, %rd1161;
	cvt.u32.u64 	%r6349, %rd1163;
	cvt.u32.u64 	%r6350, %rd1164;
	cvt.u32.u64 	%r6351, %rd1165;
	setp.lt.u32 	%p2555, %r9140, %r2062;
	selp.s64 	%rd17110, -1, 0, %p2555;
	sub.s32 	%r9140, %r9140, %r2062;
	cvt.u64.u32 	%rd17111, %r9141;
	add.s64 	%rd17112, %rd17110, %rd17111;
	setp.lt.u64 	%p2556, %rd17112, %rd1161;
	selp.s64 	%rd17113, -1, 0, %p2556;
	cvt.u32.u64 	%r6352, %rd17112;
	sub.s32 	%r9141, %r6352, %r6348;
	cvt.u64.u32 	%rd17114, %r9142;
	add.s64 	%rd17115, %rd17113, %rd17114;
	setp.lt.u64 	%p2557, %rd17115, %rd1166;
	selp.s64 	%rd17116, -1, 0, %p2557;
	cvt.u32.u64 	%r6353, %rd17115;
	sub.s32 	%r9142, %r6353, %r6347;
	cvt.u64.u32 	%rd17117, %r9143;
	add.s64 	%rd17118, %rd17116, %rd17117;
	setp.lt.u64 	%p2558, %rd17118, %rd1162;
	selp.s64 	%rd17119, -1, 0, %p2558;
	cvt.u32.u64 	%r6354, %rd17118;
	sub.s32 	%r9143, %r6354, %r6346;
	cvt.u64.u32 	%rd17120, %r9144;
	add.s64 	%rd17121, %rd17119, %rd17120;
	setp.lt.u64 	%p2559, %rd17121, %rd1165;
	selp.s64 	%rd17122, -1, 0, %p2559;
	cvt.u32.u64 	%r6355, %rd17121;
	sub.s32 	%r9144, %r6355, %r6351;
	cvt.u64.u32 	%rd17123, %r9145;
	add.s64 	%rd17124, %rd17122, %rd17123;
	setp.lt.u64 	%p2560, %rd17124, %rd1164;
	selp.s64 	%rd17125, -1, 0, %p2560;
	cvt.u32.u64 	%r6356, %rd17124;
	sub.s32 	%r9145, %r6356, %r6350;
	cvt.u64.u32 	%rd17126, %r9146;
	add.s64 	%rd17127, %rd17125, %rd17126;
	setp.lt.u64 	%p2561, %rd17127, %rd1163;
	selp.s32 	%r6357, -1, 0, %p2561;
	cvt.u32.u64 	%r6358, %rd17127;
	sub.s32 	%r9146, %r6358, %r6349;
	add.s32 	%r6359, %r9147, %r6357;
	sub.s32 	%r9147, %r6359, %r6307;
	bra.uni 	$L__BB1_1500;
$L__BB1_1499:
	setp.lt.u32 	%p2540, %r9147, %r6307;
	@%p2540 bra 	$L__BB1_1500;
	bra.uni 	$L__BB1_1486;
$L__BB1_1500:
	mul.wide.u32 	%rd17128, %r1960, %r9106;
	cvt.u32.u64 	%r6360, %rd17128;
	shr.u64 	%rd17129, %rd17128, 32;
	mul.wide.u32 	%rd17130, %r1961, %r9106;
	add.s64 	%rd17131, %rd17129, %rd17130;
	shr.u64 	%rd17132, %rd17131, 32;
	mul.wide.u32 	%rd17133, %r1962, %r9106;
	add.s64 	%rd17134, %rd17132, %rd17133;
	shr.u64 	%rd17135, %rd17134, 32;
	mul.wide.u32 	%rd17136, %r1963, %r9106;
	add.s64 	%rd17137, %rd17135, %rd17136;
	shr.u64 	%rd17138, %rd17137, 32;
	mul.wide.u32 	%rd17139, %r1964, %r9106;
	add.s64 	%rd17140, %rd17138, %rd17139;
	shr.u64 	%rd17141, %rd17140, 32;
	mul.wide.u32 	%rd17142, %r1965, %r9106;
	add.s64 	%rd17143, %rd17141, %rd17142;
	shr.u64 	%rd17144, %rd17143, 32;
	mul.wide.u32 	%rd17145, %r1966, %r9106;
	add.s64 	%rd17146, %rd17144, %rd17145;
	shr.u64 	%rd17147, %rd17146, 32;
	mul.wide.u32 	%rd17148, %r1967, %r9106;
	add.s64 	%rd17149, %rd17147, %rd17148;
	shr.u64 	%rd17150, %rd17149, 32;
	and.b64  	%rd17151, %rd17131, 4294967295;
	mul.wide.u32 	%rd17152, %r1960, %r9107;
	add.s64 	%rd17153, %rd17152, %rd17151;
	shr.u64 	%rd17154, %rd17153, 32;
	and.b64  	%rd17155, %rd17134, 4294967295;
	mul.wide.u32 	%rd17156, %r1961, %r9107;
	add.s64 	%rd17157, %rd17154, %rd17155;
	add.s64 	%rd17158, %rd17157, %rd17156;
	shr.u64 	%rd17159, %rd17158, 32;
	and.b64  	%rd17160, %rd17137, 4294967295;
	mul.wide.u32 	%rd17161, %r1962, %r9107;
	add.s64 	%rd17162, %rd17159, %rd17160;
	add.s64 	%rd17163, %rd17162, %rd17161;
	shr.u64 	%rd17164, %rd17163, 32;
	and.b64  	%rd17165, %rd17140, 4294967295;
	mul.wide.u32 	%rd17166, %r1963, %r9107;
	add.s64 	%rd17167, %rd17164, %rd17165;
	add.s64 	%rd17168, %rd17167, %rd17166;
	shr.u64 	%rd17169, %rd17168, 32;
	and.b64  	%rd17170, %rd17143, 4294967295;
	mul.wide.u32 	%rd17171, %r1964, %r9107;
	add.s64 	%rd17172, %rd17169, %rd17170;
	add.s64 	%rd17173, %rd17172, %rd17171;
	shr.u64 	%rd17174, %rd17173, 32;
	and.b64  	%rd17175, %rd17146, 4294967295;
	mul.wide.u32 	%rd17176, %r1965, %r9107;
	add.s64 	%rd17177, %rd17174, %rd17175;
	add.s64 	%rd17178, %rd17177, %rd17176;
	shr.u64 	%rd17179, %rd17178, 32;
	and.b64  	%rd17180, %rd17149, 4294967295;
	mul.wide.u32 	%rd17181, %r1966, %r9107;
	add.s64 	%rd17182, %rd17179, %rd17180;
	add.s64 	%rd17183, %rd17182, %rd17181;
	shr.u64 	%rd17184, %rd17183, 32;
	mul.wide.u32 	%rd17185, %r1967, %r9107;
	add.s64 	%rd17186, %rd17184, %rd17150;
	add.s64 	%rd17187, %rd17186, %rd17185;
	shr.u64 	%rd17188, %rd17187, 32;
	and.b64  	%rd17189, %rd17158, 4294967295;
	mul.wide.u32 	%rd17190, %r1960, %r9108;
	add.s64 	%rd17191, %rd17190, %rd17189;
	shr.u64 	%rd17192, %rd17191, 32;
	and.b64  	%rd17193, %rd17163, 4294967295;
	mul.wide.u32 	%rd17194, %r1961, %r9108;
	add.s64 	%rd17195, %rd17192, %rd17193;
	add.s64 	%rd17196, %rd17195, %rd17194;
	shr.u64 	%rd17197, %rd17196, 32;
	and.b64  	%rd17198, %rd17168, 4294967295;
	mul.wide.u32 	%rd17199, %r1962, %r9108;
	add.s64 	%rd17200, %rd17197, %rd17198;
	add.s64 	%rd17201, %rd17200, %rd17199;
	shr.u64 	%rd17202, %rd17201, 32;
	and.b64  	%rd17203, %rd17173, 4294967295;
	mul.wide.u32 	%rd17204, %r1963, %r9108;
	add.s64 	%rd17205, %rd17202, %rd17203;
	add.s64 	%rd17206, %rd17205, %rd17204;
	shr.u64 	%rd17207, %rd17206, 32;
	and.b64  	%rd17208, %rd17178, 4294967295;
	mul.wide.u32 	%rd17209, %r1964, %r9108;
	add.s64 	%rd17210, %rd17207, %rd17208;
	add.s64 	%rd17211, %rd17210, %rd17209;
	shr.u64 	%rd17212, %rd17211, 32;
	and.b64  	%rd17213, %rd17183, 4294967295;
	mul.wide.u32 	%rd17214, %r1965, %r9108;
	add.s64 	%rd17215, %rd17212, %rd17213;
	add.s64 	%rd17216, %rd17215, %rd17214;
	shr.u64 	%rd17217, %rd17216, 32;
	and.b64  	%rd17218, %rd17187, 4294967295;
	mul.wide.u32 	%rd17219, %r1966, %r9108;
	add.s64 	%rd17220, %rd17217, %rd17218;
	add.s64 	%rd17221, %rd17220, %rd17219;
	shr.u64 	%rd17222, %rd17221, 32;
	mul.wide.u32 	%rd17223, %r1967, %r9108;
	add.s64 	%rd17224, %rd17222, %rd17188;
	add.s64 	%rd17225, %rd17224, %rd17223;
	shr.u64 	%rd17226, %rd17225, 32;
	and.b64  	%rd17227, %rd17196, 4294967295;
	mul.wide.u32 	%rd17228, %r1960, %r9109;
	add.s64 	%rd17229, %rd17228, %rd17227;
	shr.u64 	%rd17230, %rd17229, 32;
	and.b64  	%rd17231, %rd17201, 4294967295;
	mul.wide.u32 	%rd17232, %r1961, %r9109;
	add.s64 	%rd17233, %rd17230, %rd17231;
	add.s64 	%rd17234, %rd17233, %rd17232;
	shr.u64 	%rd17235, %rd17234, 32;
	and.b64  	%rd17236, %rd17206, 4294967295;
	mul.wide.u32 	%rd17237, %r1962, %r9109;
	add.s64 	%rd17238, %rd17235, %rd17236;
	add.s64 	%rd17239, %rd17238, %rd17237;
	shr.u64 	%rd17240, %rd17239, 32;
	and.b64  	%rd17241, %rd17211, 4294967295;
	mul.wide.u32 	%rd17242, %r1963, %r9109;
	add.s64 	%rd17243, %rd17240, %rd17241;
	add.s64 	%rd17244, %rd17243, %rd17242;
	shr.u64 	%rd17245, %rd17244, 32;
	and.b64  	%rd17246, %rd17216, 4294967295;
	mul.wide.u32 	%rd17247, %r1964, %r9109;
	add.s64 	%rd17248, %rd17245, %rd17246;
	add.s64 	%rd17249, %rd17248, %rd17247;
	shr.u64 	%rd17250, %rd17249, 32;
	and.b64  	%rd17251, %rd17221, 4294967295;
	mul.wide.u32 	%rd17252, %r1965, %r9109;
	add.s64 	%rd17253, %rd17250, %rd17251;
	add.s64 	%rd17254, %rd17253, %rd17252;
	shr.u64 	%rd17255, %rd17254, 32;
	and.b64  	%rd17256, %rd17225, 4294967295;
	mul.wide.u32 	%rd17257, %r1966, %r9109;
	add.s64 	%rd17258, %rd17255, %rd17256;
	add.s64 	%rd17259, %rd17258, %rd17257;
	shr.u64 	%rd17260, %rd17259, 32;
	mul.wide.u32 	%rd17261, %r1967, %r9109;
	add.s64 	%rd17262, %rd17260, %rd17226;
	add.s64 	%rd17263, %rd17262, %rd17261;
	shr.u64 	%rd17264, %rd17263, 32;
	and.b64  	%rd17265, %rd17234, 4294967295;
	mul.wide.u32 	%rd17266, %r1960, %r9110;
	add.s64 	%rd17267, %rd17266, %rd17265;
	shr.u64 	%rd17268, %rd17267, 32;
	and.b64  	%rd17269, %rd17239, 4294967295;
	mul.wide.u32 	%rd17270, %r1961, %r9110;
	add.s64 	%rd17271, %rd17268, %rd17269;
	add.s64 	%rd17272, %rd17271, %rd17270;
	shr.u64 	%rd17273, %rd17272, 32;
	and.b64  	%rd17274, %rd17244, 4294967295;
	mul.wide.u32 	%rd17275, %r1962, %r9110;
	add.s64 	%rd17276, %rd17273, %rd17274;
	add.s64 	%rd17277, %rd17276, %rd17275;
	shr.u64 	%rd17278, %rd17277, 32;
	and.b64  	%rd17279, %rd17249, 4294967295;
	mul.wide.u32 	%rd17280, %r1963, %r9110;
	add.s64 	%rd17281, %rd17278, %rd17279;
	add.s64 	%rd17282, %rd17281, %rd17280;
	shr.u64 	%rd17283, %rd17282, 32;
	and.b64  	%rd17284, %rd17254, 4294967295;
	mul.wide.u32 	%rd17285, %r1964, %r9110;
	add.s64 	%rd17286, %rd17283, %rd17284;
	add.s64 	%rd17287, %rd17286, %rd17285;
	shr.u64 	%rd17288, %rd17287, 32;
	and.b64  	%rd17289, %rd17259, 4294967295;
	mul.wide.u32 	%rd17290, %r1965, %r9110;
	add.s64 	%rd17291, %rd17288, %rd17289;
	add.s64 	%rd17292, %rd17291, %rd17290;
	shr.u64 	%rd17293, %rd17292, 32;
	and.b64  	%rd17294, %rd17263, 4294967295;
	mul.wide.u32 	%rd17295, %r1966, %r9110;
	add.s64 	%rd17296, %rd17293, %rd17294;
	add.s64 	%rd17297, %rd17296, %rd17295;
	shr.u64 	%rd17298, %rd17297, 32;
	mul.wide.u32 	%rd17299, %r1967, %r9110;
	add.s64 	%rd17300, %rd17298, %rd17264;
	add.s64 	%rd17301, %rd17300, %rd17299;
	shr.u64 	%rd17302, %rd17301, 32;
	and.b64  	%rd17303, %rd17272, 4294967295;
	mul.wide.u32 	%rd17304, %r1960, %r9111;
	add.s64 	%rd17305, %rd17304, %rd17303;
	shr.u64 	%rd17306, %rd17305, 32;
	and.b64  	%rd17307, %rd17277, 4294967295;
	mul.wide.u32 	%rd17308, %r1961, %r9111;
	add.s64 	%rd17309, %rd17306, %rd17307;
	add.s64 	%rd17310, %rd17309, %rd17308;
	shr.u64 	%rd17311, %rd17310, 32;
	and.b64  	%rd17312, %rd17282, 4294967295;
	mul.wide.u32 	%rd17313, %r1962, %r9111;
	add.s64 	%rd17314, %rd17311, %rd17312;
	add.s64 	%rd17315, %rd17314, %rd17313;
	shr.u64 	%rd17316, %rd17315, 32;
	and.b64  	%rd17317, %rd17287, 4294967295;
	mul.wide.u32 	%rd17318, %r1963, %r9111;
	add.s64 	%rd17319, %rd17316, %rd17317;
	add.s64 	%rd17320, %rd17319, %rd17318;
	shr.u64 	%rd17321, %rd17320, 32;
	and.b64  	%rd17322, %rd17292, 4294967295;
	mul.wide.u32 	%rd17323, %r1964, %r9111;
	add.s64 	%rd17324, %rd17321, %rd17322;
	add.s64 	%rd17325, %rd17324, %rd17323;
	shr.u64 	%rd17326, %rd17325, 32;
	and.b64  	%rd17327, %rd17297, 4294967295;
	mul.wide.u32 	%rd17328, %r1965, %r9111;
	add.s64 	%rd17329, %rd17326, %rd17327;
	add.s64 	%rd17330, %rd17329, %rd17328;
	shr.u64 	%rd17331, %rd17330, 32;
	and.b64  	%rd17332, %rd17301, 4294967295;
	mul.wide.u32 	%rd17333, %r1966, %r9111;
	add.s64 	%rd17334, %rd17331, %rd17332;
	add.s64 	%rd17335, %rd17334, %rd17333;
	shr.u64 	%rd17336, %rd17335, 32;
	mul.wide.u32 	%rd17337, %r1967, %r9111;
	add.s64 	%rd17338, %rd17336, %rd17302;
	add.s64 	%rd17339, %rd17338, %rd17337;
	shr.u64 	%rd17340, %rd17339, 32;
	and.b64  	%rd17341, %rd17310, 4294967295;
	mul.wide.u32 	%rd17342, %r1960, %r9112;
	add.s64 	%rd17343, %rd17342, %rd17341;
	shr.u64 	%rd17344, %rd17343, 32;
	and.b64  	%rd17345, %rd17315, 4294967295;
	mul.wide.u32 	%rd17346, %r1961, %r9112;
	add.s64 	%rd17347, %rd17344, %rd17345;
	add.s64 	%rd17348, %rd17347, %rd17346;
	shr.u64 	%rd17349, %rd17348, 32;
	and.b64  	%rd17350, %rd17320, 4294967295;
	mul.wide.u32 	%rd17351, %r1962, %r9112;
	add.s64 	%rd17352, %rd17349, %rd17350;
	add.s64 	%rd17353, %rd17352, %rd17351;
	shr.u64 	%rd17354, %rd17353, 32;
	and.b64  	%rd17355, %rd17325, 4294967295;
	mul.wide.u32 	%rd17356, %r1963, %r9112;
	add.s64 	%rd17357, %rd17354, %rd17355;
	add.s64 	%rd17358, %rd17357, %rd17356;
	shr.u64 	%rd17359, %rd17358, 32;
	and.b64  	%rd17360, %rd17330, 4294967295;
	mul.wide.u32 	%rd17361, %r1964, %r9112;
	add.s64 	%rd17362, %rd17359, %rd17360;
	add.s64 	%rd17363, %rd17362, %rd17361;
	shr.u64 	%rd17364, %rd17363, 32;
	and.b64  	%rd17365, %rd17335, 4294967295;
	mul.wide.u32 	%rd17366, %r1965, %r9112;
	add.s64 	%rd17367, %rd17364, %rd17365;
	add.s64 	%rd17368, %rd17367, %rd17366;
	shr.u64 	%rd17369, %rd17368, 32;
	and.b64  	%rd17370, %rd17339, 4294967295;
	mul.wide.u32 	%rd17371, %r1966, %r9112;
	add.s64 	%rd17372, %rd17369, %rd17370;
	add.s64 	%rd17373, %rd17372, %rd17371;
	shr.u64 	%rd17374, %rd17373, 32;
	mul.wide.u32 	%rd17375, %r1967, %r9112;
	add.s64 	%rd17376, %rd17374, %rd17340;
	add.s64 	%rd17377, %rd17376, %rd17375;
	shr.u64 	%rd17378, %rd17377, 32;
	and.b64  	%rd17379, %rd17348, 4294967295;
	mul.wide.u32 	%rd17380, %r1960, %r9113;
	add.s64 	%rd17381, %rd17380, %rd17379;
	shr.u64 	%rd17382, %rd17381, 32;
	and.b64  	%rd17383, %rd17353, 4294967295;
	mul.wide.u32 	%rd17384, %r1961, %r9113;
	add.s64 	%rd17385, %rd17382, %rd17383;
	add.s64 	%rd17386, %rd17385, %rd17384;
	shr.u64 	%rd17387, %rd17386, 32;
	and.b64  	%rd17388, %rd17358, 4294967295;
	mul.wide.u32 	%rd17389, %r1962, %r9113;
	add.s64 	%rd17390, %rd17387, %rd17388;
	add.s64 	%rd17391, %rd17390, %rd17389;
	shr.u64 	%rd17392, %rd17391, 32;
	and.b64  	%rd17393, %rd17363, 4294967295;
	mul.wide.u32 	%rd17394, %r1963, %r9113;
	add.s64 	%rd17395, %rd17392, %rd17393;
	add.s64 	%rd17396, %rd17395, %rd17394;
	shr.u64 	%rd17397, %rd17396, 32;
	and.b64  	%rd17398, %rd17368, 4294967295;
	mul.wide.u32 	%rd17399, %r1964, %r9113;
	add.s64 	%rd17400, %rd17397, %rd17398;
	add.s64 	%rd17401, %rd17400, %rd17399;
	shr.u64 	%rd17402, %rd17401, 32;
	and.b64  	%rd17403, %rd17373, 4294967295;
	mul.wide.u32 	%rd17404, %r1965, %r9113;
	add.s64 	%rd17405, %rd17402, %rd17403;
	add.s64 	%rd17406, %rd17405, %rd17404;
	shr.u64 	%rd17407, %rd17406, 32;
	and.b64  	%rd17408, %rd17377, 4294967295;
	mul.wide.u32 	%rd17409, %r1966, %r9113;
	add.s64 	%rd17410, %rd17407, %rd17408;
	add.s64 	%rd17411, %rd17410, %rd17409;
	shr.u64 	%rd17412, %rd17411, 32;
	mul.wide.u32 	%rd17413, %r1967, %r9113;
	add.s64 	%rd17414, %rd17412, %rd17378;
	add.s64 	%rd17415, %rd17414, %rd17413;
	shr.u64 	%rd17416, %rd17415, 32;
	{ .reg .b32 tmp; mov.b64 {tmp, %r6361}, %rd17415; }
	and.b64  	%rd17417, %rd17386, 4294967295;
	mul.lo.s64 	%rd17418, %rd17417, 977;
	cvt.u32.u64 	%r6362, %rd17418;
	shr.u64 	%rd17419, %rd17418, 32;
	and.b64  	%rd17420, %rd17391, 4294967295;
	mad.lo.s64 	%rd17421, %rd17420, 977, %rd17419;
	shr.u64 	%rd17422, %rd17421, 32;
	and.b64  	%rd17423, %rd17396, 4294967295;
	mad.lo.s64 	%rd17424, %rd17423, 977, %rd17422;
	shr.u64 	%rd17425, %rd17424, 32;
	and.b64  	%rd17426, %rd17401, 4294967295;
	mad.lo.s64 	%rd17427, %rd17426, 977, %rd17425;
	shr.u64 	%rd17428, %rd17427, 32;
	and.b64  	%rd17429, %rd17406, 4294967295;
	mad.lo.s64 	%rd17430, %rd17429, 977, %rd17428;
	shr.u64 	%rd17431, %rd17430, 32;
	and.b64  	%rd17432, %rd17411, 4294967295;
	mad.lo.s64 	%rd17433, %rd17432, 977, %rd17431;
	shr.u64 	%rd17434, %rd17433, 32;
	and.b64  	%rd17435, %rd17415, 4294967295;
	mad.lo.s64 	%rd17436, %rd17435, 977, %rd17434;
	shr.u64 	%rd17437, %rd17436, 32;
	mad.lo.s64 	%rd17438, %rd17416, 977, %rd17437;
	{ .reg .b32 tmp; mov.b64 {tmp, %r6363}, %rd17438; }
	add.s32 	%r9157, %r6360, %r6362;
	setp.lt.u32 	%p2563, %r9157, %r6360;
	selp.u64 	%rd17439, 1, 0, %p2563;
	and.b64  	%rd17440, %rd17153, 4294967295;
	and.b64  	%rd17441, %rd17421, 4294967295;
	add.s64 	%rd17442, %rd17440, %rd17439;
	add.s64 	%rd17443, %rd17442, %rd17441;
	shr.u64 	%rd17444, %rd17443, 32;
	and.b64  	%rd17445, %rd17191, 4294967295;
	and.b64  	%rd17446, %rd17424, 4294967295;
	add.s64 	%rd17447, %rd17444, %rd17445;
	add.s64 	%rd17448, %rd17447, %rd17446;
	shr.u64 	%rd17449, %rd17448, 32;
	and.b64  	%rd17450, %rd17229, 4294967295;
	and.b64  	%rd17451, %rd17427, 4294967295;
	add.s64 	%rd17452, %rd17449, %rd17450;
	add.s64 	%rd17453, %rd17452, %rd17451;
	shr.u64 	%rd17454, %rd17453, 32;
	and.b64  	%rd17455, %rd17267, 4294967295;
	and.b64  	%rd17456, %rd17430, 4294967295;
	add.s64 	%rd17457, %rd17454, %rd17455;
	add.s64 	%rd17458, %rd17457, %rd17456;
	shr.u64 	%rd17459, %rd17458, 32;
	and.b64  	%rd17460, %rd17305, 4294967295;
	and.b64  	%rd17461, %rd17433, 4294967295;
	add.s64 	%rd17462, %rd17459, %rd17460;
	add.s64 	%rd17463, %rd17462, %rd17461;
	shr.u64 	%rd17464, %rd17463, 32;
	and.b64  	%rd17465, %rd17343, 4294967295;
	and.b64  	%rd17466, %rd17436, 4294967295;
	add.s64 	%rd17467, %rd17464, %rd17465;
	add.s64 	%rd17468, %rd17467, %rd17466;
	shr.u64 	%rd17469, %rd17468, 32;
	and.b64  	%rd17470, %rd17381, 4294967295;
	and.b64  	%rd17471, %rd17438, 4294967295;
	add.s64 	%rd17472, %rd17469, %rd17470;
	add.s64 	%rd17473, %rd17472, %rd17471;
	{ .reg .b32 tmp; mov.b64 {tmp, %r6364}, %rd17473; }
	add.s32 	%r6365, %r6364, %r6363;
	and.b64  	%rd17474, %rd17443, 4294967295;
	add.s64 	%rd28946, %rd17474, %rd17417;
	shr.u64 	%rd17475, %rd28946, 32;
	and.b64  	%rd17476, %rd17448, 4294967295;
	add.s64 	%rd17477, %rd17475, %rd17476;
	add.s64 	%rd28947, %rd17477, %rd17420;
	shr.u64 	%rd17478, %rd28947, 32;
	and.b64  	%rd17479, %rd17453, 4294967295;
	add.s64 	%rd17480, %rd17478, %rd17479;
	add.s64 	%rd28948, %rd17480, %rd17423;
	shr.u64 	%rd17481, %rd28948, 32;
	and.b64  	%rd17482, %rd17458, 4294967295;
	add.s64 	%rd17483, %rd17481, %rd17482;
	add.s64 	%rd28949, %rd17483, %rd17426;
	shr.u64 	%rd17484, %rd28949, 32;
	and.b64  	%rd17485, %rd17463, 4294967295;
	add.s64 	%rd17486, %rd17484, %rd17485;
	add.s64 	%rd28950, %rd17486, %rd17429;
	shr.u64 	%rd17487, %rd28950, 32;
	and.b64  	%rd17488, %rd17468, 4294967295;
	add.s64 	%rd17489, %rd17487, %rd17488;
	add.s64 	%rd28951, %rd17489, %rd17432;
	shr.u64 	%rd17490, %rd28951, 32;
	and.b64  	%rd17491, %rd17473, 4294967295;
	add.s64 	%rd17492, %rd17490, %rd17491;
	add.s64 	%rd28952, %rd17492, %rd17435;
	{ .reg .b32 tmp; mov.b64 {tmp, %r6366}, %rd28952; }
	add.s32 	%r6367, %r6365, %r6366;
	add.s32 	%r2104, %r6367, %r6361;
	setp.eq.s32 	%p2564, %r2104, 0;
	mov.pred 	%p4573, 0;
	@%p2564 bra 	$L__BB1_1502;
	cvt.u64.u32 	%rd17493, %r2104;
	mul.wide.u32 	%rd17494, %r2104, 977;
	cvt.u32.u64 	%r6368, %rd17494;
	shr.u64 	%rd17495, %rd17494, 32;
	add.s64 	%rd17496, %rd17495, %rd17493;
	shr.u64 	%rd17497, %rd17496, 32;
	add.s32 	%r2105, %r9157, %r6368;
	setp.lt.u32 	%p2565, %r2105, %r9157;
	selp.u64 	%rd17498, 1, 0, %p2565;
	and.b64  	%rd17499, %rd28946, 4294967295;
	and.b64  	%rd17500, %rd17496, 4294967295;
	add.s64 	%rd17501, %rd17499, %rd17498;
	add.s64 	%rd28946, %rd17501, %rd17500;
	shr.u64 	%rd17502, %rd28946, 32;
	and.b64  	%rd17503, %rd28947, 4294967295;
	add.s64 	%rd17504, %rd17502, %rd17503;
	add.s64 	%rd28947, %rd17504, %rd17497;
	shr.u64 	%rd17505, %rd28947, 32;
	and.b64  	%rd17506, %rd28948, 4294967295;
	add.s64 	%rd28948, %rd17505, %rd17506;
	shr.u64 	%rd17507, %rd28948, 32;
	and.b64  	%rd17508, %rd28949, 4294967295;
	add.s64 	%rd28949, %rd17507, %rd17508;
	shr.u64 	%rd17509, %rd28949, 32;
	and.b64  	%rd17510, %rd28950, 4294967295;
	add.s64 	%rd28950, %rd17509, %rd17510;
	shr.u64 	%rd17511, %rd28950, 32;
	and.b64  	%rd17512, %rd28951, 4294967295;
	add.s64 	%rd28951, %rd17511, %rd17512;
	shr.u64 	%rd17513, %rd28951, 32;
	and.b64  	%rd17514, %rd28952, 4294967295;
	add.s64 	%rd28952, %rd17513, %rd17514;
	setp.gt.u64 	%p4573, %rd28952, 4294967295;
	mov.u32 	%r9157, %r2105;
$L__BB1_1502:
	ld.const.u32 	%rd1188, [const_p+4];
	ld.const.u32 	%rd1189, [const_p+12];
	ld.const.u32 	%rd1190, [const_p+24];
	ld.const.u32 	%rd1191, [const_p+20];
	ld.const.u32 	%rd1192, [const_p+16];
	ld.const.u32 	%rd1193, [const_p+8];
	ld.const.u32 	%r2107, [const_p];
	cvt.u32.u64 	%r9164, %rd28952;
	cvt.u32.u64 	%r9163, %rd28951;
	cvt.u32.u64 	%r9162, %rd28950;
	cvt.u32.u64 	%r9161, %rd28949;
	cvt.u32.u64 	%r9160, %rd28948;
	cvt.u32.u64 	%r9159, %rd28947;
	cvt.u32.u64 	%r9158, %rd28946;
	ld.const.u32 	%r6369, [const_p+28];
	setp.lt.u32 	%p2566, %r6369, %r9164;
	or.pred  	%p2567, %p4573, %p2566;
	@%p2567 bra 	$L__BB1_1516;
	setp.gt.u32 	%p2568, %r6369, %r9164;
	@%p2568 bra 	$L__BB1_1517;
	cvt.u32.u64 	%r6370, %rd1190;
	setp.lt.u32 	%p2569, %r6370, %r9163;
	@%p2569 bra 	$L__BB1_1516;
	cvt.u32.u64 	%r6371, %rd1190;
	setp.gt.u32 	%p2570, %r6371, %r9163;
	@%p2570 bra 	$L__BB1_1517;
	cvt.u32.u64 	%r6372, %rd1191;
	setp.lt.u32 	%p2571, %r6372, %r9162;
	@%p2571 bra 	$L__BB1_1516;
	cvt.u32.u64 	%r6373, %rd1191;
	setp.gt.u32 	%p2572, %r6373, %r9162;
	@%p2572 bra 	$L__BB1_1517;
	cvt.u32.u64 	%r6374, %rd1192;
	setp.lt.u32 	%p2573, %r6374, %r9161;
	@%p2573 bra 	$L__BB1_1516;
	cvt.u32.u64 	%r6375, %rd1192;
	setp.gt.u32 	%p2574, %r6375, %r9161;
	@%p2574 bra 	$L__BB1_1517;
	cvt.u32.u64 	%r6376, %rd1189;
	setp.lt.u32 	%p2575, %r6376, %r9160;
	@%p2575 bra 	$L__BB1_1516;
	cvt.u32.u64 	%r6377, %rd1189;
	setp.gt.u32 	%p2576, %r6377, %r9160;
	@%p2576 bra 	$L__BB1_1517;
	cvt.u32.u64 	%r6378, %rd1193;
	setp.lt.u32 	%p2577, %r6378, %r9159;
	@%p2577 bra 	$L__BB1_1516;
	cvt.u32.u64 	%r6379, %rd1193;
	setp.gt.u32 	%p2578, %r6379, %r9159;
	@%p2578 bra 	$L__BB1_1517;
	cvt.u32.u64 	%r6380, %rd1188;
	setp.lt.u32 	%p2579, %r6380, %r9158;
	@%p2579 bra 	$L__BB1_1516;
	cvt.u32.u64 	%r6381, %rd1188;
	setp.gt.u32 	%p2580, %r6381, %r9158;
	setp.lt.u32 	%p2581, %r9157, %r2107;
	or.pred  	%p2582, %p2580, %p2581;
	@%p2582 bra 	$L__BB1_1517;
$L__BB1_1516:
	cvt.u32.u64 	%r6382, %rd1189;
	cvt.u32.u64 	%r6383, %rd1193;
	cvt.u32.u64 	%r6384, %rd1188;
	cvt.u32.u64 	%r6385, %rd1190;
	cvt.u32.u64 	%r6386, %rd1191;
	cvt.u32.u64 	%r6387, %rd1192;
	setp.lt.u32 	%p2583, %r9157, %r2107;
	selp.s64 	%rd17516, -1, 0, %p2583;
	sub.s32 	%r9157, %r9157, %r2107;
	and.b64  	%rd17517, %rd28946, 4294967295;
	add.s64 	%rd17518, %rd17517, %rd17516;
	setp.lt.u64 	%p2584, %rd17518, %rd1188;
	selp.s64 	%rd17519, -1, 0, %p2584;
	cvt.u32.u64 	%r6388, %rd17518;
	sub.s32 	%r9158, %r6388, %r6384;
	and.b64  	%rd17520, %rd28947, 4294967295;
	add.s64 	%rd17521, %rd17520, %rd17519;
	setp.lt.u64 	%p2585, %rd17521, %rd1193;
	selp.s64 	%rd17522, -1, 0, %p2585;
	cvt.u32.u64 	%r6389, %rd17521;
	sub.s32 	%r9159, %r6389, %r6383;
	and.b64  	%rd17523, %rd28948, 4294967295;
	add.s64 	%rd17524, %rd17523, %rd17522;
	setp.lt.u64 	%p2586, %rd17524, %rd1189;
	selp.s64 	%rd17525, -1, 0, %p2586;
	cvt.u32.u64 	%r6390, %rd17524;
	sub.s32 	%r9160, %r6390, %r6382;
	and.b64  	%rd17526, %rd28949, 4294967295;
	add.s64 	%rd17527, %rd17526, %rd17525;
	setp.lt.u64 	%p2587, %rd17527, %rd1192;
	selp.s64 	%rd17528, -1, 0, %p2587;
	cvt.u32.u64 	%r6391, %rd17527;
	sub.s32 	%r9161, %r6391, %r6387;
	and.b64  	%rd17529, %rd28950, 4294967295;
	add.s64 	%rd17530, %rd17529, %rd17528;
	setp.lt.u64 	%p2588, %rd17530, %rd1191;
	selp.s64 	%rd17531, -1, 0, %p2588;
	cvt.u32.u64 	%r6392, %rd17530;
	sub.s32 	%r9162, %r6392, %r6386;
	and.b64  	%rd17532, %rd28951, 4294967295;
	add.s64 	%rd17533, %rd17532, %rd17531;
	setp.lt.u64 	%p2589, %rd17533, %rd1190;
	selp.s32 	%r6393, -1, 0, %p2589;
	cvt.u32.u64 	%r6394, %rd17533;
	sub.s32 	%r9163, %r6394, %r6385;
	add.s32 	%r6395, %r9164, %r6393;
	sub.s32 	%r9164, %r6395, %r6369;
$L__BB1_1517:
	setp.gt.u32 	%p2590, %r9164, %r6369;
	@%p2590 bra 	$L__BB1_1530;
	bra.uni 	$L__BB1_1531;
$L__BB1_1518:
	cvt.u32.u64 	%r6396, %rd1190;
	setp.gt.u32 	%p2592, %r9163, %r6396;
	@%p2592 bra 	$L__BB1_1530;
	cvt.u32.u64 	%r6397, %rd1190;
	setp.lt.u32 	%p2593, %r9163, %r6397;
	@%p2593 bra 	$L__BB1_1532;
	cvt.u32.u64 	%r6398, %rd1191;
	setp.gt.u32 	%p2594, %r9162, %r6398;
	@%p2594 bra 	$L__BB1_1530;
	cvt.u32.u64 	%r6399, %rd1191;
	setp.lt.u32 	%p2595, %r9162, %r6399;
	@%p2595 bra 	$L__BB1_1532;
	cvt.u32.u64 	%r6400, %rd1192;
	setp.gt.u32 	%p2596, %r9161, %r6400;
	@%p2596 bra 	$L__BB1_1530;
	cvt.u32.u64 	%r6401, %rd1192;
	setp.lt.u32 	%p2597, %r9161, %r6401;
	@%p2597 bra 	$L__BB1_1532;
	cvt.u32.u64 	%r6402, %rd1189;
	setp.gt.u32 	%p2598, %r9160, %r6402;
	@%p2598 bra 	$L__BB1_1530;
	cvt.u32.u64 	%r6403, %rd1189;
	setp.lt.u32 	%p2599, %r9160, %r6403;
	@%p2599 bra 	$L__BB1_1532;
	cvt.u32.u64 	%r6404, %rd1193;
	setp.gt.u32 	%p2600, %r9159, %r6404;
	@%p2600 bra 	$L__BB1_1530;
	cvt.u32.u64 	%r6405, %rd1193;
	setp.lt.u32 	%p2601, %r9159, %r6405;
	@%p2601 bra 	$L__BB1_1532;
	cvt.u32.u64 	%r6406, %rd1188;
	setp.gt.u32 	%p2602, %r9158, %r6406;
	@%p2602 bra 	$L__BB1_1530;
	cvt.u32.u64 	%r6407, %rd1188;
	setp.lt.u32 	%p2603, %r9158, %r6407;
	setp.lt.u32 	%p2604, %r9157, %r2107;
	or.pred  	%p2605, %p2603, %p2604;
	@%p2605 bra 	$L__BB1_1532;
$L__BB1_1530:
	cvt.u32.u64 	%r6408, %rd1189;
	cvt.u32.u64 	%r6409, %rd1193;
	cvt.u32.u64 	%r6410, %rd1188;
	cvt.u32.u64 	%r6411, %rd1190;
	cvt.u32.u64 	%r6412, %rd1191;
	cvt.u32.u64 	%r6413, %rd1192;
	setp.lt.u32 	%p2606, %r9157, %r2107;
	selp.s64 	%rd17534, -1, 0, %p2606;
	sub.s32 	%r9157, %r9157, %r2107;
	cvt.u64.u32 	%rd17535, %r9158;
	add.s64 	%rd17536, %rd17534, %rd17535;
	setp.lt.u64 	%p2607, %rd17536, %rd1188;
	selp.s64 	%rd17537, -1, 0, %p2607;
	cvt.u32.u64 	%r6414, %rd17536;
	sub.s32 	%r9158, %r6414, %r6410;
	cvt.u64.u32 	%rd17538, %r9159;
	add.s64 	%rd17539, %rd17537, %rd17538;
	setp.lt.u64 	%p2608, %rd17539, %rd1193;
	selp.s64 	%rd17540, -1, 0, %p2608;
	cvt.u32.u64 	%r6415, %rd17539;
	sub.s32 	%r9159, %r6415, %r6409;
	cvt.u64.u32 	%rd17541, %r9160;
	add.s64 	%rd17542, %rd17540, %rd17541;
	setp.lt.u64 	%p2609, %rd17542, %rd1189;
	selp.s64 	%rd17543, -1, 0, %p2609;
	cvt.u32.u64 	%r6416, %rd17542;
	sub.s32 	%r9160, %r6416, %r6408;
	cvt.u64.u32 	%rd17544, %r9161;
	add.s64 	%rd17545, %rd17543, %rd17544;
	setp.lt.u64 	%p2610, %rd17545, %rd1192;
	selp.s64 	%rd17546, -1, 0, %p2610;
	cvt.u32.u64 	%r6417, %rd17545;
	sub.s32 	%r9161, %r6417, %r6413;
	cvt.u64.u32 	%rd17547, %r9162;
	add.s64 	%rd17548, %rd17546, %rd17547;
	setp.lt.u64 	%p2611, %rd17548, %rd1191;
	selp.s64 	%rd17549, -1, 0, %p2611;
	cvt.u32.u64 	%r6418, %rd17548;
	sub.s32 	%r9162, %r6418, %r6412;
	cvt.u64.u32 	%rd17550, %r9163;
	add.s64 	%rd17551, %rd17549, %rd17550;
	setp.lt.u64 	%p2612, %rd17551, %rd1190;
	selp.s32 	%r6419, -1, 0, %p2612;
	cvt.u32.u64 	%r6420, %rd17551;
	sub.s32 	%r9163, %r6420, %r6411;
	add.s32 	%r6421, %r9164, %r6419;
	sub.s32 	%r9164, %r6421, %r6369;
	bra.uni 	$L__BB1_1532;
$L__BB1_1531:
	setp.lt.u32 	%p2591, %r9164, %r6369;
	@%p2591 bra 	$L__BB1_1532;
	bra.uni 	$L__BB1_1518;
$L__BB1_1532:
	mul.wide.u32 	%rd17552, %r9582, %r9089;
	cvt.u32.u64 	%r6422, %rd17552;
	shr.u64 	%rd17553, %rd17552, 32;
	mul.wide.u32 	%rd17554, %r9581, %r9089;
	add.s64 	%rd17555, %rd17553, %rd17554;
	shr.u64 	%rd17556, %rd17555, 32;
	mul.wide.u32 	%rd17557, %r9580, %r9089;
	add.s64 	%rd17558, %rd17556, %rd17557;
	shr.u64 	%rd17559, %rd17558, 32;
	mul.wide.u32 	%rd17560, %r9579, %r9089;
	add.s64 	%rd17561, %rd17559, %rd17560;
	shr.u64 	%rd17562, %rd17561, 32;
	mul.wide.u32 	%rd17563, %r9578, %r9089;
	add.s64 	%rd17564, %rd17562, %rd17563;
	shr.u64 	%rd17565, %rd17564, 32;
	mul.wide.u32 	%rd17566, %r9577, %r9089;
	add.s64 	%rd17567, %rd17565, %rd17566;
	shr.u64 	%rd17568, %rd17567, 32;
	mul.wide.u32 	%rd17569, %r9576, %r9089;
	add.s64 	%rd17570, %rd17568, %rd17569;
	shr.u64 	%rd17571, %rd17570, 32;
	mul.wide.u32 	%rd17572, %r9575, %r9089;
	add.s64 	%rd17573, %rd17571, %rd17572;
	shr.u64 	%rd17574, %rd17573, 32;
	and.b64  	%rd17575, %rd17555, 4294967295;
	mul.wide.u32 	%rd17576, %r9582, %r9090;
	add.s64 	%rd17577, %rd17576, %rd17575;
	shr.u64 	%rd17578, %rd17577, 32;
	and.b64  	%rd17579, %rd17558, 4294967295;
	mul.wide.u32 	%rd17580, %r9581, %r9090;
	add.s64 	%rd17581, %rd17578, %rd17579;
	add.s64 	%rd17582, %rd17581, %rd17580;
	shr.u64 	%rd17583, %rd17582, 32;
	and.b64  	%rd17584, %rd17561, 4294967295;
	mul.wide.u32 	%rd17585, %r9580, %r9090;
	add.s64 	%rd17586, %rd17583, %rd17584;
	add.s64 	%rd17587, %rd17586, %rd17585;
	shr.u64 	%rd17588, %rd17587, 32;
	and.b64  	%rd17589, %rd17564, 4294967295;
	mul.wide.u32 	%rd17590, %r9579, %r9090;
	add.s64 	%rd17591, %rd17588, %rd17589;
	add.s64 	%rd17592, %rd17591, %rd17590;
	shr.u64 	%rd17593, %rd17592, 32;
	and.b64  	%rd17594, %rd17567, 4294967295;
	mul.wide.u32 	%rd17595, %r9578, %r9090;
	add.s64 	%rd17596, %rd17593, %rd17594;
	add.s64 	%rd17597, %rd17596, %rd17595;
	shr.u64 	%rd17598, %rd17597, 32;
	and.b64  	%rd17599, %rd17570, 4294967295;
	mul.wide.u32 	%rd17600, %r9577, %r9090;
	add.s64 	%rd17601, %rd17598, %rd17599;
	add.s64 	%rd17602, %rd17601, %rd17600;
	shr.u64 	%rd17603, %rd17602, 32;
	and.b64  	%rd17604, %rd17573, 4294967295;
	mul.wide.u32 	%rd17605, %r9576, %r9090;
	add.s64 	%rd17606, %rd17603, %rd17604;
	add.s64 	%rd17607, %rd17606, %rd17605;
	shr.u64 	%rd17608, %rd17607, 32;
	mul.wide.u32 	%rd17609, %r9575, %r9090;
	add.s64 	%rd17610, %rd17608, %rd17574;
	add.s64 	%rd17611, %rd17610, %rd17609;
	shr.u64 	%rd17612, %rd17611, 32;
	and.b64  	%rd17613, %rd17582, 4294967295;
	mul.wide.u32 	%rd17614, %r9582, %r9091;
	add.s64 	%rd17615, %rd17614, %rd17613;
	shr.u64 	%rd17616, %rd17615, 32;
	and.b64  	%rd17617, %rd17587, 4294967295;
	mul.wide.u32 	%rd17618, %r9581, %r9091;
	add.s64 	%rd17619, %rd17616, %rd17617;
	add.s64 	%rd17620, %rd17619, %rd17618;
	shr.u64 	%rd17621, %rd17620, 32;
	and.b64  	%rd17622, %rd17592, 4294967295;
	mul.wide.u32 	%rd17623, %r9580, %r9091;
	add.s64 	%rd17624, %rd17621, %rd17622;
	add.s64 	%rd17625, %rd17624, %rd17623;
	shr.u64 	%rd17626, %rd17625, 32;
	and.b64  	%rd17627, %rd17597, 4294967295;
	mul.wide.u32 	%rd17628, %r9579, %r9091;
	add.s64 	%rd17629, %rd17626, %rd17627;
	add.s64 	%rd17630, %rd17629, %rd17628;
	shr.u64 	%rd17631, %rd17630, 32;
	and.b64  	%rd17632, %rd17602, 4294967295;
	mul.wide.u32 	%rd17633, %r9578, %r9091;
	add.s64 	%rd17634, %rd17631, %rd17632;
	add.s64 	%rd17635, %rd17634, %rd17633;
	shr.u64 	%rd17636, %rd17635, 32;
	and.b64  	%rd17637, %rd17607, 4294967295;
	mul.wide.u32 	%rd17638, %r9577, %r9091;
	add.s64 	%rd17639, %rd17636, %rd17637;
	add.s64 	%rd17640, %rd17639, %rd17638;
	shr.u64 	%rd17641, %rd17640, 32;
	and.b64  	%rd17642, %rd17611, 4294967295;
	mul.wide.u32 	%rd17643, %r9576, %r9091;
	add.s64 	%rd17644, %rd17641, %rd17642;
	add.s64 	%rd17645, %rd17644, %rd17643;
	shr.u64 	%rd17646, %rd17645, 32;
	mul.wide.u32 	%rd17647, %r9575, %r9091;
	add.s64 	%rd17648, %rd17646, %rd17612;
	add.s64 	%rd17649, %rd17648, %rd17647;
	shr.u64 	%rd17650, %rd17649, 32;
	and.b64  	%rd17651, %rd17620, 4294967295;
	mul.wide.u32 	%rd17652, %r9582, %r9092;
	add.s64 	%rd17653, %rd17652, %rd17651;
	shr.u64 	%rd17654, %rd17653, 32;
	and.b64  	%rd17655, %rd17625, 4294967295;
	mul.wide.u32 	%rd17656, %r9581, %r9092;
	add.s64 	%rd17657, %rd17654, %rd17655;
	add.s64 	%rd17658, %rd17657, %rd17656;
	shr.u64 	%rd17659, %rd17658, 32;
	and.b64  	%rd17660, %rd17630, 4294967295;
	mul.wide.u32 	%rd17661, %r9580, %r9092;
	add.s64 	%rd17662, %rd17659, %rd17660;
	add.s64 	%rd17663, %rd17662, %rd17661;
	shr.u64 	%rd17664, %rd17663, 32;
	and.b64  	%rd17665, %rd17635, 4294967295;
	mul.wide.u32 	%rd17666, %r9579, %r9092;
	add.s64 	%rd17667, %rd17664, %rd17665;
	add.s64 	%rd17668, %rd17667, %rd17666;
	shr.u64 	%rd17669, %rd17668, 32;
	and.b64  	%rd17670, %rd17640, 4294967295;
	mul.wide.u32 	%rd17671, %r9578, %r9092;
	add.s64 	%rd17672, %rd17669, %rd17670;
	add.s64 	%rd17673, %rd17672, %rd17671;
	shr.u64 	%rd17674, %rd17673, 32;
	and.b64  	%rd17675, %rd17645, 4294967295;
	mul.wide.u32 	%rd17676, %r9577, %r9092;
	add.s64 	%rd17677, %rd17674, %rd17675;
	add.s64 	%rd17678, %rd17677, %rd17676;
	shr.u64 	%rd17679, %rd17678, 32;
	and.b64  	%rd17680, %rd17649, 4294967295;
	mul.wide.u32 	%rd17681, %r9576, %r9092;
	add.s64 	%rd17682, %rd17679, %rd17680;
	add.s64 	%rd17683, %rd17682, %rd17681;
	shr.u64 	%rd17684, %rd17683, 32;
	mul.wide.u32 	%rd17685, %r9575, %r9092;
	add.s64 	%rd17686, %rd17684, %rd17650;
	add.s64 	%rd17687, %rd17686, %rd17685;
	shr.u64 	%rd17688, %rd17687, 32;
	and.b64  	%rd17689, %rd17658, 4294967295;
	mul.wide.u32 	%rd17690, %r9582, %r9093;
	add.s64 	%rd17691, %rd17690, %rd17689;
	shr.u64 	%rd17692, %rd17691, 32;
	and.b64  	%rd17693, %rd17663, 4294967295;
	mul.wide.u32 	%rd17694, %r9581, %r9093;
	add.s64 	%rd17695, %rd17692, %rd17693;
	add.s64 	%rd17696, %rd17695, %rd17694;
	shr.u64 	%rd17697, %rd17696, 32;
	and.b64  	%rd17698, %rd17668, 4294967295;
	mul.wide.u32 	%rd17699, %r9580, %r9093;
	add.s64 	%rd17700, %rd17697, %rd17698;
	add.s64 	%rd17701, %rd17700, %rd17699;
	shr.u64 	%rd17702, %rd17701, 32;
	and.b64  	%rd17703, %rd17673, 4294967295;
	mul.wide.u32 	%rd17704, %r9579, %r9093;
	add.s64 	%rd17705, %rd17702, %rd17703;
	add.s64 	%rd17706, %rd17705, %rd17704;
	shr.u64 	%rd17707, %rd17706, 32;
	and.b64  	%rd17708, %rd17678, 4294967295;
	mul.wide.u32 	%rd17709, %r9578, %r9093;
	add.s64 	%rd17710, %rd17707, %rd17708;
	add.s64 	%rd17711, %rd17710, %rd17709;
	shr.u64 	%rd17712, %rd17711, 32;
	and.b64  	%rd17713, %rd17683, 4294967295;
	mul.wide.u32 	%rd17714, %r9577, %r9093;
	add.s64 	%rd17715, %rd17712, %rd17713;
	add.s64 	%rd17716, %rd17715, %rd17714;
	shr.u64 	%rd17717, %rd17716, 32;
	and.b64  	%rd17718, %rd17687, 4294967295;
	mul.wide.u32 	%rd17719, %r9576, %r9093;
	add.s64 	%rd17720, %rd17717, %rd17718;
	add.s64 	%rd17721, %rd17720, %rd17719;
	shr.u64 	%rd17722, %rd17721, 32;
	mul.wide.u32 	%rd17723, %r9575, %r9093;
	add.s64 	%rd17724, %rd17722, %rd17688;
	add.s64 	%rd17725, %rd17724, %rd17723;
	shr.u64 	%rd17726, %rd17725, 32;
	and.b64  	%rd17727, %rd17696, 4294967295;
	mul.wide.u32 	%rd17728, %r9582, %r9094;
	add.s64 	%rd17729, %rd17728, %rd17727;
	shr.u64 	%rd17730, %rd17729, 32;
	and.b64  	%rd17731, %rd17701, 4294967295;
	mul.wide.u32 	%rd17732, %r9581, %r9094;
	add.s64 	%rd17733, %rd17730, %rd17731;
	add.s64 	%rd17734, %rd17733, %rd17732;
	shr.u64 	%rd17735, %rd17734, 32;
	and.b64  	%rd17736, %rd17706, 4294967295;
	mul.wide.u32 	%rd17737, %r9580, %r9094;
	add.s64 	%rd17738, %rd17735, %rd17736;
	add.s64 	%rd17739, %rd17738, %rd17737;
	shr.u64 	%rd17740, %rd17739, 32;
	and.b64  	%rd17741, %rd17711, 4294967295;
	mul.wide.u32 	%rd17742, %r9579, %r9094;
	add.s64 	%rd17743, %rd17740, %rd17741;
	add.s64 	%rd17744, %rd17743, %rd17742;
	shr.u64 	%rd17745, %rd17744, 32;
	and.b64  	%rd17746, %rd17716, 4294967295;
	mul.wide.u32 	%rd17747, %r9578, %r9094;
	add.s64 	%rd17748, %rd17745, %rd17746;
	add.s64 	%rd17749, %rd17748, %rd17747;
	shr.u64 	%rd17750, %rd17749, 32;
	and.b64  	%rd17751, %rd17721, 4294967295;
	mul.wide.u32 	%rd17752, %r9577, %r9094;
	add.s64 	%rd17753, %rd17750, %rd17751;
	add.s64 	%rd17754, %rd17753, %rd17752;
	shr.u64 	%rd17755, %rd17754, 32;
	and.b64  	%rd17756, %rd17725, 4294967295;
	mul.wide.u32 	%rd17757, %r9576, %r9094;
	add.s64 	%rd17758, %rd17755, %rd17756;
	add.s64 	%rd17759, %rd17758, %rd17757;
	shr.u64 	%rd17760, %rd17759, 32;
	mul.wide.u32 	%rd17761, %r9575, %r9094;
	add.s64 	%rd17762, %rd17760, %rd17726;
	add.s64 	%rd17763, %rd17762, %rd17761;
	shr.u64 	%rd17764, %rd17763, 32;
	and.b64  	%rd17765, %rd17734, 4294967295;
	mul.wide.u32 	%rd17766, %r9582, %r9095;
	add.s64 	%rd17767, %rd17766, %rd17765;
	shr.u64 	%rd17768, %rd17767, 32;
	and.b64  	%rd17769, %rd17739, 4294967295;
	mul.wide.u32 	%rd17770, %r9581, %r9095;
	add.s64 	%rd17771, %rd17768, %rd17769;
	add.s64 	%rd17772, %rd17771, %rd17770;
	shr.u64 	%rd17773, %rd17772, 32;
	and.b64  	%rd17774, %rd17744, 4294967295;
	mul.wide.u32 	%rd17775, %r9580, %r9095;
	add.s64 	%rd17776, %rd17773, %rd17774;
	add.s64 	%rd17777, %rd17776, %rd17775;
	shr.u64 	%rd17778, %rd17777, 32;
	and.b64  	%rd17779, %rd17749, 4294967295;
	mul.wide.u32 	%rd17780, %r9579, %r9095;
	add.s64 	%rd17781, %rd17778, %rd17779;
	add.s64 	%rd17782, %rd17781, %rd17780;
	shr.u64 	%rd17783, %rd17782, 32;
	and.b64  	%rd17784, %rd17754, 4294967295;
	mul.wide.u32 	%rd17785, %r9578, %r9095;
	add.s64 	%rd17786, %rd17783, %rd17784;
	add.s64 	%rd17787, %rd17786, %rd17785;
	shr.u64 	%rd17788, %rd17787, 32;
	and.b64  	%rd17789, %rd17759, 4294967295;
	mul.wide.u32 	%rd17790, %r9577, %r9095;
	add.s64 	%rd17791, %rd17788, %rd17789;
	add.s64 	%rd17792, %rd17791, %rd17790;
	shr.u64 	%rd17793, %rd17792, 32;
	and.b64  	%rd17794, %rd17763, 4294967295;
	mul.wide.u32 	%rd17795, %r9576, %r9095;
	add.s64 	%rd17796, %rd17793, %rd17794;
	add.s64 	%rd17797, %rd17796, %rd17795;
	shr.u64 	%rd17798, %rd17797, 32;
	mul.wide.u32 	%rd17799, %r9575, %r9095;
	add.s64 	%rd17800, %rd17798, %rd17764;
	add.s64 	%rd17801, %rd17800, %rd17799;
	shr.u64 	%rd17802, %rd17801, 32;
	and.b64  	%rd17803, %rd17772, 4294967295;
	mul.wide.u32 	%rd17804, %r9582, %r9096;
	add.s64 	%rd17805, %rd17804, %rd17803;
	shr.u64 	%rd17806, %rd17805, 32;
	and.b64  	%rd17807, %rd17777, 4294967295;
	mul.wide.u32 	%rd17808, %r9581, %r9096;
	add.s64 	%rd17809, %rd17806, %rd17807;
	add.s64 	%rd17810, %rd17809, %rd17808;
	shr.u64 	%rd17811, %rd17810, 32;
	and.b64  	%rd17812, %rd17782, 4294967295;
	mul.wide.u32 	%rd17813, %r9580, %r9096;
	add.s64 	%rd17814, %rd17811, %rd17812;
	add.s64 	%rd17815, %rd17814, %rd17813;
	shr.u64 	%rd17816, %rd17815, 32;
	and.b64  	%rd17817, %rd17787, 4294967295;
	mul.wide.u32 	%rd17818, %r9579, %r9096;
	add.s64 	%rd17819, %rd17816, %rd17817;
	add.s64 	%rd17820, %rd17819, %rd17818;
	shr.u64 	%rd17821, %rd17820, 32;
	and.b64  	%rd17822, %rd17792, 4294967295;
	mul.wide.u32 	%rd17823, %r9578, %r9096;
	add.s64 	%rd17824, %rd17821, %rd17822;
	add.s64 	%rd17825, %rd17824, %rd17823;
	shr.u64 	%rd17826, %rd17825, 32;
	and.b64  	%rd17827, %rd17797, 4294967295;
	mul.wide.u32 	%rd17828, %r9577, %r9096;
	add.s64 	%rd17829, %rd17826, %rd17827;
	add.s64 	%rd17830, %rd17829, %rd17828;
	shr.u64 	%rd17831, %rd17830, 32;
	and.b64  	%rd17832, %rd17801, 4294967295;
	mul.wide.u32 	%rd17833, %r9576, %r9096;
	add.s64 	%rd17834, %rd17831, %rd17832;
	add.s64 	%rd17835, %rd17834, %rd17833;
	shr.u64 	%rd17836, %rd17835, 32;
	mul.wide.u32 	%rd17837, %r9575, %r9096;
	add.s64 	%rd17838, %rd17836, %rd17802;
	add.s64 	%rd17839, %rd17838, %rd17837;
	shr.u64 	%rd17840, %rd17839, 32;
	{ .reg .b32 tmp; mov.b64 {tmp, %r6423}, %rd17839; }
	and.b64  	%rd17841, %rd17810, 4294967295;
	mul.lo.s64 	%rd17842, %rd17841, 977;
	cvt.u32.u64 	%r6424, %rd17842;
	shr.u64 	%rd17843, %rd17842, 32;
	and.b64  	%rd17844, %rd17815, 4294967295;
	mad.lo.s64 	%rd17845, %rd17844, 977, %rd17843;
	shr.u64 	%rd17846, %rd17845, 32;
	and.b64  	%rd17847, %rd17820, 4294967295;
	mad.lo.s64 	%rd17848, %rd17847, 977, %rd17846;
	shr.u64 	%rd17849, %rd17848, 32;
	and.b64  	%rd17850, %rd17825, 4294967295;
	mad.lo.s64 	%rd17851, %rd17850, 977, %rd17849;
	shr.u64 	%rd17852, %rd17851, 32;
	and.b64  	%rd17853, %rd17830, 4294967295;
	mad.lo.s64 	%rd17854, %rd17853, 977, %rd17852;
	shr.u64 	%rd17855, %rd17854, 32;
	and.b64  	%rd17856, %rd17835, 4294967295;
	mad.lo.s64 	%rd17857, %rd17856, 977, %rd17855;
	shr.u64 	%rd17858, %rd17857, 32;
	and.b64  	%rd17859, %rd17839, 4294967295;
	mad.lo.s64 	%rd17860, %rd17859, 977, %rd17858;
	shr.u64 	%rd17861, %rd17860, 32;
	mad.lo.s64 	%rd17862, %rd17840, 977, %rd17861;
	{ .reg .b32 tmp; mov.b64 {tmp, %r6425}, %rd17862; }
	add.s32 	%r9174, %r6422, %r6424;
	setp.lt.u32 	%p2614, %r9174, %r6422;
	selp.u64 	%rd17863, 1, 0, %p2614;
	and.b64  	%rd17864, %rd17577, 4294967295;
	and.b64  	%rd17865, %rd17845, 4294967295;
	add.s64 	%rd17866, %rd17864, %rd17863;
	add.s64 	%rd17867, %rd17866, %rd17865;
	shr.u64 	%rd17868, %rd17867, 32;
	and.b64  	%rd17869, %rd17615, 4294967295;
	and.b64  	%rd17870, %rd17848, 4294967295;
	add.s64 	%rd17871, %rd17868, %rd17869;
	add.s64 	%rd17872, %rd17871, %rd17870;
	shr.u64 	%rd17873, %rd17872, 32;
	and.b64  	%rd17874, %rd17653, 4294967295;
	and.b64  	%rd17875, %rd17851, 4294967295;
	add.s64 	%rd17876, %rd17873, %rd17874;
	add.s64 	%rd17877, %rd17876, %rd17875;
	shr.u64 	%rd17878, %rd17877, 32;
	and.b64  	%rd17879, %rd17691, 4294967295;
	and.b64  	%rd17880, %rd17854, 4294967295;
	add.s64 	%rd17881, %rd17878, %rd17879;
	add.s64 	%rd17882, %rd17881, %rd17880;
	shr.u64 	%rd17883, %rd17882, 32;
	and.b64  	%rd17884, %rd17729, 4294967295;
	and.b64  	%rd17885, %rd17857, 4294967295;
	add.s64 	%rd17886, %rd17883, %rd17884;
	add.s64 	%rd17887, %rd17886, %rd17885;
	shr.u64 	%rd17888, %rd17887, 32;
	and.b64  	%rd17889, %rd17767, 4294967295;
	and.b64  	%rd17890, %rd17860, 4294967295;
	add.s64 	%rd17891, %rd17888, %rd17889;
	add.s64 	%rd17892, %rd17891, %rd17890;
	shr.u64 	%rd17893, %rd17892, 32;
	and.b64  	%rd17894, %rd17805, 4294967295;
	and.b64  	%rd17895, %rd17862, 4294967295;
	add.s64 	%rd17896, %rd17893, %rd17894;
	add.s64 	%rd17897, %rd17896, %rd17895;
	{ .reg .b32 tmp; mov.b64 {tmp, %r6426}, %rd17897; }
	add.s32 	%r6427, %r6426, %r6425;
	and.b64  	%rd17898, %rd17867, 4294967295;
	add.s64 	%rd28953, %rd17898, %rd17841;
	shr.u64 	%rd17899, %rd28953, 32;
	and.b64  	%rd17900, %rd17872, 4294967295;
	add.s64 	%rd17901, %rd17899, %rd17900;
	add.s64 	%rd28954, %rd17901, %rd17844;
	shr.u64 	%rd17902, %rd28954, 32;
	and.b64  	%rd17903, %rd17877, 4294967295;
	add.s64 	%rd17904, %rd17902, %rd17903;
	add.s64 	%rd28955, %rd17904, %rd17847;
	shr.u64 	%rd17905, %rd28955, 32;
	and.b64  	%rd17906, %rd17882, 4294967295;
	add.s64 	%rd17907, %rd17905, %rd17906;
	add.s64 	%rd28956, %rd17907, %rd17850;
	shr.u64 	%rd17908, %rd28956, 32;
	and.b64  	%rd17909, %rd17887, 4294967295;
	add.s64 	%rd17910, %rd17908, %rd17909;
	add.s64 	%rd28957, %rd17910, %rd17853;
	shr.u64 	%rd17911, %rd28957, 32;
	and.b64  	%rd17912, %rd17892, 4294967295;
	add.s64 	%rd17913, %rd17911, %rd17912;
	add.s64 	%rd28958, %rd17913, %rd17856;
	shr.u64 	%rd17914, %rd28958, 32;
	and.b64  	%rd17915, %rd17897, 4294967295;
	add.s64 	%rd17916, %rd17914, %rd17915;
	add.s64 	%rd28959, %rd17916, %rd17859;
	{ .reg .b32 tmp; mov.b64 {tmp, %r6428}, %rd28959; }
	add.s32 	%r6429, %r6427, %r6428;
	add.s32 	%r2149, %r6429, %r6423;
	setp.eq.s32 	%p2615, %r2149, 0;
	mov.pred 	%p4574, 0;
	@%p2615 bra 	$L__BB1_1534;
	cvt.u64.u32 	%rd17917, %r2149;
	mul.wide.u32 	%rd17918, %r2149, 977;
	cvt.u32.u64 	%r6430, %rd17918;
	shr.u64 	%rd17919, %rd17918, 32;
	add.s64 	%rd17920, %rd17919, %rd17917;
	shr.u64 	%rd17921, %rd17920, 32;
	add.s32 	%r2150, %r9174, %r6430;
	setp.lt.u32 	%p2616, %r2150, %r9174;
	selp.u64 	%rd17922, 1, 0, %p2616;
	and.b64  	%rd17923, %rd28953, 4294967295;
	and.b64  	%rd17924, %rd17920, 4294967295;
	add.s64 	%rd17925, %rd17923, %rd17922;
	add.s64 	%rd28953, %rd17925, %rd17924;
	shr.u64 	%rd17926, %rd28953, 32;
	and.b64  	%rd17927, %rd28954, 4294967295;
	add.s64 	%rd17928, %rd17926, %rd17927;
	add.s64 	%rd28954, %rd17928, %rd17921;
	shr.u64 	%rd17929, %rd28954, 32;
	and.b64  	%rd17930, %rd28955, 4294967295;
	add.s64 	%rd28955, %rd17929, %rd17930;
	shr.u64 	%rd17931, %rd28955, 32;
	and.b64  	%rd17932, %rd28956, 4294967295;
	add.s64 	%rd28956, %rd17931, %rd17932;
	shr.u64 	%rd17933, %rd28956, 32;
	and.b64  	%rd17934, %rd28957, 4294967295;
	add.s64 	%rd28957, %rd17933, %rd17934;
	shr.u64 	%rd17935, %rd28957, 32;
	and.b64  	%rd17936, %rd28958, 4294967295;
	add.s64 	%rd28958, %rd17935, %rd17936;
	shr.u64 	%rd17937, %rd28958, 32;
	and.b64  	%rd17938, %rd28959, 4294967295;
	add.s64 	%rd28959, %rd17937, %rd17938;
	setp.gt.u64 	%p4574, %rd28959, 4294967295;
	mov.u32 	%r9174, %r2150;
$L__BB1_1534:
	ld.const.u32 	%rd1215, [const_p+4];
	ld.const.u32 	%rd1216, [const_p+12];
	ld.const.u32 	%rd1217, [const_p+24];
	ld.const.u32 	%rd1218, [const_p+20];
	ld.const.u32 	%rd1219, [const_p+16];
	ld.const.u32 	%rd1220, [const_p+8];
	ld.const.u32 	%r2152, [const_p];
	cvt.u32.u64 	%r9181, %rd28959;
	cvt.u32.u64 	%r9180, %rd28958;
	cvt.u32.u64 	%r9179, %rd28957;
	cvt.u32.u64 	%r9178, %rd28956;
	cvt.u32.u64 	%r9177, %rd28955;
	cvt.u32.u64 	%r9176, %rd28954;
	cvt.u32.u64 	%r9175, %rd28953;
	ld.const.u32 	%r6431, [const_p+28];
	setp.lt.u32 	%p2617, %r6431, %r9181;
	or.pred  	%p2618, %p4574, %p2617;
	@%p2618 bra 	$L__BB1_1548;
	setp.gt.u32 	%p2619, %r6431, %r9181;
	@%p2619 bra 	$L__BB1_1549;
	cvt.u32.u64 	%r6432, %rd1217;
	setp.lt.u32 	%p2620, %r6432, %r9180;
	@%p2620 bra 	$L__BB1_1548;
	cvt.u32.u64 	%r6433, %rd1217;
	setp.gt.u32 	%p2621, %r6433, %r9180;
	@%p2621 bra 	$L__BB1_1549;
	cvt.u32.u64 	%r6434, %rd1218;
	setp.lt.u32 	%p2622, %r6434, %r9179;
	@%p2622 bra 	$L__BB1_1548;
	cvt.u32.u64 	%r6435, %rd1218;
	setp.gt.u32 	%p2623, %r6435, %r9179;
	@%p2623 bra 	$L__BB1_1549;
	cvt.u32.u64 	%r6436, %rd1219;
	setp.lt.u32 	%p2624, %r6436, %r9178;
	@%p2624 bra 	$L__BB1_1548;
	cvt.u32.u64 	%r6437, %rd1219;
	setp.gt.u32 	%p2625, %r6437, %r9178;
	@%p2625 bra 	$L__BB1_1549;
	cvt.u32.u64 	%r6438, %rd1216;
	setp.lt.u32 	%p2626, %r6438, %r9177;
	@%p2626 bra 	$L__BB1_1548;
	cvt.u32.u64 	%r6439, %rd1216;
	setp.gt.u32 	%p2627, %r6439, %r9177;
	@%p2627 bra 	$L__BB1_1549;
	cvt.u32.u64 	%r6440, %rd1220;
	setp.lt.u32 	%p2628, %r6440, %r9176;
	@%p2628 bra 	$L__BB1_1548;
	cvt.u32.u64 	%r6441, %rd1220;
	setp.gt.u32 	%p2629, %r6441, %r9176;
	@%p2629 bra 	$L__BB1_1549;
	cvt.u32.u64 	%r6442, %rd1215;
	setp.lt.u32 	%p2630, %r6442, %r9175;
	@%p2630 bra 	$L__BB1_1548;
	cvt.u32.u64 	%r6443, %rd1215;
	setp.gt.u32 	%p2631, %r6443, %r9175;
	setp.lt.u32 	%p2632, %r9174, %r2152;
	or.pred  	%p2633, %p2631, %p2632;
	@%p2633 bra 	$L__BB1_1549;
$L__BB1_1548:
	cvt.u32.u64 	%r6444, %rd1216;
	cvt.u32.u64 	%r6445, %rd1220;
	cvt.u32.u64 	%r6446, %rd1215;
	cvt.u32.u64 	%r6447, %rd1217;
	cvt.u32.u64 	%r6448, %rd1218;
	cvt.u32.u64 	%r6449, %rd1219;
	setp.lt.u32 	%p2634, %r9174, %r2152;
	selp.s64 	%rd17940, -1, 0, %p2634;
	sub.s32 	%r9174, %r9174, %r2152;
	and.b64  	%rd17941, %rd28953, 4294967295;
	add.s64 	%rd17942, %rd17941, %rd17940;
	setp.lt.u64 	%p2635, %rd17942, %rd1215;
	selp.s64 	%rd17943, -1, 0, %p2635;
	cvt.u32.u64 	%r6450, %rd17942;
	sub.s32 	%r9175, %r6450, %r6446;
	and.b64  	%rd17944, %rd28954, 4294967295;
	add.s64 	%rd17945, %rd17944, %rd17943;
	setp.lt.u64 	%p2636, %rd17945, %rd1220;
	selp.s64 	%rd17946, -1, 0, %p2636;
	cvt.u32.u64 	%r6451, %rd17945;
	sub.s32 	%r9176, %r6451, %r6445;
	and.b64  	%rd17947, %rd28955, 4294967295;
	add.s64 	%rd17948, %rd17947, %rd17946;
	setp.lt.u64 	%p2637, %rd17948, %rd1216;
	selp.s64 	%rd17949, -1, 0, %p2637;
	cvt.u32.u64 	%r6452, %rd17948;
	sub.s32 	%r9177, %r6452, %r6444;
	and.b64  	%rd17950, %rd28956, 4294967295;
	add.s64 	%rd17951, %rd17950, %rd17949;
	setp.lt.u64 	%p2638, %rd17951, %rd1219;
	selp.s64 	%rd17952, -1, 0, %p2638;
	cvt.u32.u64 	%r6453, %rd17951;
	sub.s32 	%r9178, %r6453, %r6449;
	and.b64  	%rd17953, %rd28957, 4294967295;
	add.s64 	%rd17954, %rd17953, %rd17952;
	setp.lt.u64 	%p2639, %rd17954, %rd1218;
	selp.s64 	%rd17955, -1, 0, %p2639;
	cvt.u32.u64 	%r6454, %rd17954;
	sub.s32 	%r9179, %r6454, %r6448;
	and.b64  	%rd17956, %rd28958, 4294967295;
	add.s64 	%rd17957, %rd17956, %rd17955;
	setp.lt.u64 	%p2640, %rd17957, %rd1217;
	selp.s32 	%r6455, -1, 0, %p2640;
	cvt.u32.u64 	%r6456, %rd17957;
	sub.s32 	%r9180, %r6456, %r6447;
	add.s32 	%r6457, %r9181, %r6455;
	sub.s32 	%r9181, %r6457, %r6431;
$L__BB1_1549:
	setp.gt.u32 	%p2641, %r9181, %r6431;
	@%p2641 bra 	$L__BB1_1562;
	bra.uni 	$L__BB1_1563;
$L__BB1_1550:
	cvt.u32.u64 	%r6458, %rd1217;
	setp.gt.u32 	%p2643, %r9180, %r6458;
	@%p2643 bra 	$L__BB1_1562;
	cvt.u32.u64 	%r6459, %rd1217;
	setp.lt.u32 	%p2644, %r9180, %r6459;
	@%p2644 bra 	$L__BB1_1564;
	cvt.u32.u64 	%r6460, %rd1218;
	setp.gt.u32 	%p2645, %r9179, %r6460;
	@%p2645 bra 	$L__BB1_1562;
	cvt.u32.u64 	%r6461, %rd1218;
	setp.lt.u32 	%p2646, %r9179, %r6461;
	@%p2646 bra 	$L__BB1_1564;
	cvt.u32.u64 	%r6462, %rd1219;
	setp.gt.u32 	%p2647, %r9178, %r6462;
	@%p2647 bra 	$L__BB1_1562;
	cvt.u32.u64 	%r6463, %rd1219;
	setp.lt.u32 	%p2648, %r9178, %r6463;
	@%p2648 bra 	$L__BB1_1564;
	cvt.u32.u64 	%r6464, %rd1216;
	setp.gt.u32 	%p2649, %r9177, %r6464;
	@%p2649 bra 	$L__BB1_1562;
	cvt.u32.u64 	%r6465, %rd1216;
	setp.lt.u32 	%p2650, %r9177, %r6465;
	@%p2650 bra 	$L__BB1_1564;
	cvt.u32.u64 	%r6466, %rd1220;
	setp.gt.u32 	%p2651, %r9176, %r6466;
	@%p2651 bra 	$L__BB1_1562;
	cvt.u32.u64 	%r6467, %rd1220;
	setp.lt.u32 	%p2652, %r9176, %r6467;
	@%p2652 bra 	$L__BB1_1564;
	cvt.u32.u64 	%r6468, %rd1215;
	setp.gt.u32 	%p2653, %r9175, %r6468;
	@%p2653 bra 	$L__BB1_1562;
	cvt.u32.u64 	%r6469, %rd1215;
	setp.lt.u32 	%p2654, %r9175, %r6469;
	setp.lt.u32 	%p2655, %r9174, %r2152;
	or.pred  	%p2656, %p2654, %p2655;
	@%p2656 bra 	$L__BB1_1564;
$L__BB1_1562:
	cvt.u32.u64 	%r6470, %rd1216;
	cvt.u32.u64 	%r6471, %rd1220;
	cvt.u32.u64 	%r6472, %rd1215;
	cvt.u32.u64 	%r6473, %rd1217;
	cvt.u32.u64 	%r6474, %rd1218;
	cvt.u32.u64 	%r6475, %rd1219;
	setp.lt.u32 	%p2657, %r9174, %r2152;
	selp.s64 	%rd17958, -1, 0, %p2657;
	sub.s32 	%r9174, %r9174, %r2152;
	cvt.u64.u32 	%rd17959, %r9175;
	add.s64 	%rd17960, %rd17958, %rd17959;
	setp.lt.u64 	%p2658, %rd17960, %rd1215;
	selp.s64 	%rd17961, -1, 0, %p2658;
	cvt.u32.u64 	%r6476, %rd17960;
	sub.s32 	%r9175, %r6476, %r6472;
	cvt.u64.u32 	%rd17962, %r9176;
	add.s64 	%rd17963, %rd17961, %rd17962;
	setp.lt.u64 	%p2659, %rd17963, %rd1220;
	selp.s64 	%rd17964, -1, 0, %p2659;
	cvt.u32.u64 	%r6477, %rd17963;
	sub.s32 	%r9176, %r6477, %r6471;
	cvt.u64.u32 	%rd17965, %r9177;
	add.s64 	%rd17966, %rd17964, %rd17965;
	setp.lt.u64 	%p2660, %rd17966, %rd1216;
	selp.s64 	%rd17967, -1, 0, %p2660;
	cvt.u32.u64 	%r6478, %rd17966;
	sub.s32 	%r9177, %r6478, %r6470;
	cvt.u64.u32 	%rd17968, %r9178;
	add.s64 	%rd17969, %rd17967, %rd17968;
	setp.lt.u64 	%p2661, %rd17969, %rd1219;
	selp.s64 	%rd17970, -1, 0, %p2661;
	cvt.u32.u64 	%r6479, %rd17969;
	sub.s32 	%r9178, %r6479, %r6475;
	cvt.u64.u32 	%rd17971, %r9179;
	add.s64 	%rd17972, %rd17970, %rd17971;
	setp.lt.u64 	%p2662, %rd17972, %rd1218;
	selp.s64 	%rd17973, -1, 0, %p2662;
	cvt.u32.u64 	%r6480, %rd17972;
	sub.s32 	%r9179, %r6480, %r6474;
	cvt.u64.u32 	%rd17974, %r9180;
	add.s64 	%rd17975, %rd17973, %rd17974;
	setp.lt.u64 	%p2663, %rd17975, %rd1217;
	selp.s32 	%r6481, -1, 0, %p2663;
	cvt.u32.u64 	%r6482, %rd17975;
	sub.s32 	%r9180, %r6482, %r6473;
	add.s32 	%r6483, %r9181, %r6481;
	sub.s32 	%r9181, %r6483, %r6431;
	bra.uni 	$L__BB1_1564;
$L__BB1_1563:
	setp.lt.u32 	%p2642, %r9181, %r6431;
	@%p2642 bra 	$L__BB1_1564;
	bra.uni 	$L__BB1_1550;
$L__BB1_1564:
	mul.wide.u32 	%rd17976, %r9157, %r1881;
	cvt.u32.u64 	%r6484, %rd17976;
	shr.u64 	%rd17977, %rd17976, 32;
	mul.wide.u32 	%rd17978, %r9158, %r1881;
	add.s64 	%rd17979, %rd17977, %rd17978;
	shr.u64 	%rd17980, %rd17979, 32;
	mul.wide.u32 	%rd17981, %r9159, %r1881;
	add.s64 	%rd17982, %rd17980, %rd17981;
	shr.u64 	%rd17983, %rd17982, 32;
	mul.wide.u32 	%rd17984, %r9160, %r1881;
	add.s64 	%rd17985, %rd17983, %rd17984;
	shr.u64 	%rd17986, %rd17985, 32;
	mul.wide.u32 	%rd17987, %r9161, %r1881;
	add.s64 	%rd17988, %rd17986, %rd17987;
	shr.u64 	%rd17989, %rd17988, 32;
	mul.wide.u32 	%rd17990, %r9162, %r1881;
	add.s64 	%rd17991, %rd17989, %rd17990;
	shr.u64 	%rd17992, %rd17991, 32;
	mul.wide.u32 	%rd17993, %r9163, %r1881;
	add.s64 	%rd17994, %rd17992, %rd17993;
	shr.u64 	%rd17995, %rd17994, 32;
	mul.wide.u32 	%rd17996, %r9164, %r1881;
	add.s64 	%rd17997, %rd17995, %rd17996;
	shr.u64 	%rd17998, %rd17997, 32;
	and.b64  	%rd17999, %rd17979, 4294967295;
	mul.wide.u32 	%rd18000, %r9157, %r1880;
	add.s64 	%rd18001, %rd18000, %rd17999;
	shr.u64 	%rd18002, %rd18001, 32;
	and.b64  	%rd18003, %rd17982, 4294967295;
	mul.wide.u32 	%rd18004, %r9158, %r1880;
	add.s64 	%rd18005, %rd18002, %rd18003;
	add.s64 	%rd18006, %rd18005, %rd18004;
	shr.u64 	%rd18007, %rd18006, 32;
	and.b64  	%rd18008, %rd17985, 4294967295;
	mul.wide.u32 	%rd18009, %r9159, %r1880;
	add.s64 	%rd18010, %rd18007, %rd18008;
	add.s64 	%rd18011, %rd18010, %rd18009;
	shr.u64 	%rd18012, %rd18011, 32;
	and.b64  	%rd18013, %rd17988, 4294967295;
	mul.wide.u32 	%rd18014, %r9160, %r1880;
	add.s64 	%rd18015, %rd18012, %rd18013;
	add.s64 	%rd18016, %rd18015, %rd18014;
	shr.u64 	%rd18017, %rd18016, 32;
	and.b64  	%rd18018, %rd17991, 4294967295;
	mul.wide.u32 	%rd18019, %r9161, %r1880;
	add.s64 	%rd18020, %rd18017, %rd18018;
	add.s64 	%rd18021, %rd18020, %rd18019;
	shr.u64 	%rd18022, %rd18021, 32;
	and.b64  	%rd18023, %rd17994, 4294967295;
	mul.wide.u32 	%rd18024, %r9162, %r1880;
	add.s64 	%rd18025, %rd18022, %rd18023;
	add.s64 	%rd18026, %rd18025, %rd18024;
	shr.u64 	%rd18027, %rd18026, 32;
	and.b64  	%rd18028, %rd17997, 4294967295;
	mul.wide.u32 	%rd18029, %r9163, %r1880;
	add.s64 	%rd18030, %rd18027, %rd18028;
	add.s64 	%rd18031, %rd18030, %rd18029;
	shr.u64 	%rd18032, %rd18031, 32;
	mul.wide.u32 	%rd18033, %r9164, %r1880;
	add.s64 	%rd18034, %rd18032, %rd17998;
	add.s64 	%rd18035, %rd18034, %rd18033;
	shr.u64 	%rd18036, %rd18035, 32;
	and.b64  	%rd18037, %rd18006, 4294967295;
	mul.wide.u32 	%rd18038, %r9157, %r1879;
	add.s64 	%rd18039, %rd18038, %rd18037;
	shr.u64 	%rd18040, %rd18039, 32;
	and.b64  	%rd18041, %rd18011, 4294967295;
	mul.wide.u32 	%rd18042, %r9158, %r1879;
	add.s64 	%rd18043, %rd18040, %rd18041;
	add.s64 	%rd18044, %rd18043, %rd18042;
	shr.u64 	%rd18045, %rd18044, 32;
	and.b64  	%rd18046, %rd18016, 4294967295;
	mul.wide.u32 	%rd18047, %r9159, %r1879;
	add.s64 	%rd18048, %rd18045, %rd18046;
	add.s64 	%rd18049, %rd18048, %rd18047;
	shr.u64 	%rd18050, %rd18049, 32;
	and.b64  	%rd18051, %rd18021, 4294967295;
	mul.wide.u32 	%rd18052, %r9160, %r1879;
	add.s64 	%rd18053, %rd18050, %rd18051;
	add.s64 	%rd18054, %rd18053, %rd18052;
	shr.u64 	%rd18055, %rd18054, 32;
	and.b64  	%rd18056, %rd18026, 4294967295;
	mul.wide.u32 	%rd18057, %r9161, %r1879;
	add.s64 	%rd18058, %rd18055, %rd18056;
	add.s64 	%rd18059, %rd18058, %rd18057;
	shr.u64 	%rd18060, %rd18059, 32;
	and.b64  	%rd18061, %rd18031, 4294967295;
	mul.wide.u32 	%rd18062, %r9162, %r1879;
	add.s64 	%rd18063, %rd18060, %rd18061;
	add.s64 	%rd18064, %rd18063, %rd18062;
	shr.u64 	%rd18065, %rd18064, 32;
	and.b64  	%rd18066, %rd18035, 4294967295;
	mul.wide.u32 	%rd18067, %r9163, %r1879;
	add.s64 	%rd18068, %rd18065, %rd18066;
	add.s64 	%rd18069, %rd18068, %rd18067;
	shr.u64 	%rd18070, %rd18069, 32;
	mul.wide.u32 	%rd18071, %r9164, %r1879;
	add.s64 	%rd18072, %rd18070, %rd18036;
	add.s64 	%rd18073, %rd18072, %rd18071;
	shr.u64 	%rd18074, %rd18073, 32;
	and.b64  	%rd18075, %rd18044, 4294967295;
	mul.wide.u32 	%rd18076, %r9157, %r1878;
	add.s64 	%rd18077, %rd18076, %rd18075;
	shr.u64 	%rd18078, %rd18077, 32;
	and.b64  	%rd18079, %rd18049, 4294967295;
	mul.wide.u32 	%rd18080, %r9158, %r1878;
	add.s64 	%rd18081, %rd18078, %rd18079;
	add.s64 	%rd18082, %rd18081, %rd18080;
	shr.u64 	%rd18083, %rd18082, 32;
	and.b64  	%rd18084, %rd18054, 4294967295;
	mul.wide.u32 	%rd18085, %r9159, %r1878;
	add.s64 	%rd18086, %rd18083, %rd18084;
	add.s64 	%rd18087, %rd18086, %rd18085;
	shr.u64 	%rd18088, %rd18087, 32;
	and.b64  	%rd18089, %rd18059, 4294967295;
	mul.wide.u32 	%rd18090, %r9160, %r1878;
	add.s64 	%rd18091, %rd18088, %rd18089;
	add.s64 	%rd18092, %rd18091, %rd18090;
	shr.u64 	%rd18093, %rd18092, 32;
	and.b64  	%rd18094, %rd18064, 4294967295;
	mul.wide.u32 	%rd18095, %r9161, %r1878;
	add.s64 	%rd18096, %rd18093, %rd18094;
	add.s64 	%rd18097, %rd18096, %rd18095;
	shr.u64 	%rd18098, %rd18097, 32;
	and.b64  	%rd18099, %rd18069, 4294967295;
	mul.wide.u32 	%rd18100, %r9162, %r1878;
	add.s64 	%rd18101, %rd18098, %rd18099;
	add.s64 	%rd18102, %rd18101, %rd18100;
	shr.u64 	%rd18103, %rd18102, 32;
	and.b64  	%rd18104, %rd18073, 4294967295;
	mul.wide.u32 	%rd18105, %r9163, %r1878;
	add.s64 	%rd18106, %rd18103, %rd18104;
	add.s64 	%rd18107, %rd18106, %rd18105;
	shr.u64 	%rd18108, %rd18107, 32;
	mul.wide.u32 	%rd18109, %r9164, %r1878;
	add.s64 	%rd18110, %rd18108, %rd18074;
	add.s64 	%rd18111, %rd18110, %rd18109;
	shr.u64 	%rd18112, %rd18111, 32;
	and.b64  	%rd18113, %rd18082, 4294967295;
	mul.wide.u32 	%rd18114, %r9157, %r1877;
	add.s64 	%rd18115, %rd18114, %rd18113;
	shr.u64 	%rd18116, %rd18115, 32;
	and.b64  	%rd18117, %rd18087, 4294967295;
	mul.wide.u32 	%rd18118, %r9158, %r1877;
	add.s64 	%rd18119, %rd18116, %rd18117;
	add.s64 	%rd18120, %rd18119, %rd18118;
	shr.u64 	%rd18121, %rd18120, 32;
	and.b64  	%rd18122, %rd18092, 4294967295;
	mul.wide.u32 	%rd18123, %r9159, %r1877;
	add.s64 	%rd18124, %rd18121, %rd18122;
	add.s64 	%rd18125, %rd18124, %rd18123;
	shr.u64 	%rd18126, %rd18125, 32;
	and.b64  	%rd18127, %rd18097, 4294967295;
	mul.wide.u32 	%rd18128, %r9160, %r1877;
	add.s64 	%rd18129, %rd18126, %rd18127;
	add.s64 	%rd18130, %rd18129, %rd18128;
	shr.u64 	%rd18131, %rd18130, 32;
	and.b64  	%rd18132, %rd18102, 4294967295;
	mul.wide.u32 	%rd18133, %r9161, %r1877;
	add.s64 	%rd18134, %rd18131, %rd18132;
	add.s64 	%rd18135, %rd18134, %rd18133;
	shr.u64 	%rd18136, %rd18135, 32;
	and.b64  	%rd18137, %rd18107, 4294967295;
	mul.wide.u32 	%rd18138, %r9162, %r1877;
	add.s64 	%rd18139, %rd18136, %rd18137;
	add.s64 	%rd18140, %rd18139, %rd18138;
	shr.u64 	%rd18141, %rd18140, 32;
	and.b64  	%rd18142, %rd18111, 4294967295;
	mul.wide.u32 	%rd18143, %r9163, %r1877;
	add.s64 	%rd18144, %rd18141, %rd18142;
	add.s64 	%rd18145, %rd18144, %rd18143;
	shr.u64 	%rd18146, %rd18145, 32;
	mul.wide.u32 	%rd18147, %r9164, %r1877;
	add.s64 	%rd18148, %rd18146, %rd18112;
	add.s64 	%rd18149, %rd18148, %rd18147;
	shr.u64 	%rd18150, %rd18149, 32;
	and.b64  	%rd18151, %rd18120, 4294967295;
	mul.wide.u32 	%rd18152, %r9157, %r1876;
	add.s64 	%rd18153, %rd18152, %rd18151;
	shr.u64 	%rd18154, %rd18153, 32;
	and.b64  	%rd18155, %rd18125, 4294967295;
	mul.wide.u32 	%rd18156, %r9158, %r1876;
	add.s64 	%rd18157, %rd18154, %rd18155;
	add.s64 	%rd18158, %rd18157, %rd18156;
	shr.u64 	%rd18159, %rd18158, 32;
	and.b64  	%rd18160, %rd18130, 4294967295;
	mul.wide.u32 	%rd18161, %r9159, %r1876;
	add.s64 	%rd18162, %rd18159, %rd18160;
	add.s64 	%rd18163, %rd18162, %rd18161;
	shr.u64 	%rd18164, %rd18163, 32;
	and.b64  	%rd18165, %rd18135, 4294967295;
	mul.wide.u32 	%rd18166, %r9160, %r1876;
	add.s64 	%rd18167, %rd18164, %rd18165;
	add.s64 	%rd18168, %rd18167, %rd18166;
	shr.u64 	%rd18169, %rd18168, 32;
	and.b64  	%rd18170, %rd18140, 4294967295;
	mul.wide.u32 	%rd18171, %r9161, %r1876;
	add.s64 	%rd18172, %rd18169, %rd18170;
	add.s64 	%rd18173, %rd18172, %rd18171;
	shr.u64 	%rd18174, %rd18173, 32;
	and.b64  	%rd18175, %rd18145, 4294967295;
	mul.wide.u32 	%rd18176, %r9162, %r1876;
	add.s64 	%rd18177, %rd18174, %rd18175;
	add.s64 	%rd18178, %rd18177, %rd18176;
	shr.u64 	%rd18179, %rd18178, 32;
	and.b64  	%rd18180, %rd18149, 4294967295;
	mul.wide.u32 	%rd18181, %r9163, %r1876;
	add.s64 	%rd18182, %rd18179, %rd18180;
	add.s64 	%rd18183, %rd18182, %rd18181;
	shr.u64 	%rd18184, %rd18183, 32;
	mul.wide.u32 	%rd18185, %r9164, %r1876;
	add.s64 	%rd18186, %rd18184, %rd18150;
	add.s64 	%rd18187, %rd18186, %rd18185;
	shr.u64 	%rd18188, %rd18187, 32;
	and.b64  	%rd18189, %rd18158, 4294967295;
	mul.wide.u32 	%rd18190, %r9157, %r1875;
	add.s64 	%rd18191, %rd18190, %rd18189;
	shr.u64 	%rd18192, %rd18191, 32;
	and.b64  	%rd18193, %rd18163, 4294967295;
	mul.wide.u32 	%rd18194, %r9158, %r1875;
	add.s64 	%rd18195, %rd18192, %rd18193;
	add.s64 	%rd18196, %rd18195, %rd18194;
	shr.u64 	%rd18197, %rd18196, 32;
	and.b64  	%rd18198, %rd18168, 4294967295;
	mul.wide.u32 	%rd18199, %r9159, %r1875;
	add.s64 	%rd18200, %rd18197, %rd18198;
	add.s64 	%rd18201, %rd18200, %rd18199;
	shr.u64 	%rd18202, %rd18201, 32;
	and.b64  	%rd18203, %rd18173, 4294967295;
	mul.wide.u32 	%rd18204, %r9160, %r1875;
	add.s64 	%rd18205, %rd18202, %rd18203;
	add.s64 	%rd18206, %rd18205, %rd18204;
	shr.u64 	%rd18207, %rd18206, 32;
	and.b64  	%rd18208, %rd18178, 4294967295;
	mul.wide.u32 	%rd18209, %r9161, %r1875;
	add.s64 	%rd18210, %rd18207, %rd18208;
	add.s64 	%rd18211, %rd18210, %rd18209;
	shr.u64 	%rd18212, %rd18211, 32;
	and.b64  	%rd18213, %rd18183, 4294967295;
	mul.wide.u32 	%rd18214, %r9162, %r1875;
	add.s64 	%rd18215, %rd18212, %rd18213;
	add.s64 	%rd18216, %rd18215, %rd18214;
	shr.u64 	%rd18217, %rd18216, 32;
	and.b64  	%rd18218, %rd18187, 4294967295;
	mul.wide.u32 	%rd18219, %r9163, %r1875;
	add.s64 	%rd18220, %rd18217, %rd18218;
	add.s64 	%rd18221, %rd18220, %rd18219;
	shr.u64 	%rd18222, %rd18221, 32;
	mul.wide.u32 	%rd18223, %r9164, %r1875;
	add.s64 	%rd18224, %rd18222, %rd18188;
	add.s64 	%rd18225, %rd18224, %rd18223;
	shr.u64 	%rd18226, %rd18225, 32;
	and.b64  	%rd18227, %rd18196, 4294967295;
	mul.wide.u32 	%rd18228, %r9157, %r1874;
	add.s64 	%rd18229, %rd18228, %rd18227;
	shr.u64 	%rd18230, %rd18229, 32;
	and.b64  	%rd18231, %rd18201, 4294967295;
	mul.wide.u32 	%rd18232, %r9158, %r1874;
	add.s64 	%rd18233, %rd18230, %rd18231;
	add.s64 	%rd18234, %rd18233, %rd18232;
	shr.u64 	%rd18235, %rd18234, 32;
	and.b64  	%rd18236, %rd18206, 4294967295;
	mul.wide.u32 	%rd18237, %r9159, %r1874;
	add.s64 	%rd18238, %rd18235, %rd18236;
	add.s64 	%rd18239, %rd18238, %rd18237;
	shr.u64 	%rd18240, %rd18239, 32;
	and.b64  	%rd18241, %rd18211, 4294967295;
	mul.wide.u32 	%rd18242, %r9160, %r1874;
	add.s64 	%rd18243, %rd18240, %rd18241;
	add.s64 	%rd18244, %rd18243, %rd18242;
	shr.u64 	%rd18245, %rd18244, 32;
	and.b64  	%rd18246, %rd18216, 4294967295;
	mul.wide.u32 	%rd18247, %r9161, %r1874;
	add.s64 	%rd18248, %rd18245, %rd18246;
	add.s64 	%rd18249, %rd18248, %rd18247;
	shr.u64 	%rd18250, %rd18249, 32;
	and.b64  	%rd18251, %rd18221, 4294967295;
	mul.wide.u32 	%rd18252, %r9162, %r1874;
	add.s64 	%rd18253, %rd18250, %rd18251;
	add.s64 	%rd18254, %rd18253, %rd18252;
	shr.u64 	%rd18255, %rd18254, 32;
	and.b64  	%rd18256, %rd18225, 4294967295;
	mul.wide.u32 	%rd18257, %r9163, %r1874;
	add.s64 	%rd18258, %rd18255, %rd18256;
	add.s64 	%rd18259, %rd18258, %rd18257;
	shr.u64 	%rd18260, %rd18259, 32;
	mul.wide.u32 	%rd18261, %r9164, %r1874;
	add.s64 	%rd18262, %rd18260, %rd18226;
	add.s64 	%rd18263, %rd18262, %rd18261;
	shr.u64 	%rd18264, %rd18263, 32;
	{ .reg .b32 tmp; mov.b64 {tmp, %r6485}, %rd18263; }
	and.b64  	%rd18265, %rd18234, 4294967295;
	mul.lo.s64 	%rd18266, %rd18265, 977;
	cvt.u32.u64 	%r6486, %rd18266;
	shr.u64 	%rd18267, %rd18266, 32;
	and.b64  	%rd18268, %rd18239, 4294967295;
	mad.lo.s64 	%rd18269, %rd18268, 977, %rd18267;
	shr.u64 	%rd18270, %rd18269, 32;
	and.b64  	%rd18271, %rd18244, 4294967295;
	mad.lo.s64 	%rd18272, %rd18271, 977, %rd18270;
	shr.u64 	%rd18273, %rd18272, 32;
	and.b64  	%rd18274, %rd18249, 4294967295;
	mad.lo.s64 	%rd18275, %rd18274, 977, %rd18273;
	shr.u64 	%rd18276, %rd18275, 32;
	and.b64  	%rd18277, %rd18254, 4294967295;
	mad.lo.s64 	%rd18278, %rd18277, 977, %rd18276;
	shr.u64 	%rd18279, %rd18278, 32;
	and.b64  	%rd18280, %rd18259, 4294967295;
	mad.lo.s64 	%rd18281, %rd18280, 977, %rd18279;
	shr.u64 	%rd18282, %rd18281, 32;
	and.b64  	%rd18283, %rd18263, 4294967295;
	mad.lo.s64 	%rd18284, %rd18283, 977, %rd18282;
	shr.u64 	%rd18285, %rd18284, 32;
	mad.lo.s64 	%rd18286, %rd18264, 977, %rd18285;
	{ .reg .b32 tmp; mov.b64 {tmp, %r6487}, %rd18286; }
	add.s32 	%r9191, %r6484, %r6486;
	setp.lt.u32 	%p2665, %r9191, %r6484;
	selp.u64 	%rd18287, 1, 0, %p2665;
	and.b64  	%rd18288, %rd18001, 4294967295;
	and.b64  	%rd18289, %rd18269, 4294967295;
	add.s64 	%rd18290, %rd18288, %rd18287;
	add.s64 	%rd18291, %rd18290, %rd18289;
	shr.u64 	%rd18292, %rd18291, 32;
	and.b64  	%rd18293, %rd18039, 4294967295;
	and.b64  	%rd18294, %rd18272, 4294967295;
	add.s64 	%rd18295, %rd18292, %rd18293;
	add.s64 	%rd18296, %rd18295, %rd18294;
	shr.u64 	%rd18297, %rd18296, 32;
	and.b64  	%rd18298, %rd18077, 4294967295;
	and.b64  	%rd18299, %rd18275, 4294967295;
	add.s64 	%rd18300, %rd18297, %rd18298;
	add.s64 	%rd18301, %rd18300, %rd18299;
	shr.u64 	%rd18302, %rd18301, 32;
	and.b64  	%rd18303, %rd18115, 4294967295;
	and.b64  	%rd18304, %rd18278, 4294967295;
	add.s64 	%rd18305, %rd18302, %rd18303;
	add.s64 	%rd18306, %rd18305, %rd18304;
	shr.u64 	%rd18307, %rd18306, 32;
	and.b64  	%rd18308, %rd18153, 4294967295;
	and.b64  	%rd18309, %rd18281, 4294967295;
	add.s64 	%rd18310, %rd18307, %rd18308;
	add.s64 	%rd18311, %rd18310, %rd18309;
	shr.u64 	%rd18312, %rd18311, 32;
	and.b64  	%rd18313, %rd18191, 4294967295;
	and.b64  	%rd18314, %rd18284, 4294967295;
	add.s64 	%rd18315, %rd18312, %rd18313;
	add.s64 	%rd18316, %rd18315, %rd18314;
	shr.u64 	%rd18317, %rd18316, 32;
	and.b64  	%rd18318, %rd18229, 4294967295;
	and.b64  	%rd18319, %rd18286, 4294967295;
	add.s64 	%rd18320, %rd18317, %rd18318;
	add.s64 	%rd18321, %rd18320, %rd18319;
	{ .reg .b32 tmp; mov.b64 {tmp, %r6488}, %rd18321; }
	add.s32 	%r6489, %r6488, %r6487;
	and.b64  	%rd18322, %rd18291, 4294967295;
	add.s64 	%rd28960, %rd18322, %rd18265;
	shr.u64 	%rd18323, %rd28960, 32;
	and.b64  	%rd18324, %rd18296, 4294967295;
	add.s64 	%rd18325, %rd18323, %rd18324;
	add.s64 	%rd28961, %rd18325, %rd18268;
	shr.u64 	%rd18326, %rd28961, 32;
	and.b64  	%rd18327, %rd18301, 4294967295;
	add.s64 	%rd18328, %rd18326, %rd18327;
	add.s64 	%rd28962, %rd18328, %rd18271;
	shr.u64 	%rd18329, %rd28962, 32;
	and.b64  	%rd18330, %rd18306, 4294967295;
	add.s64 	%rd18331, %rd18329, %rd18330;
	add.s64 	%rd28963, %rd18331, %rd18274;
	shr.u64 	%rd18332, %rd28963, 32;
	and.b64  	%rd18333, %rd18311, 4294967295;
	add.s64 	%rd18334, %rd18332, %rd18333;
	add.s64 	%rd28964, %rd18334, %rd18277;
	shr.u64 	%rd18335, %rd28964, 32;
	and.b64  	%rd18336, %rd18316, 4294967295;
	add.s64 	%rd18337, %rd18335, %rd18336;
	add.s64 	%rd28965, %rd18337, %rd18280;
	shr.u64 	%rd18338, %rd28965, 32;
	and.b64  	%rd18339, %rd18321, 4294967295;
	add.s64 	%rd18340, %rd18338, %rd18339;
	add.s64 	%rd28966, %rd18340, %rd18283;
	{ .reg .b32 tmp; mov.b64 {tmp, %r6490}, %rd28966; }
	add.s32 	%r6491, %r6489, %r6490;
	add.s32 	%r2194, %r6491, %r6485;
	setp.eq.s32 	%p2666, %r2194, 0;
	mov.pred 	%p4575, 0;
	@%p2666 bra 	$L__BB1_1566;
	cvt.u64.u32 	%rd18341, %r2194;
	mul.wide.u32 	%rd18342, %r2194, 977;
	cvt.u32.u64 	%r6492, %rd18342;
	shr.u64 	%rd18343, %rd18342, 32;
	add.s64 	%rd18344, %rd18343, %rd18341;
	shr.u64 	%rd18345, %rd18344, 32;
	add.s32 	%r2195, %r9191, %r6492;
	setp.lt.u32 	%p2667, %r2195, %r9191;
	selp.u64 	%rd18346, 1, 0, %p2667;
	and.b64  	%rd18347, %rd28960, 4294967295;
	and.b64  	%rd18348, %rd18344, 4294967295;
	add.s64 	%rd18349, %rd18347, %rd18346;
	add.s64 	%rd28960, %rd18349, %rd18348;
	shr.u64 	%rd18350, %rd28960, 32;
	and.b64  	%rd18351, %rd28961, 4294967295;
	add.s64 	%rd18352, %rd18350, %rd18351;
	add.s64 	%rd28961, %rd18352, %rd18345;
	shr.u64 	%rd18353, %rd28961, 32;
	and.b64  	%rd18354, %rd28962, 4294967295;
	add.s64 	%rd28962, %rd18353, %rd18354;
	shr.u64 	%rd18355, %rd28962, 32;
	and.b64  	%rd18356, %rd28963, 4294967295;
	add.s64 	%rd28963, %rd18355, %rd18356;
	shr.u64 	%rd18357, %rd28963, 32;
	and.b64  	%rd18358, %rd28964, 4294967295;
	add.s64 	%rd28964, %rd18357, %rd18358;
	shr.u64 	%rd18359, %rd28964, 32;
	and.b64  	%rd18360, %rd28965, 4294967295;
	add.s64 	%rd28965, %rd18359, %rd18360;
	shr.u64 	%rd18361, %rd28965, 32;
	and.b64  	%rd18362, %rd28966, 4294967295;
	add.s64 	%rd28966, %rd18361, %rd18362;
	setp.gt.u64 	%p4575, %rd28966, 4294967295;
	mov.u32 	%r9191, %r2195;
$L__BB1_1566:
	ld.const.u32 	%rd1242, [const_p+4];
	ld.const.u32 	%rd1243, [const_p+12];
	ld.const.u32 	%rd1244, [const_p+24];
	ld.const.u32 	%rd1245, [const_p+20];
	ld.const.u32 	%rd1246, [const_p+16];
	ld.const.u32 	%rd1247, [const_p+8];
	ld.const.u32 	%r2197, [const_p];
	cvt.u32.u64 	%r9198, %rd28966;
	cvt.u32.u64 	%r9197, %rd28965;
	cvt.u32.u64 	%r9196, %rd28964;
	cvt.u32.u64 	%r9195, %rd28963;
	cvt.u32.u64 	%r9194, %rd28962;
	cvt.u32.u64 	%r9193, %rd28961;
	cvt.u32.u64 	%r9192, %rd28960;
	ld.const.u32 	%r6493, [const_p+28];
	setp.lt.u32 	%p2668, %r6493, %r9198;
	or.pred  	%p2669, %p4575, %p2668;
	@%p2669 bra 	$L__BB1_1580;
	setp.gt.u32 	%p2670, %r6493, %r9198;
	@%p2670 bra 	$L__BB1_1581;
	cvt.u32.u64 	%r6494, %rd1244;
	setp.lt.u32 	%p2671, %r6494, %r9197;
	@%p2671 bra 	$L__BB1_1580;
	cvt.u32.u64 	%r6495, %rd1244;
	setp.gt.u32 	%p2672, %r6495, %r9197;
	@%p2672 bra 	$L__BB1_1581;
	cvt.u32.u64 	%r6496, %rd1245;
	setp.lt.u32 	%p2673, %r6496, %r9196;
	@%p2673 bra 	$L__BB1_1580;
	cvt.u32.u64 	%r6497, %rd1245;
	setp.gt.u32 	%p2674, %r6497, %r9196;
	@%p2674 bra 	$L__BB1_1581;
	cvt.u32.u64 	%r6498, %rd1246;
	setp.lt.u32 	%p2675, %r6498, %r9195;
	@%p2675 bra 	$L__BB1_1580;
	cvt.u32.u64 	%r6499, %rd1246;
	setp.gt.u32 	%p2676, %r6499, %r9195;
	@%p2676 bra 	$L__BB1_1581;
	cvt.u32.u64 	%r6500, %rd1243;
	setp.lt.u32 	%p2677, %r6500, %r9194;
	@%p2677 bra 	$L__BB1_1580;
	cvt.u32.u64 	%r6501, %rd1243;
	setp.gt.u32 	%p2678, %r6501, %r9194;
	@%p2678 bra 	$L__BB1_1581;
	cvt.u32.u64 	%r6502, %rd1247;
	setp.lt.u32 	%p2679, %r6502, %r9193;
	@%p2679 bra 	$L__BB1_1580;
	cvt.u32.u64 	%r6503, %rd1247;
	setp.gt.u32 	%p2680, %r6503, %r9193;
	@%p2680 bra 	$L__BB1_1581;
	cvt.u32.u64 	%r6504, %rd1242;
	setp.lt.u32 	%p2681, %r6504, %r9192;
	@%p2681 bra 	$L__BB1_1580;
	cvt.u32.u64 	%r6505, %rd1242;
	setp.gt.u32 	%p2682, %r6505, %r9192;
	setp.lt.u32 	%p2683, %r9191, %r2197;
	or.pred  	%p2684, %p2682, %p2683;
	@%p2684 bra 	$L__BB1_1581;
$L__BB1_1580:
	cvt.u32.u64 	%r6506, %rd1243;
	cvt.u32.u64 	%r6507, %rd1247;
	cvt.u32.u64 	%r6508, %rd1242;
	cvt.u32.u64 	%r6509, %rd1244;
	cvt.u32.u64 	%r6510, %rd1245;
	cvt.u32.u64 	%r6511, %rd1246;
	setp.lt.u32 	%p2685, %r9191, %r2197;
	selp.s64 	%rd18364, -1, 0, %p2685;
	sub.s32 	%r9191, %r9191, %r2197;
	and.b64  	%rd18365, %rd28960, 4294967295;
	add.s64 	%rd18366, %rd18365, %rd18364;
	setp.lt.u64 	%p2686, %rd18366, %rd1242;
	selp.s64 	%rd18367, -1, 0, %p2686;
	cvt.u32.u64 	%r6512, %rd18366;
	sub.s32 	%r9192, %r6512, %r6508;
	and.b64  	%rd18368, %rd28961, 4294967295;
	add.s64 	%rd18369, %rd18368, %rd18367;
	setp.lt.u64 	%p2687, %rd18369, %rd1247;
	selp.s64 	%rd18370, -1, 0, %p2687;
	cvt.u32.u64 	%r6513, %rd18369;
	sub.s32 	%r9193, %r6513, %r6507;
	and.b64  	%rd18371, %rd28962, 4294967295;
	add.s64 	%rd18372, %rd18371, %rd18370;
	setp.lt.u64 	%p2688, %rd18372, %rd1243;
	selp.s64 	%rd18373, -1, 0, %p2688;
	cvt.u32.u64 	%r6514, %rd18372;
	sub.s32 	%r9194, %r6514, %r6506;
	and.b64  	%rd18374, %rd28963, 4294967295;
	add.s64 	%rd18375, %rd18374, %rd18373;
	setp.lt.u64 	%p2689, %rd18375, %rd1246;
	selp.s64 	%rd18376, -1, 0, %p2689;
	cvt.u32.u64 	%r6515, %rd18375;
	sub.s32 	%r9195, %r6515, %r6511;
	and.b64  	%rd18377, %rd28964, 4294967295;
	add.s64 	%rd18378, %rd18377, %rd18376;
	setp.lt.u64 	%p2690, %rd18378, %rd1245;
	selp.s64 	%rd18379, -1, 0, %p2690;
	cvt.u32.u64 	%r6516, %rd18378;
	sub.s32 	%r9196, %r6516, %r6510;
	and.b64  	%rd18380, %rd28965, 4294967295;
	add.s64 	%rd18381, %rd18380, %rd18379;
	setp.lt.u64 	%p2691, %rd18381, %rd1244;
	selp.s32 	%r6517, -1, 0, %p2691;
	cvt.u32.u64 	%r6518, %rd18381;
	sub.s32 	%r9197, %r6518, %r6509;
	add.s32 	%r6519, %r9198, %r6517;
	sub.s32 	%r9198, %r6519, %r6493;
$L__BB1_1581:
	setp.gt.u32 	%p2692, %r9198, %r6493;
	@%p2692 bra 	$L__BB1_1594;
	bra.uni 	$L__BB1_1595;
$L__BB1_1582:
	cvt.u32.u64 	%r6520, %rd1244;
	setp.gt.u32 	%p2694, %r9197, %r6520;
	@%p2694 bra 	$L__BB1_1594;
	cvt.u32.u64 	%r6521, %rd1244;
	setp.lt.u32 	%p2695, %r9197, %r6521;
	@%p2695 bra 	$L__BB1_1596;
	cvt.u32.u64 	%r6522, %rd1245;
	setp.gt.u32 	%p2696, %r9196, %r6522;
	@%p2696 bra 	$L__BB1_1594;
	cvt.u32.u64 	%r6523, %rd1245;
	setp.lt.u32 	%p2697, %r9196, %r6523;
	@%p2697 bra 	$L__BB1_1596;
	cvt.u32.u64 	%r6524, %rd1246;
	setp.gt.u32 	%p2698, %r9195, %r6524;
	@%p2698 bra 	$L__BB1_1594;
	cvt.u32.u64 	%r6525, %rd1246;
	setp.lt.u32 	%p2699, %r9195, %r6525;
	@%p2699 bra 	$L__BB1_1596;
	cvt.u32.u64 	%r6526, %rd1243;
	setp.gt.u32 	%p2700, %r9194, %r6526;
	@%p2700 bra 	$L__BB1_1594;
	cvt.u32.u64 	%r6527, %rd1243;
	setp.lt.u32 	%p2701, %r9194, %r6527;
	@%p2701 bra 	$L__BB1_1596;
	cvt.u32.u64 	%r6528, %rd1247;
	setp.gt.u32 	%p2702, %r9193, %r6528;
	@%p2702 bra 	$L__BB1_1594;
	cvt.u32.u64 	%r6529, %rd1247;
	setp.lt.u32 	%p2703, %r9193, %r6529;
	@%p2703 bra 	$L__BB1_1596;
	cvt.u32.u64 	%r6530, %rd1242;
	setp.gt.u32 	%p2704, %r9192, %r6530;
	@%p2704 bra 	$L__BB1_1594;
	cvt.u32.u64 	%r6531, %rd1242;
	setp.lt.u32 	%p2705, %r9192, %r6531;
	setp.lt.u32 	%p2706, %r9191, %r2197;
	or.pred  	%p2707, %p2705, %p2706;
	@%p2707 bra 	$L__BB1_1596;
$L__BB1_1594:
	cvt.u32.u64 	%r6532, %rd1243;
	cvt.u32.u64 	%r6533, %rd1247;
	cvt.u32.u64 	%r6534, %rd1242;
	cvt.u32.u64 	%r6535, %rd1244;
	cvt.u32.u64 	%r6536, %rd1245;
	cvt.u32.u64 	%r6537, %rd1246;
	setp.lt.u32 	%p2708, %r9191, %r2197;
	selp.s64 	%rd18382, -1, 0, %p2708;
	sub.s32 	%r9191, %r9191, %r2197;
	cvt.u64.u32 	%rd18383, %r9192;
	add.s64 	%rd18384, %rd18382, %rd18383;
	setp.lt.u64 	%p2709, %rd18384, %rd1242;
	selp.s64 	%rd18385, -1, 0, %p2709;
	cvt.u32.u64 	%r6538, %rd18384;
	sub.s32 	%r9192, %r6538, %r6534;
	cvt.u64.u32 	%rd18386, %r9193;
	add.s64 	%rd18387, %rd18385, %rd18386;
	setp.lt.u64 	%p2710, %rd18387, %rd1247;
	selp.s64 	%rd18388, -1, 0, %p2710;
	cvt.u32.u64 	%r6539, %rd18387;
	sub.s32 	%r9193, %r6539, %r6533;
	cvt.u64.u32 	%rd18389, %r9194;
	add.s64 	%rd18390, %rd18388, %rd18389;
	setp.lt.u64 	%p2711, %rd18390, %rd1243;
	selp.s64 	%rd18391, -1, 0, %p2711;
	cvt.u32.u64 	%r6540, %rd18390;
	sub.s32 	%r9194, %r6540, %r6532;
	cvt.u64.u32 	%rd18392, %r9195;
	add.s64 	%rd18393, %rd18391, %rd18392;
	setp.lt.u64 	%p2712, %rd18393, %rd1246;
	selp.s64 	%rd18394, -1, 0, %p2712;
	cvt.u32.u64 	%r6541, %rd18393;
	sub.s32 	%r9195, %r6541, %r6537;
	cvt.u64.u32 	%rd18395, %r9196;
	add.s64 	%rd18396, %rd18394, %rd18395;
	setp.lt.u64 	%p2713, %rd18396, %rd1245;
	selp.s64 	%rd18397, -1, 0, %p2713;
	cvt.u32.u64 	%r6542, %rd18396;
	sub.s32 	%r9196, %r6542, %r6536;
	cvt.u64.u32 	%rd18398, %r9197;
	add.s64 	%rd18399, %rd18397, %rd18398;
	setp.lt.u64 	%p2714, %rd18399, %rd1244;
	selp.s32 	%r6543, -1, 0, %p2714;
	cvt.u32.u64 	%r6544, %rd18399;
	sub.s32 	%r9197, %r6544, %r6535;
	add.s32 	%r6545, %r9198, %r6543;
	sub.s32 	%r9198, %r6545, %r6493;
	bra.uni 	$L__BB1_1596;
$L__BB1_1595:
	setp.lt.u32 	%p2693, %r9198, %r6493;
	@%p2693 bra 	$L__BB1_1596;
	bra.uni 	$L__BB1_1582;
$L__BB1_1596:
	mul.wide.u32 	%rd18400, %r9079, 100;
	mov.u64 	%rd18401, const_G_table;
	add.s64 	%rd18402, %rd18401, %rd18400;
	ld.global.u32 	%r6546, [%rd18402+32];
	mul.wide.u32 	%rd18403, %r9174, %r6546;
	cvt.u32.u64 	%r6547, %rd18403;
	shr.u64 	%rd18404, %rd18403, 32;
	mul.wide.u32 	%rd18405, %r9175, %r6546;
	add.s64 	%rd18406, %rd18404, %rd18405;
	shr.u64 	%rd18407, %rd18406, 32;
	mul.wide.u32 	%rd18408, %r9176, %r6546;
	add.s64 	%rd18409, %rd18407, %rd18408;
	shr.u64 	%rd18410, %rd18409, 32;
	mul.wide.u32 	%rd18411, %r9177, %r6546;
	add.s64 	%rd18412, %rd18410, %rd18411;
	shr.u64 	%rd18413, %rd18412, 32;
	mul.wide.u32 	%rd18414, %r9178, %r6546;
	add.s64 	%rd18415, %rd18413, %rd18414;
	shr.u64 	%rd18416, %rd18415, 32;
	mul.wide.u32 	%rd18417, %r9179, %r6546;
	add.s64 	%rd18418, %rd18416, %rd18417;
	shr.u64 	%rd18419, %rd18418, 32;
	mul.wide.u32 	%rd18420, %r9180, %r6546;
	add.s64 	%rd18421, %rd18419, %rd18420;
	shr.u64 	%rd18422, %rd18421, 32;
	mul.wide.u32 	%rd18423, %r9181, %r6546;
	add.s64 	%rd18424, %rd18422, %rd18423;
	shr.u64 	%rd18425, %rd18424, 32;
	ld.global.u32 	%r6548, [%rd18402+36];
	and.b64  	%rd18426, %rd18406, 4294967295;
	mul.wide.u32 	%rd18427, %r9174, %r6548;
	add.s64 	%rd18428, %rd18427, %rd18426;
	shr.u64 	%rd18429, %rd18428, 32;
	and.b64  	%rd18430, %rd18409, 4294967295;
	mul.wide.u32 	%rd18431, %r9175, %r6548;
	add.s64 	%rd18432, %rd18429, %rd18430;
	add.s64 	%rd18433, %rd18432, %rd18431;
	shr.u64 	%rd18434, %rd18433, 32;
	and.b64  	%rd18435, %rd18412, 4294967295;
	mul.wide.u32 	%rd18436, %r9176, %r6548;
	add.s64 	%rd18437, %rd18434, %rd18435;
	add.s64 	%rd18438, %rd18437, %rd18436;
	shr.u64 	%rd18439, %rd18438, 32;
	and.b64  	%rd18440, %rd18415, 4294967295;
	mul.wide.u32 	%rd18441, %r9177, %r6548;
	add.s64 	%rd18442, %rd18439, %rd18440;
	add.s64 	%rd18443, %rd18442, %rd18441;
	shr.u64 	%rd18444, %rd18443, 32;
	and.b64  	%rd18445, %rd18418, 4294967295;
	mul.wide.u32 	%rd18446, %r9178, %r6548;
	add.s64 	%rd18447, %rd18444, %rd18445;
	add.s64 	%rd18448, %rd18447, %rd18446;
	shr.u64 	%rd18449, %rd18448, 32;
	and.b64  	%rd18450, %rd18421, 4294967295;
	mul.wide.u32 	%rd18451, %r9179, %r6548;
	add.s64 	%rd18452, %rd18449, %rd18450;
	add.s64 	%rd18453, %rd18452, %rd18451;
	shr.u64 	%rd18454, %rd18453, 32;
	and.b64  	%rd18455, %rd18424, 4294967295;
	mul.wide.u32 	%rd18456, %r9180, %r6548;
	add.s64 	%rd18457, %rd18454, %rd18455;
	add.s64 	%rd18458, %rd18457, %rd18456;
	shr.u64 	%rd18459, %rd18458, 32;
	mul.wide.u32 	%rd18460, %r9181, %r6548;
	add.s64 	%rd18461, %rd18459, %rd18425;
	add.s64 	%rd18462, %rd18461, %rd18460;
	shr.u64 	%rd18463, %rd18462, 32;
	ld.global.u32 	%r6549, [%rd18402+40];
	and.b64  	%rd18464, %rd18433, 4294967295;
	mul.wide.u32 	%rd18465, %r9174, %r6549;
	add.s64 	%rd18466, %rd18465, %rd18464;
	shr.u64 	%rd18467, %rd18466, 32;
	and.b64  	%rd18468, %rd18438, 4294967295;
	mul.wide.u32 	%rd18469, %r9175, %r6549;
	add.s64 	%rd18470, %rd18467, %rd18468;
	add.s64 	%rd18471, %rd18470, %rd18469;
	shr.u64 	%rd18472, %rd18471, 32;
	and.b64  	%rd18473, %rd18443, 4294967295;
	mul.wide.u32 	%rd18474, %r9176, %r6549;
	add.s64 	%rd18475, %rd18472, %rd18473;
	add.s64 	%rd18476, %rd18475, %rd18474;
	shr.u64 	%rd18477, %rd18476, 32;
	and.b64  	%rd18478, %rd18448, 4294967295;
	mul.wide.u32 	%rd18479, %r9177, %r6549;
	add.s64 	%rd18480, %rd18477, %rd18478;
	add.s64 	%rd18481, %rd18480, %rd18479;
	shr.u64 	%rd18482, %rd18481, 32;
	and.b64  	%rd18483, %rd18453, 4294967295;
	mul.wide.u32 	%rd18484, %r9178, %r6549;
	add.s64 	%rd18485, %rd18482, %rd18483;
	add.s64 	%rd18486, %rd18485, %rd18484;
	shr.u64 	%rd18487, %rd18486, 32;
	and.b64  	%rd18488, %rd18458, 4294967295;
	mul.wide.u32 	%rd18489, %r9179, %r6549;
	add.s64 	%rd18490, %rd18487, %rd18488;
	add.s64 	%rd18491, %rd18490, %rd18489;
	shr.u64 	%rd18492, %rd18491, 32;
	and.b64  	%rd18493, %rd18462, 4294967295;
	mul.wide.u32 	%rd18494, %r9180, %r6549;
	add.s64 	%rd18495, %rd18492, %rd18493;
	add.s64 	%rd18496, %rd18495, %rd18494;
	shr.u64 	%rd18497, %rd18496, 32;
	mul.wide.u32 	%rd18498, %r9181, %r6549;
	add.s64 	%rd18499, %rd18497, %rd18463;
	add.s64 	%rd18500, %rd18499, %rd18498;
	shr.u64 	%rd18501, %rd18500, 32;
	ld.global.u32 	%r6550, [%rd18402+44];
	and.b64  	%rd18502, %rd18471, 4294967295;
	mul.wide.u32 	%rd18503, %r9174, %r6550;
	add.s64 	%rd18504, %rd18503, %rd18502;
	shr.u64 	%rd18505, %rd18504, 32;
	and.b64  	%rd18506, %rd18476, 4294967295;
	mul.wide.u32 	%rd18507, %r9175, %r6550;
	add.s64 	%rd18508, %rd18505, %rd18506;
	add.s64 	%rd18509, %rd18508, %rd18507;
	shr.u64 	%rd18510, %rd18509, 32;
	and.b64  	%rd18511, %rd18481, 4294967295;
	mul.wide.u32 	%rd18512, %r9176, %r6550;
	add.s64 	%rd18513, %rd18510, %rd18511;
	add.s64 	%rd18514, %rd18513, %rd18512;
	shr.u64 	%rd18515, %rd18514, 32;
	and.b64  	%rd18516, %rd18486, 4294967295;
	mul.wide.u32 	%rd18517, %r9177, %r6550;
	add.s64 	%rd18518, %rd18515, %rd18516;
	add.s64 	%rd18519, %rd18518, %rd18517;
	shr.u64 	%rd18520, %rd18519, 32;
	and.b64  	%rd18521, %rd18491, 4294967295;
	mul.wide.u32 	%rd18522, %r9178, %r6550;
	add.s64 	%rd18523, %rd18520, %rd18521;
	add.s64 	%rd18524, %rd18523, %rd18522;
	shr.u64 	%rd18525, %rd18524, 32;
	and.b64  	%rd18526, %rd18496, 4294967295;
	mul.wide.u32 	%rd18527, %r9179, %r6550;
	add.s64 	%rd18528, %rd18525, %rd18526;
	add.s64 	%rd18529, %rd18528, %rd18527;
	shr.u64 	%rd18530, %rd18529, 32;
	and.b64  	%rd18531, %rd18500, 4294967295;
	mul.wide.u32 	%rd18532, %r9180, %r6550;
	add.s64 	%rd18533, %rd18530, %rd18531;
	add.s64 	%rd18534, %rd18533, %rd18532;
	shr.u64 	%rd18535, %rd18534, 32;
	mul.wide.u32 	%rd18536, %r9181, %r6550;
	add.s64 	%rd18537, %rd18535, %rd18501;
	add.s64 	%rd18538, %rd18537, %rd18536;
	shr.u64 	%rd18539, %rd18538, 32;
	ld.global.u32 	%r6551, [%rd18402+48];
	and.b64  	%rd18540, %rd18509, 4294967295;
	mul.wide.u32 	%rd18541, %r9174, %r6551;
	add.s64 	%rd18542, %rd18541, %rd18540;
	shr.u64 	%rd18543, %rd18542, 32;
	and.b64  	%rd18544, %rd18514, 4294967295;
	mul.wide.u32 	%rd18545, %r9175, %r6551;
	add.s64 	%rd18546, %rd18543, %rd18544;
	add.s64 	%rd18547, %rd18546, %rd18545;
	shr.u64 	%rd18548, %rd18547, 32;
	and.b64  	%rd18549, %rd18519, 4294967295;
	mul.wide.u32 	%rd18550, %r9176, %r6551;
	add.s64 	%rd18551, %rd18548, %rd18549;
	add.s64 	%rd18552, %rd18551, %rd18550;
	shr.u64 	%rd18553, %rd18552, 32;
	and.b64  	%rd18554, %rd18524, 4294967295;
	mul.wide.u32 	%rd18555, %r9177, %r6551;
	add.s64 	%rd18556, %rd18553, %rd18554;
	add.s64 	%rd18557, %rd18556, %rd18555;
	shr.u64 	%rd18558, %rd18557, 32;
	and.b64  	%rd18559, %rd18529, 4294967295;
	mul.wide.u32 	%rd18560, %r9178, %r6551;
	add.s64 	%rd18561, %rd18558, %rd18559;
	add.s64 	%rd18562, %rd18561, %rd18560;
	shr.u64 	%rd18563, %rd18562, 32;
	and.b64  	%rd18564, %rd18534, 4294967295;
	mul.wide.u32 	%rd18565, %r9179, %r6551;
	add.s64 	%rd18566, %rd18563, %rd18564;
	add.s64 	%rd18567, %rd18566, %rd18565;
	shr.u64 	%rd18568, %rd18567, 32;
	and.b64  	%rd18569, %rd18538, 4294967295;
	mul.wide.u32 	%rd18570, %r9180, %r6551;
	add.s64 	%rd18571, %rd18568, %rd18569;
	add.s64 	%rd18572, %rd18571, %rd18570;
	shr.u64 	%rd18573, %rd18572, 32;
	mul.wide.u32 	%rd18574, %r9181, %r6551;
	add.s64 	%rd18575, %rd18573, %rd18539;
	add.s64 	%rd18576, %rd18575, %rd18574;
	shr.u64 	%rd18577, %rd18576, 32;
	ld.global.u32 	%r6552, [%rd18402+52];
	and.b64  	%rd18578, %rd18547, 4294967295;
	mul.wide.u32 	%rd18579, %r9174, %r6552;
	add.s64 	%rd18580, %rd18579, %rd18578;
	shr.u64 	%rd18581, %rd18580, 32;
	and.b64  	%rd18582, %rd18552, 4294967295;
	mul.wide.u32 	%rd18583, %r9175, %r6552;
	add.s64 	%rd18584, %rd18581, %rd18582;
	add.s64 	%rd18585, %rd18584, %rd18583;
	shr.u64 	%rd18586, %rd18585, 32;
	and.b64  	%rd18587, %rd18557, 4294967295;
	mul.wide.u32 	%rd18588, %r9176, %r6552;
	add.s64 	%rd18589, %rd18586, %rd18587;
	add.s64 	%rd18590, %rd18589, %rd18588;
	shr.u64 	%rd18591, %rd18590, 32;
	and.b64  	%rd18592, %rd18562, 4294967295;
	mul.wide.u32 	%rd18593, %r9177, %r6552;
	add.s64 	%rd18594, %rd18591, %rd18592;
	add.s64 	%rd18595, %rd18594, %rd18593;
	shr.u64 	%rd18596, %rd18595, 32;
	and.b64  	%rd18597, %rd18567, 4294967295;
	mul.wide.u32 	%rd18598, %r9178, %r6552;
	add.s64 	%rd18599, %rd18596, %rd18597;
	add.s64 	%rd18600, %rd18599, %rd18598;
	shr.u64 	%rd18601, %rd18600, 32;
	and.b64  	%rd18602, %rd18572, 4294967295;
	mul.wide.u32 	%rd18603, %r9179, %r6552;
	add.s64 	%rd18604, %rd18601, %rd18602;
	add.s64 	%rd18605, %rd18604, %rd18603;
	shr.u64 	%rd18606, %rd18605, 32;
	and.b64  	%rd18607, %rd18576, 4294967295;
	mul.wide.u32 	%rd18608, %r9180, %r6552;
	add.s64 	%rd18609, %rd18606, %rd18607;
	add.s64 	%rd18610, %rd18609, %rd18608;
	shr.u64 	%rd18611, %rd18610, 32;
	mul.wide.u32 	%rd18612, %r9181, %r6552;
	add.s64 	%rd18613, %rd18611, %rd18577;
	add.s64 	%rd18614, %rd18613, %rd18612;
	shr.u64 	%rd18615, %rd18614, 32;
	ld.global.u32 	%r6553, [%rd18402+56];
	and.b64  	%rd18616, %rd18585, 4294967295;
	mul.wide.u32 	%rd18617, %r9174, %r6553;
	add.s64 	%rd18618, %rd18617, %rd18616;
	shr.u64 	%rd18619, %rd18618, 32;
	and.b64  	%rd18620, %rd18590, 4294967295;
	mul.wide.u32 	%rd18621, %r9175, %r6553;
	add.s64 	%rd18622, %rd18619, %rd18620;
	add.s64 	%rd18623, %rd18622, %rd18621;
	shr.u64 	%rd18624, %rd18623, 32;
	and.b64  	%rd18625, %rd18595, 4294967295;
	mul.wide.u32 	%rd18626, %r9176, %r6553;
	add.s64 	%rd18627, %rd18624, %rd18625;
	add.s64 	%rd18628, %rd18627, %rd18626;
	shr.u64 	%rd18629, %rd18628, 32;
	and.b64  	%rd18630, %rd18600, 4294967295;
	mul.wide.u32 	%rd18631, %r9177, %r6553;
	add.s64 	%rd18632, %rd18629, %rd18630;
	add.s64 	%rd18633, %rd18632, %rd18631;
	shr.u64 	%rd18634, %rd18633, 32;
	and.b64  	%rd18635, %rd18605, 4294967295;
	mul.wide.u32 	%rd18636, %r9178, %r6553;
	add.s64 	%rd18637, %rd18634, %rd18635;
	add.s64 	%rd18638, %rd18637, %rd18636;
	shr.u64 	%rd18639, %rd18638, 32;
	and.b64  	%rd18640, %rd18610, 4294967295;
	mul.wide.u32 	%rd18641, %r9179, %r6553;
	add.s64 	%rd18642, %rd18639, %rd18640;
	add.s64 	%rd18643, %rd18642, %rd18641;
	shr.u64 	%rd18644, %rd18643, 32;
	and.b64  	%rd18645, %rd18614, 4294967295;
	mul.wide.u32 	%rd18646, %r9180, %r6553;
	add.s64 	%rd18647, %rd18644, %rd18645;
	add.s64 	%rd18648, %rd18647, %rd18646;
	shr.u64 	%rd18649, %rd18648, 32;
	mul.wide.u32 	%rd18650, %r9181, %r6553;
	add.s64 	%rd18651, %rd18649, %rd18615;
	add.s64 	%rd18652, %rd18651, %rd18650;
	shr.u64 	%rd18653, %rd18652, 32;
	ld.global.u32 	%r6554, [%rd18402+60];
	and.b64  	%rd18654, %rd18623, 4294967295;
	mul.wide.u32 	%rd18655, %r9174, %r6554;
	add.s64 	%rd18656, %rd18655, %rd18654;
	shr.u64 	%rd18657, %rd18656, 32;
	and.b64  	%rd18658, %rd18628, 4294967295;
	mul.wide.u32 	%rd18659, %r9175, %r6554;
	add.s64 	%rd18660, %rd18657, %rd18658;
	add.s64 	%rd18661, %rd18660, %rd18659;
	shr.u64 	%rd18662, %rd18661, 32;
	and.b64  	%rd18663, %rd18633, 4294967295;
	mul.wide.u32 	%rd18664, %r9176, %r6554;
	add.s64 	%rd18665, %rd18662, %rd18663;
	add.s64 	%rd18666, %rd18665, %rd18664;
	shr.u64 	%rd18667, %rd18666, 32;
	and.b64  	%rd18668, %rd18638, 4294967295;
	mul.wide.u32 	%rd18669, %r9177, %r6554;
	add.s64 	%rd18670, %rd18667, %rd18668;
	add.s64 	%rd18671, %rd18670, %rd18669;
	shr.u64 	%rd18672, %rd18671, 32;
	and.b64  	%rd18673, %rd18643, 4294967295;
	mul.wide.u32 	%rd18674, %r9178, %r6554;
	add.s64 	%rd18675, %rd18672, %rd18673;
	add.s64 	%rd18676, %rd18675, %rd18674;
	shr.u64 	%rd18677, %rd18676, 32;
	and.b64  	%rd18678, %rd18648, 4294967295;
	mul.wide.u32 	%rd18679, %r9179, %r6554;
	add.s64 	%rd18680, %rd18677, %rd18678;
	add.s64 	%rd18681, %rd18680, %rd18679;
	shr.u64 	%rd18682, %rd18681, 32;
	and.b64  	%rd18683, %rd18652, 4294967295;
	mul.wide.u32 	%rd18684, %r9180, %r6554;
	add.s64 	%rd18685, %rd18682, %rd18683;
	add.s64 	%rd18686, %rd18685, %rd18684;
	shr.u64 	%rd18687, %rd18686, 32;
	mul.wide.u32 	%rd18688, %r9181, %r6554;
	add.s64 	%rd18689, %rd18687, %rd18653;
	add.s64 	%rd18690, %rd18689, %rd18688;
	shr.u64 	%rd18691, %rd18690, 32;
	{ .reg .b32 tmp; mov.b64 {tmp, %r6555}, %rd18690; }
	and.b64  	%rd18692, %rd18661, 4294967295;
	mul.lo.s64 	%rd18693, %rd18692, 977;
	cvt.u32.u64 	%r6556, %rd18693;
	shr.u64 	%rd18694, %rd18693, 32;
	and.b64  	%rd18695, %rd18666, 4294967295;
	mad.lo.s64 	%rd18696, %rd18695, 977, %rd18694;
	shr.u64 	%rd18697, %rd18696, 32;
	and.b64  	%rd18698, %rd18671, 4294967295;
	mad.lo.s64 	%rd18699, %rd18698, 977, %rd18697;
	shr.u64 	%rd18700, %rd18699, 32;
	and.b64  	%rd18701, %rd18676, 4294967295;
	mad.lo.s64 	%rd18702, %rd18701, 977, %rd18700;
	shr.u64 	%rd18703, %rd18702, 32;
	and.b64  	%rd18704, %rd18681, 4294967295;
	mad.lo.s64 	%rd18705, %rd18704, 977, %rd18703;
	shr.u64 	%rd18706, %rd18705, 32;
	and.b64  	%rd18707, %rd18686, 4294967295;
	mad.lo.s64 	%rd18708, %rd18707, 977, %rd18706;
	shr.u64 	%rd18709, %rd18708, 32;
	and.b64  	%rd18710, %rd18690, 4294967295;
	mad.lo.s64 	%rd18711, %rd18710, 977, %rd18709;
	shr.u64 	%rd18712, %rd18711, 32;
	mad.lo.s64 	%rd18713, %rd18691, 977, %rd18712;
	{ .reg .b32 tmp; mov.b64 {tmp, %r6557}, %rd18713; }
	add.s32 	%r9208, %r6547, %r6556;
	setp.lt.u32 	%p2716, %r9208, %r6547;
	selp.u64 	%rd18714, 1, 0, %p2716;
	and.b64  	%rd18715, %rd18428, 4294967295;
	and.b64  	%rd18716, %rd18696, 4294967295;
	add.s64 	%rd18717, %rd18715, %rd18714;
	add.s64 	%rd18718, %rd18717, %rd18716;
	shr.u64 	%rd18719, %rd18718, 32;
	and.b64  	%rd18720, %rd18466, 4294967295;
	and.b64  	%rd18721, %rd18699, 4294967295;
	add.s64 	%rd18722, %rd18719, %rd18720;
	add.s64 	%rd18723, %rd18722, %rd18721;
	shr.u64 	%rd18724, %rd18723, 32;
	and.b64  	%rd18725, %rd18504, 4294967295;
	and.b64  	%rd18726, %rd18702, 4294967295;
	add.s64 	%rd18727, %rd18724, %rd18725;
	add.s64 	%rd18728, %rd18727, %rd18726;
	shr.u64 	%rd18729, %rd18728, 32;
	and.b64  	%rd18730, %rd18542, 4294967295;
	and.b64  	%rd18731, %rd18705, 4294967295;
	add.s64 	%rd18732, %rd18729, %rd18730;
	add.s64 	%rd18733, %rd18732, %rd18731;
	shr.u64 	%rd18734, %rd18733, 32;
	and.b64  	%rd18735, %rd18580, 4294967295;
	and.b64  	%rd18736, %rd18708, 4294967295;
	add.s64 	%rd18737, %rd18734, %rd18735;
	add.s64 	%rd18738, %rd18737, %rd18736;
	shr.u64 	%rd18739, %rd18738, 32;
	and.b64  	%rd18740, %rd18618, 4294967295;
	and.b64  	%rd18741, %rd18711, 4294967295;
	add.s64 	%rd18742, %rd18739, %rd18740;
	add.s64 	%rd18743, %rd18742, %rd18741;
	shr.u64 	%rd18744, %rd18743, 32;
	and.b64  	%rd18745, %rd18656, 4294967295;
	and.b64  	%rd18746, %rd18713, 4294967295;
	add.s64 	%rd18747, %rd18744, %rd18745;
	add.s64 	%rd18748, %rd18747, %rd18746;
	{ .reg .b32 tmp; mov.b64 {tmp, %r6558}, %rd18748; }
	add.s32 	%r6559, %r6558, %r6557;
	and.b64  	%rd18749, %rd18718, 4294967295;
	add.s64 	%rd28967, %rd18749, %rd18692;
	shr.u64 	%rd18750, %rd28967, 32;
	and.b64  	%rd18751, %rd18723, 4294967295;
	add.s64 	%rd18752, %rd18750, %rd18751;
	add.s64 	%rd28968, %rd18752, %rd18695;
	shr.u64 	%rd18753, %rd28968, 32;
	and.b64  	%rd18754, %rd18728, 4294967295;
	add.s64 	%rd18755, %rd18753, %rd18754;
	add.s64 	%rd28969, %rd18755, %rd18698;
	shr.u64 	%rd18756, %rd28969, 32;
	and.b64  	%rd18757, %rd18733, 4294967295;
	add.s64 	%rd18758, %rd18756, %rd18757;
	add.s64 	%rd28970, %rd18758, %rd18701;
	shr.u64 	%rd18759, %rd28970, 32;
	and.b64  	%rd18760, %rd18738, 4294967295;
	add.s64 	%rd18761, %rd18759, %rd18760;
	add.s64 	%rd28971, %rd18761, %rd18704;
	shr.u64 	%rd18762, %rd28971, 32;
	and.b64  	%rd18763, %rd18743, 4294967295;
	add.s64 	%rd18764, %rd18762, %rd18763;
	add.s64 	%rd28972, %rd18764, %rd18707;
	shr.u64 	%rd18765, %rd28972, 32;
	and.b64  	%rd18766, %rd18748, 4294967295;
	add.s64 	%rd18767, %rd18765, %rd18766;
	add.s64 	%rd28973, %rd18767, %rd18710;
	{ .reg .b32 tmp; mov.b64 {tmp, %r6560}, %rd28973; }
	add.s32 	%r6561, %r6559, %r6560;
	add.s32 	%r2239, %r6561, %r6555;
	setp.eq.s32 	%p2717, %r2239, 0;
	mov.pred 	%p4576, 0;
	@%p2717 bra 	$L__BB1_1598;
	cvt.u64.u32 	%rd18768, %r2239;
	mul.wide.u32 	%rd18769, %r2239, 977;
	cvt.u32.u64 	%r6562, %rd18769;
	shr.u64 	%rd18770, %rd18769, 32;
	add.s64 	%rd18771, %rd18770, %rd18768;
	shr.u64 	%rd18772, %rd18771, 32;
	add.s32 	%r2240, %r9208, %r6562;
	setp.lt.u32 	%p2718, %r2240, %r9208;
	selp.u64 	%rd18773, 1, 0, %p2718;
	and.b64  	%rd18774, %rd28967, 4294967295;
	and.b64  	%rd18775, %rd18771, 4294967295;
	add.s64 	%rd18776, %rd18774, %rd18773;
	add.s64 	%rd28967, %rd18776, %rd18775;
	shr.u64 	%rd18777, %rd28967, 32;
	and.b64  	%rd18778, %rd28968, 4294967295;
	add.s64 	%rd18779, %rd18777, %rd18778;
	add.s64 	%rd28968, %rd18779, %rd18772;
	shr.u64 	%rd18780, %rd28968, 32;
	and.b64  	%rd18781, %rd28969, 4294967295;
	add.s64 	%rd28969, %rd18780, %rd18781;
	shr.u64 	%rd18782, %rd28969, 32;
	and.b64  	%rd18783, %rd28970, 4294967295;
	add.s64 	%rd28970, %rd18782, %rd18783;
	shr.u64 	%rd18784, %rd28970, 32;
	and.b64  	%rd18785, %rd28971, 4294967295;
	add.s64 	%rd28971, %rd18784, %rd18785;
	shr.u64 	%rd18786, %rd28971, 32;
	and.b64  	%rd18787, %rd28972, 4294967295;
	add.s64 	%rd28972, %rd18786, %rd18787;
	shr.u64 	%rd18788, %rd28972, 32;
	and.b64  	%rd18789, %rd28973, 4294967295;
	add.s64 	%rd28973, %rd18788, %rd18789;
	setp.gt.u64 	%p4576, %rd28973, 4294967295;
	mov.u32 	%r9208, %r2240;
$L__BB1_1598:
	ld.const.u32 	%rd1269, [const_p+4];
	ld.const.u32 	%rd1270, [const_p+12];
	ld.const.u32 	%rd1271, [const_p+24];
	ld.const.u32 	%rd1272, [const_p+20];
	ld.const.u32 	%rd1273, [const_p+16];
	ld.const.u32 	%rd1274, [const_p+8];
	ld.const.u32 	%r2242, [const_p];
	cvt.u32.u64 	%r9215, %rd28973;
	cvt.u32.u64 	%r9214, %rd28972;
	cvt.u32.u64 	%r9213, %rd28971;
	cvt.u32.u64 	%r9212, %rd28970;
	cvt.u32.u64 	%r9211, %rd28969;
	cvt.u32.u64 	%r9210, %rd28968;
	cvt.u32.u64 	%r9209, %rd28967;
	ld.const.u32 	%r6563, [const_p+28];
	setp.lt.u32 	%p2719, %r6563, %r9215;
	or.pred  	%p2720, %p4576, %p2719;
	@%p2720 bra 	$L__BB1_1612;
	setp.gt.u32 	%p2721, %r6563, %r9215;
	@%p2721 bra 	$L__BB1_1613;
	cvt.u32.u64 	%r6564, %rd1271;
	setp.lt.u32 	%p2722, %r6564, %r9214;
	@%p2722 bra 	$L__BB1_1612;
	cvt.u32.u64 	%r6565, %rd1271;
	setp.gt.u32 	%p2723, %r6565, %r9214;
	@%p2723 bra 	$L__BB1_1613;
	cvt.u32.u64 	%r6566, %rd1272;
	setp.lt.u32 	%p2724, %r6566, %r9213;
	@%p2724 bra 	$L__BB1_1612;
	cvt.u32.u64 	%r6567, %rd1272;
	setp.gt.u32 	%p2725, %r6567, %r9213;
	@%p2725 bra 	$L__BB1_1613;
	cvt.u32.u64 	%r6568, %rd1273;
	setp.lt.u32 	%p2726, %r6568, %r9212;
	@%p2726 bra 	$L__BB1_1612;
	cvt.u32.u64 	%r6569, %rd1273;
	setp.gt.u32 	%p2727, %r6569, %r9212;
	@%p2727 bra 	$L__BB1_1613;
	cvt.u32.u64 	%r6570, %rd1270;
	setp.lt.u32 	%p2728, %r6570, %r9211;
	@%p2728 bra 	$L__BB1_1612;
	cvt.u32.u64 	%r6571, %rd1270;
	setp.gt.u32 	%p2729, %r6571, %r9211;
	@%p2729 bra 	$L__BB1_1613;
	cvt.u32.u64 	%r6572, %rd1274;
	setp.lt.u32 	%p2730, %r6572, %r9210;
	@%p2730 bra 	$L__BB1_1612;
	cvt.u32.u64 	%r6573, %rd1274;
	setp.gt.u32 	%p2731, %r6573, %r9210;
	@%p2731 bra 	$L__BB1_1613;
	cvt.u32.u64 	%r6574, %rd1269;
	setp.lt.u32 	%p2732, %r6574, %r9209;
	@%p2732 bra 	$L__BB1_1612;
	cvt.u32.u64 	%r6575, %rd1269;
	setp.gt.u32 	%p2733, %r6575, %r9209;
	setp.lt.u32 	%p2734, %r9208, %r2242;
	or.pred  	%p2735, %p2733, %p2734;
	@%p2735 bra 	$L__BB1_1613;
$L__BB1_1612:
	cvt.u32.u64 	%r6576, %rd1270;
	cvt.u32.u64 	%r6577, %rd1274;
	cvt.u32.u64 	%r6578, %rd1269;
	cvt.u32.u64 	%r6579, %rd1271;
	cvt.u32.u64 	%r6580, %rd1272;
	cvt.u32.u64 	%r6581, %rd1273;
	setp.lt.u32 	%p2736, %r9208, %r2242;
	selp.s64 	%rd18791, -1, 0, %p2736;
	sub.s32 	%r9208, %r9208, %r2242;
	and.b64  	%rd18792, %rd28967, 4294967295;
	add.s64 	%rd18793, %rd18792, %rd18791;
	setp.lt.u64 	%p2737, %rd18793, %rd1269;
	selp.s64 	%rd18794, -1, 0, %p2737;
	cvt.u32.u64 	%r6582, %rd18793;
	sub.s32 	%r9209, %r6582, %r6578;
	and.b64  	%rd18795, %rd28968, 4294967295;
	add.s64 	%rd18796, %rd18795, %rd18794;
	setp.lt.u64 	%p2738, %rd18796, %rd1274;
	selp.s64 	%rd18797, -1, 0, %p2738;
	cvt.u32.u64 	%r6583, %rd18796;
	sub.s32 	%r9210, %r6583, %r6577;
	and.b64  	%rd18798, %rd28969, 4294967295;
	add.s64 	%rd18799, %rd18798, %rd18797;
	setp.lt.u64 	%p2739, %rd18799, %rd1270;
	selp.s64 	%rd18800, -1, 0, %p2739;
	cvt.u32.u64 	%r6584, %rd18799;
	sub.s32 	%r9211, %r6584, %r6576;
	and.b64  	%rd18801, %rd28970, 4294967295;
	add.s64 	%rd18802, %rd18801, %rd18800;
	setp.lt.u64 	%p2740, %rd18802, %rd1273;
	selp.s64 	%rd18803, -1, 0, %p2740;
	cvt.u32.u64 	%r6585, %rd18802;
	sub.s32 	%r9212, %r6585, %r6581;
	and.b64  	%rd18804, %rd28971, 4294967295;
	add.s64 	%rd18805, %rd18804, %rd18803;
	setp.lt.u64 	%p2741, %rd18805, %rd1272;
	selp.s64 	%rd18806, -1, 0, %p2741;
	cvt.u32.u64 	%r6586, %rd18805;
	sub.s32 	%r9213, %r6586, %r6580;
	and.b64  	%rd18807, %rd28972, 4294967295;
	add.s64 	%rd18808, %rd18807, %rd18806;
	setp.lt.u64 	%p2742, %rd18808, %rd1271;
	selp.s32 	%r6587, -1, 0, %p2742;
	cvt.u32.u64 	%r6588, %rd18808;
	sub.s32 	%r9214, %r6588, %r6579;
	add.s32 	%r6589, %r9215, %r6587;
	sub.s32 	%r9215, %r6589, %r6563;
$L__BB1_1613:
	setp.gt.u32 	%p2743, %r9215, %r6563;
	@%p2743 bra 	$L__BB1_1626;
	bra.uni 	$L__BB1_1627;
$L__BB1_1614:
	cvt.u32.u64 	%r6590, %rd1271;
	setp.gt.u32 	%p2745, %r9214, %r6590;
	@%p2745 bra 	$L__BB1_1626;
	cvt.u32.u64 	%r6591, %rd1271;
	setp.lt.u32 	%p2746, %r9214, %r6591;
	@%p2746 bra 	$L__BB1_1628;
	cvt.u32.u64 	%r6592, %rd1272;
	setp.gt.u32 	%p2747, %r9213, %r6592;
	@%p2747 bra 	$L__BB1_1626;
	cvt.u32.u64 	%r6593, %rd1272;
	setp.lt.u32 	%p2748, %r9213, %r6593;
	@%p2748 bra 	$L__BB1_1628;
	cvt.u32.u64 	%r6594, %rd1273;
	setp.gt.u32 	%p2749, %r9212, %r6594;
	@%p2749 bra 	$L__BB1_1626;
	cvt.u32.u64 	%r6595, %rd1273;
	setp.lt.u32 	%p2750, %r9212, %r6595;
	@%p2750 bra 	$L__BB1_1628;
	cvt.u32.u64 	%r6596, %rd1270;
	setp.gt.u32 	%p2751, %r9211, %r6596;
	@%p2751 bra 	$L__BB1_1626;
	cvt.u32.u64 	%r6597, %rd1270;
	setp.lt.u32 	%p2752, %r9211, %r6597;
	@%p2752 bra 	$L__BB1_1628;
	cvt.u32.u64 	%r6598, %rd1274;
	setp.gt.u32 	%p2753, %r9210, %r6598;
	@%p2753 bra 	$L__BB1_1626;
	cvt.u32.u64 	%r6599, %rd1274;
	setp.lt.u32 	%p2754, %r9210, %r6599;
	@%p2754 bra 	$L__BB1_1628;
	cvt.u32.u64 	%r6600, %rd1269;
	setp.gt.u32 	%p2755, %r9209, %r6600;
	@%p2755 bra 	$L__BB1_1626;
	cvt.u32.u64 	%r6601, %rd1269;
	setp.lt.u32 	%p2756, %r9209, %r6601;
	setp.lt.u32 	%p2757, %r9208, %r2242;
	or.pred  	%p2758, %p2756, %p2757;
	@%p2758 bra 	$L__BB1_1628;
$L__BB1_1626:
	cvt.u32.u64 	%r6602, %rd1270;
	cvt.u32.u64 	%r6603, %rd1274;
	cvt.u32.u64 	%r6604, %rd1269;
	cvt.u32.u64 	%r6605, %rd1271;
	cvt.u32.u64 	%r6606, %rd1272;
	cvt.u32.u64 	%r6607, %rd1273;
	setp.lt.u32 	%p2759, %r9208, %r2242;
	selp.s64 	%rd18809, -1, 0, %p2759;
	sub.s32 	%r9208, %r9208, %r2242;
	cvt.u64.u32 	%rd18810, %r9209;
	add.s64 	%rd18811, %rd18809, %rd18810;
	setp.lt.u64 	%p2760, %rd18811, %rd1269;
	selp.s64 	%rd18812, -1, 0, %p2760;
	cvt.u32.u64 	%r6608, %rd18811;
	sub.s32 	%r9209, %r6608, %r6604;
	cvt.u64.u32 	%rd18813, %r9210;
	add.s64 	%rd18814, %rd18812, %rd18813;
	setp.lt.u64 	%p2761, %rd18814, %rd1274;
	selp.s64 	%rd18815, -1, 0, %p2761;
	cvt.u32.u64 	%r6609, %rd18814;
	sub.s32 	%r9210, %r6609, %r6603;
	cvt.u64.u32 	%rd18816, %r9211;
	add.s64 	%rd18817, %rd18815, %rd18816;
	setp.lt.u64 	%p2762, %rd18817, %rd1270;
	selp.s64 	%rd18818, -1, 0, %p2762;
	cvt.u32.u64 	%r6610, %rd18817;
	sub.s32 	%r9211, %r6610, %r6602;
	cvt.u64.u32 	%rd18819, %r9212;
	add.s64 	%rd18820, %rd18818, %rd18819;
	setp.lt.u64 	%p2763, %rd18820, %rd1273;
	selp.s64 	%rd18821, -1, 0, %p2763;
	cvt.u32.u64 	%r6611, %rd18820;
	sub.s32 	%r9212, %r6611, %r6607;
	cvt.u64.u32 	%rd18822, %r9213;
	add.s64 	%rd18823, %rd18821, %rd18822;
	setp.lt.u64 	%p2764, %rd18823, %rd1272;
	selp.s64 	%rd18824, -1, 0, %p2764;
	cvt.u32.u64 	%r6612, %rd18823;
	sub.s32 	%r9213, %r6612, %r6606;
	cvt.u64.u32 	%rd18825, %r9214;
	add.s64 	%rd18826, %rd18824, %rd18825;
	setp.lt.u64 	%p2765, %rd18826, %rd1271;
	selp.s32 	%r6613, -1, 0, %p2765;
	cvt.u32.u64 	%r6614, %rd18826;
	sub.s32 	%r9214, %r6614, %r6605;
	add.s32 	%r6615, %r9215, %r6613;
	sub.s32 	%r9215, %r6615, %r6563;
	bra.uni 	$L__BB1_1628;
$L__BB1_1627:
	setp.lt.u32 	%p2744, %r9215, %r6563;
	@%p2744 bra 	$L__BB1_1628;
	bra.uni 	$L__BB1_1614;
$L__BB1_1628:
	setp.gt.u32 	%p2766, %r9130, %r9147;
	@%p2766 bra 	$L__BB1_2078;
	setp.lt.u32 	%p2767, %r9130, %r9147;
	setp.ne.s32 	%p2768, %r9129, %r9146;
	setp.ne.s32 	%p2769, %r9128, %r9145;
	or.pred  	%p2770, %p2768, %p2769;
	or.pred  	%p2771, %p2770, %p2767;
	setp.ne.s32 	%p2772, %r9127, %r9144;
	or.pred  	%p2773, %p2771, %p2772;
	setp.ne.s32 	%p2774, %r9126, %r9143;
	or.pred  	%p2775, %p2773, %p2774;
	setp.ne.s32 	%p2776, %r9125, %r9142;
	or.pred  	%p2777, %p2775, %p2776;
	setp.ne.s32 	%p2778, %r9124, %r9141;
	or.pred  	%p2779, %p2777, %p2778;
	setp.ne.s32 	%p2780, %r9123, %r9140;
	or.pred  	%p2781, %p2779, %p2780;
	@%p2781 bra 	$L__BB1_2078;
	setp.gt.u32 	%p2782, %r9198, %r9215;
	mov.b16 	%rs280, 1;
	mov.u32 	%r9583, %r1874;
	mov.u32 	%r9584, %r1875;
	mov.u32 	%r9585, %r1876;
	mov.u32 	%r9586, %r1877;
	mov.u32 	%r9587, %r1878;
	mov.u32 	%r9588, %r1879;
	mov.u32 	%r9589, %r1880;
	mov.u32 	%r9590, %r1881;
	@%p2782 bra 	$L__BB1_2449;
	setp.lt.u32 	%p2783, %r9198, %r9215;
	setp.ne.s32 	%p2784, %r9197, %r9214;
	setp.ne.s32 	%p2785, %r9196, %r9213;
	or.pred  	%p2786, %p2784, %p2785;
	or.pred  	%p2787, %p2786, %p2783;
	setp.ne.s32 	%p2788, %r9195, %r9212;
	or.pred  	%p2789, %p2787, %p2788;
	setp.ne.s32 	%p2790, %r9194, %r9211;
	or.pred  	%p2791, %p2789, %p2790;
	setp.ne.s32 	%p2792, %r9193, %r9210;
	or.pred  	%p2793, %p2791, %p2792;
	setp.ne.s32 	%p2794, %r9192, %r9209;
	or.pred  	%p2795, %p2793, %p2794;
	setp.ne.s32 	%p2796, %r9191, %r9208;
	or.pred  	%p2797, %p2795, %p2796;
	mov.u32 	%r9583, %r1874;
	mov.u32 	%r9584, %r1875;
	mov.u32 	%r9585, %r1876;
	mov.u32 	%r9586, %r1877;
	mov.u32 	%r9587, %r1878;
	mov.u32 	%r9588, %r1879;
	mov.u32 	%r9589, %r1880;
	mov.u32 	%r9590, %r1881;
	@%p2797 bra 	$L__BB1_2449;
	or.b32  	%r6617, %r1881, %r1880;
	or.b32  	%r6618, %r6617, %r1879;
	or.b32  	%r6619, %r6618, %r1878;
	or.b32  	%r6620, %r6619, %r1877;
	or.b32  	%r6621, %r6620, %r1876;
	or.b32  	%r6622, %r6621, %r1875;
	or.b32  	%r6623, %r6622, %r1874;
	setp.eq.s32 	%p2798, %r6623, 0;
	mov.b32 	%r9583, 0;
	mov.u32 	%r9584, %r9583;
	mov.u32 	%r9585, %r9583;
	mov.u32 	%r9586, %r9583;
	mov.u32 	%r9587, %r9583;
	mov.u32 	%r9588, %r9583;
	mov.u32 	%r9589, %r9583;
	mov.u32 	%r9590, %r9583;
	@%p2798 bra 	$L__BB1_2449;
	mul.wide.u32 	%rd18827, %r1881, %r1881;
	cvt.u32.u64 	%r6624, %rd18827;
	shr.u64 	%rd18828, %rd18827, 32;
	mul.wide.u32 	%rd18829, %r1880, %r1881;
	add.s64 	%rd18830, %rd18828, %rd18829;
	shr.u64 	%rd18831, %rd18830, 32;
	mul.wide.u32 	%rd18832, %r1879, %r1881;
	add.s64 	%rd18833, %rd18831, %rd18832;
	shr.u64 	%rd18834, %rd18833, 32;
	mul.wide.u32 	%rd18835, %r1878, %r1881;
	add.s64 	%rd18836, %rd18834, %rd18835;
	shr.u64 	%rd18837, %rd18836, 32;
	mul.wide.u32 	%rd18838, %r1877, %r1881;
	add.s64 	%rd18839, %rd18837, %rd18838;
	shr.u64 	%rd18840, %rd18839, 32;
	mul.wide.u32 	%rd18841, %r1876, %r1881;
	add.s64 	%rd18842, %rd18840, %rd18841;
	shr.u64 	%rd18843, %rd18842, 32;
	mul.wide.u32 	%rd18844, %r1875, %r1881;
	add.s64 	%rd18845, %rd18843, %rd18844;
	shr.u64 	%rd18846, %rd18845, 32;
	mul.wide.u32 	%rd18847, %r1874, %r1881;
	add.s64 	%rd18848, %rd18846, %rd18847;
	shr.u64 	%rd18849, %rd18848, 32;
	and.b64  	%rd18850, %rd18830, 4294967295;
	add.s64 	%rd18851, %rd18829, %rd18850;
	shr.u64 	%rd18852, %rd18851, 32;
	and.b64  	%rd18853, %rd18833, 4294967295;
	mul.wide.u32 	%rd18854, %r1880, %r1880;
	add.s64 	%rd18855, %rd18852, %rd18853;
	add.s64 	%rd18856, %rd18855, %rd18854;
	shr.u64 	%rd18857, %rd18856, 32;
	and.b64  	%rd18858, %rd18836, 4294967295;
	mul.wide.u32 	%rd18859, %r1879, %r1880;
	add.s64 	%rd18860, %rd18857, %rd18858;
	add.s64 	%rd18861, %rd18860, %rd18859;
	shr.u64 	%rd18862, %rd18861, 32;
	and.b64  	%rd18863, %rd18839, 4294967295;
	mul.wide.u32 	%rd18864, %r1878, %r1880;
	add.s64 	%rd18865, %rd18862, %rd18863;
	add.s64 	%rd18866, %rd18865, %rd18864;
	shr.u64 	%rd18867, %rd18866, 32;
	and.b64  	%rd18868, %rd18842, 4294967295;
	mul.wide.u32 	%rd18869, %r1877, %r1880;
	add.s64 	%rd18870, %rd18867, %rd18868;
	add.s64 	%rd18871, %rd18870, %rd18869;
	shr.u64 	%rd18872, %rd18871, 32;
	and.b64  	%rd18873, %rd18845, 4294967295;
	mul.wide.u32 	%rd18874, %r1876, %r1880;
	add.s64 	%rd18875, %rd18872, %rd18873;
	add.s64 	%rd18876, %rd18875, %rd18874;
	shr.u64 	%rd18877, %rd18876, 32;
	and.b64  	%rd18878, %rd18848, 4294967295;
	mul.wide.u32 	%rd18879, %r1875, %r1880;
	add.s64 	%rd18880, %rd18877, %rd18878;
	add.s64 	%rd18881, %rd18880, %rd18879;
	shr.u64 	%rd18882, %rd18881, 32;
	mul.wide.u32 	%rd18883, %r1874, %r1880;
	add.s64 	%rd18884, %rd18882, %rd18849;
	add.s64 	%rd18885, %rd18884, %rd18883;
	shr.u64 	%rd18886, %rd18885, 32;
	and.b64  	%rd18887, %rd18856, 4294967295;
	add.s64 	%rd18888, %rd18832, %rd18887;
	shr.u64 	%rd18889, %rd18888, 32;
	and.b64  	%rd18890, %rd18861, 4294967295;
	add.s64 	%rd18891, %rd18889, %rd18890;
	add.s64 	%rd18892, %rd18891, %rd18859;
	shr.u64 	%rd18893, %rd18892, 32;
	and.b64  	%rd18894, %rd18866, 4294967295;
	mul.wide.u32 	%rd18895, %r1879, %r1879;
	add.s64 	%rd18896, %rd18893, %rd18894;
	add.s64 	%rd18897, %rd18896, %rd18895;
	shr.u64 	%rd18898, %rd18897, 32;
	and.b64  	%rd18899, %rd18871, 4294967295;
	mul.wide.u32 	%rd18900, %r1878, %r1879;
	add.s64 	%rd18901, %rd18898, %rd18899;
	add.s64 	%rd18902, %rd18901, %rd18900;
	shr.u64 	%rd18903, %rd18902, 32;
	and.b64  	%rd18904, %rd18876, 4294967295;
	mul.wide.u32 	%rd18905, %r1877, %r1879;
	add.s64 	%rd18906, %rd18903, %rd18904;
	add.s64 	%rd18907, %rd18906, %rd18905;
	shr.u64 	%rd18908, %rd18907, 32;
	and.b64  	%rd18909, %rd18881, 4294967295;
	mul.wide.u32 	%rd18910, %r1876, %r1879;
	add.s64 	%rd18911, %rd18908, %rd18909;
	add.s64 	%rd18912, %rd18911, %rd18910;
	shr.u64 	%rd18913, %rd18912, 32;
	and.b64  	%rd18914, %rd18885, 4294967295;
	mul.wide.u32 	%rd18915, %r1875, %r1879;
	add.s64 	%rd18916, %rd18913, %rd18914;
	add.s64 	%rd18917, %rd18916, %rd18915;
	shr.u64 	%rd18918, %rd18917, 32;
	mul.wide.u32 	%rd18919, %r1874, %r1879;
	add.s64 	%rd18920, %rd18918, %rd18886;
	add.s64 	%rd18921, %rd18920, %rd18919;
	shr.u64 	%rd18922, %rd18921, 32;
	and.b64  	%rd18923, %rd18892, 4294967295;
	add.s64 	%rd18924, %rd18835, %rd18923;
	shr.u64 	%rd18925, %rd18924, 32;
	and.b64  	%rd18926, %rd18897, 4294967295;
	add.s64 	%rd18927, %rd18925, %rd18926;
	add.s64 	%rd18928, %rd18927, %rd18864;
	shr.u64 	%rd18929, %rd18928, 32;
	and.b64  	%rd18930, %rd18902, 4294967295;
	add.s64 	%rd18931, %rd18929, %rd18930;
	add.s64 	%rd18932, %rd18931, %rd18900;
	shr.u64 	%rd18933, %rd18932, 32;
	and.b64  	%rd18934, %rd18907, 4294967295;
	mul.wide.u32 	%rd18935, %r1878, %r1878;
	add.s64 	%rd18936, %rd18933, %rd18934;
	add.s64 	%rd18937, %rd18936, %rd18935;
	shr.u64 	%rd18938, %rd18937, 32;
	and.b64  	%rd18939, %rd18912, 4294967295;
	mul.wide.u32 	%rd18940, %r1877, %r1878;
	add.s64 	%rd18941, %rd18938, %rd18939;
	add.s64 	%rd18942, %rd18941, %rd18940;
	shr.u64 	%rd18943, %rd18942, 32;
	and.b64  	%rd18944, %rd18917, 4294967295;
	mul.wide.u32 	%rd18945, %r1876, %r1878;
	add.s64 	%rd18946, %rd18943, %rd18944;
	add.s64 	%rd18947, %rd18946, %rd18945;
	shr.u64 	%rd18948, %rd18947, 32;
	and.b64  	%rd18949, %rd18921, 4294967295;
	mul.wide.u32 	%rd18950, %r1875, %r1878;
	add.s64 	%rd18951, %rd18948, %rd18949;
	add.s64 	%rd18952, %rd18951, %rd18950;
	shr.u64 	%rd18953, %rd18952, 32;
	mul.wide.u32 	%rd18954, %r1874, %r1878;
	add.s64 	%rd18955, %rd18953, %rd18922;
	add.s64 	%rd18956, %rd18955, %rd18954;
	shr.u64 	%rd18957, %rd18956, 32;
	and.b64  	%rd18958, %rd18928, 4294967295;
	add.s64 	%rd18959, %rd18838, %rd18958;
	shr.u64 	%rd18960, %rd18959, 32;
	and.b64  	%rd18961, %rd18932, 4294967295;
	add.s64 	%rd18962, %rd18960, %rd18961;
	add.s64 	%rd18963, %rd18962, %rd18869;
	shr.u64 	%rd18964, %rd18963, 32;
	and.b64  	%rd18965, %rd18937, 4294967295;
	add.s64 	%rd18966, %rd18964, %rd18965;
	add.s64 	%rd18967, %rd18966, %rd18905;
	shr.u64 	%rd18968, %rd18967, 32;
	and.b64  	%rd18969, %rd18942, 4294967295;
	add.s64 	%rd18970, %rd18968, %rd18969;
	add.s64 	%rd18971, %rd18970, %rd18940;
	shr.u64 	%rd18972, %rd18971, 32;
	and.b64  	%rd18973, %rd18947, 4294967295;
	mul.wide.u32 	%rd18974, %r1877, %r1877;
	add.s64 	%rd18975, %rd18972, %rd18973;
	add.s64 	%rd18976, %rd18975, %rd18974;
	shr.u64 	%rd18977, %rd18976, 32;
	and.b64  	%rd18978, %rd18952, 4294967295;
	mul.wide.u32 	%rd18979, %r1876, %r1877;
	add.s64 	%rd18980, %rd18977, %rd18978;
	add.s64 	%rd18981, %rd18980, %rd18979;
	shr.u64 	%rd18982, %rd18981, 32;
	and.b64  	%rd18983, %rd18956, 4294967295;
	mul.wide.u32 	%rd18984, %r1875, %r1877;
	add.s64 	%rd18985, %rd18982, %rd18983;
	add.s64 	%rd18986, %rd18985, %rd18984;
	shr.u64 	%rd18987, %rd18986, 32;
	mul.wide.u32 	%rd18988, %r1874, %r1877;
	add.s64 	%rd18989, %rd18987, %rd18957;
	add.s64 	%rd18990, %rd18989, %rd18988;
	shr.u64 	%rd18991, %rd18990, 32;
	and.b64  	%rd18992, %rd18963, 4294967295;
	add.s64 	%rd18993, %rd18841, %rd18992;
	shr.u64 	%rd18994, %rd18993, 32;
	and.b64  	%rd18995, %rd18967, 4294967295;
	add.s64 	%rd18996, %rd18994, %rd18995;
	add.s64 	%rd18997, %rd18996, %rd18874;
	shr.u64 	%rd18998, %rd18997, 32;
	and.b64  	%rd18999, %rd18971, 4294967295;
	add.s64 	%rd19000, %rd18998, %rd18999;
	add.s64 	%rd19001, %rd19000, %rd18910;
	shr.u64 	%rd19002, %rd19001, 32;
	and.b64  	%rd19003, %rd18976, 4294967295;
	add.s64 	%rd19004, %rd19002, %rd19003;
	add.s64 	%rd19005, %rd19004, %rd18945;
	shr.u64 	%rd19006, %rd19005, 32;
	and.b64  	%rd19007, %rd18981, 4294967295;
	add.s64 	%rd19008, %rd19006, %rd19007;
	add.s64 	%rd19009, %rd19008, %rd18979;
	shr.u64 	%rd19010, %rd19009, 32;
	and.b64  	%rd19011, %rd18986, 4294967295;
	mul.wide.u32 	%rd19012, %r1876, %r1876;
	add.s64 	%rd19013, %rd19010, %rd19011;
	add.s64 	%rd19014, %rd19013, %rd19012;
	shr.u64 	%rd19015, %rd19014, 32;
	and.b64  	%rd19016, %rd18990, 4294967295;
	mul.wide.u32 	%rd19017, %r1875, %r1876;
	add.s64 	%rd19018, %rd19015, %rd19016;
	add.s64 	%rd19019, %rd19018, %rd19017;
	shr.u64 	%rd19020, %rd19019, 32;
	mul.wide.u32 	%rd19021, %r1874, %r1876;
	add.s64 	%rd19022, %rd19020, %rd18991;
	add.s64 	%rd19023, %rd19022, %rd19021;
	shr.u64 	%rd19024, %rd19023, 32;
	and.b64  	%rd19025, %rd18997, 4294967295;
	add.s64 	%rd19026, %rd18844, %rd19025;
	shr.u64 	%rd19027, %rd19026, 32;
	and.b64  	%rd19028, %rd19001, 4294967295;
	add.s64 	%rd19029, %rd19027, %rd19028;
	add.s64 	%rd19030, %rd19029, %rd18879;
	shr.u64 	%rd19031, %rd19030, 32;
	and.b64  	%rd19032, %rd19005, 4294967295;
	add.s64 	%rd19033, %rd19031, %rd19032;
	add.s64 	%rd19034, %rd19033, %rd18915;
	shr.u64 	%rd19035, %rd19034, 32;
	and.b64  	%rd19036, %rd19009, 4294967295;
	add.s64 	%rd19037, %rd19035, %rd19036;
	add.s64 	%rd19038, %rd19037, %rd18950;
	shr.u64 	%rd19039, %rd19038, 32;
	and.b64  	%rd19040, %rd19014, 4294967295;
	add.s64 	%rd19041, %rd19039, %rd19040;
	add.s64 	%rd19042, %rd19041, %rd18984;
	shr.u64 	%rd19043, %rd19042, 32;
	and.b64  	%rd19044, %rd19019, 4294967295;
	add.s64 	%rd19045, %rd19043, %rd19044;
	add.s64 	%rd19046, %rd19045, %rd19017;
	shr.u64 	%rd19047, %rd19046, 32;
	and.b64  	%rd19048, %rd19023, 4294967295;
	mul.wide.u32 	%rd19049, %r1875, %r1875;
	add.s64 	%rd19050, %rd19047, %rd19048;
	add.s64 	%rd19051, %rd19050, %rd19049;
	shr.u64 	%rd19052, %rd19051, 32;
	mul.wide.u32 	%rd19053, %r1874, %r1875;
	add.s64 	%rd19054, %rd19052, %rd19024;
	add.s64 	%rd19055, %rd19054, %rd19053;
	shr.u64 	%rd19056, %rd19055, 32;
	and.b64  	%rd19057, %rd19030, 4294967295;
	add.s64 	%rd19058, %rd18847, %rd19057;
	shr.u64 	%rd19059, %rd19058, 32;
	and.b64  	%rd19060, %rd19034, 4294967295;
	add.s64 	%rd19061, %rd19059, %rd19060;
	add.s64 	%rd19062, %rd19061, %rd18883;
	shr.u64 	%rd19063, %rd19062, 32;
	and.b64  	%rd19064, %rd19038, 4294967295;
	add.s64 	%rd19065, %rd19063, %rd19064;
	add.s64 	%rd19066, %rd19065, %rd18919;
	shr.u64 	%rd19067, %rd19066, 32;
	and.b64  	%rd19068, %rd19042, 4294967295;
	add.s64 	%rd19069, %rd19067, %rd19068;
	add.s64 	%rd19070, %rd19069, %rd18954;
	shr.u64 	%rd19071, %rd19070, 32;
	and.b64  	%rd19072, %rd19046, 4294967295;
	add.s64 	%rd19073, %rd19071, %rd19072;
	add.s64 	%rd19074, %rd19073, %rd18988;
	shr.u64 	%rd19075, %rd19074, 32;
	and.b64  	%rd19076, %rd19051, 4294967295;
	add.s64 	%rd19077, %rd19075, %rd19076;
	add.s64 	%rd19078, %rd19077, %rd19021;
	shr.u64 	%rd19079, %rd19078, 32;
	and.b64  	%rd19080, %rd19055, 4294967295;
	add.s64 	%rd19081, %rd19079, %rd19080;
	add.s64 	%rd19082, %rd19081, %rd19053;
	shr.u64 	%rd19083, %rd19082, 32;
	mul.wide.u32 	%rd19084, %r1874, %r1874;
	add.s64 	%rd19085, %rd19083, %rd19056;
	add.s64 	%rd19086, %rd19085, %rd19084;
	shr.u64 	%rd19087, %rd19086, 32;
	{ .reg .b32 tmp; mov.b64 {tmp, %r6625}, %rd19086; }
	and.b64  	%rd19088, %rd19062, 4294967295;
	mul.lo.s64 	%rd19089, %rd19088, 977;
	cvt.u32.u64 	%r6626, %rd19089;
	shr.u64 	%rd19090, %rd19089, 32;
	and.b64  	%rd19091, %rd19066, 4294967295;
	mad.lo.s64 	%rd19092, %rd19091, 977, %rd19090;
	shr.u64 	%rd19093, %rd19092, 32;
	and.b64  	%rd19094, %rd19070, 4294967295;
	mad.lo.s64 	%rd19095, %rd19094, 977, %rd19093;
	shr.u64 	%rd19096, %rd19095, 32;
	and.b64  	%rd19097, %rd19074, 4294967295;
	mad.lo.s64 	%rd19098, %rd19097, 977, %rd19096;
	shr.u64 	%rd19099, %rd19098, 32;
	and.b64  	%rd19100, %rd19078, 4294967295;
	mad.lo.s64 	%rd19101, %rd19100, 977, %rd19099;
	shr.u64 	%rd19102, %rd19101, 32;
	and.b64  	%rd19103, %rd19082, 4294967295;
	mad.lo.s64 	%rd19104, %rd19103, 977, %rd19102;
	shr.u64 	%rd19105, %rd19104, 32;
	and.b64  	%rd19106, %rd19086, 4294967295;
	mad.lo.s64 	%rd19107, %rd19106, 977, %rd19105;
	shr.u64 	%rd19108, %rd19107, 32;
	mad.lo.s64 	%rd19109, %rd19087, 977, %rd19108;
	{ .reg .b32 tmp; mov.b64 {tmp, %r6627}, %rd19109; }
	add.s32 	%r9225, %r6624, %r6626;
	setp.lt.u32 	%p2800, %r9225, %r6624;
	selp.u64 	%rd19110, 1, 0, %p2800;
	and.b64  	%rd19111, %rd18851, 4294967295;
	and.b64  	%rd19112, %rd19092, 4294967295;
	add.s64 	%rd19113, %rd19111, %rd19110;
	add.s64 	%rd19114, %rd19113, %rd19112;
	shr.u64 	%rd19115, %rd19114, 32;
	and.b64  	%rd19116, %rd18888, 4294967295;
	and.b64  	%rd19117, %rd19095, 4294967295;
	add.s64 	%rd19118, %rd19115, %rd19116;
	add.s64 	%rd19119, %rd19118, %rd19117;
	shr.u64 	%rd19120, %rd19119, 32;
	and.b64  	%rd19121, %rd18924, 4294967295;
	and.b64  	%rd19122, %rd19098, 4294967295;
	add.s64 	%rd19123, %rd19120, %rd19121;
	add.s64 	%rd19124, %rd19123, %rd19122;
	shr.u64 	%rd19125, %rd19124, 32;
	and.b64  	%rd19126, %rd18959, 4294967295;
	and.b64  	%rd19127, %rd19101, 4294967295;
	add.s64 	%rd19128, %rd19125, %rd19126;
	add.s64 	%rd19129, %rd19128, %rd19127;
	shr.u64 	%rd19130, %rd19129, 32;
	and.b64  	%rd19131, %rd18993, 4294967295;
	and.b64  	%rd19132, %rd19104, 4294967295;
	add.s64 	%rd19133, %rd19130, %rd19131;
	add.s64 	%rd19134, %rd19133, %rd19132;
	shr.u64 	%rd19135, %rd19134, 32;
	and.b64  	%rd19136, %rd19026, 4294967295;
	and.b64  	%rd19137, %rd19107, 4294967295;
	add.s64 	%rd19138, %rd19135, %rd19136;
	add.s64 	%rd19139, %rd19138, %rd19137;
	shr.u64 	%rd19140, %rd19139, 32;
	and.b64  	%rd19141, %rd19058, 4294967295;
	and.b64  	%rd19142, %rd19109, 4294967295;
	add.s64 	%rd19143, %rd19140, %rd19141;
	add.s64 	%rd19144, %rd19143, %rd19142;
	{ .reg .b32 tmp; mov.b64 {tmp, %r6628}, %rd19144; }
	add.s32 	%r6629, %r6628, %r6627;
	and.b64  	%rd19145, %rd19114, 4294967295;
	add.s64 	%rd28974, %rd19145, %rd19088;
	shr.u64 	%rd19146, %rd28974, 32;
	and.b64  	%rd19147, %rd19119, 4294967295;
	add.s64 	%rd19148, %rd19146, %rd19147;
	add.s64 	%rd28975, %rd19148, %rd19091;
	shr.u64 	%rd19149, %rd28975, 32;
	and.b64  	%rd19150, %rd19124, 4294967295;
	add.s64 	%rd19151, %rd19149, %rd19150;
	add.s64 	%rd28976, %rd19151, %rd19094;
	shr.u64 	%rd19152, %rd28976, 32;
	and.b64  	%rd19153, %rd19129, 4294967295;
	add.s64 	%rd19154, %rd19152, %rd19153;
	add.s64 	%rd28977, %rd19154, %rd19097;
	shr.u64 	%rd19155, %rd28977, 32;
	and.b64  	%rd19156, %rd19134, 4294967295;
	add.s64 	%rd19157, %rd19155, %rd19156;
	add.s64 	%rd28978, %rd19157, %rd19100;
	shr.u64 	%rd19158, %rd28978, 32;
	and.b64  	%rd19159, %rd19139, 4294967295;
	add.s64 	%rd19160, %rd19158, %rd19159;
	add.s64 	%rd28979, %rd19160, %rd19103;
	shr.u64 	%rd19161, %rd28979, 32;
	and.b64  	%rd19162, %rd19144, 4294967295;
	add.s64 	%rd19163, %rd19161, %rd19162;
	add.s64 	%rd28980, %rd19163, %rd19106;
	{ .reg .b32 tmp; mov.b64 {tmp, %r6630}, %rd28980; }
	add.s32 	%r6631, %r6629, %r6630;
	add.s32 	%r2284, %r6631, %r6625;
	setp.eq.s32 	%p2801, %r2284, 0;
	mov.pred 	%p4577, 0;
	@%p2801 bra 	$L__BB1_1635;
	cvt.u64.u32 	%rd19164, %r2284;
	mul.wide.u32 	%rd19165, %r2284, 977;
	cvt.u32.u64 	%r6632, %rd19165;
	shr.u64 	%rd19166, %rd19165, 32;
	add.s64 	%rd19167, %rd19166, %rd19164;
	shr.u64 	%rd19168, %rd19167, 32;
	add.s32 	%r2285, %r9225, %r6632;
	setp.lt.u32 	%p2802, %r2285, %r9225;
	selp.u64 	%rd19169, 1, 0, %p2802;
	and.b64  	%rd19170, %rd28974, 4294967295;
	and.b64  	%rd19171, %rd19167, 4294967295;
	add.s64 	%rd19172, %rd19170, %rd19169;
	add.s64 	%rd28974, %rd19172, %rd19171;
	shr.u64 	%rd19173, %rd28974, 32;
	and.b64  	%rd19174, %rd28975, 4294967295;
	add.s64 	%rd19175, %rd19173, %rd19174;
	add.s64 	%rd28975, %rd19175, %rd19168;
	shr.u64 	%rd19176, %rd28975, 32;
	and.b64  	%rd19177, %rd28976, 4294967295;
	add.s64 	%rd28976, %rd19176, %rd19177;
	shr.u64 	%rd19178, %rd28976, 32;
	and.b64  	%rd19179, %rd28977, 4294967295;
	add.s64 	%rd28977, %rd19178, %rd19179;
	shr.u64 	%rd19180, %rd28977, 32;
	and.b64  	%rd19181, %rd28978, 4294967295;
	add.s64 	%rd28978, %rd19180, %rd19181;
	shr.u64 	%rd19182, %rd28978, 32;
	and.b64  	%rd19183, %rd28979, 4294967295;
	add.s64 	%rd28979, %rd19182, %rd19183;
	shr.u64 	%rd19184, %rd28979, 32;
	and.b64  	%rd19185, %rd28980, 4294967295;
	add.s64 	%rd28980, %rd19184, %rd19185;
	setp.gt.u64 	%p4577, %rd28980, 4294967295;
	mov.u32 	%r9225, %r2285;
$L__BB1_1635:
	ld.const.u32 	%rd1296, [const_p+16];
	ld.const.u32 	%rd1297, [const_p+8];
	ld.const.u32 	%r2287, [const_p];
	cvt.u32.u64 	%r9232, %rd28980;
	cvt.u32.u64 	%r9231, %rd28979;
	cvt.u32.u64 	%r9230, %rd28978;
	cvt.u32.u64 	%r9229, %rd28977;
	cvt.u32.u64 	%r9228, %rd28976;
	cvt.u32.u64 	%r9227, %rd28975;
	cvt.u32.u64 	%r9226, %rd28974;
	ld.const.u32 	%r6633, [const_p+28];
	setp.lt.u32 	%p2803, %r6633, %r9232;
	or.pred  	%p2804, %p4577, %p2803;
	@%p2804 bra 	$L__BB1_1649;
	setp.gt.u32 	%p2805, %r6633, %r9232;
	@%p2805 bra 	$L__BB1_1650;
	cvt.u32.u64 	%r6634, %rd1271;
	setp.lt.u32 	%p2806, %r6634, %r9231;
	@%p2806 bra 	$L__BB1_1649;
	setp.gt.u32 	%p2807, %r6634, %r9231;
	@%p2807 bra 	$L__BB1_1650;
	cvt.u32.u64 	%r6636, %rd1272;
	setp.lt.u32 	%p2808, %r6636, %r9230;
	@%p2808 bra 	$L__BB1_1649;
	setp.gt.u32 	%p2809, %r6636, %r9230;
	@%p2809 bra 	$L__BB1_1650;
	cvt.u32.u64 	%r6638, %rd1296;
	setp.lt.u32 	%p2810, %r6638, %r9229;
	@%p2810 bra 	$L__BB1_1649;
	setp.gt.u32 	%p2811, %r6638, %r9229;
	@%p2811 bra 	$L__BB1_1650;
	cvt.u32.u64 	%r6640, %rd1270;
	setp.lt.u32 	%p2812, %r6640, %r9228;
	@%p2812 bra 	$L__BB1_1649;
	setp.gt.u32 	%p2813, %r6640, %r9228;
	@%p2813 bra 	$L__BB1_1650;
	cvt.u32.u64 	%r6642, %rd1297;
	setp.lt.u32 	%p2814, %r6642, %r9227;
	@%p2814 bra 	$L__BB1_1649;
	setp.gt.u32 	%p2815, %r6642, %r9227;
	@%p2815 bra 	$L__BB1_1650;
	cvt.u32.u64 	%r6644, %rd1269;
	setp.lt.u32 	%p2816, %r6644, %r9226;
	@%p2816 bra 	$L__BB1_1649;
	setp.gt.u32 	%p2817, %r6644, %r9226;
	setp.lt.u32 	%p2818, %r9225, %r2287;
	or.pred  	%p2819, %p2817, %p2818;
	@%p2819 bra 	$L__BB1_1650;
$L__BB1_1649:
	cvt.u32.u64 	%r6646, %rd1270;
	cvt.u32.u64 	%r6647, %rd1297;
	cvt.u32.u64 	%r6648, %rd1269;
	cvt.u32.u64 	%r6649, %rd1272;
	cvt.u32.u64 	%r6650, %rd1296;
	cvt.u32.u64 	%r6651, %rd1271;
	setp.lt.u32 	%p2820, %r9225, %r2287;
	selp.s64 	%rd19187, -1, 0, %p2820;
	sub.s32 	%r9225, %r9225, %r2287;
	and.b64  	%rd19188, %rd28974, 4294967295;
	add.s64 	%rd19189, %rd19188, %rd19187;
	setp.lt.u64 	%p2821, %rd19189, %rd1269;
	selp.s64 	%rd19190, -1, 0, %p2821;
	cvt.u32.u64 	%r6652, %rd19189;
	sub.s32 	%r9226, %r6652, %r6648;
	and.b64  	%rd19191, %rd28975, 4294967295;
	add.s64 	%rd19192, %rd19191, %rd19190;
	setp.lt.u64 	%p2822, %rd19192, %rd1297;
	selp.s64 	%rd19193, -1, 0, %p2822;
	cvt.u32.u64 	%r6653, %rd19192;
	sub.s32 	%r9227, %r6653, %r6647;
	and.b64  	%rd19194, %rd28976, 4294967295;
	add.s64 	%rd19195, %rd19194, %rd19193;
	setp.lt.u64 	%p2823, %rd19195, %rd1270;
	selp.s64 	%rd19196, -1, 0, %p2823;
	cvt.u32.u64 	%r6654, %rd19195;
	sub.s32 	%r9228, %r6654, %r6646;
	and.b64  	%rd19197, %rd28977, 4294967295;
	add.s64 	%rd19198, %rd19197, %rd19196;
	setp.lt.u64 	%p2824, %rd19198, %rd1296;
	selp.s64 	%rd19199, -1, 0, %p2824;
	cvt.u32.u64 	%r6655, %rd19198;
	sub.s32 	%r9229, %r6655, %r6650;
	and.b64  	%rd19200, %rd28978, 4294967295;
	add.s64 	%rd19201, %rd19200, %rd19199;
	setp.lt.u64 	%p2825, %rd19201, %rd1272;
	selp.s64 	%rd19202, -1, 0, %p2825;
	cvt.u32.u64 	%r6656, %rd19201;
	sub.s32 	%r9230, %r6656, %r6649;
	and.b64  	%rd19203, %rd28979, 4294967295;
	add.s64 	%rd19204, %rd19203, %rd19202;
	setp.lt.u64 	%p2826, %rd19204, %rd1271;
	selp.s32 	%r6657, -1, 0, %p2826;
	cvt.u32.u64 	%r6658, %rd19204;
	sub.s32 	%r9231, %r6658, %r6651;
	add.s32 	%r6659, %r9232, %r6657;
	sub.s32 	%r9232, %r6659, %r6633;
$L__BB1_1650:
	setp.gt.u32 	%p2827, %r9232, %r6633;
	@%p2827 bra 	$L__BB1_1663;
	bra.uni 	$L__BB1_1664;
$L__BB1_1651:
	cvt.u32.u64 	%r6660, %rd1271;
	setp.gt.u32 	%p2829, %r9231, %r6660;
	@%p2829 bra 	$L__BB1_1663;
	setp.lt.u32 	%p2830, %r9231, %r6660;
	@%p2830 bra 	$L__BB1_1665;
	cvt.u32.u64 	%r6662, %rd1272;
	setp.gt.u32 	%p2831, %r9230, %r6662;
	@%p2831 bra 	$L__BB1_1663;
	setp.lt.u32 	%p2832, %r9230, %r6662;
	@%p2832 bra 	$L__BB1_1665;
	cvt.u32.u64 	%r6664, %rd1296;
	setp.gt.u32 	%p2833, %r9229, %r6664;
	@%p2833 bra 	$L__BB1_1663;
	setp.lt.u32 	%p2834, %r9229, %r6664;
	@%p2834 bra 	$L__BB1_1665;
	cvt.u32.u64 	%r6666, %rd1270;
	setp.gt.u32 	%p2835, %r9228, %r6666;
	@%p2835 bra 	$L__BB1_1663;
	setp.lt.u32 	%p2836, %r9228, %r6666;
	@%p2836 bra 	$L__BB1_1665;
	cvt.u32.u64 	%r6668, %rd1297;
	setp.gt.u32 	%p2837, %r9227, %r6668;
	@%p2837 bra 	$L__BB1_1663;
	setp.lt.u32 	%p2838, %r9227, %r6668;
	@%p2838 bra 	$L__BB1_1665;
	cvt.u32.u64 	%r6670, %rd1269;
	setp.gt.u32 	%p2839, %r9226, %r6670;
	@%p2839 bra 	$L__BB1_1663;
	setp.lt.u32 	%p2840, %r9226, %r6670;
	setp.lt.u32 	%p2841, %r9225, %r2287;
	or.pred  	%p2842, %p2840, %p2841;
	@%p2842 bra 	$L__BB1_1665;
$L__BB1_1663:
	cvt.u32.u64 	%r6672, %rd1271;
	cvt.u32.u64 	%r6673, %rd1270;
	cvt.u32.u64 	%r6674, %rd1297;
	cvt.u32.u64 	%r6675, %rd1269;
	cvt.u32.u64 	%r6676, %rd1272;
	cvt.u32.u64 	%r6677, %rd1296;
	setp.lt.u32 	%p2843, %r9225, %r2287;
	selp.s64 	%rd19205, -1, 0, %p2843;
	sub.s32 	%r9225, %r9225, %r2287;
	cvt.u64.u32 	%rd19206, %r9226;
	add.s64 	%rd19207, %rd19205, %rd19206;
	setp.lt.u64 	%p2844, %rd19207, %rd1269;
	selp.s64 	%rd19208, -1, 0, %p2844;
	cvt.u32.u64 	%r6678, %rd19207;
	sub.s32 	%r9226, %r6678, %r6675;
	cvt.u64.u32 	%rd19209, %r9227;
	add.s64 	%rd19210, %rd19208, %rd19209;
	setp.lt.u64 	%p2845, %rd19210, %rd1297;
	selp.s64 	%rd19211, -1, 0, %p2845;
	cvt.u32.u64 	%r6679, %rd19210;
	sub.s32 	%r9227, %r6679, %r6674;
	cvt.u64.u32 	%rd19212, %r9228;
	add.s64 	%rd19213, %rd19211, %rd19212;
	setp.lt.u64 	%p2846, %rd19213, %rd1270;
	selp.s64 	%rd19214, -1, 0, %p2846;
	cvt.u32.u64 	%r6680, %rd19213;
	sub.s32 	%r9228, %r6680, %r6673;
	cvt.u64.u32 	%rd19215, %r9229;
	add.s64 	%rd19216, %rd19214, %rd19215;
	setp.lt.u64 	%p2847, %rd19216, %rd1296;
	selp.s64 	%rd19217, -1, 0, %p2847;
	cvt.u32.u64 	%r6681, %rd19216;
	sub.s32 	%r9229, %r6681, %r6677;
	cvt.u64.u32 	%rd19218, %r9230;
	add.s64 	%rd19219, %rd19217, %rd19218;
	setp.lt.u64 	%p2848, %rd19219, %rd1272;
	selp.s64 	%rd19220, -1, 0, %p2848;
	cvt.u32.u64 	%r6682, %rd19219;
	sub.s32 	%r9230, %r6682, %r6676;
	cvt.u64.u32 	%rd19221, %r9231;
	add.s64 	%rd19222, %rd19220, %rd19221;
	setp.lt.u64 	%p2849, %rd19222, %rd1271;
	selp.s32 	%r6683, -1, 0, %p2849;
	cvt.u32.u64 	%r6684, %rd19222;
	sub.s32 	%r9231, %r6684, %r6672;
	add.s32 	%r6685, %r9232, %r6683;
	sub.s32 	%r9232, %r6685, %r6633;
	bra.uni 	$L__BB1_1665;
$L__BB1_1664:
	setp.lt.u32 	%p2828, %r9232, %r6633;
	@%p2828 bra 	$L__BB1_1665;
	bra.uni 	$L__BB1_1651;
$L__BB1_1665:
	mul.wide.u32 	%rd19223, %r9225, %r9598;
	cvt.u32.u64 	%r6686, %rd19223;
	shr.u64 	%rd19224, %rd19223, 32;
	mul.wide.u32 	%rd19225, %r9226, %r9598;
	add.s64 	%rd19226, %rd19224, %rd19225;
	shr.u64 	%rd19227, %rd19226, 32;
	mul.wide.u32 	%rd19228, %r9227, %r9598;
	add.s64 	%rd19229, %rd19227, %rd19228;
	shr.u64 	%rd19230, %rd19229, 32;
	mul.wide.u32 	%rd19231, %r9228, %r9598;
	add.s64 	%rd19232, %rd19230, %rd19231;
	shr.u64 	%rd19233, %rd19232, 32;
	mul.wide.u32 	%rd19234, %r9229, %r9598;
	add.s64 	%rd19235, %rd19233, %rd19234;
	shr.u64 	%rd19236, %rd19235, 32;
	mul.wide.u32 	%rd19237, %r9230, %r9598;
	add.s64 	%rd19238, %rd19236, %rd19237;
	shr.u64 	%rd19239, %rd19238, 32;
	mul.wide.u32 	%rd19240, %r9231, %r9598;
	add.s64 	%rd19241, %rd19239, %rd19240;
	shr.u64 	%rd19242, %rd19241, 32;
	mul.wide.u32 	%rd19243, %r9232, %r9598;
	add.s64 	%rd19244, %rd19242, %rd19243;
	shr.u64 	%rd19245, %rd19244, 32;
	and.b64  	%rd19246, %rd19226, 4294967295;
	mul.wide.u32 	%rd19247, %r9225, %r9597;
	add.s64 	%rd19248, %rd19247, %rd19246;
	shr.u64 	%rd19249, %rd19248, 32;
	and.b64  	%rd19250, %rd19229, 4294967295;
	mul.wide.u32 	%rd19251, %r9226, %r9597;
	add.s64 	%rd19252, %rd19249, %rd19250;
	add.s64 	%rd19253, %rd19252, %rd19251;
	shr.u64 	%rd19254, %rd19253, 32;
	and.b64  	%rd19255, %rd19232, 4294967295;
	mul.wide.u32 	%rd19256, %r9227, %r9597;
	add.s64 	%rd19257, %rd19254, %rd19255;
	add.s64 	%rd19258, %rd19257, %rd19256;
	shr.u64 	%rd19259, %rd19258, 32;
	and.b64  	%rd19260, %rd19235, 4294967295;
	mul.wide.u32 	%rd19261, %r9228, %r9597;
	add.s64 	%rd19262, %rd19259, %rd19260;
	add.s64 	%rd19263, %rd19262, %rd19261;
	shr.u64 	%rd19264, %rd19263, 32;
	and.b64  	%rd19265, %rd19238, 4294967295;
	mul.wide.u32 	%rd19266, %r9229, %r9597;
	add.s64 	%rd19267, %rd19264, %rd19265;
	add.s64 	%rd19268, %rd19267, %rd19266;
	shr.u64 	%rd19269, %rd19268, 32;
	and.b64  	%rd19270, %rd19241, 4294967295;
	mul.wide.u32 	%rd19271, %r9230, %r9597;
	add.s64 	%rd19272, %rd19269, %rd19270;
	add.s64 	%rd19273, %rd19272, %rd19271;
	shr.u64 	%rd19274, %rd19273, 32;
	and.b64  	%rd19275, %rd19244, 4294967295;
	mul.wide.u32 	%rd19276, %r9231, %r9597;
	add.s64 	%rd19277, %rd19274, %rd19275;
	add.s64 	%rd19278, %rd19277, %rd19276;
	shr.u64 	%rd19279, %rd19278, 32;
	mul.wide.u32 	%rd19280, %r9232, %r9597;
	add.s64 	%rd19281, %rd19279, %rd19245;
	add.s64 	%rd19282, %rd19281, %rd19280;
	shr.u64 	%rd19283, %rd19282, 32;
	and.b64  	%rd19284, %rd19253, 4294967295;
	mul.wide.u32 	%rd19285, %r9225, %r9596;
	add.s64 	%rd19286, %rd19285, %rd19284;
	shr.u64 	%rd19287, %rd19286, 32;
	and.b64  	%rd19288, %rd19258, 4294967295;
	mul.wide.u32 	%rd19289, %r9226, %r9596;
	add.s64 	%rd19290, %rd19287, %rd19288;
	add.s64 	%rd19291, %rd19290, %rd19289;
	shr.u64 	%rd19292, %rd19291, 32;
	and.b64  	%rd19293, %rd19263, 4294967295;
	mul.wide.u32 	%rd19294, %r9227, %r9596;
	add.s64 	%rd19295, %rd19292, %rd19293;
	add.s64 	%rd19296, %rd19295, %rd19294;
	shr.u64 	%rd19297, %rd19296, 32;
	and.b64  	%rd19298, %rd19268, 4294967295;
	mul.wide.u32 	%rd19299, %r9228, %r9596;
	add.s64 	%rd19300, %rd19297, %rd19298;
	add.s64 	%rd19301, %rd19300, %rd19299;
	shr.u64 	%rd19302, %rd19301, 32;
	and.b64  	%rd19303, %rd19273, 4294967295;
	mul.wide.u32 	%rd19304, %r9229, %r9596;
	add.s64 	%rd19305, %rd19302, %rd19303;
	add.s64 	%rd19306, %rd19305, %rd19304;
	shr.u64 	%rd19307, %rd19306, 32;
	and.b64  	%rd19308, %rd19278, 4294967295;
	mul.wide.u32 	%rd19309, %r9230, %r9596;
	add.s64 	%rd19310, %rd19307, %rd19308;
	add.s64 	%rd19311, %rd19310, %rd19309;
	shr.u64 	%rd19312, %rd19311, 32;
	and.b64  	%rd19313, %rd19282, 4294967295;
	mul.wide.u32 	%rd19314, %r9231, %r9596;
	add.s64 	%rd19315, %rd19312, %rd19313;
	add.s64 	%rd19316, %rd19315, %rd19314;
	shr.u64 	%rd19317, %rd19316, 32;
	mul.wide.u32 	%rd19318, %r9232, %r9596;
	add.s64 	%rd19319, %rd19317, %rd19283;
	add.s64 	%rd19320, %rd19319, %rd19318;
	shr.u64 	%rd19321, %rd19320, 32;
	and.b64  	%rd19322, %rd19291, 4294967295;
	mul.wide.u32 	%rd19323, %r9225, %r9595;
	add.s64 	%rd19324, %rd19323, %rd19322;
	shr.u64 	%rd19325, %rd19324, 32;
	and.b64  	%rd19326, %rd19296, 4294967295;
	mul.wide.u32 	%rd19327, %r9226, %r9595;
	add.s64 	%rd19328, %rd19325, %rd19326;
	add.s64 	%rd19329, %rd19328, %rd19327;
	shr.u64 	%rd19330, %rd19329, 32;
	and.b64  	%rd19331, %rd19301, 4294967295;
	mul.wide.u32 	%rd19332, %r9227, %r9595;
	add.s64 	%rd19333, %rd19330, %rd19331;
	add.s64 	%rd19334, %rd19333, %rd19332;
	shr.u64 	%rd19335, %rd19334, 32;
	and.b64  	%rd19336, %rd19306, 4294967295;
	mul.wide.u32 	%rd19337, %r9228, %r9595;
	add.s64 	%rd19338, %rd19335, %rd19336;
	add.s64 	%rd19339, %rd19338, %rd19337;
	shr.u64 	%rd19340, %rd19339, 32;
	and.b64  	%rd19341, %rd19311, 4294967295;
	mul.wide.u32 	%rd19342, %r9229, %r9595;
	add.s64 	%rd19343, %rd19340, %rd19341;
	add.s64 	%rd19344, %rd19343, %rd19342;
	shr.u64 	%rd19345, %rd19344, 32;
	and.b64  	%rd19346, %rd19316, 4294967295;
	mul.wide.u32 	%rd19347, %r9230, %r9595;
	add.s64 	%rd19348, %rd19345, %rd19346;
	add.s64 	%rd19349, %rd19348, %rd19347;
	shr.u64 	%rd19350, %rd19349, 32;
	and.b64  	%rd19351, %rd19320, 4294967295;
	mul.wide.u32 	%rd19352, %r9231, %r9595;
	add.s64 	%rd19353, %rd19350, %rd19351;
	add.s64 	%rd19354, %rd19353, %rd19352;
	shr.u64 	%rd19355, %rd19354, 32;
	mul.wide.u32 	%rd19356, %r9232, %r9595;
	add.s64 	%rd19357, %rd19355, %rd19321;
	add.s64 	%rd19358, %rd19357, %rd19356;
	shr.u64 	%rd19359, %rd19358, 32;
	and.b64  	%rd19360, %rd19329, 4294967295;
	mul.wide.u32 	%rd19361, %r9225, %r9594;
	add.s64 	%rd19362, %rd19361, %rd19360;
	shr.u64 	%rd19363, %rd19362, 32;
	and.b64  	%rd19364, %rd19334, 4294967295;
	mul.wide.u32 	%rd19365, %r9226, %r9594;
	add.s64 	%rd19366, %rd19363, %rd19364;
	add.s64 	%rd19367, %rd19366, %rd19365;
	shr.u64 	%rd19368, %rd19367, 32;
	and.b64  	%rd19369, %rd19339, 4294967295;
	mul.wide.u32 	%rd19370, %r9227, %r9594;
	add.s64 	%rd19371, %rd19368, %rd19369;
	add.s64 	%rd19372, %rd19371, %rd19370;
	shr.u64 	%rd19373, %rd19372, 32;
	and.b64  	%rd19374, %rd19344, 4294967295;
	mul.wide.u32 	%rd19375, %r9228, %r9594;
	add.s64 	%rd19376, %rd19373, %rd19374;
	add.s64 	%rd19377, %rd19376, %rd19375;
	shr.u64 	%rd19378, %rd19377, 32;
	and.b64  	%rd19379, %rd19349, 4294967295;
	mul.wide.u32 	%rd19380, %r9229, %r9594;
	add.s64 	%rd19381, %rd19378, %rd19379;
	add.s64 	%rd19382, %rd19381, %rd19380;
	shr.u64 	%rd19383, %rd19382, 32;
	and.b64  	%rd19384, %rd19354, 4294967295;
	mul.wide.u32 	%rd19385, %r9230, %r9594;
	add.s64 	%rd19386, %rd19383, %rd19384;
	add.s64 	%rd19387, %rd19386, %rd19385;
	shr.u64 	%rd19388, %rd19387, 32;
	and.b64  	%rd19389, %rd19358, 4294967295;
	mul.wide.u32 	%rd19390, %r9231, %r9594;
	add.s64 	%rd19391, %rd19388, %rd19389;
	add.s64 	%rd19392, %rd19391, %rd19390;
	shr.u64 	%rd19393, %rd19392, 32;
	mul.wide.u32 	%rd19394, %r9232, %r9594;
	add.s64 	%rd19395, %rd19393, %rd19359;
	add.s64 	%rd19396, %rd19395, %rd19394;
	shr.u64 	%rd19397, %rd19396, 32;
	and.b64  	%rd19398, %rd19367, 4294967295;
	mul.wide.u32 	%rd19399, %r9225, %r9593;
	add.s64 	%rd19400, %rd19399, %rd19398;
	shr.u64 	%rd19401, %rd19400, 32;
	and.b64  	%rd19402, %rd19372, 4294967295;
	mul.wide.u32 	%rd19403, %r9226, %r9593;
	add.s64 	%rd19404, %rd19401, %rd19402;
	add.s64 	%rd19405, %rd19404, %rd19403;
	shr.u64 	%rd19406, %rd19405, 32;
	and.b64  	%rd19407, %rd19377, 4294967295;
	mul.wide.u32 	%rd19408, %r9227, %r9593;
	add.s64 	%rd19409, %rd19406, %rd19407;
	add.s64 	%rd19410, %rd19409, %rd19408;
	shr.u64 	%rd19411, %rd19410, 32;
	and.b64  	%rd19412, %rd19382, 4294967295;
	mul.wide.u32 	%rd19413, %r9228, %r9593;
	add.s64 	%rd19414, %rd19411, %rd19412;
	add.s64 	%rd19415, %rd19414, %rd19413;
	shr.u64 	%rd19416, %rd19415, 32;
	and.b64  	%rd19417, %rd19387, 4294967295;
	mul.wide.u32 	%rd19418, %r9229, %r9593;
	add.s64 	%rd19419, %rd19416, %rd19417;
	add.s64 	%rd19420, %rd19419, %rd19418;
	shr.u64 	%rd19421, %rd19420, 32;
	and.b64  	%rd19422, %rd19392, 4294967295;
	mul.wide.u32 	%rd19423, %r9230, %r9593;
	add.s64 	%rd19424, %rd19421, %rd19422;
	add.s64 	%rd19425, %rd19424, %rd19423;
	shr.u64 	%rd19426, %rd19425, 32;
	and.b64  	%rd19427, %rd19396, 4294967295;
	mul.wide.u32 	%rd19428, %r9231, %r9593;
	add.s64 	%rd19429, %rd19426, %rd19427;
	add.s64 	%rd19430, %rd19429, %rd19428;
	shr.u64 	%rd19431, %rd19430, 32;
	mul.wide.u32 	%rd19432, %r9232, %r9593;
	add.s64 	%rd19433, %rd19431, %rd19397;
	add.s64 	%rd19434, %rd19433, %rd19432;
	shr.u64 	%rd19435, %rd19434, 32;
	and.b64  	%rd19436, %rd19405, 4294967295;
	mul.wide.u32 	%rd19437, %r9225, %r9592;
	add.s64 	%rd19438, %rd19437, %rd19436;
	shr.u64 	%rd19439, %rd19438, 32;
	and.b64  	%rd19440, %rd19410, 4294967295;
	mul.wide.u32 	%rd19441, %r9226, %r9592;
	add.s64 	%rd19442, %rd19439, %rd19440;
	add.s64 	%rd19443, %rd19442, %rd19441;
	shr.u64 	%rd19444, %rd19443, 32;
	and.b64  	%rd19445, %rd19415, 4294967295;
	mul.wide.u32 	%rd19446, %r9227, %r9592;
	add.s64 	%rd19447, %rd19444, %rd19445;
	add.s64 	%rd19448, %rd19447, %rd19446;
	shr.u64 	%rd19449, %rd19448, 32;
	and.b64  	%rd19450, %rd19420, 4294967295;
	mul.wide.u32 	%rd19451, %r9228, %r9592;
	add.s64 	%rd19452, %rd19449, %rd19450;
	add.s64 	%rd19453, %rd19452, %rd19451;
	shr.u64 	%rd19454, %rd19453, 32;
	and.b64  	%rd19455, %rd19425, 4294967295;
	mul.wide.u32 	%rd19456, %r9229, %r9592;
	add.s64 	%rd19457, %rd19454, %rd19455;
	add.s64 	%rd19458, %rd19457, %rd19456;
	shr.u64 	%rd19459, %rd19458, 32;
	and.b64  	%rd19460, %rd19430, 4294967295;
	mul.wide.u32 	%rd19461, %r9230, %r9592;
	add.s64 	%rd19462, %rd19459, %rd19460;
	add.s64 	%rd19463, %rd19462, %rd19461;
	shr.u64 	%rd19464, %rd19463, 32;
	and.b64  	%rd19465, %rd19434, 4294967295;
	mul.wide.u32 	%rd19466, %r9231, %r9592;
	add.s64 	%rd19467, %rd19464, %rd19465;
	add.s64 	%rd19468, %rd19467, %rd19466;
	shr.u64 	%rd19469, %rd19468, 32;
	mul.wide.u32 	%rd19470, %r9232, %r9592;
	add.s64 	%rd19471, %rd19469, %rd19435;
	add.s64 	%rd19472, %rd19471, %rd19470;
	shr.u64 	%rd19473, %rd19472, 32;
	and.b64  	%rd19474, %rd19443, 4294967295;
	mul.wide.u32 	%rd19475, %r9225, %r9591;
	add.s64 	%rd19476, %rd19475, %rd19474;
	shr.u64 	%rd19477, %rd19476, 32;
	and.b64  	%rd19478, %rd19448, 4294967295;
	mul.wide.u32 	%rd19479, %r9226, %r9591;
	add.s64 	%rd19480, %rd19477, %rd19478;
	add.s64 	%rd19481, %rd19480, %rd19479;
	shr.u64 	%rd19482, %rd19481, 32;
	and.b64  	%rd19483, %rd19453, 4294967295;
	mul.wide.u32 	%rd19484, %r9227, %r9591;
	add.s64 	%rd19485, %rd19482, %rd19483;
	add.s64 	%rd19486, %rd19485, %rd19484;
	shr.u64 	%rd19487, %rd19486, 32;
	and.b64  	%rd19488, %rd19458, 4294967295;
	mul.wide.u32 	%rd19489, %r9228, %r9591;
	add.s64 	%rd19490, %rd19487, %rd19488;
	add.s64 	%rd19491, %rd19490, %rd19489;
	shr.u64 	%rd19492, %rd19491, 32;
	and.b64  	%rd19493, %rd19463, 4294967295;
	mul.wide.u32 	%rd19494, %r9229, %r9591;
	add.s64 	%rd19495, %rd19492, %rd19493;
	add.s64 	%rd19496, %rd19495, %rd19494;
	shr.u64 	%rd19497, %rd19496, 32;
	and.b64  	%rd19498, %rd19468, 4294967295;
	mul.wide.u32 	%rd19499, %r9230, %r9591;
	add.s64 	%rd19500, %rd19497, %rd19498;
	add.s64 	%rd19501, %rd19500, %rd19499;
	shr.u64 	%rd19502, %rd19501, 32;
	and.b64  	%rd19503, %rd19472, 4294967295;
	mul.wide.u32 	%rd19504, %r9231, %r9591;
	add.s64 	%rd19505, %rd19502, %rd19503;
	add.s64 	%rd19506, %rd19505, %rd19504;
	shr.u64 	%rd19507, %rd19506, 32;
	mul.wide.u32 	%rd19508, %r9232, %r9591;
	add.s64 	%rd19509, %rd19507, %rd19473;
	add.s64 	%rd19510, %rd19509, %rd19508;
	shr.u64 	%rd19511, %rd19510, 32;
	{ .reg .b32 tmp; mov.b64 {tmp, %r6687}, %rd19510; }
	and.b64  	%rd19512, %rd19481, 4294967295;
	mul.lo.s64 	%rd19513, %rd19512, 977;
	cvt.u32.u64 	%r6688, %rd19513;
	shr.u64 	%rd19514, %rd19513, 32;
	and.b64  	%rd19515, %rd19486, 4294967295;
	mad.lo.s64 	%rd19516, %rd19515, 977, %rd19514;
	shr.u64 	%rd19517, %rd19516, 32;
	and.b64  	%rd19518, %rd19491, 4294967295;
	mad.lo.s64 	%rd19519, %rd19518, 977, %rd19517;
	shr.u64 	%rd19520, %rd19519, 32;
	and.b64  	%rd19521, %rd19496, 4294967295;
	mad.lo.s64 	%rd19522, %rd19521, 977, %rd19520;
	shr.u64 	%rd19523, %rd19522, 32;
	and.b64  	%rd19524, %rd19501, 4294967295;
	mad.lo.s64 	%rd19525, %rd19524, 977, %rd19523;
	shr.u64 	%rd19526, %rd19525, 32;
	and.b64  	%rd19527, %rd19506, 4294967295;
	mad.lo.s64 	%rd19528, %rd19527, 977, %rd19526;
	shr.u64 	%rd19529, %rd19528, 32;
	and.b64  	%rd19530, %rd19510, 4294967295;
	mad.lo.s64 	%rd19531, %rd19530, 977, %rd19529;
	shr.u64 	%rd19532, %rd19531, 32;
	mad.lo.s64 	%rd19533, %rd19511, 977, %rd19532;
	{ .reg .b32 tmp; mov.b64 {tmp, %r6689}, %rd19533; }
	add.s32 	%r9242, %r6686, %r6688;
	setp.lt.u32 	%p2851, %r9242, %r6686;
	selp.u64 	%rd19534, 1, 0, %p2851;
	and.b64  	%rd19535, %rd19248, 4294967295;
	and.b64  	%rd19536, %rd19516, 4294967295;
	add.s64 	%rd19537, %rd19535, %rd19534;
	add.s64 	%rd19538, %rd19537, %rd19536;
	shr.u64 	%rd19539, %rd19538, 32;
	and.b64  	%rd19540, %rd19286, 4294967295;
	and.b64  	%rd19541, %rd19519, 4294967295;
	add.s64 	%rd19542, %rd19539, %rd19540;
	add.s64 	%rd19543, %rd19542, %rd19541;
	shr.u64 	%rd19544, %rd19543, 32;
	and.b64  	%rd19545, %rd19324, 4294967295;
	and.b64  	%rd19546, %rd19522, 4294967295;
	add.s64 	%rd19547, %rd19544, %rd19545;
	add.s64 	%rd19548, %rd19547, %rd19546;
	shr.u64 	%rd19549, %rd19548, 32;
	and.b64  	%rd19550, %rd19362, 4294967295;
	and.b64  	%rd19551, %rd19525, 4294967295;
	add.s64 	%rd19552, %rd19549, %rd19550;
	add.s64 	%rd19553, %rd19552, %rd19551;
	shr.u64 	%rd19554, %rd19553, 32;
	and.b64  	%rd19555, %rd19400, 4294967295;
	and.b64  	%rd19556, %rd19528, 4294967295;
	add.s64 	%rd19557, %rd19554, %rd19555;
	add.s64 	%rd19558, %rd19557, %rd19556;
	shr.u64 	%rd19559, %rd19558, 32;
	and.b64  	%rd19560, %rd19438, 4294967295;
	and.b64  	%rd19561, %rd19531, 4294967295;
	add.s64 	%rd19562, %rd19559, %rd19560;
	add.s64 	%rd19563, %rd19562, %rd19561;
	shr.u64 	%rd19564, %rd19563, 32;
	and.b64  	%rd19565, %rd19476, 4294967295;
	and.b64  	%rd19566, %rd19533, 4294967295;
	add.s64 	%rd19567, %rd19564, %rd19565;
	add.s64 	%rd19568, %rd19567, %rd19566;
	{ .reg .b32 tmp; mov.b64 {tmp, %r6690}, %rd19568; }
	add.s32 	%r6691, %r6690, %r6689;
	and.b64  	%rd19569, %rd19538, 4294967295;
	add.s64 	%rd28981, %rd19569, %rd19512;
	shr.u64 	%rd19570, %rd28981, 32;
	and.b64  	%rd19571, %rd19543, 4294967295;
	add.s64 	%rd19572, %rd19570, %rd19571;
	add.s64 	%rd28982, %rd19572, %rd19515;
	shr.u64 	%rd19573, %rd28982, 32;
	and.b64  	%rd19574, %rd19548, 4294967295;
	add.s64 	%rd19575, %rd19573, %rd19574;
	add.s64 	%rd28983, %rd19575, %rd19518;
	shr.u64 	%rd19576, %rd28983, 32;
	and.b64  	%rd19577, %rd19553, 4294967295;
	add.s64 	%rd19578, %rd19576, %rd19577;
	add.s64 	%rd28984, %rd19578, %rd19521;
	shr.u64 	%rd19579, %rd28984, 32;
	and.b64  	%rd19580, %rd19558, 4294967295;
	add.s64 	%rd19581, %rd19579, %rd19580;
	add.s64 	%rd28985, %rd19581, %rd19524;
	shr.u64 	%rd19582, %rd28985, 32;
	and.b64  	%rd19583, %rd19563, 4294967295;
	add.s64 	%rd19584, %rd19582, %rd19583;
	add.s64 	%rd28986, %rd19584, %rd19527;
	shr.u64 	%rd19585, %rd28986, 32;
	and.b64  	%rd19586, %rd19568, 4294967295;
	add.s64 	%rd19587, %rd19585, %rd19586;
	add.s64 	%rd28987, %rd19587, %rd19530;
	{ .reg .b32 tmp; mov.b64 {tmp, %r6692}, %rd28987; }
	add.s32 	%r6693, %r6691, %r6692;
	add.s32 	%r2329, %r6693, %r6687;
	setp.eq.s32 	%p2852, %r2329, 0;
	mov.pred 	%p4578, 0;
	@%p2852 bra 	$L__BB1_1667;
	cvt.u64.u32 	%rd19588, %r2329;
	mul.wide.u32 	%rd19589, %r2329, 977;
	cvt.u32.u64 	%r6694, %rd19589;
	shr.u64 	%rd19590, %rd19589, 32;
	add.s64 	%rd19591, %rd19590, %rd19588;
	shr.u64 	%rd19592, %rd19591, 32;
	add.s32 	%r2330, %r9242, %r6694;
	setp.lt.u32 	%p2853, %r2330, %r9242;
	selp.u64 	%rd19593, 1, 0, %p2853;
	and.b64  	%rd19594, %rd28981, 4294967295;
	and.b64  	%rd19595, %rd19591, 4294967295;
	add.s64 	%rd19596, %rd19594, %rd19593;
	add.s64 	%rd28981, %rd19596, %rd19595;
	shr.u64 	%rd19597, %rd28981, 32;
	and.b64  	%rd19598, %rd28982, 4294967295;
	add.s64 	%rd19599, %rd19597, %rd19598;
	add.s64 	%rd28982, %rd19599, %rd19592;
	shr.u64 	%rd19600, %rd28982, 32;
	and.b64  	%rd19601, %rd28983, 4294967295;
	add.s64 	%rd28983, %rd19600, %rd19601;
	shr.u64 	%rd19602, %rd28983, 32;
	and.b64  	%rd19603, %rd28984, 4294967295;
	add.s64 	%rd28984, %rd19602, %rd19603;
	shr.u64 	%rd19604, %rd28984, 32;
	and.b64  	%rd19605, %rd28985, 4294967295;
	add.s64 	%rd28985, %rd19604, %rd19605;
	shr.u64 	%rd19606, %rd28985, 32;
	and.b64  	%rd19607, %rd28986, 4294967295;
	add.s64 	%rd28986, %rd19606, %rd19607;
	shr.u64 	%rd19608, %rd28986, 32;
	and.b64  	%rd19609, %rd28987, 4294967295;
	add.s64 	%rd28987, %rd19608, %rd19609;
	setp.gt.u64 	%p4578, %rd28987, 4294967295;
	mov.u32 	%r9242, %r2330;
$L__BB1_1667:
	ld.const.u32 	%r2332, [const_p];
	cvt.u32.u64 	%r9249, %rd28987;
	cvt.u32.u64 	%r9248, %rd28986;
	cvt.u32.u64 	%r9247, %rd28985;
	cvt.u32.u64 	%r9246, %rd28984;
	cvt.u32.u64 	%r9245, %rd28983;
	cvt.u32.u64 	%r9244, %rd28982;
	cvt.u32.u64 	%r9243, %rd28981;
	ld.const.u32 	%r6695, [const_p+28];
	setp.lt.u32 	%p2854, %r6695, %r9249;
	or.pred  	%p2855, %p4578, %p2854;
	@%p2855 bra 	$L__BB1_1681;
	setp.gt.u32 	%p2856, %r6695, %r9249;
	@%p2856 bra 	$L__BB1_1682;
	cvt.u32.u64 	%r6696, %rd1271;
	setp.lt.u32 	%p2857, %r6696, %r9248;
	@%p2857 bra 	$L__BB1_1681;
	cvt.u32.u64 	%r6697, %rd1271;
	setp.gt.u32 	%p2858, %r6697, %r9248;
	@%p2858 bra 	$L__BB1_1682;
	cvt.u32.u64 	%r6698, %rd1272;
	setp.lt.u32 	%p2859, %r6698, %r9247;
	@%p2859 bra 	$L__BB1_1681;
	cvt.u32.u64 	%r6699, %rd1272;
	setp.gt.u32 	%p2860, %r6699, %r9247;
	@%p2860 bra 	$L__BB1_1682;
	cvt.u32.u64 	%r6700, %rd1296;
	setp.lt.u32 	%p2861, %r6700, %r9246;
	@%p2861 bra 	$L__BB1_1681;
	cvt.u32.u64 	%r6701, %rd1296;
	setp.gt.u32 	%p2862, %r6701, %r9246;
	@%p2862 bra 	$L__BB1_1682;
	cvt.u32.u64 	%r6702, %rd1270;
	setp.lt.u32 	%p2863, %r6702, %r9245;
	@%p2863 bra 	$L__BB1_1681;
	cvt.u32.u64 	%r6703, %rd1270;
	setp.gt.u32 	%p2864, %r6703, %r9245;
	@%p2864 bra 	$L__BB1_1682;
	cvt.u32.u64 	%r6704, %rd1297;
	setp.lt.u32 	%p2865, %r6704, %r9244;
	@%p2865 bra 	$L__BB1_1681;
	cvt.u32.u64 	%r6705, %rd1297;
	setp.gt.u32 	%p2866, %r6705, %r9244;
	@%p2866 bra 	$L__BB1_1682;
	cvt.u32.u64 	%r6706, %rd1269;
	setp.lt.u32 	%p2867, %r6706, %r9243;
	@%p2867 bra 	$L__BB1_1681;
	cvt.u32.u64 	%r6707, %rd1269;
	setp.gt.u32 	%p2868, %r6707, %r9243;
	setp.lt.u32 	%p2869, %r9242, %r2332;
	or.pred  	%p2870, %p2868, %p2869;
	@%p2870 bra 	$L__BB1_1682;
$L__BB1_1681:
	cvt.u32.u64 	%r6708, %rd1270;
	cvt.u32.u64 	%r6709, %rd1297;
	cvt.u32.u64 	%r6710, %rd1269;
	cvt.u32.u64 	%r6711, %rd1272;
	cvt.u32.u64 	%r6712, %rd1296;
	cvt.u32.u64 	%r6713, %rd1271;
	setp.lt.u32 	%p2871, %r9242, %r2332;
	selp.s64 	%rd19611, -1, 0, %p2871;
	sub.s32 	%r9242, %r9242, %r2332;
	and.b64  	%rd19612, %rd28981, 4294967295;
	add.s64 	%rd19613, %rd19612, %rd19611;
	setp.lt.u64 	%p2872, %rd19613, %rd1269;
	selp.s64 	%rd19614, -1, 0, %p2872;
	cvt.u32.u64 	%r6714, %rd19613;
	sub.s32 	%r9243, %r6714, %r6710;
	and.b64  	%rd19615, %rd28982, 4294967295;
	add.s64 	%rd19616, %rd19615, %rd19614;
	setp.lt.u64 	%p2873, %rd19616, %rd1297;
	selp.s64 	%rd19617, -1, 0, %p2873;
	cvt.u32.u64 	%r6715, %rd19616;
	sub.s32 	%r9244, %r6715, %r6709;
	and.b64  	%rd19618, %rd28983, 4294967295;
	add.s64 	%rd19619, %rd19618, %rd19617;
	setp.lt.u64 	%p2874, %rd19619, %rd1270;
	selp.s64 	%rd19620, -1, 0, %p2874;
	cvt.u32.u64 	%r6716, %rd19619;
	sub.s32 	%r9245, %r6716, %r6708;
	and.b64  	%rd19621, %rd28984, 4294967295;
	add.s64 	%rd19622, %rd19621, %rd19620;
	setp.lt.u64 	%p2875, %rd19622, %rd1296;
	selp.s64 	%rd19623, -1, 0, %p2875;
	cvt.u32.u64 	%r6717, %rd19622;
	sub.s32 	%r9246, %r6717, %r6712;
	and.b64  	%rd19624, %rd28985, 4294967295;
	add.s64 	%rd19625, %rd19624, %rd19623;
	setp.lt.u64 	%p2876, %rd19625, %rd1272;
	selp.s64 	%rd19626, -1, 0, %p2876;
	cvt.u32.u64 	%r6718, %rd19625;
	sub.s32 	%r9247, %r6718, %r6711;
	and.b64  	%rd19627, %rd28986, 4294967295;
	add.s64 	%rd19628, %rd19627, %rd19626;
	setp.lt.u64 	%p2877, %rd19628, %rd1271;
	selp.s32 	%r6719, -1, 0, %p2877;
	cvt.u32.u64 	%r6720, %rd19628;
	sub.s32 	%r9248, %r6720, %r6713;
	add.s32 	%r6721, %r9249, %r6719;
	sub.s32 	%r9249, %r6721, %r6695;
$L__BB1_1682:
	setp.gt.u32 	%p2878, %r9249, %r6695;
	@%p2878 bra 	$L__BB1_1695;
	bra.uni 	$L__BB1_1696;
$L__BB1_1683:
	cvt.u32.u64 	%r6722, %rd1271;
	setp.gt.u32 	%p2880, %r9248, %r6722;
	@%p2880 bra 	$L__BB1_1695;
	setp.lt.u32 	%p2881, %r9248, %r6722;
	@%p2881 bra 	$L__BB1_1697;
	cvt.u32.u64 	%r6724, %rd1272;
	setp.gt.u32 	%p2882, %r9247, %r6724;
	@%p2882 bra 	$L__BB1_1695;
	setp.lt.u32 	%p2883, %r9247, %r6724;
	@%p2883 bra 	$L__BB1_1697;
	cvt.u32.u64 	%r6726, %rd1296;
	setp.gt.u32 	%p2884, %r9246, %r6726;
	@%p2884 bra 	$L__BB1_1695;
	setp.lt.u32 	%p2885, %r9246, %r6726;
	@%p2885 bra 	$L__BB1_1697;
	cvt.u32.u64 	%r6728, %rd1270;
	setp.gt.u32 	%p2886, %r9245, %r6728;
	@%p2886 bra 	$L__BB1_1695;
	setp.lt.u32 	%p2887, %r9245, %r6728;
	@%p2887 bra 	$L__BB1_1697;
	cvt.u32.u64 	%r6730, %rd1297;
	setp.gt.u32 	%p2888, %r9244, %r6730;
	@%p2888 bra 	$L__BB1_1695;
	setp.lt.u32 	%p2889, %r9244, %r6730;
	@%p2889 bra 	$L__BB1_1697;
	cvt.u32.u64 	%r6732, %rd1269;
	setp.gt.u32 	%p2890, %r9243, %r6732;
	@%p2890 bra 	$L__BB1_1695;
	setp.lt.u32 	%p2891, %r9243, %r6732;
	setp.lt.u32 	%p2892, %r9242, %r2332;
	or.pred  	%p2893, %p2891, %p2892;
	@%p2893 bra 	$L__BB1_1697;
$L__BB1_1695:
	cvt.u32.u64 	%r6734, %rd1271;
	cvt.u32.u64 	%r6735, %rd1270;
	cvt.u32.u64 	%r6736, %rd1297;
	cvt.u32.u64 	%r6737, %rd1269;
	cvt.u32.u64 	%r6738, %rd1272;
	cvt.u32.u64 	%r6739, %rd1296;
	setp.lt.u32 	%p2894, %r9242, %r2332;
	selp.s64 	%rd19629, -1, 0, %p2894;
	sub.s32 	%r9242, %r9242, %r2332;
	cvt.u64.u32 	%rd19630, %r9243;
	add.s64 	%rd19631, %rd19629, %rd19630;
	setp.lt.u64 	%p2895, %rd19631, %rd1269;
	selp.s64 	%rd19632, -1, 0, %p2895;
	cvt.u32.u64 	%r6740, %rd19631;
	sub.s32 	%r9243, %r6740, %r6737;
	cvt.u64.u32 	%rd19633, %r9244;
	add.s64 	%rd19634, %rd19632, %rd19633;
	setp.lt.u64 	%p2896, %rd19634, %rd1297;
	selp.s64 	%rd19635, -1, 0, %p2896;
	cvt.u32.u64 	%r6741, %rd19634;
	sub.s32 	%r9244, %r6741, %r6736;
	cvt.u64.u32 	%rd19636, %r9245;
	add.s64 	%rd19637, %rd19635, %rd19636;
	setp.lt.u64 	%p2897, %rd19637, %rd1270;
	selp.s64 	%rd19638, -1, 0, %p2897;
	cvt.u32.u64 	%r6742, %rd19637;
	sub.s32 	%r9245, %r6742, %r6735;
	cvt.u64.u32 	%rd19639, %r9246;
	add.s64 	%rd19640, %rd19638, %rd19639;
	setp.lt.u64 	%p2898, %rd19640, %rd1296;
	selp.s64 	%rd19641, -1, 0, %p2898;
	cvt.u32.u64 	%r6743, %rd19640;
	sub.s32 	%r9246, %r6743, %r6739;
	cvt.u64.u32 	%rd19642, %r9247;
	add.s64 	%rd19643, %rd19641, %rd19642;
	setp.lt.u64 	%p2899, %rd19643, %rd1272;
	selp.s64 	%rd19644, -1, 0, %p2899;
	cvt.u32.u64 	%r6744, %rd19643;
	sub.s32 	%r9247, %r6744, %r6738;
	cvt.u64.u32 	%rd19645, %r9248;
	add.s64 	%rd19646, %rd19644, %rd19645;
	setp.lt.u64 	%p2900, %rd19646, %rd1271;
	selp.s32 	%r6745, -1, 0, %p2900;
	cvt.u32.u64 	%r6746, %rd19646;
	sub.s32 	%r9248, %r6746, %r6734;
	add.s32 	%r6747, %r9249, %r6745;
	sub.s32 	%r9249, %r6747, %r6695;
	bra.uni 	$L__BB1_1697;
$L__BB1_1696:
	setp.lt.u32 	%p2879, %r9249, %r6695;
	@%p2879 bra 	$L__BB1_1697;
	bra.uni 	$L__BB1_1683;
$L__BB1_1697:
	shl.b32 	%r6748, %r9242, 2;
	shr.u32 	%r6749, %r9242, 30;
	cvt.u64.u32 	%rd19647, %r6749;
	mul.wide.u32 	%rd19648, %r9243, 4;
	or.b64  	%rd19649, %rd19648, %rd19647;
	shr.u64 	%rd19650, %rd19648, 32;
	mul.wide.u32 	%rd19651, %r9244, 4;
	or.b64  	%rd19652, %rd19651, %rd19650;
	shr.u64 	%rd19653, %rd19651, 32;
	mul.wide.u32 	%rd19654, %r9245, 4;
	or.b64  	%rd19655, %rd19654, %rd19653;
	shr.u64 	%rd19656, %rd19654, 32;
	mul.wide.u32 	%rd19657, %r9246, 4;
	add.s64 	%rd19658, %rd19657, %rd19656;
	shr.u64 	%rd19659, %rd19658, 32;
	mul.wide.u32 	%rd19660, %r9247, 4;
	add.s64 	%rd19661, %rd19660, %rd19659;
	shr.u64 	%rd19662, %rd19661, 32;
	mul.wide.u32 	%rd19663, %r9248, 4;
	add.s64 	%rd19664, %rd19663, %rd19662;
	shr.u64 	%rd19665, %rd19664, 32;
	mul.wide.u32 	%rd19666, %r9249, 4;
	add.s64 	%rd19667, %rd19666, %rd19665;
	shr.u64 	%rd19668, %rd19667, 32;
	{ .reg .b32 tmp; mov.b64 {tmp, %r6750}, %rd19667; }
	mad.lo.s32 	%r9259, %r6750, 977, %r6748;
	setp.lt.u32 	%p2902, %r9259, %r6748;
	selp.u64 	%rd19669, 1, 0, %p2902;
	and.b64  	%rd19670, %rd19649, 4294967295;
	add.s64 	%rd19671, %rd19670, %rd19669;
	shr.u64 	%rd19672, %rd19671, 32;
	and.b64  	%rd19673, %rd19652, 4294967295;
	add.s64 	%rd19674, %rd19672, %rd19673;
	shr.u64 	%rd19675, %rd19674, 32;
	and.b64  	%rd19676, %rd19655, 4294967295;
	add.s64 	%rd19677, %rd19675, %rd19676;
	shr.u64 	%rd19678, %rd19677, 32;
	and.b64  	%rd19679, %rd19658, 4294967295;
	add.s64 	%rd19680, %rd19678, %rd19679;
	shr.u64 	%rd19681, %rd19680, 32;
	and.b64  	%rd19682, %rd19661, 4294967295;
	add.s64 	%rd19683, %rd19681, %rd19682;
	shr.u64 	%rd19684, %rd19683, 32;
	and.b64  	%rd19685, %rd19664, 4294967295;
	add.s64 	%rd19686, %rd19684, %rd19685;
	shr.u64 	%rd19687, %rd19686, 32;
	and.b64  	%rd19688, %rd19667, 4294967295;
	add.s64 	%rd19689, %rd19687, %rd19688;
	{ .reg .b32 tmp; mov.b64 {tmp, %r6751}, %rd19689; }
	and.b64  	%rd19690, %rd19671, 4294967295;
	add.s64 	%rd28988, %rd19690, %rd19668;
	shr.u64 	%rd19691, %rd28988, 32;
	and.b64  	%rd19692, %rd19674, 4294967295;
	add.s64 	%rd28989, %rd19691, %rd19692;
	shr.u64 	%rd19693, %rd28989, 32;
	and.b64  	%rd19694, %rd19677, 4294967295;
	add.s64 	%rd28990, %rd19693, %rd19694;
	shr.u64 	%rd19695, %rd28990, 32;
	and.b64  	%rd19696, %rd19680, 4294967295;
	add.s64 	%rd28991, %rd19695, %rd19696;
	shr.u64 	%rd19697, %rd28991, 32;
	and.b64  	%rd19698, %rd19683, 4294967295;
	add.s64 	%rd28992, %rd19697, %rd19698;
	shr.u64 	%rd19699, %rd28992, 32;
	and.b64  	%rd19700, %rd19686, 4294967295;
	add.s64 	%rd28993, %rd19699, %rd19700;
	shr.u64 	%rd19701, %rd28993, 32;
	and.b64  	%rd19702, %rd19689, 4294967295;
	add.s64 	%rd28994, %rd19701, %rd19702;
	{ .reg .b32 tmp; mov.b64 {tmp, %r6752}, %rd28994; }
	add.s32 	%r2374, %r6751, %r6752;
	setp.eq.s32 	%p2903, %r2374, 0;
	mov.pred 	%p4579, 0;
	@%p2903 bra 	$L__BB1_1699;
	mad.lo.s32 	%r2375, %r2374, 977, %r9259;
	setp.lt.u32 	%p2904, %r2375, %r9259;
	selp.u64 	%rd19703, 1, 0, %p2904;
	and.b64  	%rd19704, %rd28988, 4294967295;
	cvt.u64.u32 	%rd19705, %r2374;
	add.s64 	%rd19706, %rd19704, %rd19703;
	add.s64 	%rd28988, %rd19706, %rd19705;
	shr.u64 	%rd19707, %rd28988, 32;
	and.b64  	%rd19708, %rd28989, 4294967295;
	add.s64 	%rd28989, %rd19707, %rd19708;
	shr.u64 	%rd19709, %rd28989, 32;
	and.b64  	%rd19710, %rd28990, 4294967295;
	add.s64 	%rd28990, %rd19709, %rd19710;
	shr.u64 	%rd19711, %rd28990, 32;
	and.b64  	%rd19712, %rd28991, 4294967295;
	add.s64 	%rd28991, %rd19711, %rd19712;
	shr.u64 	%rd19713, %rd28991, 32;
	and.b64  	%rd19714, %rd28992, 4294967295;
	add.s64 	%rd28992, %rd19713, %rd19714;
	shr.u64 	%rd19715, %rd28992, 32;
	and.b64  	%rd19716, %rd28993, 4294967295;
	add.s64 	%rd28993, %rd19715, %rd19716;
	shr.u64 	%rd19717, %rd28993, 32;
	and.b64  	%rd19718, %rd28994, 4294967295;
	add.s64 	%rd28994, %rd19717, %rd19718;
	setp.gt.u64 	%p4579, %rd28994, 4294967295;
	mov.u32 	%r9259, %r2375;
$L__BB1_1699:
	cvt.u32.u64 	%r9266, %rd28994;
	cvt.u32.u64 	%r9265, %rd28993;
	cvt.u32.u64 	%r9264, %rd28992;
	cvt.u32.u64 	%r9263, %rd28991;
	cvt.u32.u64 	%r9262, %rd28990;
	cvt.u32.u64 	%r9261, %rd28989;
	cvt.u32.u64 	%r9260, %rd28988;
	setp.lt.u32 	%p2905, %r6695, %r9266;
	or.pred  	%p2906, %p4579, %p2905;
	@%p2906 bra 	$L__BB1_1713;
	setp.gt.u32 	%p2907, %r6695, %r9266;
	@%p2907 bra 	$L__BB1_1714;
	cvt.u32.u64 	%r6753, %rd1271;
	setp.lt.u32 	%p2908, %r6753, %r9265;
	@%p2908 bra 	$L__BB1_1713;
	cvt.u32.u64 	%r6754, %rd1271;
	setp.gt.u32 	%p2909, %r6754, %r9265;
	@%p2909 bra 	$L__BB1_1714;
	cvt.u32.u64 	%r6755, %rd1272;
	setp.lt.u32 	%p2910, %r6755, %r9264;
	@%p2910 bra 	$L__BB1_1713;
	cvt.u32.u64 	%r6756, %rd1272;
	setp.gt.u32 	%p2911, %r6756, %r9264;
	@%p2911 bra 	$L__BB1_1714;
	cvt.u32.u64 	%r6757, %rd1296;
	setp.lt.u32 	%p2912, %r6757, %r9263;
	@%p2912 bra 	$L__BB1_1713;
	cvt.u32.u64 	%r6758, %rd1296;
	setp.gt.u32 	%p2913, %r6758, %r9263;
	@%p2913 bra 	$L__BB1_1714;
	cvt.u32.u64 	%r6759, %rd1270;
	setp.lt.u32 	%p2914, %r6759, %r9262;
	@%p2914 bra 	$L__BB1_1713;
	cvt.u32.u64 	%r6760, %rd1270;
	setp.gt.u32 	%p2915, %r6760, %r9262;
	@%p2915 bra 	$L__BB1_1714;
	cvt.u32.u64 	%r6761, %rd1297;
	setp.lt.u32 	%p2916, %r6761, %r9261;
	@%p2916 bra 	$L__BB1_1713;
	cvt.u32.u64 	%r6762, %rd1297;
	setp.gt.u32 	%p2917, %r6762, %r9261;
	@%p2917 bra 	$L__BB1_1714;
	cvt.u32.u64 	%r6763, %rd1269;
	setp.lt.u32 	%p2918, %r6763, %r9260;
	@%p2918 bra 	$L__BB1_1713;
	cvt.u32.u64 	%r6764, %rd1269;
	setp.gt.u32 	%p2919, %r6764, %r9260;
	setp.lt.u32 	%p2920, %r9259, %r2332;
	or.pred  	%p2921, %p2919, %p2920;
	@%p2921 bra 	$L__BB1_1714;
$L__BB1_1713:
	cvt.u32.u64 	%r6765, %rd1270;
	cvt.u32.u64 	%r6766, %rd1297;
	cvt.u32.u64 	%r6767, %rd1269;
	cvt.u32.u64 	%r6768, %rd1272;
	cvt.u32.u64 	%r6769, %rd1296;
	cvt.u32.u64 	%r6770, %rd1271;
	setp.lt.u32 	%p2922, %r9259, %r2332;
	selp.s64 	%rd19720, -1, 0, %p2922;
	sub.s32 	%r9259, %r9259, %r2332;
	and.b64  	%rd19721, %rd28988, 4294967295;
	add.s64 	%rd19722, %rd19721, %rd19720;
	setp.lt.u64 	%p2923, %rd19722, %rd1269;
	selp.s64 	%rd19723, -1, 0, %p2923;
	cvt.u32.u64 	%r6771, %rd19722;
	sub.s32 	%r9260, %r6771, %r6767;
	and.b64  	%rd19724, %rd28989, 4294967295;
	add.s64 	%rd19725, %rd19724, %rd19723;
	setp.lt.u64 	%p2924, %rd19725, %rd1297;
	selp.s64 	%rd19726, -1, 0, %p2924;
	cvt.u32.u64 	%r6772, %rd19725;
	sub.s32 	%r9261, %r6772, %r6766;
	and.b64  	%rd19727, %rd28990, 4294967295;
	add.s64 	%rd19728, %rd19727, %rd19726;
	setp.lt.u64 	%p2925, %rd19728, %rd1270;
	selp.s64 	%rd19729, -1, 0, %p2925;
	cvt.u32.u64 	%r6773, %rd19728;
	sub.s32 	%r9262, %r6773, %r6765;
	and.b64  	%rd19730, %rd28991, 4294967295;
	add.s64 	%rd19731, %rd19730, %rd19729;
	setp.lt.u64 	%p2926, %rd19731, %rd1296;
	selp.s64 	%rd19732, -1, 0, %p2926;
	cvt.u32.u64 	%r6774, %rd19731;
	sub.s32 	%r9263, %r6774, %r6769;
	and.b64  	%rd19733, %rd28992, 4294967295;
	add.s64 	%rd19734, %rd19733, %rd19732;
	setp.lt.u64 	%p2927, %rd19734, %rd1272;
	selp.s64 	%rd19735, -1, 0, %p2927;
	cvt.u32.u64 	%r6775, %rd19734;
	sub.s32 	%r9264, %r6775, %r6768;
	and.b64  	%rd19736, %rd28993, 4294967295;
	add.s64 	%rd19737, %rd19736, %rd19735;
	setp.lt.u64 	%p2928, %rd19737, %rd1271;
	selp.s32 	%r6776, -1, 0, %p2928;
	cvt.u32.u64 	%r6777, %rd19737;
	sub.s32 	%r9265, %r6777, %r6770;
	add.s32 	%r6778, %r9266, %r6776;
	sub.s32 	%r9266, %r6778, %r6695;
$L__BB1_1714:
	setp.gt.u32 	%p2929, %r9266, %r6695;
	@%p2929 bra 	$L__BB1_1727;
	bra.uni 	$L__BB1_1728;
$L__BB1_1715:
	cvt.u32.u64 	%r6779, %rd1271;
	setp.gt.u32 	%p2931, %r9265, %r6779;
	@%p2931 bra 	$L__BB1_1727;
	setp.lt.u32 	%p2932, %r9265, %r6779;
	@%p2932 bra 	$L__BB1_1729;
	cvt.u32.u64 	%r6781, %rd1272;
	setp.gt.u32 	%p2933, %r9264, %r6781;
	@%p2933 bra 	$L__BB1_1727;
	setp.lt.u32 	%p2934, %r9264, %r6781;
	@%p2934 bra 	$L__BB1_1729;
	cvt.u32.u64 	%r6783, %rd1296;
	setp.gt.u32 	%p2935, %r9263, %r6783;
	@%p2935 bra 	$L__BB1_1727;
	setp.lt.u32 	%p2936, %r9263, %r6783;
	@%p2936 bra 	$L__BB1_1729;
	cvt.u32.u64 	%r6785, %rd1270;
	setp.gt.u32 	%p2937, %r9262, %r6785;
	@%p2937 bra 	$L__BB1_1727;
	setp.lt.u32 	%p2938, %r9262, %r6785;
	@%p2938 bra 	$L__BB1_1729;
	cvt.u32.u64 	%r6787, %rd1297;
	setp.gt.u32 	%p2939, %r9261, %r6787;
	@%p2939 bra 	$L__BB1_1727;
	setp.lt.u32 	%p2940, %r9261, %r6787;
	@%p2940 bra 	$L__BB1_1729;
	cvt.u32.u64 	%r6789, %rd1269;
	setp.gt.u32 	%p2941, %r9260, %r6789;
	@%p2941 bra 	$L__BB1_1727;
	setp.lt.u32 	%p2942, %r9260, %r6789;
	setp.lt.u32 	%p2943, %r9259, %r2332;
	or.pred  	%p2944, %p2942, %p2943;
	@%p2944 bra 	$L__BB1_1729;
$L__BB1_1727:
	cvt.u32.u64 	%r6791, %rd1271;
	cvt.u32.u64 	%r6792, %rd1270;
	cvt.u32.u64 	%r6793, %rd1297;
	cvt.u32.u64 	%r6794, %rd1269;
	cvt.u32.u64 	%r6795, %rd1272;
	cvt.u32.u64 	%r6796, %rd1296;
	setp.lt.u32 	%p2945, %r9259, %r2332;
	selp.s64 	%rd19738, -1, 0, %p2945;
	sub.s32 	%r9259, %r9259, %r2332;
	cvt.u64.u32 	%rd19739, %r9260;
	add.s64 	%rd19740, %rd19738, %rd19739;
	setp.lt.u64 	%p2946, %rd19740, %rd1269;
	selp.s64 	%rd19741, -1, 0, %p2946;
	cvt.u32.u64 	%r6797, %rd19740;
	sub.s32 	%r9260, %r6797, %r6794;
	cvt.u64.u32 	%rd19742, %r9261;
	add.s64 	%rd19743, %rd19741, %rd19742;
	setp.lt.u64 	%p2947, %rd19743, %rd1297;
	selp.s64 	%rd19744, -1, 0, %p2947;
	cvt.u32.u64 	%r6798, %rd19743;
	sub.s32 	%r9261, %r6798, %r6793;
	cvt.u64.u32 	%rd19745, %r9262;
	add.s64 	%rd19746, %rd19744, %rd19745;
	setp.lt.u64 	%p2948, %rd19746, %rd1270;
	selp.s64 	%rd19747, -1, 0, %p2948;
	cvt.u32.u64 	%r6799, %rd19746;
	sub.s32 	%r9262, %r6799, %r6792;
	cvt.u64.u32 	%rd19748, %r9263;
	add.s64 	%rd19749, %rd19747, %rd19748;
	setp.lt.u64 	%p2949, %rd19749, %rd1296;
	selp.s64 	%rd19750, -1, 0, %p2949;
	cvt.u32.u64 	%r6800, %rd19749;
	sub.s32 	%r9263, %r6800, %r6796;
	cvt.u64.u32 	%rd19751, %r9264;
	add.s64 	%rd19752, %rd19750, %rd19751;
	setp.lt.u64 	%p2950, %rd19752, %rd1272;
	selp.s64 	%rd19753, -1, 0, %p2950;
	cvt.u32.u64 	%r6801, %rd19752;
	sub.s32 	%r9264, %r6801, %r6795;
	cvt.u64.u32 	%rd19754, %r9265;
	add.s64 	%rd19755, %rd19753, %rd19754;
	setp.lt.u64 	%p2951, %rd19755, %rd1271;
	selp.s32 	%r6802, -1, 0, %p2951;
	cvt.u32.u64 	%r6803, %rd19755;
	sub.s32 	%r9265, %r6803, %r6791;
	add.s32 	%r6804, %r9266, %r6802;
	sub.s32 	%r9266, %r6804, %r6695;
	bra.uni 	$L__BB1_1729;
$L__BB1_1728:
	setp.lt.u32 	%p2930, %r9266, %r6695;
	@%p2930 bra 	$L__BB1_1729;
	bra.uni 	$L__BB1_1715;
$L__BB1_1729:
	mul.wide.u32 	%rd19756, %r9225, %r9225;
	cvt.u32.u64 	%r6805, %rd19756;
	shr.u64 	%rd19757, %rd19756, 32;
	mul.wide.u32 	%rd19758, %r9226, %r9225;
	add.s64 	%rd19759, %rd19757, %rd19758;
	shr.u64 	%rd19760, %rd19759, 32;
	mul.wide.u32 	%rd19761, %r9227, %r9225;
	add.s64 	%rd19762, %rd19760, %rd19761;
	shr.u64 	%rd19763, %rd19762, 32;
	mul.wide.u32 	%rd19764, %r9228, %r9225;
	add.s64 	%rd19765, %rd19763, %rd19764;
	shr.u64 	%rd19766, %rd19765, 32;
	mul.wide.u32 	%rd19767, %r9229, %r9225;
	add.s64 	%rd19768, %rd19766, %rd19767;
	shr.u64 	%rd19769, %rd19768, 32;
	mul.wide.u32 	%rd19770, %r9230, %r9225;
	add.s64 	%rd19771, %rd19769, %rd19770;
	shr.u64 	%rd19772, %rd19771, 32;
	mul.wide.u32 	%rd19773, %r9231, %r9225;
	add.s64 	%rd19774, %rd19772, %rd19773;
	shr.u64 	%rd19775, %rd19774, 32;
	mul.wide.u32 	%rd19776, %r9232, %r9225;
	add.s64 	%rd19777, %rd19775, %rd19776;
	shr.u64 	%rd19778, %rd19777, 32;
	and.b64  	%rd19779, %rd19759, 4294967295;
	add.s64 	%rd19780, %rd19758, %rd19779;
	shr.u64 	%rd19781, %rd19780, 32;
	and.b64  	%rd19782, %rd19762, 4294967295;
	mul.wide.u32 	%rd19783, %r9226, %r9226;
	add.s64 	%rd19784, %rd19781, %rd19782;
	add.s64 	%rd19785, %rd19784, %rd19783;
	shr.u64 	%rd19786, %rd19785, 32;
	and.b64  	%rd19787, %rd19765, 4294967295;
	mul.wide.u32 	%rd19788, %r9227, %r9226;
	add.s64 	%rd19789, %rd19786, %rd19787;
	add.s64 	%rd19790, %rd19789, %rd19788;
	shr.u64 	%rd19791, %rd19790, 32;
	and.b64  	%rd19792, %rd19768, 4294967295;
	mul.wide.u32 	%rd19793, %r9228, %r9226;
	add.s64 	%rd19794, %rd19791, %rd19792;
	add.s64 	%rd19795, %rd19794, %rd19793;
	shr.u64 	%rd19796, %rd19795, 32;
	and.b64  	%rd19797, %rd19771, 4294967295;
	mul.wide.u32 	%rd19798, %r9229, %r9226;
	add.s64 	%rd19799, %rd19796, %rd19797;
	add.s64 	%rd19800, %rd19799, %rd19798;
	shr.u64 	%rd19801, %rd19800, 32;
	and.b64  	%rd19802, %rd19774, 4294967295;
	mul.wide.u32 	%rd19803, %r9230, %r9226;
	add.s64 	%rd19804, %rd19801, %rd19802;
	add.s64 	%rd19805, %rd19804, %rd19803;
	shr.u64 	%rd19806, %rd19805, 32;
	and.b64  	%rd19807, %rd19777, 4294967295;
	mul.wide.u32 	%rd19808, %r9231, %r9226;
	add.s64 	%rd19809, %rd19806, %rd19807;
	add.s64 	%rd19810, %rd19809, %rd19808;
	shr.u64 	%rd19811, %rd19810, 32;
	mul.wide.u32 	%rd19812, %r9232, %r9226;
	add.s64 	%rd19813, %rd19811, %rd19778;
	add.s64 	%rd19814, %rd19813, %rd19812;
	shr.u64 	%rd19815, %rd19814, 32;
	and.b64  	%rd19816, %rd19785, 4294967295;
	add.s64 	%rd19817, %rd19761, %rd19816;
	shr.u64 	%rd19818, %rd19817, 32;
	and.b64  	%rd19819, %rd19790, 4294967295;
	add.s64 	%rd19820, %rd19818, %rd19819;
	add.s64 	%rd19821, %rd19820, %rd19788;
	shr.u64 	%rd19822, %rd19821, 32;
	and.b64  	%rd19823, %rd19795, 4294967295;
	mul.wide.u32 	%rd19824, %r9227, %r9227;
	add.s64 	%rd19825, %rd19822, %rd19823;
	add.s64 	%rd19826, %rd19825, %rd19824;
	shr.u64 	%rd19827, %rd19826, 32;
	and.b64  	%rd19828, %rd19800, 4294967295;
	mul.wide.u32 	%rd19829, %r9228, %r9227;
	add.s64 	%rd19830, %rd19827, %rd19828;
	add.s64 	%rd19831, %rd19830, %rd19829;
	shr.u64 	%rd19832, %rd19831, 32;
	and.b64  	%rd19833, %rd19805, 4294967295;
	mul.wide.u32 	%rd19834, %r9229, %r9227;
	add.s64 	%rd19835, %rd19832, %rd19833;
	add.s64 	%rd19836, %rd19835, %rd19834;
	shr.u64 	%rd19837, %rd19836, 32;
	and.b64  	%rd19838, %rd19810, 4294967295;
	mul.wide.u32 	%rd19839, %r9230, %r9227;
	add.s64 	%rd19840, %rd19837, %rd19838;
	add.s64 	%rd19841, %rd19840, %rd19839;
	shr.u64 	%rd19842, %rd19841, 32;
	and.b64  	%rd19843, %rd19814, 4294967295;
	mul.wide.u32 	%rd19844, %r9231, %r9227;
	add.s64 	%rd19845, %rd19842, %rd19843;
	add.s64 	%rd19846, %rd19845, %rd19844;
	shr.u64 	%rd19847, %rd19846, 32;
	mul.wide.u32 	%rd19848, %r9232, %r9227;
	add.s64 	%rd19849, %rd19847, %rd19815;
	add.s64 	%rd19850, %rd19849, %rd19848;
	shr.u64 	%rd19851, %rd19850, 32;
	and.b64  	%rd19852, %rd19821, 4294967295;
	add.s64 	%rd19853, %rd19764, %rd19852;
	shr.u64 	%rd19854, %rd19853, 32;
	and.b64  	%rd19855, %rd19826, 4294967295;
	add.s64 	%rd19856, %rd19854, %rd19855;
	add.s64 	%rd19857, %rd19856, %rd19793;
	shr.u64 	%rd19858, %rd19857, 32;
	and.b64  	%rd19859, %rd19831, 4294967295;
	add.s64 	%rd19860, %rd19858, %rd19859;
	add.s64 	%rd19861, %rd19860, %rd19829;
	shr.u64 	%rd19862, %rd19861, 32;
	and.b64  	%rd19863, %rd19836, 4294967295;
	mul.wide.u32 	%rd19864, %r9228, %r9228;
	add.s64 	%rd19865, %rd19862, %rd19863;
	add.s64 	%rd19866, %rd19865, %rd19864;
	shr.u64 	%rd19867, %rd19866, 32;
	and.b64  	%rd19868, %rd19841, 4294967295;
	mul.wide.u32 	%rd19869, %r9229, %r9228;
	add.s64 	%rd19870, %rd19867, %rd19868;
	add.s64 	%rd19871, %rd19870, %rd19869;
	shr.u64 	%rd19872, %rd19871, 32;
	and.b64  	%rd19873, %rd19846, 4294967295;
	mul.wide.u32 	%rd19874, %r9230, %r9228;
	add.s64 	%rd19875, %rd19872, %rd19873;
	add.s64 	%rd19876, %rd19875, %rd19874;
	shr.u64 	%rd19877, %rd19876, 32;
	and.b64  	%rd19878, %rd19850, 4294967295;
	mul.wide.u32 	%rd19879, %r9231, %r9228;
	add.s64 	%rd19880, %rd19877, %rd19878;
	add.s64 	%rd19881, %rd19880, %rd19879;
	shr.u64 	%rd19882, %rd19881, 32;
	mul.wide.u32 	%rd19883, %r9232, %r9228;
	add.s64 	%rd19884, %rd19882, %rd19851;
	add.s64 	%rd19885, %rd19884, %rd19883;
	shr.u64 	%rd19886, %rd19885, 32;
	and.b64  	%rd19887, %rd19857, 4294967295;
	add.s64 	%rd19888, %rd19767, %rd19887;
	shr.u64 	%rd19889, %rd19888, 32;
	and.b64  	%rd19890, %rd19861, 4294967295;
	add.s64 	%rd19891, %rd19889, %rd19890;
	add.s64 	%rd19892, %rd19891, %rd19798;
	shr.u64 	%rd19893, %rd19892, 32;
	and.b64  	%rd19894, %rd19866, 4294967295;
	add.s64 	%rd19895, %rd19893, %rd19894;
	add.s64 	%rd19896, %rd19895, %rd19834;
	shr.u64 	%rd19897, %rd19896, 32;
	and.b64  	%rd19898, %rd19871, 4294967295;
	add.s64 	%rd19899, %rd19897, %rd19898;
	add.s64 	%rd19900, %rd19899, %rd19869;
	shr.u64 	%rd19901, %rd19900, 32;
	and.b64  	%rd19902, %rd19876, 4294967295;
	mul.wide.u32 	%rd19903, %r9229, %r9229;
	add.s64 	%rd19904, %rd19901, %rd19902;
	add.s64 	%rd19905, %rd19904, %rd19903;
	shr.u64 	%rd19906, %rd19905, 32;
	and.b64  	%rd19907, %rd19881, 4294967295;
	mul.wide.u32 	%rd19908, %r9230, %r9229;
	add.s64 	%rd19909, %rd19906, %rd19907;
	add.s64 	%rd19910, %rd19909, %rd19908;
	shr.u64 	%rd19911, %rd19910, 32;
	and.b64  	%rd19912, %rd19885, 4294967295;
	mul.wide.u32 	%rd19913, %r9231, %r9229;
	add.s64 	%rd19914, %rd19911, %rd19912;
	add.s64 	%rd19915, %rd19914, %rd19913;
	shr.u64 	%rd19916, %rd19915, 32;
	mul.wide.u32 	%rd19917, %r9232, %r9229;
	add.s64 	%rd19918, %rd19916, %rd19886;
	add.s64 	%rd19919, %rd19918, %rd19917;
	shr.u64 	%rd19920, %rd19919, 32;
	and.b64  	%rd19921, %rd19892, 4294967295;
	add.s64 	%rd19922, %rd19770, %rd19921;
	shr.u64 	%rd19923, %rd19922, 32;
	and.b64  	%rd19924, %rd19896, 4294967295;
	add.s64 	%rd19925, %rd19923, %rd19924;
	add.s64 	%rd19926, %rd19925, %rd19803;
	shr.u64 	%rd19927, %rd19926, 32;
	and.b64  	%rd19928, %rd19900, 4294967295;
	add.s64 	%rd19929, %rd19927, %rd19928;
	add.s64 	%rd19930, %rd19929, %rd19839;
	shr.u64 	%rd19931, %rd19930, 32;
	and.b64  	%rd19932, %rd19905, 4294967295;
	add.s64 	%rd19933, %rd19931, %rd19932;
	add.s64 	%rd19934, %rd19933, %rd19874;
	shr.u64 	%rd19935, %rd19934, 32;
	and.b64  	%rd19936, %rd19910, 4294967295;
	add.s64 	%rd19937, %rd19935, %rd19936;
	add.s64 	%rd19938, %rd19937, %rd19908;
	shr.u64 	%rd19939, %rd19938, 32;
	and.b64  	%rd19940, %rd19915, 4294967295;
	mul.wide.u32 	%rd19941, %r9230, %r9230;
	add.s64 	%rd19942, %rd19939, %rd19940;
	add.s64 	%rd19943, %rd19942, %rd19941;
	shr.u64 	%rd19944, %rd19943, 32;
	and.b64  	%rd19945, %rd19919, 4294967295;
	mul.wide.u32 	%rd19946, %r9231, %r9230;
	add.s64 	%rd19947, %rd19944, %rd19945;
	add.s64 	%rd19948, %rd19947, %rd19946;
	shr.u64 	%rd19949, %rd19948, 32;
	mul.wide.u32 	%rd19950, %r9232, %r9230;
	add.s64 	%rd19951, %rd19949, %rd19920;
	add.s64 	%rd19952, %rd19951, %rd19950;
	shr.u64 	%rd19953, %rd19952, 32;
	and.b64  	%rd19954, %rd19926, 4294967295;
	add.s64 	%rd19955, %rd19773, %rd19954;
	shr.u64 	%rd19956, %rd19955, 32;
	and.b64  	%rd19957, %rd19930, 4294967295;
	add.s64 	%rd19958, %rd19956, %rd19957;
	add.s64 	%rd19959, %rd19958, %rd19808;
	shr.u64 	%rd19960, %rd19959, 32;
	and.b64  	%rd19961, %rd19934, 4294967295;
	add.s64 	%rd19962, %rd19960, %rd19961;
	add.s64 	%rd19963, %rd19962, %rd19844;
	shr.u64 	%rd19964, %rd19963, 32;
	and.b64  	%rd19965, %rd19938, 4294967295;
	add.s64 	%rd19966, %rd19964, %rd19965;
	add.s64 	%rd19967, %rd19966, %rd19879;
	shr.u64 	%rd19968, %rd19967, 32;
	and.b64  	%rd19969, %rd19943, 4294967295;
	add.s64 	%rd19970, %rd19968, %rd19969;
	add.s64 	%rd19971, %rd19970, %rd19913;
	shr.u64 	%rd19972, %rd19971, 32;
	and.b64  	%rd19973, %rd19948, 4294967295;
	add.s64 	%rd19974, %rd19972, %rd19973;
	add.s64 	%rd19975, %rd19974, %rd19946;
	shr.u64 	%rd19976, %rd19975, 32;
	and.b64  	%rd19977, %rd19952, 4294967295;
	mul.wide.u32 	%rd19978, %r9231, %r9231;
	add.s64 	%rd19979, %rd19976, %rd19977;
	add.s64 	%rd19980, %rd19979, %rd19978;
	shr.u64 	%rd19981, %rd19980, 32;
	mul.wide.u32 	%rd19982, %r9232, %r9231;
	add.s64 	%rd19983, %rd19981, %rd19953;
	add.s64 	%rd19984, %rd19983, %rd19982;
	shr.u64 	%rd19985, %rd19984, 32;
	and.b64  	%rd19986, %rd19959, 4294967295;
	add.s64 	%rd19987, %rd19776, %rd19986;
	shr.u64 	%rd19988, %rd19987, 32;
	and.b64  	%rd19989, %rd19963, 4294967295;
	add.s64 	%rd19990, %rd19988, %rd19989;
	add.s64 	%rd19991, %rd19990, %rd19812;
	shr.u64 	%rd19992, %rd19991, 32;
	and.b64  	%rd19993, %rd19967, 4294967295;
	add.s64 	%rd19994, %rd19992, %rd19993;
	add.s64 	%rd19995, %rd19994, %rd19848;
	shr.u64 	%rd19996, %rd19995, 32;
	and.b64  	%rd19997, %rd19971, 4294967295;
	add.s64 	%rd19998, %rd19996, %rd19997;
	add.s64 	%rd19999, %rd19998, %rd19883;
	shr.u64 	%rd20000, %rd19999, 32;
	and.b64  	%rd20001, %rd19975, 4294967295;
	add.s64 	%rd20002, %rd20000, %rd20001;
	add.s64 	%rd20003, %rd20002, %rd19917;
	shr.u64 	%rd20004, %rd20003, 32;
	and.b64  	%rd20005, %rd19980, 4294967295;
	add.s64 	%rd20006, %rd20004, %rd20005;
	add.s64 	%rd20007, %rd20006, %rd19950;
	shr.u64 	%rd20008, %rd20007, 32;
	and.b64  	%rd20009, %rd19984, 4294967295;
	add.s64 	%rd20010, %rd20008, %rd20009;
	add.s64 	%rd20011, %rd20010, %rd19982;
	shr.u64 	%rd20012, %rd20011, 32;
	mul.wide.u32 	%rd20013, %r9232, %r9232;
	add.s64 	%rd20014, %rd20012, %rd19985;
	add.s64 	%rd20015, %rd20014, %rd20013;
	shr.u64 	%rd20016, %rd20015, 32;
	{ .reg .b32 tmp; mov.b64 {tmp, %r6806}, %rd20015; }
	and.b64  	%rd20017, %rd19991, 4294967295;
	mul.lo.s64 	%rd20018, %rd20017, 977;
	cvt.u32.u64 	%r6807, %rd20018;
	shr.u64 	%rd20019, %rd20018, 32;
	and.b64  	%rd20020, %rd19995, 4294967295;
	mad.lo.s64 	%rd20021, %rd20020, 977, %rd20019;
	shr.u64 	%rd20022, %rd20021, 32;
	and.b64  	%rd20023, %rd19999, 4294967295;
	mad.lo.s64 	%rd20024, %rd20023, 977, %rd20022;
	shr.u64 	%rd20025, %rd20024, 32;
	and.b64  	%rd20026, %rd20003, 4294967295;
	mad.lo.s64 	%rd20027, %rd20026, 977, %rd20025;
	shr.u64 	%rd20028, %rd20027, 32;
	and.b64  	%rd20029, %rd20007, 4294967295;
	mad.lo.s64 	%rd20030, %rd20029, 977, %rd20028;
	shr.u64 	%rd20031, %rd20030, 32;
	and.b64  	%rd20032, %rd20011, 4294967295;
	mad.lo.s64 	%rd20033, %rd20032, 977, %rd20031;
	shr.u64 	%rd20034, %rd20033, 32;
	and.b64  	%rd20035, %rd20015, 4294967295;
	mad.lo.s64 	%rd20036, %rd20035, 977, %rd20034;
	shr.u64 	%rd20037, %rd20036, 32;
	mad.lo.s64 	%rd20038, %rd20016, 977, %rd20037;
	{ .reg .b32 tmp; mov.b64 {tmp, %r6808}, %rd20038; }
	add.s32 	%r9276, %r6805, %r6807;
	setp.lt.u32 	%p2953, %r9276, %r6805;
	selp.u64 	%rd20039, 1, 0, %p2953;
	and.b64  	%rd20040, %rd19780, 4294967295;
	and.b64  	%rd20041, %rd20021, 4294967295;
	add.s64 	%rd20042, %rd20040, %rd20039;
	add.s64 	%rd20043, %rd20042, %rd20041;
	shr.u64 	%rd20044, %rd20043, 32;
	and.b64  	%rd20045, %rd19817, 4294967295;
	and.b64  	%rd20046, %rd20024, 4294967295;
	add.s64 	%rd20047, %rd20044, %rd20045;
	add.s64 	%rd20048, %rd20047, %rd20046;
	shr.u64 	%rd20049, %rd20048, 32;
	and.b64  	%rd20050, %rd19853, 4294967295;
	and.b64  	%rd20051, %rd20027, 4294967295;
	add.s64 	%rd20052, %rd20049, %rd20050;
	add.s64 	%rd20053, %rd20052, %rd20051;
	shr.u64 	%rd20054, %rd20053, 32;
	and.b64  	%rd20055, %rd19888, 4294967295;
	and.b64  	%rd20056, %rd20030, 4294967295;
	add.s64 	%rd20057, %rd20054, %rd20055;
	add.s64 	%rd20058, %rd20057, %rd20056;
	shr.u64 	%rd20059, %rd20058, 32;
	and.b64  	%rd20060, %rd19922, 4294967295;
	and.b64  	%rd20061, %rd20033, 4294967295;
	add.s64 	%rd20062, %rd20059, %rd20060;
	add.s64 	%rd20063, %rd20062, %rd20061;
	shr.u64 	%rd20064, %rd20063, 32;
	and.b64  	%rd20065, %rd19955, 4294967295;
	and.b64  	%rd20066, %rd20036, 4294967295;
	add.s64 	%rd20067, %rd20064, %rd20065;
	add.s64 	%rd20068, %rd20067, %rd20066;
	shr.u64 	%rd20069, %rd20068, 32;
	and.b64  	%rd20070, %rd19987, 4294967295;
	and.b64  	%rd20071, %rd20038, 4294967295;
	add.s64 	%rd20072, %rd20069, %rd20070;
	add.s64 	%rd20073, %rd20072, %rd20071;
	{ .reg .b32 tmp; mov.b64 {tmp, %r6809}, %rd20073; }
	add.s32 	%r6810, %r6809, %r6808;
	and.b64  	%rd20074, %rd20043, 4294967295;
	add.s64 	%rd28995, %rd20074, %rd20017;
	shr.u64 	%rd20075, %rd28995, 32;
	and.b64  	%rd20076, %rd20048, 4294967295;
	add.s64 	%rd20077, %rd20075, %rd20076;
	add.s64 	%rd28996, %rd20077, %rd20020;
	shr.u64 	%rd20078, %rd28996, 32;
	and.b64  	%rd20079, %rd20053, 4294967295;
	add.s64 	%rd20080, %rd20078, %rd20079;
	add.s64 	%rd28997, %rd20080, %rd20023;
	shr.u64 	%rd20081, %rd28997, 32;
	and.b64  	%rd20082, %rd20058, 4294967295;
	add.s64 	%rd20083, %rd20081, %rd20082;
	add.s64 	%rd28998, %rd20083, %rd20026;
	shr.u64 	%rd20084, %rd28998, 32;
	and.b64  	%rd20085, %rd20063, 4294967295;
	add.s64 	%rd20086, %rd20084, %rd20085;
	add.s64 	%rd28999, %rd20086, %rd20029;
	shr.u64 	%rd20087, %rd28999, 32;
	and.b64  	%rd20088, %rd20068, 4294967295;
	add.s64 	%rd20089, %rd20087, %rd20088;
	add.s64 	%rd29000, %rd20089, %rd20032;
	shr.u64 	%rd20090, %rd29000, 32;
	and.b64  	%rd20091, %rd20073, 4294967295;
	add.s64 	%rd20092, %rd20090, %rd20091;
	add.s64 	%rd29001, %rd20092, %rd20035;
	{ .reg .b32 tmp; mov.b64 {tmp, %r6811}, %rd29001; }
	add.s32 	%r6812, %r6810, %r6811;
	add.s32 	%r2417, %r6812, %r6806;
	setp.eq.s32 	%p2954, %r2417, 0;
	mov.pred 	%p4580, 0;
	@%p2954 bra 	$L__BB1_1731;
	cvt.u64.u32 	%rd20093, %r2417;
	mul.wide.u32 	%rd20094, %r2417, 977;
	cvt.u32.u64 	%r6813, %rd20094;
	shr.u64 	%rd20095, %rd20094, 32;
	add.s64 	%rd20096, %rd20095, %rd20093;
	shr.u64 	%rd20097, %rd20096, 32;
	add.s32 	%r2418, %r9276, %r6813;
	setp.lt.u32 	%p2955, %r2418, %r9276;
	selp.u64 	%rd20098, 1, 0, %p2955;
	and.b64  	%rd20099, %rd28995, 4294967295;
	and.b64  	%rd20100, %rd20096, 4294967295;
	add.s64 	%rd20101, %rd20099, %rd20098;
	add.s64 	%rd28995, %rd20101, %rd20100;
	shr.u64 	%rd20102, %rd28995, 32;
	and.b64  	%rd20103, %rd28996, 4294967295;
	add.s64 	%rd20104, %rd20102, %rd20103;
	add.s64 	%rd28996, %rd20104, %rd20097;
	shr.u64 	%rd20105, %rd28996, 32;
	and.b64  	%rd20106, %rd28997, 4294967295;
	add.s64 	%rd28997, %rd20105, %rd20106;
	shr.u64 	%rd20107, %rd28997, 32;
	and.b64  	%rd20108, %rd28998, 4294967295;
	add.s64 	%rd28998, %rd20107, %rd20108;
	shr.u64 	%rd20109, %rd28998, 32;
	and.b64  	%rd20110, %rd28999, 4294967295;
	add.s64 	%rd28999, %rd20109, %rd20110;
	shr.u64 	%rd20111, %rd28999, 32;
	and.b64  	%rd20112, %rd29000, 4294967295;
	add.s64 	%rd29000, %rd20111, %rd20112;
	shr.u64 	%rd20113, %rd29000, 32;
	and.b64  	%rd20114, %rd29001, 4294967295;
	add.s64 	%rd29001, %rd20113, %rd20114;
	setp.gt.u64 	%p4580, %rd29001, 4294967295;
	mov.u32 	%r9276, %r2418;
$L__BB1_1731:
	ld.const.u32 	%rd1361, [const_p+4];
	ld.const.u32 	%rd1362, [const_p+12];
	ld.const.u32 	%rd1363, [const_p+24];
	ld.const.u32 	%rd1364, [const_p+20];
	ld.const.u32 	%rd1365, [const_p+16];
	ld.const.u32 	%rd1366, [const_p+8];
	ld.const.u32 	%r2420, [const_p];
	cvt.u32.u64 	%r9283, %rd29001;
	cvt.u32.u64 	%r9282, %rd29000;
	cvt.u32.u64 	%r9281, %rd28999;
	cvt.u32.u64 	%r9280, %rd28998;
	cvt.u32.u64 	%r9279, %rd28997;
	cvt.u32.u64 	%r9278, %rd28996;
	cvt.u32.u64 	%r9277, %rd28995;
	ld.const.u32 	%r6814, [const_p+28];
	setp.lt.u32 	%p2956, %r6814, %r9283;
	or.pred  	%p2957, %p4580, %p2956;
	@%p2957 bra 	$L__BB1_1745;
	setp.gt.u32 	%p2958, %r6814, %r9283;
	@%p2958 bra 	$L__BB1_1746;
	cvt.u32.u64 	%r6815, %rd1363;
	setp.lt.u32 	%p2959, %r6815, %r9282;
	@%p2959 bra 	$L__BB1_1745;
	cvt.u32.u64 	%r6816, %rd1363;
	setp.gt.u32 	%p2960, %r6816, %r9282;
	@%p2960 bra 	$L__BB1_1746;
	cvt.u32.u64 	%r6817, %rd1364;
	setp.lt.u32 	%p2961, %r6817, %r9281;
	@%p2961 bra 	$L__BB1_1745;
	cvt.u32.u64 	%r6818, %rd1364;
	setp.gt.u32 	%p2962, %r6818, %r9281;
	@%p2962 bra 	$L__BB1_1746;
	cvt.u32.u64 	%r6819, %rd1365;
	setp.lt.u32 	%p2963, %r6819, %r9280;
	@%p2963 bra 	$L__BB1_1745;
	cvt.u32.u64 	%r6820, %rd1365;
	setp.gt.u32 	%p2964, %r6820, %r9280;
	@%p2964 bra 	$L__BB1_1746;
	cvt.u32.u64 	%r6821, %rd1362;
	setp.lt.u32 	%p2965, %r6821, %r9279;
	@%p2965 bra 	$L__BB1_1745;
	cvt.u32.u64 	%r6822, %rd1362;
	setp.gt.u32 	%p2966, %r6822, %r9279;
	@%p2966 bra 	$L__BB1_1746;
	cvt.u32.u64 	%r6823, %rd1366;
	setp.lt.u32 	%p2967, %r6823, %r9278;
	@%p2967 bra 	$L__BB1_1745;
	cvt.u32.u64 	%r6824, %rd1366;
	setp.gt.u32 	%p2968, %r6824, %r9278;
	@%p2968 bra 	$L__BB1_1746;
	cvt.u32.u64 	%r6825, %rd1361;
	setp.lt.u32 	%p2969, %r6825, %r9277;
	@%p2969 bra 	$L__BB1_1745;
	cvt.u32.u64 	%r6826, %rd1361;
	setp.gt.u32 	%p2970, %r6826, %r9277;
	setp.lt.u32 	%p2971, %r9276, %r2420;
	or.pred  	%p2972, %p2970, %p2971;
	@%p2972 bra 	$L__BB1_1746;
$L__BB1_1745:
	cvt.u32.u64 	%r6827, %rd1362;
	cvt.u32.u64 	%r6828, %rd1366;
	cvt.u32.u64 	%r6829, %rd1361;
	cvt.u32.u64 	%r6830, %rd1364;
	cvt.u32.u64 	%r6831, %rd1365;
	cvt.u32.u64 	%r6832, %rd1363;
	setp.lt.u32 	%p2973, %r9276, %r2420;
	selp.s64 	%rd20116, -1, 0, %p2973;
	sub.s32 	%r9276, %r9276, %r2420;
	and.b64  	%rd20117, %rd28995, 4294967295;
	add.s64 	%rd20118, %rd20117, %rd20116;
	setp.lt.u64 	%p2974, %rd20118, %rd1361;
	selp.s64 	%rd20119, -1, 0, %p2974;
	cvt.u32.u64 	%r6833, %rd20118;
	sub.s32 	%r9277, %r6833, %r6829;
	and.b64  	%rd20120, %rd28996, 4294967295;
	add.s64 	%rd20121, %rd20120, %rd20119;
	setp.lt.u64 	%p2975, %rd20121, %rd1366;
	selp.s64 	%rd20122, -1, 0, %p2975;
	cvt.u32.u64 	%r6834, %rd20121;
	sub.s32 	%r9278, %r6834, %r6828;
	and.b64  	%rd20123, %rd28997, 4294967295;
	add.s64 	%rd20124, %rd20123, %rd20122;
	setp.lt.u64 	%p2976, %rd20124, %rd1362;
	selp.s64 	%rd20125, -1, 0, %p2976;
	cvt.u32.u64 	%r6835, %rd20124;
	sub.s32 	%r9279, %r6835, %r6827;
	and.b64  	%rd20126, %rd28998, 4294967295;
	add.s64 	%rd20127, %rd20126, %rd20125;
	setp.lt.u64 	%p2977, %rd20127, %rd1365;
	selp.s64 	%rd20128, -1, 0, %p2977;
	cvt.u32.u64 	%r6836, %rd20127;
	sub.s32 	%r9280, %r6836, %r6831;
	and.b64  	%rd20129, %rd28999, 4294967295;
	add.s64 	%rd20130, %rd20129, %rd20128;
	setp.lt.u64 	%p2978, %rd20130, %rd1364;
	selp.s64 	%rd20131, -1, 0, %p2978;
	cvt.u32.u64 	%r6837, %rd20130;
	sub.s32 	%r9281, %r6837, %r6830;
	and.b64  	%rd20132, %rd29000, 4294967295;
	add.s64 	%rd20133, %rd20132, %rd20131;
	setp.lt.u64 	%p2979, %rd20133, %rd1363;
	selp.s32 	%r6838, -1, 0, %p2979;
	cvt.u32.u64 	%r6839, %rd20133;
	sub.s32 	%r9282, %r6839, %r6832;
	add.s32 	%r6840, %r9283, %r6838;
	sub.s32 	%r9283, %r6840, %r6814;
$L__BB1_1746:
	setp.gt.u32 	%p2980, %r9283, %r6814;
	@%p2980 bra 	$L__BB1_1759;
	bra.uni 	$L__BB1_1760;
$L__BB1_1747:
	cvt.u32.u64 	%r6841, %rd1363;
	setp.gt.u32 	%p2982, %r9282, %r6841;
	@%p2982 bra 	$L__BB1_1759;
	setp.lt.u32 	%p2983, %r9282, %r6841;
	@%p2983 bra 	$L__BB1_1761;
	cvt.u32.u64 	%r6843, %rd1364;
	setp.gt.u32 	%p2984, %r9281, %r6843;
	@%p2984 bra 	$L__BB1_1759;
	setp.lt.u32 	%p2985, %r9281, %r6843;
	@%p2985 bra 	$L__BB1_1761;
	cvt.u32.u64 	%r6845, %rd1365;
	setp.gt.u32 	%p2986, %r9280, %r6845;
	@%p2986 bra 	$L__BB1_1759;
	setp.lt.u32 	%p2987, %r9280, %r6845;
	@%p2987 bra 	$L__BB1_1761;
	cvt.u32.u64 	%r6847, %rd1362;
	setp.gt.u32 	%p2988, %r9279, %r6847;
	@%p2988 bra 	$L__BB1_1759;
	setp.lt.u32 	%p2989, %r9279, %r6847;
	@%p2989 bra 	$L__BB1_1761;
	cvt.u32.u64 	%r6849, %rd1366;
	setp.gt.u32 	%p2990, %r9278, %r6849;
	@%p2990 bra 	$L__BB1_1759;
	setp.lt.u32 	%p2991, %r9278, %r6849;
	@%p2991 bra 	$L__BB1_1761;
	cvt.u32.u64 	%r6851, %rd1361;
	setp.gt.u32 	%p2992, %r9277, %r6851;
	@%p2992 bra 	$L__BB1_1759;
	setp.lt.u32 	%p2993, %r9277, %r6851;
	setp.lt.u32 	%p2994, %r9276, %r2420;
	or.pred  	%p2995, %p2993, %p2994;
	@%p2995 bra 	$L__BB1_1761;
$L__BB1_1759:
	cvt.u32.u64 	%r6853, %rd1363;
	cvt.u32.u64 	%r6854, %rd1362;
	cvt.u32.u64 	%r6855, %rd1366;
	cvt.u32.u64 	%r6856, %rd1361;
	cvt.u32.u64 	%r6857, %rd1364;
	cvt.u32.u64 	%r6858, %rd1365;
	setp.lt.u32 	%p2996, %r9276, %r2420;
	selp.s64 	%rd20134, -1, 0, %p2996;
	sub.s32 	%r9276, %r9276, %r2420;
	cvt.u64.u32 	%rd20135, %r9277;
	add.s64 	%rd20136, %rd20134, %rd20135;
	setp.lt.u64 	%p2997, %rd20136, %rd1361;
	selp.s64 	%rd20137, -1, 0, %p2997;
	cvt.u32.u64 	%r6859, %rd20136;
	sub.s32 	%r9277, %r6859, %r6856;
	cvt.u64.u32 	%rd20138, %r9278;
	add.s64 	%rd20139, %rd20137, %rd20138;
	setp.lt.u64 	%p2998, %rd20139, %rd1366;
	selp.s64 	%rd20140, -1, 0, %p2998;
	cvt.u32.u64 	%r6860, %rd20139;
	sub.s32 	%r9278, %r6860, %r6855;
	cvt.u64.u32 	%rd20141, %r9279;
	add.s64 	%rd20142, %rd20140, %rd20141;
	setp.lt.u64 	%p2999, %rd20142, %rd1362;
	selp.s64 	%rd20143, -1, 0, %p2999;
	cvt.u32.u64 	%r6861, %rd20142;
	sub.s32 	%r9279, %r6861, %r6854;
	cvt.u64.u32 	%rd20144, %r9280;
	add.s64 	%rd20145, %rd20143, %rd20144;
	setp.lt.u64 	%p3000, %rd20145, %rd1365;
	selp.s64 	%rd20146, -1, 0, %p3000;
	cvt.u32.u64 	%r6862, %rd20145;
	sub.s32 	%r9280, %r6862, %r6858;
	cvt.u64.u32 	%rd20147, %r9281;
	add.s64 	%rd20148, %rd20146, %rd20147;
	setp.lt.u64 	%p3001, %rd20148, %rd1364;
	selp.s64 	%rd20149, -1, 0, %p3001;
	cvt.u32.u64 	%r6863, %rd20148;
	sub.s32 	%r9281, %r6863, %r6857;
	cvt.u64.u32 	%rd20150, %r9282;
	add.s64 	%rd20151, %rd20149, %rd20150;
	setp.lt.u64 	%p3002, %rd20151, %rd1363;
	selp.s32 	%r6864, -1, 0, %p3002;
	cvt.u32.u64 	%r6865, %rd20151;
	sub.s32 	%r9282, %r6865, %r6853;
	add.s32 	%r6866, %r9283, %r6864;
	sub.s32 	%r9283, %r6866, %r6814;
	bra.uni 	$L__BB1_1761;
$L__BB1_1760:
	setp.lt.u32 	%p2981, %r9283, %r6814;
	@%p2981 bra 	$L__BB1_1761;
	bra.uni 	$L__BB1_1747;
$L__BB1_1761:
	shl.b32 	%r6867, %r9276, 3;
	shr.u32 	%r6868, %r9276, 29;
	cvt.u64.u32 	%rd20152, %r6868;
	mul.wide.u32 	%rd20153, %r9277, 8;
	or.b64  	%rd20154, %rd20153, %rd20152;
	shr.u64 	%rd20155, %rd20153, 32;
	mul.wide.u32 	%rd20156, %r9278, 8;
	or.b64  	%rd20157, %rd20156, %rd20155;
	shr.u64 	%rd20158, %rd20156, 32;
	mul.wide.u32 	%rd20159, %r9279, 8;
	or.b64  	%rd20160, %rd20159, %rd20158;
	shr.u64 	%rd20161, %rd20159, 32;
	mul.wide.u32 	%rd20162, %r9280, 8;
	add.s64 	%rd20163, %rd20162, %rd20161;
	shr.u64 	%rd20164, %rd20163, 32;
	mul.wide.u32 	%rd20165, %r9281, 8;
	add.s64 	%rd20166, %rd20165, %rd20164;
	shr.u64 	%rd20167, %rd20166, 32;
	mul.wide.u32 	%rd20168, %r9282, 8;
	add.s64 	%rd20169, %rd20168, %rd20167;
	shr.u64 	%rd20170, %rd20169, 32;
	mul.wide.u32 	%rd20171, %r9283, 8;
	add.s64 	%rd20172, %rd20171, %rd20170;
	shr.u64 	%rd20173, %rd20172, 32;
	{ .reg .b32 tmp; mov.b64 {tmp, %r6869}, %rd20172; }
	mad.lo.s32 	%r9293, %r6869, 977, %r6867;
	setp.lt.u32 	%p3004, %r9293, %r6867;
	selp.u64 	%rd20174, 1, 0, %p3004;
	and.b64  	%rd20175, %rd20154, 4294967295;
	add.s64 	%rd20176, %rd20175, %rd20174;
	shr.u64 	%rd20177, %rd20176, 32;
	and.b64  	%rd20178, %rd20157, 4294967295;
	add.s64 	%rd20179, %rd20177, %rd20178;
	shr.u64 	%rd20180, %rd20179, 32;
	and.b64  	%rd20181, %rd20160, 4294967295;
	add.s64 	%rd20182, %rd20180, %rd20181;
	shr.u64 	%rd20183, %rd20182, 32;
	and.b64  	%rd20184, %rd20163, 4294967295;
	add.s64 	%rd20185, %rd20183, %rd20184;
	shr.u64 	%rd20186, %rd20185, 32;
	and.b64  	%rd20187, %rd20166, 4294967295;
	add.s64 	%rd20188, %rd20186, %rd20187;
	shr.u64 	%rd20189, %rd20188, 32;
	and.b64  	%rd20190, %rd20169, 4294967295;
	add.s64 	%rd20191, %rd20189, %rd20190;
	shr.u64 	%rd20192, %rd20191, 32;
	and.b64  	%rd20193, %rd20172, 4294967295;
	add.s64 	%rd20194, %rd20192, %rd20193;
	{ .reg .b32 tmp; mov.b64 {tmp, %r6870}, %rd20194; }
	and.b64  	%rd20195, %rd20176, 4294967295;
	add.s64 	%rd29002, %rd20195, %rd20173;
	shr.u64 	%rd20196, %rd29002, 32;
	and.b64  	%rd20197, %rd20179, 4294967295;
	add.s64 	%rd29003, %rd20196, %rd20197;
	shr.u64 	%rd20198, %rd29003, 32;
	and.b64  	%rd20199, %rd20182, 4294967295;
	add.s64 	%rd29004, %rd20198, %rd20199;
	shr.u64 	%rd20200, %rd29004, 32;
	and.b64  	%rd20201, %rd20185, 4294967295;
	add.s64 	%rd29005, %rd20200, %rd20201;
	shr.u64 	%rd20202, %rd29005, 32;
	and.b64  	%rd20203, %rd20188, 4294967295;
	add.s64 	%rd29006, %rd20202, %rd20203;
	shr.u64 	%rd20204, %rd29006, 32;
	and.b64  	%rd20205, %rd20191, 4294967295;
	add.s64 	%rd29007, %rd20204, %rd20205;
	shr.u64 	%rd20206, %rd29007, 32;
	and.b64  	%rd20207, %rd20194, 4294967295;
	add.s64 	%rd29008, %rd20206, %rd20207;
	{ .reg .b32 tmp; mov.b64 {tmp, %r6871}, %rd29008; }
	add.s32 	%r2462, %r6870, %r6871;
	setp.eq.s32 	%p3005, %r2462, 0;
	mov.pred 	%p4581, 0;
	@%p3005 bra 	$L__BB1_1763;
	mad.lo.s32 	%r2463, %r2462, 977, %r9293;
	setp.lt.u32 	%p3006, %r2463, %r9293;
	selp.u64 	%rd20208, 1, 0, %p3006;
	and.b64  	%rd20209, %rd29002, 4294967295;
	cvt.u64.u32 	%rd20210, %r2462;
	add.s64 	%rd20211, %rd20209, %rd20208;
	add.s64 	%rd29002, %rd20211, %rd20210;
	shr.u64 	%rd20212, %rd29002, 32;
	and.b64  	%rd20213, %rd29003, 4294967295;
	add.s64 	%rd29003, %rd20212, %rd20213;
	shr.u64 	%rd20214, %rd29003, 32;
	and.b64  	%rd20215, %rd29004, 4294967295;
	add.s64 	%rd29004, %rd20214, %rd20215;
	shr.u64 	%rd20216, %rd29004, 32;
	and.b64  	%rd20217, %rd29005, 4294967295;
	add.s64 	%rd29005, %rd20216, %rd20217;
	shr.u64 	%rd20218, %rd29005, 32;
	and.b64  	%rd20219, %rd29006, 4294967295;
	add.s64 	%rd29006, %rd20218, %rd20219;
	shr.u64 	%rd20220, %rd29006, 32;
	and.b64  	%rd20221, %rd29007, 4294967295;
	add.s64 	%rd29007, %rd20220, %rd20221;
	shr.u64 	%rd20222, %rd29007, 32;
	and.b64  	%rd20223, %rd29008, 4294967295;
	add.s64 	%rd29008, %rd20222, %rd20223;
	setp.gt.u64 	%p4581, %rd29008, 4294967295;
	mov.u32 	%r9293, %r2463;
$L__BB1_1763:
	cvt.u32.u64 	%r9300, %rd29008;
	cvt.u32.u64 	%r9299, %rd29007;
	cvt.u32.u64 	%r9298, %rd29006;
	cvt.u32.u64 	%r9297, %rd29005;
	cvt.u32.u64 	%r9296, %rd29004;
	cvt.u32.u64 	%r9295, %rd29003;
	cvt.u32.u64 	%r9294, %rd29002;
	setp.lt.u32 	%p3007, %r6814, %r9300;
	or.pred  	%p3008, %p4581, %p3007;
	@%p3008 bra 	$L__BB1_1777;
	setp.gt.u32 	%p3009, %r6814, %r9300;
	@%p3009 bra 	$L__BB1_1778;
	cvt.u32.u64 	%r6872, %rd1363;
	setp.lt.u32 	%p3010, %r6872, %r9299;
	@%p3010 bra 	$L__BB1_1777;
	cvt.u32.u64 	%r6873, %rd1363;
	setp.gt.u32 	%p3011, %r6873, %r9299;
	@%p3011 bra 	$L__BB1_1778;
	cvt.u32.u64 	%r6874, %rd1364;
	setp.lt.u32 	%p3012, %r6874, %r9298;
	@%p3012 bra 	$L__BB1_1777;
	cvt.u32.u64 	%r6875, %rd1364;
	setp.gt.u32 	%p3013, %r6875, %r9298;
	@%p3013 bra 	$L__BB1_1778;
	cvt.u32.u64 	%r6876, %rd1365;
	setp.lt.u32 	%p3014, %r6876, %r9297;
	@%p3014 bra 	$L__BB1_1777;
	cvt.u32.u64 	%r6877, %rd1365;
	setp.gt.u32 	%p3015, %r6877, %r9297;
	@%p3015 bra 	$L__BB1_1778;
	cvt.u32.u64 	%r6878, %rd1362;
	setp.lt.u32 	%p3016, %r6878, %r9296;
	@%p3016 bra 	$L__BB1_1777;
	cvt.u32.u64 	%r6879, %rd1362;
	setp.gt.u32 	%p3017, %r6879, %r9296;
	@%p3017 bra 	$L__BB1_1778;
	cvt.u32.u64 	%r6880, %rd1366;
	setp.lt.u32 	%p3018, %r6880, %r9295;
	@%p3018 bra 	$L__BB1_1777;
	cvt.u32.u64 	%r6881, %rd1366;
	setp.gt.u32 	%p3019, %r6881, %r9295;
	@%p3019 bra 	$L__BB1_1778;
	cvt.u32.u64 	%r6882, %rd1361;
	setp.lt.u32 	%p3020, %r6882, %r9294;
	@%p3020 bra 	$L__BB1_1777;
	cvt.u32.u64 	%r6883, %rd1361;
	setp.gt.u32 	%p3021, %r6883, %r9294;
	setp.lt.u32 	%p3022, %r9293, %r2420;
	or.pred  	%p3023, %p3021, %p3022;
	@%p3023 bra 	$L__BB1_1778;
$L__BB1_1777:
	cvt.u32.u64 	%r6884, %rd1362;
	cvt.u32.u64 	%r6885, %rd1366;
	cvt.u32.u64 	%r6886, %rd1361;
	cvt.u32.u64 	%r6887, %rd1364;
	cvt.u32.u64 	%r6888, %rd1365;
	cvt.u32.u64 	%r6889, %rd1363;
	setp.lt.u32 	%p3024, %r9293, %r2420;
	selp.s64 	%rd20225, -1, 0, %p3024;
	sub.s32 	%r9293, %r9293, %r2420;
	and.b64  	%rd20226, %rd29002, 4294967295;
	add.s64 	%rd20227, %rd20226, %rd20225;
	setp.lt.u64 	%p3025, %rd20227, %rd1361;
	selp.s64 	%rd20228, -1, 0, %p3025;
	cvt.u32.u64 	%r6890, %rd20227;
	sub.s32 	%r9294, %r6890, %r6886;
	and.b64  	%rd20229, %rd29003, 4294967295;
	add.s64 	%rd20230, %rd20229, %rd20228;
	setp.lt.u64 	%p3026, %rd20230, %rd1366;
	selp.s64 	%rd20231, -1, 0, %p3026;
	cvt.u32.u64 	%r6891, %rd20230;
	sub.s32 	%r9295, %r6891, %r6885;
	and.b64  	%rd20232, %rd29004, 4294967295;
	add.s64 	%rd20233, %rd20232, %rd20231;
	setp.lt.u64 	%p3027, %rd20233, %rd1362;
	selp.s64 	%rd20234, -1, 0, %p3027;
	cvt.u32.u64 	%r6892, %rd20233;
	sub.s32 	%r9296, %r6892, %r6884;
	and.b64  	%rd20235, %rd29005, 4294967295;
	add.s64 	%rd20236, %rd20235, %rd20234;
	setp.lt.u64 	%p3028, %rd20236, %rd1365;
	selp.s64 	%rd20237, -1, 0, %p3028;
	cvt.u32.u64 	%r6893, %rd20236;
	sub.s32 	%r9297, %r6893, %r6888;
	and.b64  	%rd20238, %rd29006, 4294967295;
	add.s64 	%rd20239, %rd20238, %rd20237;
	setp.lt.u64 	%p3029, %rd20239, %rd1364;
	selp.s64 	%rd20240, -1, 0, %p3029;
	cvt.u32.u64 	%r6894, %rd20239;
	sub.s32 	%r9298, %r6894, %r6887;
	and.b64  	%rd20241, %rd29007, 4294967295;
	add.s64 	%rd20242, %rd20241, %rd20240;
	setp.lt.u64 	%p3030, %rd20242, %rd1363;
	selp.s32 	%r6895, -1, 0, %p3030;
	cvt.u32.u64 	%r6896, %rd20242;
	sub.s32 	%r9299, %r6896, %r6889;
	add.s32 	%r6897, %r9300, %r6895;
	sub.s32 	%r9300, %r6897, %r6814;
$L__BB1_1778:
	setp.gt.u32 	%p3031, %r9300, %r6814;
	@%p3031 bra 	$L__BB1_1791;
	bra.uni 	$L__BB1_1792;
$L__BB1_1779:
	cvt.u32.u64 	%r6898, %rd1363;
	setp.gt.u32 	%p3033, %r9299, %r6898;
	@%p3033 bra 	$L__BB1_1791;
	setp.lt.u32 	%p3034, %r9299, %r6898;
	@%p3034 bra 	$L__BB1_1793;
	cvt.u32.u64 	%r6900, %rd1364;
	setp.gt.u32 	%p3035, %r9298, %r6900;
	@%p3035 bra 	$L__BB1_1791;
	setp.lt.u32 	%p3036, %r9298, %r6900;
	@%p3036 bra 	$L__BB1_1793;
	cvt.u32.u64 	%r6902, %rd1365;
	setp.gt.u32 	%p3037, %r9297, %r6902;
	@%p3037 bra 	$L__BB1_1791;
	setp.lt.u32 	%p3038, %r9297, %r6902;
	@%p3038 bra 	$L__BB1_1793;
	cvt.u32.u64 	%r6904, %rd1362;
	setp.gt.u32 	%p3039, %r9296, %r6904;
	@%p3039 bra 	$L__BB1_1791;
	setp.lt.u32 	%p3040, %r9296, %r6904;
	@%p3040 bra 	$L__BB1_1793;
	cvt.u32.u64 	%r6906, %rd1366;
	setp.gt.u32 	%p3041, %r9295, %r6906;
	@%p3041 bra 	$L__BB1_1791;
	setp.lt.u32 	%p3042, %r9295, %r6906;
	@%p3042 bra 	$L__BB1_1793;
	cvt.u32.u64 	%r6908, %rd1361;
	setp.gt.u32 	%p3043, %r9294, %r6908;
	@%p3043 bra 	$L__BB1_1791;
	setp.lt.u32 	%p3044, %r9294, %r6908;
	setp.lt.u32 	%p3045, %r9293, %r2420;
	or.pred  	%p3046, %p3044, %p3045;
	@%p3046 bra 	$L__BB1_1793;
$L__BB1_1791:
	cvt.u32.u64 	%r6910, %rd1363;
	cvt.u32.u64 	%r6911, %rd1362;
	cvt.u32.u64 	%r6912, %rd1366;
	cvt.u32.u64 	%r6913, %rd1361;
	cvt.u32.u64 	%r6914, %rd1364;
	cvt.u32.u64 	%r6915, %rd1365;
	setp.lt.u32 	%p3047, %r9293, %r2420;
	selp.s64 	%rd20243, -1, 0, %p3047;
	sub.s32 	%r9293, %r9293, %r2420;
	cvt.u64.u32 	%rd20244, %r9294;
	add.s64 	%rd20245, %rd20243, %rd20244;
	setp.lt.u64 	%p3048, %rd20245, %rd1361;
	selp.s64 	%rd20246, -1, 0, %p3048;
	cvt.u32.u64 	%r6916, %rd20245;
	sub.s32 	%r9294, %r6916, %r6913;
	cvt.u64.u32 	%rd20247, %r9295;
	add.s64 	%rd20248, %rd20246, %rd20247;
	setp.lt.u64 	%p3049, %rd20248, %rd1366;
	selp.s64 	%rd20249, -1, 0, %p3049;
	cvt.u32.u64 	%r6917, %rd20248;
	sub.s32 	%r9295, %r6917, %r6912;
	cvt.u64.u32 	%rd20250, %r9296;
	add.s64 	%rd20251, %rd20249, %rd20250;
	setp.lt.u64 	%p3050, %rd20251, %rd1362;
	selp.s64 	%rd20252, -1, 0, %p3050;
	cvt.u32.u64 	%r6918, %rd20251;
	sub.s32 	%r9296, %r6918, %r6911;
	cvt.u64.u32 	%rd20253, %r9297;
	add.s64 	%rd20254, %rd20252, %rd20253;
	setp.lt.u64 	%p3051, %rd20254, %rd1365;
	selp.s64 	%rd20255, -1, 0, %p3051;
	cvt.u32.u64 	%r6919, %rd20254;
	sub.s32 	%r9297, %r6919, %r6915;
	cvt.u64.u32 	%rd20256, %r9298;
	add.s64 	%rd20257, %rd20255, %rd20256;
	setp.lt.u64 	%p3052, %rd20257, %rd1364;
	selp.s64 	%rd20258, -1, 0, %p3052;
	cvt.u32.u64 	%r6920, %rd20257;
	sub.s32 	%r9298, %r6920, %r6914;
	cvt.u64.u32 	%rd20259, %r9299;
	add.s64 	%rd20260, %rd20258, %rd20259;
	setp.lt.u64 	%p3053, %rd20260, %rd1363;
	selp.s32 	%r6921, -1, 0, %p3053;
	cvt.u32.u64 	%r6922, %rd20260;
	sub.s32 	%r9299, %r6922, %r6910;
	add.s32 	%r6923, %r9300, %r6921;
	sub.s32 	%r9300, %r6923, %r6814;
	bra.uni 	$L__BB1_1793;
$L__BB1_1792:
	setp.lt.u32 	%p3032, %r9300, %r6814;
	@%p3032 bra 	$L__BB1_1793;
	bra.uni 	$L__BB1_1779;
$L__BB1_1793:
	mul.wide.u32 	%rd20261, %r9598, %r9598;
	cvt.u32.u64 	%r6924, %rd20261;
	shr.u64 	%rd20262, %rd20261, 32;
	mul.wide.u32 	%rd20263, %r9597, %r9598;
	add.s64 	%rd20264, %rd20262, %rd20263;
	shr.u64 	%rd20265, %rd20264, 32;
	mul.wide.u32 	%rd20266, %r9596, %r9598;
	add.s64 	%rd20267, %rd20265, %rd20266;
	shr.u64 	%rd20268, %rd20267, 32;
	mul.wide.u32 	%rd20269, %r9595, %r9598;
	add.s64 	%rd20270, %rd20268, %rd20269;
	shr.u64 	%rd20271, %rd20270, 32;
	mul.wide.u32 	%rd20272, %r9594, %r9598;
	add.s64 	%rd20273, %rd20271, %rd20272;
	shr.u64 	%rd20274, %rd20273, 32;
	mul.wide.u32 	%rd20275, %r9593, %r9598;
	add.s64 	%rd20276, %rd20274, %rd20275;
	shr.u64 	%rd20277, %rd20276, 32;
	mul.wide.u32 	%rd20278, %r9592, %r9598;
	add.s64 	%rd20279, %rd20277, %rd20278;
	shr.u64 	%rd20280, %rd20279, 32;
	mul.wide.u32 	%rd20281, %r9591, %r9598;
	add.s64 	%rd20282, %rd20280, %rd20281;
	shr.u64 	%rd20283, %rd20282, 32;
	and.b64  	%rd20284, %rd20264, 4294967295;
	add.s64 	%rd20285, %rd20263, %rd20284;
	shr.u64 	%rd20286, %rd20285, 32;
	and.b64  	%rd20287, %rd20267, 4294967295;
	mul.wide.u32 	%rd20288, %r9597, %r9597;
	add.s64 	%rd20289, %rd20286, %rd20287;
	add.s64 	%rd20290, %rd20289, %rd20288;
	shr.u64 	%rd20291, %rd20290, 32;
	and.b64  	%rd20292, %rd20270, 4294967295;
	mul.wide.u32 	%rd20293, %r9596, %r9597;
	add.s64 	%rd20294, %rd20291, %rd20292;
	add.s64 	%rd20295, %rd20294, %rd20293;
	shr.u64 	%rd20296, %rd20295, 32;
	and.b64  	%rd20297, %rd20273, 4294967295;
	mul.wide.u32 	%rd20298, %r9595, %r9597;
	add.s64 	%rd20299, %rd20296, %rd20297;
	add.s64 	%rd20300, %rd20299, %rd20298;
	shr.u64 	%rd20301, %rd20300, 32;
	and.b64  	%rd20302, %rd20276, 4294967295;
	mul.wide.u32 	%rd20303, %r9594, %r9597;
	add.s64 	%rd20304, %rd20301, %rd20302;
	add.s64 	%rd20305, %rd20304, %rd20303;
	shr.u64 	%rd20306, %rd20305, 32;
	and.b64  	%rd20307, %rd20279, 4294967295;
	mul.wide.u32 	%rd20308, %r9593, %r9597;
	add.s64 	%rd20309, %rd20306, %rd20307;
	add.s64 	%rd20310, %rd20309, %rd20308;
	shr.u64 	%rd20311, %rd20310, 32;
	and.b64  	%rd20312, %rd20282, 4294967295;
	mul.wide.u32 	%rd20313, %r9592, %r9597;
	add.s64 	%rd20314, %rd20311, %rd20312;
	add.s64 	%rd20315, %rd20314, %rd20313;
	shr.u64 	%rd20316, %rd20315, 32;
	mul.wide.u32 	%rd20317, %r9591, %r9597;
	add.s64 	%rd20318, %rd20316, %rd20283;
	add.s64 	%rd20319, %rd20318, %rd20317;
	shr.u64 	%rd20320, %rd20319, 32;
	and.b64  	%rd20321, %rd20290, 4294967295;
	add.s64 	%rd20322, %rd20266, %rd20321;
	shr.u64 	%rd20323, %rd20322, 32;
	and.b64  	%rd20324, %rd20295, 4294967295;
	add.s64 	%rd20325, %rd20323, %rd20324;
	add.s64 	%rd20326, %rd20325, %rd20293;
	shr.u64 	%rd20327, %rd20326, 32;
	and.b64  	%rd20328, %rd20300, 4294967295;
	mul.wide.u32 	%rd20329, %r9596, %r9596;
	add.s64 	%rd20330, %rd20327, %rd20328;
	add.s64 	%rd20331, %rd20330, %rd20329;
	shr.u64 	%rd20332, %rd20331, 32;
	and.b64  	%rd20333, %rd20305, 4294967295;
	mul.wide.u32 	%rd20334, %r9595, %r9596;
	add.s64 	%rd20335, %rd20332, %rd20333;
	add.s64 	%rd20336, %rd20335, %rd20334;
	shr.u64 	%rd20337, %rd20336, 32;
	and.b64  	%rd20338, %rd20310, 4294967295;
	mul.wide.u32 	%rd20339, %r9594, %r9596;
	add.s64 	%rd20340, %rd20337, %rd20338;
	add.s64 	%rd20341, %rd20340, %rd20339;
	shr.u64 	%rd20342, %rd20341, 32;
	and.b64  	%rd20343, %rd20315, 4294967295;
	mul.wide.u32 	%rd20344, %r9593, %r9596;
	add.s64 	%rd20345, %rd20342, %rd20343;
	add.s64 	%rd20346, %rd20345, %rd20344;
	shr.u64 	%rd20347, %rd20346, 32;
	and.b64  	%rd20348, %rd20319, 4294967295;
	mul.wide.u32 	%rd20349, %r9592, %r9596;
	add.s64 	%rd20350, %rd20347, %rd20348;
	add.s64 	%rd20351, %rd20350, %rd20349;
	shr.u64 	%rd20352, %rd20351, 32;
	mul.wide.u32 	%rd20353, %r9591, %r9596;
	add.s64 	%rd20354, %rd20352, %rd20320;
	add.s64 	%rd20355, %rd20354, %rd20353;
	shr.u64 	%rd20356, %rd20355, 32;
	and.b64  	%rd20357, %rd20326, 4294967295;
	add.s64 	%rd20358, %rd20269, %rd20357;
	shr.u64 	%rd20359, %rd20358, 32;
	and.b64  	%rd20360, %rd20331, 4294967295;
	add.s64 	%rd20361, %rd20359, %rd20360;
	add.s64 	%rd20362, %rd20361, %rd20298;
	shr.u64 	%rd20363, %rd20362, 32;
	and.b64  	%rd20364, %rd20336, 4294967295;
	add.s64 	%rd20365, %rd20363, %rd20364;
	add.s64 	%rd20366, %rd20365, %rd20334;
	shr.u64 	%rd20367, %rd20366, 32;
	and.b64  	%rd20368, %rd20341, 4294967295;
	mul.wide.u32 	%rd20369, %r9595, %r9595;
	add.s64 	%rd20370, %rd20367, %rd20368;
	add.s64 	%rd20371, %rd20370, %rd20369;
	shr.u64 	%rd20372, %rd20371, 32;
	and.b64  	%rd20373, %rd20346, 4294967295;
	mul.wide.u32 	%rd20374, %r9594, %r9595;
	add.s64 	%rd20375, %rd20372, %rd20373;
	add.s64 	%rd20376, %rd20375, %rd20374;
	shr.u64 	%rd20377, %rd20376, 32;
	and.b64  	%rd20378, %rd20351, 4294967295;
	mul.wide.u32 	%rd20379, %r9593, %r9595;
	add.s64 	%rd20380, %rd20377, %rd20378;
	add.s64 	%rd20381, %rd20380, %rd20379;
	shr.u64 	%rd20382, %rd20381, 32;
	and.b64  	%rd20383, %rd20355, 4294967295;
	mul.wide.u32 	%rd20384, %r9592, %r9595;
	add.s64 	%rd20385, %rd20382, %rd20383;
	add.s64 	%rd20386, %rd20385, %rd20384;
	shr.u64 	%rd20387, %rd20386, 32;
	mul.wide.u32 	%rd20388, %r9591, %r9595;
	add.s64 	%rd20389, %rd20387, %rd20356;
	add.s64 	%rd20390, %rd20389, %rd20388;
	shr.u64 	%rd20391, %rd20390, 32;
	and.b64  	%rd20392, %rd20362, 4294967295;
	add.s64 	%rd20393, %rd20272, %rd20392;
	shr.u64 	%rd20394, %rd20393, 32;
	and.b64  	%rd20395, %rd20366, 4294967295;
	add.s64 	%rd20396, %rd20394, %rd20395;
	add.s64 	%rd20397, %rd20396, %rd20303;
	shr.u64 	%rd20398, %rd20397, 32;
	and.b64  	%rd20399, %rd20371, 4294967295;
	add.s64 	%rd20400, %rd20398, %rd20399;
	add.s64 	%rd20401, %rd20400, %rd20339;
	shr.u64 	%rd20402, %rd20401, 32;
	and.b64  	%rd20403, %rd20376, 4294967295;
	add.s64 	%rd20404, %rd20402, %rd20403;
	add.s64 	%rd20405, %rd20404, %rd20374;
	shr.u64 	%rd20406, %rd20405, 32;
	and.b64  	%rd20407, %rd20381, 4294967295;
	mul.wide.u32 	%rd20408, %r9594, %r9594;
	add.s64 	%rd20409, %rd20406, %rd20407;
	add.s64 	%rd20410, %rd20409, %rd20408;
	shr.u64 	%rd20411, %rd20410, 32;
	and.b64  	%rd20412, %rd20386, 4294967295;
	mul.wide.u32 	%rd20413, %r9593, %r9594;
	add.s64 	%rd20414, %rd20411, %rd20412;
	add.s64 	%rd20415, %rd20414, %rd20413;
	shr.u64 	%rd20416, %rd20415, 32;
	and.b64  	%rd20417, %rd20390, 4294967295;
	mul.wide.u32 	%rd20418, %r9592, %r9594;
	add.s64 	%rd20419, %rd20416, %rd20417;
	add.s64 	%rd20420, %rd20419, %rd20418;
	shr.u64 	%rd20421, %rd20420, 32;
	mul.wide.u32 	%rd20422, %r9591, %r9594;
	add.s64 	%rd20423, %rd20421, %rd20391;
	add.s64 	%rd20424, %rd20423, %rd20422;
	shr.u64 	%rd20425, %rd20424, 32;
	and.b64  	%rd20426, %rd20397, 4294967295;
	add.s64 	%rd20427, %rd20275, %rd20426;
	shr.u64 	%rd20428, %rd20427, 32;
	and.b64  	%rd20429, %rd20401, 4294967295;
	add.s64 	%rd20430, %rd20428, %rd20429;
	add.s64 	%rd20431, %rd20430, %rd20308;
	shr.u64 	%rd20432, %rd20431, 32;
	and.b64  	%rd20433, %rd20405, 4294967295;
	add.s64 	%rd20434, %rd20432, %rd20433;
	add.s64 	%rd20435, %rd20434, %rd20344;
	shr.u64 	%rd20436, %rd20435, 32;
	and.b64  	%rd20437, %rd20410, 4294967295;
	add.s64 	%rd20438, %rd20436, %rd20437;
	add.s64 	%rd20439, %rd20438, %rd20379;
	shr.u64 	%rd20440, %rd20439, 32;
	and.b64  	%rd20441, %rd20415, 4294967295;
	add.s64 	%rd20442, %rd20440, %rd20441;
	add.s64 	%rd20443, %rd20442, %rd20413;
	shr.u64 	%rd20444, %rd20443, 32;
	and.b64  	%rd20445, %rd20420, 4294967295;
	mul.wide.u32 	%rd20446, %r9593, %r9593;
	add.s64 	%rd20447, %rd20444, %rd20445;
	add.s64 	%rd20448, %rd20447, %rd20446;
	shr.u64 	%rd20449, %rd20448, 32;
	and.b64  	%rd20450, %rd20424, 4294967295;
	mul.wide.u32 	%rd20451, %r9592, %r9593;
	add.s64 	%rd20452, %rd20449, %rd20450;
	add.s64 	%rd20453, %rd20452, %rd20451;
	shr.u64 	%rd20454, %rd20453, 32;
	mul.wide.u32 	%rd20455, %r9591, %r9593;
	add.s64 	%rd20456, %rd20454, %rd20425;
	add.s64 	%rd20457, %rd20456, %rd20455;
	shr.u64 	%rd20458, %rd20457, 32;
	and.b64  	%rd20459, %rd20431, 4294967295;
	add.s64 	%rd20460, %rd20278, %rd20459;
	shr.u64 	%rd20461, %rd20460, 32;
	and.b64  	%rd20462, %rd20435, 4294967295;
	add.s64 	%rd20463, %rd20461, %rd20462;
	add.s64 	%rd20464, %rd20463, %rd20313;
	shr.u64 	%rd20465, %rd20464, 32;
	and.b64  	%rd20466, %rd20439, 4294967295;
	add.s64 	%rd20467, %rd20465, %rd20466;
	add.s64 	%rd20468, %rd20467, %rd20349;
	shr.u64 	%rd20469, %rd20468, 32;
	and.b64  	%rd20470, %rd20443, 4294967295;
	add.s64 	%rd20471, %rd20469, %rd20470;
	add.s64 	%rd20472, %rd20471, %rd20384;
	shr.u64 	%rd20473, %rd20472, 32;
	and.b64  	%rd20474, %rd20448, 4294967295;
	add.s64 	%rd20475, %rd20473, %rd20474;
	add.s64 	%rd20476, %rd20475, %rd20418;
	shr.u64 	%rd20477, %rd20476, 32;
	and.b64  	%rd20478, %rd20453, 4294967295;
	add.s64 	%rd20479, %rd20477, %rd20478;
	add.s64 	%rd20480, %rd20479, %rd20451;
	shr.u64 	%rd20481, %rd20480, 32;
	and.b64  	%rd20482, %rd20457, 4294967295;
	mul.wide.u32 	%rd20483, %r9592, %r9592;
	add.s64 	%rd20484, %rd20481, %rd20482;
	add.s64 	%rd20485, %rd20484, %rd20483;
	shr.u64 	%rd20486, %rd20485, 32;
	mul.wide.u32 	%rd20487, %r9591, %r9592;
	add.s64 	%rd20488, %rd20486, %rd20458;
	add.s64 	%rd20489, %rd20488, %rd20487;
	shr.u64 	%rd20490, %rd20489, 32;
	and.b64  	%rd20491, %rd20464, 4294967295;
	add.s64 	%rd20492, %rd20281, %rd20491;
	shr.u64 	%rd20493, %rd20492, 32;
	and.b64  	%rd20494, %rd20468, 4294967295;
	add.s64 	%rd20495, %rd20493, %rd20494;
	add.s64 	%rd20496, %rd20495, %rd20317;
	shr.u64 	%rd20497, %rd20496, 32;
	and.b64  	%rd20498, %rd20472, 4294967295;
	add.s64 	%rd20499, %rd20497, %rd20498;
	add.s64 	%rd20500, %rd20499, %rd20353;
	shr.u64 	%rd20501, %rd20500, 32;
	and.b64  	%rd20502, %rd20476, 4294967295;
	add.s64 	%rd20503, %rd20501, %rd20502;
	add.s64 	%rd20504, %rd20503, %rd20388;
	shr.u64 	%rd20505, %rd20504, 32;
	and.b64  	%rd20506, %rd20480, 4294967295;
	add.s64 	%rd20507, %rd20505, %rd20506;
	add.s64 	%rd20508, %rd20507, %rd20422;
	shr.u64 	%rd20509, %rd20508, 32;
	and.b64  	%rd20510, %rd20485, 4294967295;
	add.s64 	%rd20511, %rd20509, %rd20510;
	add.s64 	%rd20512, %rd20511, %rd20455;
	shr.u64 	%rd20513, %rd20512, 32;
	and.b64  	%rd20514, %rd20489, 4294967295;
	add.s64 	%rd20515, %rd20513, %rd20514;
	add.s64 	%rd20516, %rd20515, %rd20487;
	shr.u64 	%rd20517, %rd20516, 32;
	mul.wide.u32 	%rd20518, %r9591, %r9591;
	add.s64 	%rd20519, %rd20517, %rd20490;
	add.s64 	%rd20520, %rd20519, %rd20518;
	shr.u64 	%rd20521, %rd20520, 32;
	{ .reg .b32 tmp; mov.b64 {tmp, %r6925}, %rd20520; }
	and.b64  	%rd20522, %rd20496, 4294967295;
	mul.lo.s64 	%rd20523, %rd20522, 977;
	cvt.u32.u64 	%r6926, %rd20523;
	shr.u64 	%rd20524, %rd20523, 32;
	and.b64  	%rd20525, %rd20500, 4294967295;
	mad.lo.s64 	%rd20526, %rd20525, 977, %rd20524;
	shr.u64 	%rd20527, %rd20526, 32;
	and.b64  	%rd20528, %rd20504, 4294967295;
	mad.lo.s64 	%rd20529, %rd20528, 977, %rd20527;
	shr.u64 	%rd20530, %rd20529, 32;
	and.b64  	%rd20531, %rd20508, 4294967295;
	mad.lo.s64 	%rd20532, %rd20531, 977, %rd20530;
	shr.u64 	%rd20533, %rd20532, 32;
	and.b64  	%rd20534, %rd20512, 4294967295;
	mad.lo.s64 	%rd20535, %rd20534, 977, %rd20533;
	shr.u64 	%rd20536, %rd20535, 32;
	and.b64  	%rd20537, %rd20516, 4294967295;
	mad.lo.s64 	%rd20538, %rd20537, 977, %rd20536;
	shr.u64 	%rd20539, %rd20538, 32;
	and.b64  	%rd20540, %rd20520, 4294967295;
	mad.lo.s64 	%rd20541, %rd20540, 977, %rd20539;
	shr.u64 	%rd20542, %rd20541, 32;
	mad.lo.s64 	%rd20543, %rd20521, 977, %rd20542;
	{ .reg .b32 tmp; mov.b64 {tmp, %r6927}, %rd20543; }
	add.s32 	%r9310, %r6924, %r6926;
	setp.lt.u32 	%p3055, %r9310, %r6924;
	selp.u64 	%rd20544, 1, 0, %p3055;
	and.b64  	%rd20545, %rd20285, 4294967295;
	and.b64  	%rd20546, %rd20526, 4294967295;
	add.s64 	%rd20547, %rd20545, %rd20544;
	add.s64 	%rd20548, %rd20547, %rd20546;
	shr.u64 	%rd20549, %rd20548, 32;
	and.b64  	%rd20550, %rd20322, 4294967295;
	and.b64  	%rd20551, %rd20529, 4294967295;
	add.s64 	%rd20552, %rd20549, %rd20550;
	add.s64 	%rd20553, %rd20552, %rd20551;
	shr.u64 	%rd20554, %rd20553, 32;
	and.b64  	%rd20555, %rd20358, 4294967295;
	and.b64  	%rd20556, %rd20532, 4294967295;
	add.s64 	%rd20557, %rd20554, %rd20555;
	add.s64 	%rd20558, %rd20557, %rd20556;
	shr.u64 	%rd20559, %rd20558, 32;
	and.b64  	%rd20560, %rd20393, 4294967295;
	and.b64  	%rd20561, %rd20535, 4294967295;
	add.s64 	%rd20562, %rd20559, %rd20560;
	add.s64 	%rd20563, %rd20562, %rd20561;
	shr.u64 	%rd20564, %rd20563, 32;
	and.b64  	%rd20565, %rd20427, 4294967295;
	and.b64  	%rd20566, %rd20538, 4294967295;
	add.s64 	%rd20567, %rd20564, %rd20565;
	add.s64 	%rd20568, %rd20567, %rd20566;
	shr.u64 	%rd20569, %rd20568, 32;
	and.b64  	%rd20570, %rd20460, 4294967295;
	and.b64  	%rd20571, %rd20541, 4294967295;
	add.s64 	%rd20572, %rd20569, %rd20570;
	add.s64 	%rd20573, %rd20572, %rd20571;
	shr.u64 	%rd20574, %rd20573, 32;
	and.b64  	%rd20575, %rd20492, 4294967295;
	and.b64  	%rd20576, %rd20543, 4294967295;
	add.s64 	%rd20577, %rd20574, %rd20575;
	add.s64 	%rd20578, %rd20577, %rd20576;
	{ .reg .b32 tmp; mov.b64 {tmp, %r6928}, %rd20578; }
	add.s32 	%r6929, %r6928, %r6927;
	and.b64  	%rd20579, %rd20548, 4294967295;
	add.s64 	%rd29009, %rd20579, %rd20522;
	shr.u64 	%rd20580, %rd29009, 32;
	and.b64  	%rd20581, %rd20553, 4294967295;
	add.s64 	%rd20582, %rd20580, %rd20581;
	add.s64 	%rd29010, %rd20582, %rd20525;
	shr.u64 	%rd20583, %rd29010, 32;
	and.b64  	%rd20584, %rd20558, 4294967295;
	add.s64 	%rd20585, %rd20583, %rd20584;
	add.s64 	%rd29011, %rd20585, %rd20528;
	shr.u64 	%rd20586, %rd29011, 32;
	and.b64  	%rd20587, %rd20563, 4294967295;
	add.s64 	%rd20588, %rd20586, %rd20587;
	add.s64 	%rd29012, %rd20588, %rd20531;
	shr.u64 	%rd20589, %rd29012, 32;
	and.b64  	%rd20590, %rd20568, 4294967295;
	add.s64 	%rd20591, %rd20589, %rd20590;
	add.s64 	%rd29013, %rd20591, %rd20534;
	shr.u64 	%rd20592, %rd29013, 32;
	and.b64  	%rd20593, %rd20573, 4294967295;
	add.s64 	%rd20594, %rd20592, %rd20593;
	add.s64 	%rd29014, %rd20594, %rd20537;
	shr.u64 	%rd20595, %rd29014, 32;
	and.b64  	%rd20596, %rd20578, 4294967295;
	add.s64 	%rd20597, %rd20595, %rd20596;
	add.s64 	%rd29015, %rd20597, %rd20540;
	{ .reg .b32 tmp; mov.b64 {tmp, %r6930}, %rd29015; }
	add.s32 	%r6931, %r6929, %r6930;
	add.s32 	%r2505, %r6931, %r6925;
	setp.eq.s32 	%p3056, %r2505, 0;
	mov.pred 	%p4582, 0;
	@%p3056 bra 	$L__BB1_1795;
	cvt.u64.u32 	%rd20598, %r2505;
	mul.wide.u32 	%rd20599, %r2505, 977;
	cvt.u32.u64 	%r6932, %rd20599;
	shr.u64 	%rd20600, %rd20599, 32;
	add.s64 	%rd20601, %rd20600, %rd20598;
	shr.u64 	%rd20602, %rd20601, 32;
	add.s32 	%r2506, %r9310, %r6932;
	setp.lt.u32 	%p3057, %r2506, %r9310;
	selp.u64 	%rd20603, 1, 0, %p3057;
	and.b64  	%rd20604, %rd29009, 4294967295;
	and.b64  	%rd20605, %rd20601, 4294967295;
	add.s64 	%rd20606, %rd20604, %rd20603;
	add.s64 	%rd29009, %rd20606, %rd20605;
	shr.u64 	%rd20607, %rd29009, 32;
	and.b64  	%rd20608, %rd29010, 4294967295;
	add.s64 	%rd20609, %rd20607, %rd20608;
	add.s64 	%rd29010, %rd20609, %rd20602;
	shr.u64 	%rd20610, %rd29010, 32;
	and.b64  	%rd20611, %rd29011, 4294967295;
	add.s64 	%rd29011, %rd20610, %rd20611;
	shr.u64 	%rd20612, %rd29011, 32;
	and.b64  	%rd20613, %rd29012, 4294967295;
	add.s64 	%rd29012, %rd20612, %rd20613;
	shr.u64 	%rd20614, %rd29012, 32;
	and.b64  	%rd20615, %rd29013, 4294967295;
	add.s64 	%rd29013, %rd20614, %rd20615;
	shr.u64 	%rd20616, %rd29013, 32;
	and.b64  	%rd20617, %rd29014, 4294967295;
	add.s64 	%rd29014, %rd20616, %rd20617;
	shr.u64 	%rd20618, %rd29014, 32;
	and.b64  	%rd20619, %rd29015, 4294967295;
	add.s64 	%rd29015, %rd20618, %rd20619;
	setp.gt.u64 	%p4582, %rd29015, 4294967295;
	mov.u32 	%r9310, %r2506;
$L__BB1_1795:
	ld.const.u32 	%rd1409, [const_p+4];
	ld.const.u32 	%rd1410, [const_p+12];
	ld.const.u32 	%rd1411, [const_p+24];
	ld.const.u32 	%rd1412, [const_p+20];
	ld.const.u32 	%rd1413, [const_p+16];
	ld.const.u32 	%rd1414, [const_p+8];
	ld.const.u32 	%r2508, [const_p];
	cvt.u32.u64 	%r9317, %rd29015;
	cvt.u32.u64 	%r9316, %rd29014;
	cvt.u32.u64 	%r9315, %rd29013;
	cvt.u32.u64 	%r9314, %rd29012;
	cvt.u32.u64 	%r9313, %rd29011;
	cvt.u32.u64 	%r9312, %rd29010;
	cvt.u32.u64 	%r9311, %rd29009;
	ld.const.u32 	%r6933, [const_p+28];
	setp.lt.u32 	%p3058, %r6933, %r9317;
	or.pred  	%p3059, %p4582, %p3058;
	@%p3059 bra 	$L__BB1_1809;
	setp.gt.u32 	%p3060, %r6933, %r9317;
	@%p3060 bra 	$L__BB1_1810;
	cvt.u32.u64 	%r6934, %rd1411;
	setp.lt.u32 	%p3061, %r6934, %r9316;
	@%p3061 bra 	$L__BB1_1809;
	cvt.u32.u64 	%r6935, %rd1411;
	setp.gt.u32 	%p3062, %r6935, %r9316;
	@%p3062 bra 	$L__BB1_1810;
	cvt.u32.u64 	%r6936, %rd1412;
	setp.lt.u32 	%p3063, %r6936, %r9315;
	@%p3063 bra 	$L__BB1_1809;
	cvt.u32.u64 	%r6937, %rd1412;
	setp.gt.u32 	%p3064, %r6937, %r9315;
	@%p3064 bra 	$L__BB1_1810;
	cvt.u32.u64 	%r6938, %rd1413;
	setp.lt.u32 	%p3065, %r6938, %r9314;
	@%p3065 bra 	$L__BB1_1809;
	cvt.u32.u64 	%r6939, %rd1413;
	setp.gt.u32 	%p3066, %r6939, %r9314;
	@%p3066 bra 	$L__BB1_1810;
	cvt.u32.u64 	%r6940, %rd1410;
	setp.lt.u32 	%p3067, %r6940, %r9313;
	@%p3067 bra 	$L__BB1_1809;
	cvt.u32.u64 	%r6941, %rd1410;
	setp.gt.u32 	%p3068, %r6941, %r9313;
	@%p3068 bra 	$L__BB1_1810;
	cvt.u32.u64 	%r6942, %rd1414;
	setp.lt.u32 	%p3069, %r6942, %r9312;
	@%p3069 bra 	$L__BB1_1809;
	cvt.u32.u64 	%r6943, %rd1414;
	setp.gt.u32 	%p3070, %r6943, %r9312;
	@%p3070 bra 	$L__BB1_1810;
	cvt.u32.u64 	%r6944, %rd1409;
	setp.lt.u32 	%p3071, %r6944, %r9311;
	@%p3071 bra 	$L__BB1_1809;
	cvt.u32.u64 	%r6945, %rd1409;
	setp.gt.u32 	%p3072, %r6945, %r9311;
	setp.lt.u32 	%p3073, %r9310, %r2508;
	or.pred  	%p3074, %p3072, %p3073;
	@%p3074 bra 	$L__BB1_1810;
$L__BB1_1809:
	cvt.u32.u64 	%r6946, %rd1410;
	cvt.u32.u64 	%r6947, %rd1414;
	cvt.u32.u64 	%r6948, %rd1409;
	cvt.u32.u64 	%r6949, %rd1412;
	cvt.u32.u64 	%r6950, %rd1413;
	cvt.u32.u64 	%r6951, %rd1411;
	setp.lt.u32 	%p3075, %r9310, %r2508;
	selp.s64 	%rd20621, -1, 0, %p3075;
	sub.s32 	%r9310, %r9310, %r2508;
	and.b64  	%rd20622, %rd29009, 4294967295;
	add.s64 	%rd20623, %rd20622, %rd20621;
	setp.lt.u64 	%p3076, %rd20623, %rd1409;
	selp.s64 	%rd20624, -1, 0, %p3076;
	cvt.u32.u64 	%r6952, %rd20623;
	sub.s32 	%r9311, %r6952, %r6948;
	and.b64  	%rd20625, %rd29010, 4294967295;
	add.s64 	%rd20626, %rd20625, %rd20624;
	setp.lt.u64 	%p3077, %rd20626, %rd1414;
	selp.s64 	%rd20627, -1, 0, %p3077;
	cvt.u32.u64 	%r6953, %rd20626;
	sub.s32 	%r9312, %r6953, %r6947;
	and.b64  	%rd20628, %rd29011, 4294967295;
	add.s64 	%rd20629, %rd20628, %rd20627;
	setp.lt.u64 	%p3078, %rd20629, %rd1410;
	selp.s64 	%rd20630, -1, 0, %p3078;
	cvt.u32.u64 	%r6954, %rd20629;
	sub.s32 	%r9313, %r6954, %r6946;
	and.b64  	%rd20631, %rd29012, 4294967295;
	add.s64 	%rd20632, %rd20631, %rd20630;
	setp.lt.u64 	%p3079, %rd20632, %rd1413;
	selp.s64 	%rd20633, -1, 0, %p3079;
	cvt.u32.u64 	%r6955, %rd20632;
	sub.s32 	%r9314, %r6955, %r6950;
	and.b64  	%rd20634, %rd29013, 4294967295;
	add.s64 	%rd20635, %rd20634, %rd20633;
	setp.lt.u64 	%p3080, %rd20635, %rd1412;
	selp.s64 	%rd20636, -1, 0, %p3080;
	cvt.u32.u64 	%r6956, %rd20635;
	sub.s32 	%r9315, %r6956, %r6949;
	and.b64  	%rd20637, %rd29014, 4294967295;
	add.s64 	%rd20638, %rd20637, %rd20636;
	setp.lt.u64 	%p3081, %rd20638, %rd1411;
	selp.s32 	%r6957, -1, 0, %p3081;
	cvt.u32.u64 	%r6958, %rd20638;
	sub.s32 	%r9316, %r6958, %r6951;
	add.s32 	%r6959, %r9317, %r6957;
	sub.s32 	%r9317, %r6959, %r6933;
$L__BB1_1810:
	setp.gt.u32 	%p3082, %r9317, %r6933;
	@%p3082 bra 	$L__BB1_1823;
	bra.uni 	$L__BB1_1824;
$L__BB1_1811:
	cvt.u32.u64 	%r6960, %rd1411;
	setp.gt.u32 	%p3084, %r9316, %r6960;
	@%p3084 bra 	$L__BB1_1823;
	setp.lt.u32 	%p3085, %r9316, %r6960;
	@%p3085 bra 	$L__BB1_1825;
	cvt.u32.u64 	%r6962, %rd1412;
	setp.gt.u32 	%p3086, %r9315, %r6962;
	@%p3086 bra 	$L__BB1_1823;
	setp.lt.u32 	%p3087, %r9315, %r6962;
	@%p3087 bra 	$L__BB1_1825;
	cvt.u32.u64 	%r6964, %rd1413;
	setp.gt.u32 	%p3088, %r9314, %r6964;
	@%p3088 bra 	$L__BB1_1823;
	setp.lt.u32 	%p3089, %r9314, %r6964;
	@%p3089 bra 	$L__BB1_1825;
	cvt.u32.u64 	%r6966, %rd1410;
	setp.gt.u32 	%p3090, %r9313, %r6966;
	@%p3090 bra 	$L__BB1_1823;
	setp.lt.u32 	%p3091, %r9313, %r6966;
	@%p3091 bra 	$L__BB1_1825;
	cvt.u32.u64 	%r6968, %rd1414;
	setp.gt.u32 	%p3092, %r9312, %r6968;
	@%p3092 bra 	$L__BB1_1823;
	setp.lt.u32 	%p3093, %r9312, %r6968;
	@%p3093 bra 	$L__BB1_1825;
	cvt.u32.u64 	%r6970, %rd1409;
	setp.gt.u32 	%p3094, %r9311, %r6970;
	@%p3094 bra 	$L__BB1_1823;
	setp.lt.u32 	%p3095, %r9311, %r6970;
	setp.lt.u32 	%p3096, %r9310, %r2508;
	or.pred  	%p3097, %p3095, %p3096;
	@%p3097 bra 	$L__BB1_1825;
$L__BB1_1823:
	cvt.u32.u64 	%r6972, %rd1411;
	cvt.u32.u64 	%r6973, %rd1410;
	cvt.u32.u64 	%r6974, %rd1414;
	cvt.u32.u64 	%r6975, %rd1409;
	cvt.u32.u64 	%r6976, %rd1412;
	cvt.u32.u64 	%r6977, %rd1413;
	setp.lt.u32 	%p3098, %r9310, %r2508;
	selp.s64 	%rd20639, -1, 0, %p3098;
	sub.s32 	%r9310, %r9310, %r2508;
	cvt.u64.u32 	%rd20640, %r9311;
	add.s64 	%rd20641, %rd20639, %rd20640;
	setp.lt.u64 	%p3099, %rd20641, %rd1409;
	selp.s64 	%rd20642, -1, 0, %p3099;
	cvt.u32.u64 	%r6978, %rd20641;
	sub.s32 	%r9311, %r6978, %r6975;
	cvt.u64.u32 	%rd20643, %r9312;
	add.s64 	%rd20644, %rd20642, %rd20643;
	setp.lt.u64 	%p3100, %rd20644, %rd1414;
	selp.s64 	%rd20645, -1, 0, %p3100;
	cvt.u32.u64 	%r6979, %rd20644;
	sub.s32 	%r9312, %r6979, %r6974;
	cvt.u64.u32 	%rd20646, %r9313;
	add.s64 	%rd20647, %rd20645, %rd20646;
	setp.lt.u64 	%p3101, %rd20647, %rd1410;
	selp.s64 	%rd20648, -1, 0, %p3101;
	cvt.u32.u64 	%r6980, %rd20647;
	sub.s32 	%r9313, %r6980, %r6973;
	cvt.u64.u32 	%rd20649, %r9314;
	add.s64 	%rd20650, %rd20648, %rd20649;
	setp.lt.u64 	%p3102, %rd20650, %rd1413;
	selp.s64 	%rd20651, -1, 0, %p3102;
	cvt.u32.u64 	%r6981, %rd20650;
	sub.s32 	%r9314, %r6981, %r6977;
	cvt.u64.u32 	%rd20652, %r9315;
	add.s64 	%rd20653, %rd20651, %rd20652;
	setp.lt.u64 	%p3103, %rd20653, %rd1412;
	selp.s64 	%rd20654, -1, 0, %p3103;
	cvt.u32.u64 	%r6982, %rd20653;
	sub.s32 	%r9315, %r6982, %r6976;
	cvt.u64.u32 	%rd20655, %r9316;
	add.s64 	%rd20656, %rd20654, %rd20655;
	setp.lt.u64 	%p3104, %rd20656, %rd1411;
	selp.s32 	%r6983, -1, 0, %p3104;
	cvt.u32.u64 	%r6984, %rd20656;
	sub.s32 	%r9316, %r6984, %r6972;
	add.s32 	%r6985, %r9317, %r6983;
	sub.s32 	%r9317, %r6985, %r6933;
	bra.uni 	$L__BB1_1825;
$L__BB1_1824:
	setp.lt.u32 	%p3083, %r9317, %r6933;
	@%p3083 bra 	$L__BB1_1825;
	bra.uni 	$L__BB1_1811;
$L__BB1_1825:
	mul.wide.u32 	%rd20657, %r9310, 3;
	cvt.u32.u64 	%r6986, %rd20657;
	shr.u64 	%rd20658, %rd20657, 32;
	mul.wide.u32 	%rd20659, %r9311, 3;
	add.s64 	%rd20660, %rd20659, %rd20658;
	shr.u64 	%rd20661, %rd20660, 32;
	mul.wide.u32 	%rd20662, %r9312, 3;
	add.s64 	%rd20663, %rd20662, %rd20661;
	shr.u64 	%rd20664, %rd20663, 32;
	mul.wide.u32 	%rd20665, %r9313, 3;
	add.s64 	%rd20666, %rd20665, %rd20664;
	shr.u64 	%rd20667, %rd20666, 32;
	mul.wide.u32 	%rd20668, %r9314, 3;
	add.s64 	%rd20669, %rd20668, %rd20667;
	shr.u64 	%rd20670, %rd20669, 32;
	mul.wide.u32 	%rd20671, %r9315, 3;
	add.s64 	%rd20672, %rd20671, %rd20670;
	shr.u64 	%rd20673, %rd20672, 32;
	mul.wide.u32 	%rd20674, %r9316, 3;
	add.s64 	%rd20675, %rd20674, %rd20673;
	shr.u64 	%rd20676, %rd20675, 32;
	mul.wide.u32 	%rd20677, %r9317, 3;
	add.s64 	%rd20678, %rd20677, %rd20676;
	shr.u64 	%rd20679, %rd20678, 32;
	{ .reg .b32 tmp; mov.b64 {tmp, %r6987}, %rd20678; }
	mul.lo.s32 	%r6988, %r6987, 977;
	add.s32 	%r9327, %r6988, %r6986;
	setp.lt.u32 	%p3106, %r9327, %r6988;
	selp.u64 	%rd20680, 1, 0, %p3106;
	and.b64  	%rd20681, %rd20660, 4294967295;
	add.s64 	%rd20682, %rd20681, %rd20680;
	shr.u64 	%rd20683, %rd20682, 32;
	and.b64  	%rd20684, %rd20663, 4294967295;
	add.s64 	%rd20685, %rd20683, %rd20684;
	shr.u64 	%rd20686, %rd20685, 32;
	and.b64  	%rd20687, %rd20666, 4294967295;
	add.s64 	%rd20688, %rd20686, %rd20687;
	shr.u64 	%rd20689, %rd20688, 32;
	and.b64  	%rd20690, %rd20669, 4294967295;
	add.s64 	%rd20691, %rd20689, %rd20690;
	shr.u64 	%rd20692, %rd20691, 32;
	and.b64  	%rd20693, %rd20672, 4294967295;
	add.s64 	%rd20694, %rd20692, %rd20693;
	shr.u64 	%rd20695, %rd20694, 32;
	and.b64  	%rd20696, %rd20675, 4294967295;
	add.s64 	%rd20697, %rd20695, %rd20696;
	shr.u64 	%rd20698, %rd20697, 32;
	and.b64  	%rd20699, %rd20678, 4294967295;
	add.s64 	%rd20700, %rd20698, %rd20699;
	{ .reg .b32 tmp; mov.b64 {tmp, %r6989}, %rd20700; }
	and.b64  	%rd20701, %rd20682, 4294967295;
	add.s64 	%rd29016, %rd20701, %rd20679;
	shr.u64 	%rd20702, %rd29016, 32;
	and.b64  	%rd20703, %rd20685, 4294967295;
	add.s64 	%rd29017, %rd20702, %rd20703;
	shr.u64 	%rd20704, %rd29017, 32;
	and.b64  	%rd20705, %rd20688, 4294967295;
	add.s64 	%rd29018, %rd20704, %rd20705;
	shr.u64 	%rd20706, %rd29018, 32;
	and.b64  	%rd20707, %rd20691, 4294967295;
	add.s64 	%rd29019, %rd20706, %rd20707;
	shr.u64 	%rd20708, %rd29019, 32;
	and.b64  	%rd20709, %rd20694, 4294967295;
	add.s64 	%rd29020, %rd20708, %rd20709;
	shr.u64 	%rd20710, %rd29020, 32;
	and.b64  	%rd20711, %rd20697, 4294967295;
	add.s64 	%rd29021, %rd20710, %rd20711;
	shr.u64 	%rd20712, %rd29021, 32;
	and.b64  	%rd20713, %rd20700, 4294967295;
	add.s64 	%rd29022, %rd20712, %rd20713;
	{ .reg .b32 tmp; mov.b64 {tmp, %r6990}, %rd29022; }
	add.s32 	%r2550, %r6989, %r6990;
	setp.eq.s32 	%p3107, %r2550, 0;
	mov.pred 	%p4583, 0;
	@%p3107 bra 	$L__BB1_1827;
	mad.lo.s32 	%r2551, %r2550, 977, %r9327;
	setp.lt.u32 	%p3108, %r2551, %r9327;
	selp.u64 	%rd20714, 1, 0, %p3108;
	and.b64  	%rd20715, %rd29016, 4294967295;
	cvt.u64.u32 	%rd20716, %r2550;
	add.s64 	%rd20717, %rd20715, %rd20714;
	add.s64 	%rd29016, %rd20717, %rd20716;
	shr.u64 	%rd20718, %rd29016, 32;
	and.b64  	%rd20719, %rd29017, 4294967295;
	add.s64 	%rd29017, %rd20718, %rd20719;
	shr.u64 	%rd20720, %rd29017, 32;
	and.b64  	%rd20721, %rd29018, 4294967295;
	add.s64 	%rd29018, %rd20720, %rd20721;
	shr.u64 	%rd20722, %rd29018, 32;
	and.b64  	%rd20723, %rd29019, 4294967295;
	add.s64 	%rd29019, %rd20722, %rd20723;
	shr.u64 	%rd20724, %rd29019, 32;
	and.b64  	%rd20725, %rd29020, 4294967295;
	add.s64 	%rd29020, %rd20724, %rd20725;
	shr.u64 	%rd20726, %rd29020, 32;
	and.b64  	%rd20727, %rd29021, 4294967295;
	add.s64 	%rd29021, %rd20726, %rd20727;
	shr.u64 	%rd20728, %rd29021, 32;
	and.b64  	%rd20729, %rd29022, 4294967295;
	add.s64 	%rd29022, %rd20728, %rd20729;
	setp.gt.u64 	%p4583, %rd29022, 4294967295;
	mov.u32 	%r9327, %r2551;
$L__BB1_1827:
	cvt.u32.u64 	%r9334, %rd29022;
	cvt.u32.u64 	%r9333, %rd29021;
	cvt.u32.u64 	%r9332, %rd29020;
	cvt.u32.u64 	%r9331, %rd29019;
	cvt.u32.u64 	%r9330, %rd29018;
	cvt.u32.u64 	%r9329, %rd29017;
	cvt.u32.u64 	%r9328, %rd29016;
	setp.lt.u32 	%p3109, %r6933, %r9334;
	or.pred  	%p3110, %p4583, %p3109;
	@%p3110 bra 	$L__BB1_1841;
	setp.gt.u32 	%p3111, %r6933, %r9334;
	@%p3111 bra 	$L__BB1_1842;
	cvt.u32.u64 	%r6991, %rd1411;
	setp.lt.u32 	%p3112, %r6991, %r9333;
	@%p3112 bra 	$L__BB1_1841;
	cvt.u32.u64 	%r6992, %rd1411;
	setp.gt.u32 	%p3113, %r6992, %r9333;
	@%p3113 bra 	$L__BB1_1842;
	cvt.u32.u64 	%r6993, %rd1412;
	setp.lt.u32 	%p3114, %r6993, %r9332;
	@%p3114 bra 	$L__BB1_1841;
	cvt.u32.u64 	%r6994, %rd1412;
	setp.gt.u32 	%p3115, %r6994, %r9332;
	@%p3115 bra 	$L__BB1_1842;
	cvt.u32.u64 	%r6995, %rd1413;
	setp.lt.u32 	%p3116, %r6995, %r9331;
	@%p3116 bra 	$L__BB1_1841;
	cvt.u32.u64 	%r6996, %rd1413;
	setp.gt.u32 	%p3117, %r6996, %r9331;
	@%p3117 bra 	$L__BB1_1842;
	cvt.u32.u64 	%r6997, %rd1410;
	setp.lt.u32 	%p3118, %r6997, %r9330;
	@%p3118 bra 	$L__BB1_1841;
	cvt.u32.u64 	%r6998, %rd1410;
	setp.gt.u32 	%p3119, %r6998, %r9330;
	@%p3119 bra 	$L__BB1_1842;
	cvt.u32.u64 	%r6999, %rd1414;
	setp.lt.u32 	%p3120, %r6999, %r9329;
	@%p3120 bra 	$L__BB1_1841;
	cvt.u32.u64 	%r7000, %rd1414;
	setp.gt.u32 	%p3121, %r7000, %r9329;
	@%p3121 bra 	$L__BB1_1842;
	cvt.u32.u64 	%r7001, %rd1409;
	setp.lt.u32 	%p3122, %r7001, %r9328;
	@%p3122 bra 	$L__BB1_1841;
	cvt.u32.u64 	%r7002, %rd1409;
	setp.gt.u32 	%p3123, %r7002, %r9328;
	setp.lt.u32 	%p3124, %r9327, %r2508;
	or.pred  	%p3125, %p3123, %p3124;
	@%p3125 bra 	$L__BB1_1842;
$L__BB1_1841:
	cvt.u32.u64 	%r7003, %rd1410;
	cvt.u32.u64 	%r7004, %rd1414;
	cvt.u32.u64 	%r7005, %rd1409;
	cvt.u32.u64 	%r7006, %rd1412;
	cvt.u32.u64 	%r7007, %rd1413;
	cvt.u32.u64 	%r7008, %rd1411;
	setp.lt.u32 	%p3126, %r9327, %r2508;
	selp.s64 	%rd20731, -1, 0, %p3126;
	sub.s32 	%r9327, %r9327, %r2508;
	and.b64  	%rd20732, %rd29016, 4294967295;
	add.s64 	%rd20733, %rd20732, %rd20731;
	setp.lt.u64 	%p3127, %rd20733, %rd1409;
	selp.s64 	%rd20734, -1, 0, %p3127;
	cvt.u32.u64 	%r7009, %rd20733;
	sub.s32 	%r9328, %r7009, %r7005;
	and.b64  	%rd20735, %rd29017, 4294967295;
	add.s64 	%rd20736, %rd20735, %rd20734;
	setp.lt.u64 	%p3128, %rd20736, %rd1414;
	selp.s64 	%rd20737, -1, 0, %p3128;
	cvt.u32.u64 	%r7010, %rd20736;
	sub.s32 	%r9329, %r7010, %r7004;
	and.b64  	%rd20738, %rd29018, 4294967295;
	add.s64 	%rd20739, %rd20738, %rd20737;
	setp.lt.u64 	%p3129, %rd20739, %rd1410;
	selp.s64 	%rd20740, -1, 0, %p3129;
	cvt.u32.u64 	%r7011, %rd20739;
	sub.s32 	%r9330, %r7011, %r7003;
	and.b64  	%rd20741, %rd29019, 4294967295;
	add.s64 	%rd20742, %rd20741, %rd20740;
	setp.lt.u64 	%p3130, %rd20742, %rd1413;
	selp.s64 	%rd20743, -1, 0, %p3130;
	cvt.u32.u64 	%r7012, %rd20742;
	sub.s32 	%r9331, %r7012, %r7007;
	and.b64  	%rd20744, %rd29020, 4294967295;
	add.s64 	%rd20745, %rd20744, %rd20743;
	setp.lt.u64 	%p3131, %rd20745, %rd1412;
	selp.s64 	%rd20746, -1, 0, %p3131;
	cvt.u32.u64 	%r7013, %rd20745;
	sub.s32 	%r9332, %r7013, %r7006;
	and.b64  	%rd20747, %rd29021, 4294967295;
	add.s64 	%rd20748, %rd20747, %rd20746;
	setp.lt.u64 	%p3132, %rd20748, %rd1411;
	selp.s32 	%r7014, -1, 0, %p3132;
	cvt.u32.u64 	%r7015, %rd20748;
	sub.s32 	%r9333, %r7015, %r7008;
	add.s32 	%r7016, %r9334, %r7014;
	sub.s32 	%r9334, %r7016, %r6933;
$L__BB1_1842:
	setp.gt.u32 	%p3133, %r9334, %r6933;
	@%p3133 bra 	$L__BB1_1855;
	bra.uni 	$L__BB1_1856;
$L__BB1_1843:
	cvt.u32.u64 	%r7017, %rd1411;
	setp.gt.u32 	%p3135, %r9333, %r7017;
	@%p3135 bra 	$L__BB1_1855;
	setp.lt.u32 	%p3136, %r9333, %r7017;
	@%p3136 bra 	$L__BB1_1857;
	cvt.u32.u64 	%r7019, %rd1412;
	setp.gt.u32 	%p3137, %r9332, %r7019;
	@%p3137 bra 	$L__BB1_1855;
	setp.lt.u32 	%p3138, %r9332, %r7019;
	@%p3138 bra 	$L__BB1_1857;
	cvt.u32.u64 	%r7021, %rd1413;
	setp.gt.u32 	%p3139, %r9331, %r7021;
	@%p3139 bra 	$L__BB1_1855;
	setp.lt.u32 	%p3140, %r9331, %r7021;
	@%p3140 bra 	$L__BB1_1857;
	cvt.u32.u64 	%r7023, %rd1410;
	setp.gt.u32 	%p3141, %r9330, %r7023;
	@%p3141 bra 	$L__BB1_1855;
	setp.lt.u32 	%p3142, %r9330, %r7023;
	@%p3142 bra 	$L__BB1_1857;
	cvt.u32.u64 	%r7025, %rd1414;
	setp.gt.u32 	%p3143, %r9329, %r7025;
	@%p3143 bra 	$L__BB1_1855;
	setp.lt.u32 	%p3144, %r9329, %r7025;
	@%p3144 bra 	$L__BB1_1857;
	cvt.u32.u64 	%r7027, %rd1409;
	setp.gt.u32 	%p3145, %r9328, %r7027;
	@%p3145 bra 	$L__BB1_1855;
	setp.lt.u32 	%p3146, %r9328, %r7027;
	setp.lt.u32 	%p3147, %r9327, %r2508;
	or.pred  	%p3148, %p3146, %p3147;
	@%p3148 bra 	$L__BB1_1857;
$L__BB1_1855:
	cvt.u32.u64 	%r7029, %rd1411;
	cvt.u32.u64 	%r7030, %rd1410;
	cvt.u32.u64 	%r7031, %rd1414;
	cvt.u32.u64 	%r7032, %rd1409;
	cvt.u32.u64 	%r7033, %rd1412;
	cvt.u32.u64 	%r7034, %rd1413;
	setp.lt.u32 	%p3149, %r9327, %r2508;
	selp.s64 	%rd20749, -1, 0, %p3149;
	sub.s32 	%r9327, %r9327, %r2508;
	cvt.u64.u32 	%rd20750, %r9328;
	add.s64 	%rd20751, %rd20749, %rd20750;
	setp.lt.u64 	%p3150, %rd20751, %rd1409;
	selp.s64 	%rd20752, -1, 0, %p3150;
	cvt.u32.u64 	%r7035, %rd20751;
	sub.s32 	%r9328, %r7035, %r7032;
	cvt.u64.u32 	%rd20753, %r9329;
	add.s64 	%rd20754, %rd20752, %rd20753;
	setp.lt.u64 	%p3151, %rd20754, %rd1414;
	selp.s64 	%rd20755, -1, 0, %p3151;
	cvt.u32.u64 	%r7036, %rd20754;
	sub.s32 	%r9329, %r7036, %r7031;
	cvt.u64.u32 	%rd20756, %r9330;
	add.s64 	%rd20757, %rd20755, %rd20756;
	setp.lt.u64 	%p3152, %rd20757, %rd1410;
	selp.s64 	%rd20758, -1, 0, %p3152;
	cvt.u32.u64 	%r7037, %rd20757;
	sub.s32 	%r9330, %r7037, %r7030;
	cvt.u64.u32 	%rd20759, %r9331;
	add.s64 	%rd20760, %rd20758, %rd20759;
	setp.lt.u64 	%p3153, %rd20760, %rd1413;
	selp.s64 	%rd20761, -1, 0, %p3153;
	cvt.u32.u64 	%r7038, %rd20760;
	sub.s32 	%r9331, %r7038, %r7034;
	cvt.u64.u32 	%rd20762, %r9332;
	add.s64 	%rd20763, %rd20761, %rd20762;
	setp.lt.u64 	%p3154, %rd20763, %rd1412;
	selp.s64 	%rd20764, -1, 0, %p3154;
	cvt.u32.u64 	%r7039, %rd20763;
	sub.s32 	%r9332, %r7039, %r7033;
	cvt.u64.u32 	%rd20765, %r9333;
	add.s64 	%rd20766, %rd20764, %rd20765;
	setp.lt.u64 	%p3155, %rd20766, %rd1411;
	selp.s32 	%r7040, -1, 0, %p3155;
	cvt.u32.u64 	%r7041, %rd20766;
	sub.s32 	%r9333, %r7041, %r7029;
	add.s32 	%r7042, %r9334, %r7040;
	sub.s32 	%r9334, %r7042, %r6933;
	bra.uni 	$L__BB1_1857;
$L__BB1_1856:
	setp.lt.u32 	%p3134, %r9334, %r6933;
	@%p3134 bra 	$L__BB1_1857;
	bra.uni 	$L__BB1_1843;
$L__BB1_1857:
	mul.wide.u32 	%rd20767, %r9327, %r9327;
	cvt.u32.u64 	%r7043, %rd20767;
	shr.u64 	%rd20768, %rd20767, 32;
	mul.wide.u32 	%rd20769, %r9328, %r9327;
	add.s64 	%rd20770, %rd20768, %rd20769;
	shr.u64 	%rd20771, %rd20770, 32;
	mul.wide.u32 	%rd20772, %r9329, %r9327;
	add.s64 	%rd20773, %rd20771, %rd20772;
	shr.u64 	%rd20774, %rd20773, 32;
	mul.wide.u32 	%rd20775, %r9330, %r9327;
	add.s64 	%rd20776, %rd20774, %rd20775;
	shr.u64 	%rd20777, %rd20776, 32;
	mul.wide.u32 	%rd20778, %r9331, %r9327;
	add.s64 	%rd20779, %rd20777, %rd20778;
	shr.u64 	%rd20780, %rd20779, 32;
	mul.wide.u32 	%rd20781, %r9332, %r9327;
	add.s64 	%rd20782, %rd20780, %rd20781;
	shr.u64 	%rd20783, %rd20782, 32;
	mul.wide.u32 	%rd20784, %r9333, %r9327;
	add.s64 	%rd20785, %rd20783, %rd20784;
	shr.u64 	%rd20786, %rd20785, 32;
	mul.wide.u32 	%rd20787, %r9334, %r9327;
	add.s64 	%rd20788, %rd20786, %rd20787;
	shr.u64 	%rd20789, %rd20788, 32;
	and.b64  	%rd20790, %rd20770, 4294967295;
	add.s64 	%rd20791, %rd20769, %rd20790;
	shr.u64 	%rd20792, %rd20791, 32;
	and.b64  	%rd20793, %rd20773, 4294967295;
	mul.wide.u32 	%rd20794, %r9328, %r9328;
	add.s64 	%rd20795, %rd20792, %rd20793;
	add.s64 	%rd20796, %rd20795, %rd20794;
	shr.u64 	%rd20797, %rd20796, 32;
	and.b64  	%rd20798, %rd20776, 4294967295;
	mul.wide.u32 	%rd20799, %r9329, %r9328;
	add.s64 	%rd20800, %rd20797, %rd20798;
	add.s64 	%rd20801, %rd20800, %rd20799;
	shr.u64 	%rd20802, %rd20801, 32;
	and.b64  	%rd20803, %rd20779, 4294967295;
	mul.wide.u32 	%rd20804, %r9330, %r9328;
	add.s64 	%rd20805, %rd20802, %rd20803;
	add.s64 	%rd20806, %rd20805, %rd20804;
	shr.u64 	%rd20807, %rd20806, 32;
	and.b64  	%rd20808, %rd20782, 4294967295;
	mul.wide.u32 	%rd20809, %r9331, %r9328;
	add.s64 	%rd20810, %rd20807, %rd20808;
	add.s64 	%rd20811, %rd20810, %rd20809;
	shr.u64 	%rd20812, %rd20811, 32;
	and.b64  	%rd20813, %rd20785, 4294967295;
	mul.wide.u32 	%rd20814, %r9332, %r9328;
	add.s64 	%rd20815, %rd20812, %rd20813;
	add.s64 	%rd20816, %rd20815, %rd20814;
	shr.u64 	%rd20817, %rd20816, 32;
	and.b64  	%rd20818, %rd20788, 4294967295;
	mul.wide.u32 	%rd20819, %r9333, %r9328;
	add.s64 	%rd20820, %rd20817, %rd20818;
	add.s64 	%rd20821, %rd20820, %rd20819;
	shr.u64 	%rd20822, %rd20821, 32;
	mul.wide.u32 	%rd20823, %r9334, %r9328;
	add.s64 	%rd20824, %rd20822, %rd20789;
	add.s64 	%rd20825, %rd20824, %rd20823;
	shr.u64 	%rd20826, %rd20825, 32;
	and.b64  	%rd20827, %rd20796, 4294967295;
	add.s64 	%rd20828, %rd20772, %rd20827;
	shr.u64 	%rd20829, %rd20828, 32;
	and.b64  	%rd20830, %rd20801, 4294967295;
	add.s64 	%rd20831, %rd20829, %rd20830;
	add.s64 	%rd20832, %rd20831, %rd20799;
	shr.u64 	%rd20833, %rd20832, 32;
	and.b64  	%rd20834, %rd20806, 4294967295;
	mul.wide.u32 	%rd20835, %r9329, %r9329;
	add.s64 	%rd20836, %rd20833, %rd20834;
	add.s64 	%rd20837, %rd20836, %rd20835;
	shr.u64 	%rd20838, %rd20837, 32;
	and.b64  	%rd20839, %rd20811, 4294967295;
	mul.wide.u32 	%rd20840, %r9330, %r9329;
	add.s64 	%rd20841, %rd20838, %rd20839;
	add.s64 	%rd20842, %rd20841, %rd20840;
	shr.u64 	%rd20843, %rd20842, 32;
	and.b64  	%rd20844, %rd20816, 4294967295;
	mul.wide.u32 	%rd20845, %r9331, %r9329;
	add.s64 	%rd20846, %rd20843, %rd20844;
	add.s64 	%rd20847, %rd20846, %rd20845;
	shr.u64 	%rd20848, %rd20847, 32;
	and.b64  	%rd20849, %rd20821, 4294967295;
	mul.wide.u32 	%rd20850, %r9332, %r9329;
	add.s64 	%rd20851, %rd20848, %rd20849;
	add.s64 	%rd20852, %rd20851, %rd20850;
	shr.u64 	%rd20853, %rd20852, 32;
	and.b64  	%rd20854, %rd20825, 4294967295;
	mul.wide.u32 	%rd20855, %r9333, %r9329;
	add.s64 	%rd20856, %rd20853, %rd20854;
	add.s64 	%rd20857, %rd20856, %rd20855;
	shr.u64 	%rd20858, %rd20857, 32;
	mul.wide.u32 	%rd20859, %r9334, %r9329;
	add.s64 	%rd20860, %rd20858, %rd20826;
	add.s64 	%rd20861, %rd20860, %rd20859;
	shr.u64 	%rd20862, %rd20861, 32;
	and.b64  	%rd20863, %rd20832, 4294967295;
	add.s64 	%rd20864, %rd20775, %rd20863;
	shr.u64 	%rd20865, %rd20864, 32;
	and.b64  	%rd20866, %rd20837, 4294967295;
	add.s64 	%rd20867, %rd20865, %rd20866;
	add.s64 	%rd20868, %rd20867, %rd20804;
	shr.u64 	%rd20869, %rd20868, 32;
	and.b64  	%rd20870, %rd20842, 4294967295;
	add.s64 	%rd20871, %rd20869, %rd20870;
	add.s64 	%rd20872, %rd20871, %rd20840;
	shr.u64 	%rd20873, %rd20872, 32;
	and.b64  	%rd20874, %rd20847, 4294967295;
	mul.wide.u32 	%rd20875, %r9330, %r9330;
	add.s64 	%rd20876, %rd20873, %rd20874;
	add.s64 	%rd20877, %rd20876, %rd20875;
	shr.u64 	%rd20878, %rd20877, 32;
	and.b64  	%rd20879, %rd20852, 4294967295;
	mul.wide.u32 	%rd20880, %r9331, %r9330;
	add.s64 	%rd20881, %rd20878, %rd20879;
	add.s64 	%rd20882, %rd20881, %rd20880;
	shr.u64 	%rd20883, %rd20882, 32;
	and.b64  	%rd20884, %rd20857, 4294967295;
	mul.wide.u32 	%rd20885, %r9332, %r9330;
	add.s64 	%rd20886, %rd20883, %rd20884;
	add.s64 	%rd20887, %rd20886, %rd20885;
	shr.u64 	%rd20888, %rd20887, 32;
	and.b64  	%rd20889, %rd20861, 4294967295;
	mul.wide.u32 	%rd20890, %r9333, %r9330;
	add.s64 	%rd20891, %rd20888, %rd20889;
	add.s64 	%rd20892, %rd20891, %rd20890;
	shr.u64 	%rd20893, %rd20892, 32;
	mul.wide.u32 	%rd20894, %r9334, %r9330;
	add.s64 	%rd20895, %rd20893, %rd20862;
	add.s64 	%rd20896, %rd20895, %rd20894;
	shr.u64 	%rd20897, %rd20896, 32;
	and.b64  	%rd20898, %rd20868, 4294967295;
	add.s64 	%rd20899, %rd20778, %rd20898;
	shr.u64 	%rd20900, %rd20899, 32;
	and.b64  	%rd20901, %rd20872, 4294967295;
	add.s64 	%rd20902, %rd20900, %rd20901;
	add.s64 	%rd20903, %rd20902, %rd20809;
	shr.u64 	%rd20904, %rd20903, 32;
	and.b64  	%rd20905, %rd20877, 4294967295;
	add.s64 	%rd20906, %rd20904, %rd20905;
	add.s64 	%rd20907, %rd20906, %rd20845;
	shr.u64 	%rd20908, %rd20907, 32;
	and.b64  	%rd20909, %rd20882, 4294967295;
	add.s64 	%rd20910, %rd20908, %rd20909;
	add.s64 	%rd20911, %rd20910, %rd20880;
	shr.u64 	%rd20912, %rd20911, 32;
	and.b64  	%rd20913, %rd20887, 4294967295;
	mul.wide.u32 	%rd20914, %r9331, %r9331;
	add.s64 	%rd20915, %rd20912, %rd20913;
	add.s64 	%rd20916, %rd20915, %rd20914;
	shr.u64 	%rd20917, %rd20916, 32;
	and.b64  	%rd20918, %rd20892, 4294967295;
	mul.wide.u32 	%rd20919, %r9332, %r9331;
	add.s64 	%rd20920, %rd20917, %rd20918;
	add.s64 	%rd20921, %rd20920, %rd20919;
	shr.u64 	%rd20922, %rd20921, 32;
	and.b64  	%rd20923, %rd20896, 4294967295;
	mul.wide.u32 	%rd20924, %r9333, %r9331;
	add.s64 	%rd20925, %rd20922, %rd20923;
	add.s64 	%rd20926, %rd20925, %rd20924;
	shr.u64 	%rd20927, %rd20926, 32;
	mul.wide.u32 	%rd20928, %r9334, %r9331;
	add.s64 	%rd20929, %rd20927, %rd20897;
	add.s64 	%rd20930, %rd20929, %rd20928;
	shr.u64 	%rd20931, %rd20930, 32;
	and.b64  	%rd20932, %rd20903, 4294967295;
	add.s64 	%rd20933, %rd20781, %rd20932;
	shr.u64 	%rd20934, %rd20933, 32;
	and.b64  	%rd20935, %rd20907, 4294967295;
	add.s64 	%rd20936, %rd20934, %rd20935;
	add.s64 	%rd20937, %rd20936, %rd20814;
	shr.u64 	%rd20938, %rd20937, 32;
	and.b64  	%rd20939, %rd20911, 4294967295;
	add.s64 	%rd20940, %rd20938, %rd20939;
	add.s64 	%rd20941, %rd20940, %rd20850;
	shr.u64 	%rd20942, %rd20941, 32;
	and.b64  	%rd20943, %rd20916, 4294967295;
	add.s64 	%rd20944, %rd20942, %rd20943;
	add.s64 	%rd20945, %rd20944, %rd20885;
	shr.u64 	%rd20946, %rd20945, 32;
	and.b64  	%rd20947, %rd20921, 4294967295;
	add.s64 	%rd20948, %rd20946, %rd20947;
	add.s64 	%rd20949, %rd20948, %rd20919;
	shr.u64 	%rd20950, %rd20949, 32;
	and.b64  	%rd20951, %rd20926, 4294967295;
	mul.wide.u32 	%rd20952, %r9332, %r9332;
	add.s64 	%rd20953, %rd20950, %rd20951;
	add.s64 	%rd20954, %rd20953, %rd20952;
	shr.u64 	%rd20955, %rd20954, 32;
	and.b64  	%rd20956, %rd20930, 4294967295;
	mul.wide.u32 	%rd20957, %r9333, %r9332;
	add.s64 	%rd20958, %rd20955, %rd20956;
	add.s64 	%rd20959, %rd20958, %rd20957;
	shr.u64 	%rd20960, %rd20959, 32;
	mul.wide.u32 	%rd20961, %r9334, %r9332;
	add.s64 	%rd20962, %rd20960, %rd20931;
	add.s64 	%rd20963, %rd20962, %rd20961;
	shr.u64 	%rd20964, %rd20963, 32;
	and.b64  	%rd20965, %rd20937, 4294967295;
	add.s64 	%rd20966, %rd20784, %rd20965;
	shr.u64 	%rd20967, %rd20966, 32;
	and.b64  	%rd20968, %rd20941, 4294967295;
	add.s64 	%rd20969, %rd20967, %rd20968;
	add.s64 	%rd20970, %rd20969, %rd20819;
	shr.u64 	%rd20971, %rd20970, 32;
	and.b64  	%rd20972, %rd20945, 4294967295;
	add.s64 	%rd20973, %rd20971, %rd20972;
	add.s64 	%rd20974, %rd20973, %rd20855;
	shr.u64 	%rd20975, %rd20974, 32;
	and.b64  	%rd20976, %rd20949, 4294967295;
	add.s64 	%rd20977, %rd20975, %rd20976;
	add.s64 	%rd20978, %rd20977, %rd20890;
	shr.u64 	%rd20979, %rd20978, 32;
	and.b64  	%rd20980, %rd20954, 4294967295;
	add.s64 	%rd20981, %rd20979, %rd20980;
	add.s64 	%rd20982, %rd20981, %rd20924;
	shr.u64 	%rd20983, %rd20982, 32;
	and.b64  	%rd20984, %rd20959, 4294967295;
	add.s64 	%rd20985, %rd20983, %rd20984;
	add.s64 	%rd20986, %rd20985, %rd20957;
	shr.u64 	%rd20987, %rd20986, 32;
	and.b64  	%rd20988, %rd20963, 4294967295;
	mul.wide.u32 	%rd20989, %r9333, %r9333;
	add.s64 	%rd20990, %rd20987, %rd20988;
	add.s64 	%rd20991, %rd20990, %rd20989;
	shr.u64 	%rd20992, %rd20991, 32;
	mul.wide.u32 	%rd20993, %r9334, %r9333;
	add.s64 	%rd20994, %rd20992, %rd20964;
	add.s64 	%rd20995, %rd20994, %rd20993;
	shr.u64 	%rd20996, %rd20995, 32;
	and.b64  	%rd20997, %rd20970, 4294967295;
	add.s64 	%rd20998, %rd20787, %rd20997;
	shr.u64 	%rd20999, %rd20998, 32;
	and.b64  	%rd21000, %rd20974, 4294967295;
	add.s64 	%rd21001, %rd20999, %rd21000;
	add.s64 	%rd21002, %rd21001, %rd20823;
	shr.u64 	%rd21003, %rd21002, 32;
	and.b64  	%rd21004, %rd20978, 4294967295;
	add.s64 	%rd21005, %rd21003, %rd21004;
	add.s64 	%rd21006, %rd21005, %rd20859;
	shr.u64 	%rd21007, %rd21006, 32;
	and.b64  	%rd21008, %rd20982, 4294967295;
	add.s64 	%rd21009, %rd21007, %rd21008;
	add.s64 	%rd21010, %rd21009, %rd20894;
	shr.u64 	%rd21011, %rd21010, 32;
	and.b64  	%rd21012, %rd20986, 4294967295;
	add.s64 	%rd21013, %rd21011, %rd21012;
	add.s64 	%rd21014, %rd21013, %rd20928;
	shr.u64 	%rd21015, %rd21014, 32;
	and.b64  	%rd21016, %rd20991, 4294967295;
	add.s64 	%rd21017, %rd21015, %rd21016;
	add.s64 	%rd21018, %rd21017, %rd20961;
	shr.u64 	%rd21019, %rd21018, 32;
	and.b64  	%rd21020, %rd20995, 4294967295;
	add.s64 	%rd21021, %rd21019, %rd21020;
	add.s64 	%rd21022, %rd21021, %rd20993;
	shr.u64 	%rd21023, %rd21022, 32;
	mul.wide.u32 	%rd21024, %r9334, %r9334;
	add.s64 	%rd21025, %rd21023, %rd20996;
	add.s64 	%rd21026, %rd21025, %rd21024;
	shr.u64 	%rd21027, %rd21026, 32;
	{ .reg .b32 tmp; mov.b64 {tmp, %r7044}, %rd21026; }
	and.b64  	%rd21028, %rd21002, 4294967295;
	mul.lo.s64 	%rd21029, %rd21028, 977;
	cvt.u32.u64 	%r7045, %rd21029;
	shr.u64 	%rd21030, %rd21029, 32;
	and.b64  	%rd21031, %rd21006, 4294967295;
	mad.lo.s64 	%rd21032, %rd21031, 977, %rd21030;
	shr.u64 	%rd21033, %rd21032, 32;
	and.b64  	%rd21034, %rd21010, 4294967295;
	mad.lo.s64 	%rd21035, %rd21034, 977, %rd21033;
	shr.u64 	%rd21036, %rd21035, 32;
	and.b64  	%rd21037, %rd21014, 4294967295;
	mad.lo.s64 	%rd21038, %rd21037, 977, %rd21036;
	shr.u64 	%rd21039, %rd21038, 32;
	and.b64  	%rd21040, %rd21018, 4294967295;
	mad.lo.s64 	%rd21041, %rd21040, 977, %rd21039;
	shr.u64 	%rd21042, %rd21041, 32;
	and.b64  	%rd21043, %rd21022, 4294967295;
	mad.lo.s64 	%rd21044, %rd21043, 977, %rd21042;
	shr.u64 	%rd21045, %rd21044, 32;
	and.b64  	%rd21046, %rd21026, 4294967295;
	mad.lo.s64 	%rd21047, %rd21046, 977, %rd21045;
	shr.u64 	%rd21048, %rd21047, 32;
	mad.lo.s64 	%rd21049, %rd21027, 977, %rd21048;
	{ .reg .b32 tmp; mov.b64 {tmp, %r7046}, %rd21049; }
	add.s32 	%r9344, %r7043, %r7045;
	setp.lt.u32 	%p3157, %r9344, %r7043;
	selp.u64 	%rd21050, 1, 0, %p3157;
	and.b64  	%rd21051, %rd20791, 4294967295;
	and.b64  	%rd21052, %rd21032, 4294967295;
	add.s64 	%rd21053, %rd21051, %rd21050;
	add.s64 	%rd21054, %rd21053, %rd21052;
	shr.u64 	%rd21055, %rd21054, 32;
	and.b64  	%rd21056, %rd20828, 4294967295;
	and.b64  	%rd21057, %rd21035, 4294967295;
	add.s64 	%rd21058, %rd21055, %rd21056;
	add.s64 	%rd21059, %rd21058, %rd21057;
	shr.u64 	%rd21060, %rd21059, 32;
	and.b64  	%rd21061, %rd20864, 4294967295;
	and.b64  	%rd21062, %rd21038, 4294967295;
	add.s64 	%rd21063, %rd21060, %rd21061;
	add.s64 	%rd21064, %rd21063, %rd21062;
	shr.u64 	%rd21065, %rd21064, 32;
	and.b64  	%rd21066, %rd20899, 4294967295;
	and.b64  	%rd21067, %rd21041, 4294967295;
	add.s64 	%rd21068, %rd21065, %rd21066;
	add.s64 	%rd21069, %rd21068, %rd21067;
	shr.u64 	%rd21070, %rd21069, 32;
	and.b64  	%rd21071, %rd20933, 4294967295;
	and.b64  	%rd21072, %rd21044, 4294967295;
	add.s64 	%rd21073, %rd21070, %rd21071;
	add.s64 	%rd21074, %rd21073, %rd21072;
	shr.u64 	%rd21075, %rd21074, 32;
	and.b64  	%rd21076, %rd20966, 4294967295;
	and.b64  	%rd21077, %rd21047, 4294967295;
	add.s64 	%rd21078, %rd21075, %rd21076;
	add.s64 	%rd21079, %rd21078, %rd21077;
	shr.u64 	%rd21080, %rd21079, 32;
	and.b64  	%rd21081, %rd20998, 4294967295;
	and.b64  	%rd21082, %rd21049, 4294967295;
	add.s64 	%rd21083, %rd21080, %rd21081;
	add.s64 	%rd21084, %rd21083, %rd21082;
	{ .reg .b32 tmp; mov.b64 {tmp, %r7047}, %rd21084; }
	add.s32 	%r7048, %r7047, %r7046;
	and.b64  	%rd21085, %rd21054, 4294967295;
	add.s64 	%rd29023, %rd21085, %rd21028;
	shr.u64 	%rd21086, %rd29023, 32;
	and.b64  	%rd21087, %rd21059, 4294967295;
	add.s64 	%rd21088, %rd21086, %rd21087;
	add.s64 	%rd29024, %rd21088, %rd21031;
	shr.u64 	%rd21089, %rd29024, 32;
	and.b64  	%rd21090, %rd21064, 4294967295;
	add.s64 	%rd21091, %rd21089, %rd21090;
	add.s64 	%rd29025, %rd21091, %rd21034;
	shr.u64 	%rd21092, %rd29025, 32;
	and.b64  	%rd21093, %rd21069, 4294967295;
	add.s64 	%rd21094, %rd21092, %rd21093;
	add.s64 	%rd29026, %rd21094, %rd21037;
	shr.u64 	%rd21095, %rd29026, 32;
	and.b64  	%rd21096, %rd21074, 4294967295;
	add.s64 	%rd21097, %rd21095, %rd21096;
	add.s64 	%rd29027, %rd21097, %rd21040;
	shr.u64 	%rd21098, %rd29027, 32;
	and.b64  	%rd21099, %rd21079, 4294967295;
	add.s64 	%rd21100, %rd21098, %rd21099;
	add.s64 	%rd29028, %rd21100, %rd21043;
	shr.u64 	%rd21101, %rd29028, 32;
	and.b64  	%rd21102, %rd21084, 4294967295;
	add.s64 	%rd21103, %rd21101, %rd21102;
	add.s64 	%rd29029, %rd21103, %rd21046;
	{ .reg .b32 tmp; mov.b64 {tmp, %r7049}, %rd29029; }
	add.s32 	%r7050, %r7048, %r7049;
	add.s32 	%r2593, %r7050, %r7044;
	setp.eq.s32 	%p3158, %r2593, 0;
	mov.pred 	%p4584, 0;
	@%p3158 bra 	$L__BB1_1859;
	cvt.u64.u32 	%rd21104, %r2593;
	mul.wide.u32 	%rd21105, %r2593, 977;
	cvt.u32.u64 	%r7051, %rd21105;
	shr.u64 	%rd21106, %rd21105, 32;
	add.s64 	%rd21107, %rd21106, %rd21104;
	shr.u64 	%rd21108, %rd21107, 32;
	add.s32 	%r2594, %r9344, %r7051;
	setp.lt.u32 	%p3159, %r2594, %r9344;
	selp.u64 	%rd21109, 1, 0, %p3159;
	and.b64  	%rd21110, %rd29023, 4294967295;
	and.b64  	%rd21111, %rd21107, 4294967295;
	add.s64 	%rd21112, %rd21110, %rd21109;
	add.s64 	%rd29023, %rd21112, %rd21111;
	shr.u64 	%rd21113, %rd29023, 32;
	and.b64  	%rd21114, %rd29024, 4294967295;
	add.s64 	%rd21115, %rd21113, %rd21114;
	add.s64 	%rd29024, %rd21115, %rd21108;
	shr.u64 	%rd21116, %rd29024, 32;
	and.b64  	%rd21117, %rd29025, 4294967295;
	add.s64 	%rd29025, %rd21116, %rd21117;
	shr.u64 	%rd21118, %rd29025, 32;
	and.b64  	%rd21119, %rd29026, 4294967295;
	add.s64 	%rd29026, %rd21118, %rd21119;
	shr.u64 	%rd21120, %rd29026, 32;
	and.b64  	%rd21121, %rd29027, 4294967295;
	add.s64 	%rd29027, %rd21120, %rd21121;
	shr.u64 	%rd21122, %rd29027, 32;
	and.b64  	%rd21123, %rd29028, 4294967295;
	add.s64 	%rd29028, %rd21122, %rd21123;
	shr.u64 	%rd21124, %rd29028, 32;
	and.b64  	%rd21125, %rd29029, 4294967295;
	add.s64 	%rd29029, %rd21124, %rd21125;
	setp.gt.u64 	%p4584, %rd29029, 4294967295;
	mov.u32 	%r9344, %r2594;
$L__BB1_1859:
	ld.const.u32 	%rd1457, [const_p+4];
	ld.const.u32 	%rd1458, [const_p+12];
	ld.const.u32 	%rd1459, [const_p+24];
	ld.const.u32 	%rd1460, [const_p+20];
	ld.const.u32 	%rd1461, [const_p+16];
	ld.const.u32 	%rd1462, [const_p+8];
	ld.const.u32 	%r2596, [const_p];
	cvt.u32.u64 	%r9351, %rd29029;
	cvt.u32.u64 	%r9350, %rd29028;
	cvt.u32.u64 	%r9349, %rd29027;
	cvt.u32.u64 	%r9348, %rd29026;
	cvt.u32.u64 	%r9347, %rd29025;
	cvt.u32.u64 	%r9346, %rd29024;
	cvt.u32.u64 	%r9345, %rd29023;
	ld.const.u32 	%r7052, [const_p+28];
	setp.lt.u32 	%p3160, %r7052, %r9351;
	or.pred  	%p3161, %p4584, %p3160;
	@%p3161 bra 	$L__BB1_1873;
	setp.gt.u32 	%p3162, %r7052, %r9351;
	@%p3162 bra 	$L__BB1_1874;
	cvt.u32.u64 	%r7053, %rd1459;
	setp.lt.u32 	%p3163, %r7053, %r9350;
	@%p3163 bra 	$L__BB1_1873;
	cvt.u32.u64 	%r7054, %rd1459;
	setp.gt.u32 	%p3164, %r7054, %r9350;
	@%p3164 bra 	$L__BB1_1874;
	cvt.u32.u64 	%r7055, %rd1460;
	setp.lt.u32 	%p3165, %r7055, %r9349;
	@%p3165 bra 	$L__BB1_1873;
	cvt.u32.u64 	%r7056, %rd1460;
	setp.gt.u32 	%p3166, %r7056, %r9349;
	@%p3166 bra 	$L__BB1_1874;
	cvt.u32.u64 	%r7057, %rd1461;
	setp.lt.u32 	%p3167, %r7057, %r9348;
	@%p3167 bra 	$L__BB1_1873;
	cvt.u32.u64 	%r7058, %rd1461;
	setp.gt.u32 	%p3168, %r7058, %r9348;
	@%p3168 bra 	$L__BB1_1874;
	cvt.u32.u64 	%r7059, %rd1458;
	setp.lt.u32 	%p3169, %r7059, %r9347;
	@%p3169 bra 	$L__BB1_1873;
	cvt.u32.u64 	%r7060, %rd1458;
	setp.gt.u32 	%p3170, %r7060, %r9347;
	@%p3170 bra 	$L__BB1_1874;
	cvt.u32.u64 	%r7061, %rd1462;
	setp.lt.u32 	%p3171, %r7061, %r9346;
	@%p3171 bra 	$L__BB1_1873;
	cvt.u32.u64 	%r7062, %rd1462;
	setp.gt.u32 	%p3172, %r7062, %r9346;
	@%p3172 bra 	$L__BB1_1874;
	cvt.u32.u64 	%r7063, %rd1457;
	setp.lt.u32 	%p3173, %r7063, %r9345;
	@%p3173 bra 	$L__BB1_1873;
	cvt.u32.u64 	%r7064, %rd1457;
	setp.gt.u32 	%p3174, %r7064, %r9345;
	setp.lt.u32 	%p3175, %r9344, %r2596;
	or.pred  	%p3176, %p3174, %p3175;
	@%p3176 bra 	$L__BB1_1874;
$L__BB1_1873:
	cvt.u32.u64 	%r7065, %rd1458;
	cvt.u32.u64 	%r7066, %rd1462;
	cvt.u32.u64 	%r7067, %rd1457;
	cvt.u32.u64 	%r7068, %rd1460;
	cvt.u32.u64 	%r7069, %rd1461;
	cvt.u32.u64 	%r7070, %rd1459;
	setp.lt.u32 	%p3177, %r9344, %r2596;
	selp.s64 	%rd21127, -1, 0, %p3177;
	sub.s32 	%r9344, %r9344, %r2596;
	and.b64  	%rd21128, %rd29023, 4294967295;
	add.s64 	%rd21129, %rd21128, %rd21127;
	setp.lt.u64 	%p3178, %rd21129, %rd1457;
	selp.s64 	%rd21130, -1, 0, %p3178;
	cvt.u32.u64 	%r7071, %rd21129;
	sub.s32 	%r9345, %r7071, %r7067;
	and.b64  	%rd21131, %rd29024, 4294967295;
	add.s64 	%rd21132, %rd21131, %rd21130;
	setp.lt.u64 	%p3179, %rd21132, %rd1462;
	selp.s64 	%rd21133, -1, 0, %p3179;
	cvt.u32.u64 	%r7072, %rd21132;
	sub.s32 	%r9346, %r7072, %r7066;
	and.b64  	%rd21134, %rd29025, 4294967295;
	add.s64 	%rd21135, %rd21134, %rd21133;
	setp.lt.u64 	%p3180, %rd21135, %rd1458;
	selp.s64 	%rd21136, -1, 0, %p3180;
	cvt.u32.u64 	%r7073, %rd21135;
	sub.s32 	%r9347, %r7073, %r7065;
	and.b64  	%rd21137, %rd29026, 4294967295;
	add.s64 	%rd21138, %rd21137, %rd21136;
	setp.lt.u64 	%p3181, %rd21138, %rd1461;
	selp.s64 	%rd21139, -1, 0, %p3181;
	cvt.u32.u64 	%r7074, %rd21138;
	sub.s32 	%r9348, %r7074, %r7069;
	and.b64  	%rd21140, %rd29027, 4294967295;
	add.s64 	%rd21141, %rd21140, %rd21139;
	setp.lt.u64 	%p3182, %rd21141, %rd1460;
	selp.s64 	%rd21142, -1, 0, %p3182;
	cvt.u32.u64 	%r7075, %rd21141;
	sub.s32 	%r9349, %r7075, %r7068;
	and.b64  	%rd21143, %rd29028, 4294967295;
	add.s64 	%rd21144, %rd21143, %rd21142;
	setp.lt.u64 	%p3183, %rd21144, %rd1459;
	selp.s32 	%r7076, -1, 0, %p3183;
	cvt.u32.u64 	%r7077, %rd21144;
	sub.s32 	%r9350, %r7077, %r7070;
	add.s32 	%r7078, %r9351, %r7076;
	sub.s32 	%r9351, %r7078, %r7052;
$L__BB1_1874:
	setp.gt.u32 	%p3184, %r9351, %r7052;
	@%p3184 bra 	$L__BB1_1887;
	bra.uni 	$L__BB1_1888;
$L__BB1_1875:
	cvt.u32.u64 	%r7079, %rd1459;
	setp.gt.u32 	%p3186, %r9350, %r7079;
	@%p3186 bra 	$L__BB1_1887;
	cvt.u32.u64 	%r7080, %rd1459;
	setp.lt.u32 	%p3187, %r9350, %r7080;
	@%p3187 bra 	$L__BB1_1889;
	cvt.u32.u64 	%r7081, %rd1460;
	setp.gt.u32 	%p3188, %r9349, %r7081;
	@%p3188 bra 	$L__BB1_1887;
	cvt.u32.u64 	%r7082, %rd1460;
	setp.lt.u32 	%p3189, %r9349, %r7082;
	@%p3189 bra 	$L__BB1_1889;
	cvt.u32.u64 	%r7083, %rd1461;
	setp.gt.u32 	%p3190, %r9348, %r7083;
	@%p3190 bra 	$L__BB1_1887;
	cvt.u32.u64 	%r7084, %rd1461;
	setp.lt.u32 	%p3191, %r9348, %r7084;
	@%p3191 bra 	$L__BB1_1889;
	cvt.u32.u64 	%r7085, %rd1458;
	setp.gt.u32 	%p3192, %r9347, %r7085;
	@%p3192 bra 	$L__BB1_1887;
	cvt.u32.u64 	%r7086, %rd1458;
	setp.lt.u32 	%p3193, %r9347, %r7086;
	@%p3193 bra 	$L__BB1_1889;
	cvt.u32.u64 	%r7087, %rd1462;
	setp.gt.u32 	%p3194, %r9346, %r7087;
	@%p3194 bra 	$L__BB1_1887;
	cvt.u32.u64 	%r7088, %rd1462;
	setp.lt.u32 	%p3195, %r9346, %r7088;
	@%p3195 bra 	$L__BB1_1889;
	cvt.u32.u64 	%r7089, %rd1457;
	setp.gt.u32 	%p3196, %r9345, %r7089;
	@%p3196 bra 	$L__BB1_1887;
	cvt.u32.u64 	%r7090, %rd1457;
	setp.lt.u32 	%p3197, %r9345, %r7090;
	setp.lt.u32 	%p3198, %r9344, %r2596;
	or.pred  	%p3199, %p3197, %p3198;
	@%p3199 bra 	$L__BB1_1889;
$L__BB1_1887:
	cvt.u32.u64 	%r7091, %rd1459;
	cvt.u32.u64 	%r7092, %rd1458;
	cvt.u32.u64 	%r7093, %rd1462;
	cvt.u32.u64 	%r7094, %rd1457;
	cvt.u32.u64 	%r7095, %rd1460;
	cvt.u32.u64 	%r7096, %rd1461;
	setp.lt.u32 	%p3200, %r9344, %r2596;
	selp.s64 	%rd21145, -1, 0, %p3200;
	sub.s32 	%r9344, %r9344, %r2596;
	cvt.u64.u32 	%rd21146, %r9345;
	add.s64 	%rd21147, %rd21145, %rd21146;
	setp.lt.u64 	%p3201, %rd21147, %rd1457;
	selp.s64 	%rd21148, -1, 0, %p3201;
	cvt.u32.u64 	%r7097, %rd21147;
	sub.s32 	%r9345, %r7097, %r7094;
	cvt.u64.u32 	%rd21149, %r9346;
	add.s64 	%rd21150, %rd21148, %rd21149;
	setp.lt.u64 	%p3202, %rd21150, %rd1462;
	selp.s64 	%rd21151, -1, 0, %p3202;
	cvt.u32.u64 	%r7098, %rd21150;
	sub.s32 	%r9346, %r7098, %r7093;
	cvt.u64.u32 	%rd21152, %r9347;
	add.s64 	%rd21153, %rd21151, %rd21152;
	setp.lt.u64 	%p3203, %rd21153, %rd1458;
	selp.s64 	%rd21154, -1, 0, %p3203;
	cvt.u32.u64 	%r7099, %rd21153;
	sub.s32 	%r9347, %r7099, %r7092;
	cvt.u64.u32 	%rd21155, %r9348;
	add.s64 	%rd21156, %rd21154, %rd21155;
	setp.lt.u64 	%p3204, %rd21156, %rd1461;
	selp.s64 	%rd21157, -1, 0, %p3204;
	cvt.u32.u64 	%r7100, %rd21156;
	sub.s32 	%r9348, %r7100, %r7096;
	cvt.u64.u32 	%rd21158, %r9349;
	add.s64 	%rd21159, %rd21157, %rd21158;
	setp.lt.u64 	%p3205, %rd21159, %rd1460;
	selp.s64 	%rd21160, -1, 0, %p3205;
	cvt.u32.u64 	%r7101, %rd21159;
	sub.s32 	%r9349, %r7101, %r7095;
	cvt.u64.u32 	%rd21161, %r9350;
	add.s64 	%rd21162, %rd21160, %rd21161;
	setp.lt.u64 	%p3206, %rd21162, %rd1459;
	selp.s32 	%r7102, -1, 0, %p3206;
	cvt.u32.u64 	%r7103, %rd21162;
	sub.s32 	%r9350, %r7103, %r7091;
	add.s32 	%r7104, %r9351, %r7102;
	sub.s32 	%r9351, %r7104, %r7052;
	bra.uni 	$L__BB1_1889;
$L__BB1_1888:
	setp.lt.u32 	%p3185, %r9351, %r7052;
	@%p3185 bra 	$L__BB1_1889;
	bra.uni 	$L__BB1_1875;
$L__BB1_1889:
	shl.b32 	%r7105, %r9259, 1;
	shr.u32 	%r7106, %r9259, 31;
	cvt.u64.u32 	%rd1463, %r9260;
	cvt.u64.u32 	%rd21163, %r7106;
	mul.wide.u32 	%rd21164, %r9260, 2;
	or.b64  	%rd21165, %rd21164, %rd21163;
	shr.u64 	%rd21166, %rd21164, 32;
	cvt.u64.u32 	%rd1464, %r9261;
	mul.wide.u32 	%rd21167, %r9261, 2;
	or.b64  	%rd21168, %rd21167, %rd21166;
	shr.u64 	%rd21169, %rd21167, 32;
	cvt.u64.u32 	%rd1465, %r9262;
	mul.wide.u32 	%rd21170, %r9262, 2;
	or.b64  	%rd21171, %rd21170, %rd21169;
	shr.u64 	%rd21172, %rd21170, 32;
	cvt.u64.u32 	%rd1466, %r9263;
	mul.wide.u32 	%rd21173, %r9263, 2;
	add.s64 	%rd21174, %rd21173, %rd21172;
	shr.u64 	%rd21175, %rd21174, 32;
	cvt.u64.u32 	%rd1467, %r9264;
	mul.wide.u32 	%rd21176, %r9264, 2;
	add.s64 	%rd21177, %rd21176, %rd21175;
	shr.u64 	%rd21178, %rd21177, 32;
	cvt.u64.u32 	%rd1468, %r9265;
	mul.wide.u32 	%rd21179, %r9265, 2;
	add.s64 	%rd21180, %rd21179, %rd21178;
	shr.u64 	%rd21181, %rd21180, 32;
	mul.wide.u32 	%rd21182, %r9266, 2;
	add.s64 	%rd21183, %rd21182, %rd21181;
	shr.u64 	%rd21184, %rd21183, 32;
	{ .reg .b32 tmp; mov.b64 {tmp, %r7107}, %rd21183; }
	mad.lo.s32 	%r9361, %r7107, 977, %r7105;
	setp.lt.u32 	%p3208, %r9361, %r7105;
	selp.u64 	%rd21185, 1, 0, %p3208;
	and.b64  	%rd21186, %rd21165, 4294967295;
	add.s64 	%rd21187, %rd21186, %rd21185;
	shr.u64 	%rd21188, %rd21187, 32;
	and.b64  	%rd21189, %rd21168, 4294967295;
	add.s64 	%rd21190, %rd21188, %rd21189;
	shr.u64 	%rd21191, %rd21190, 32;
	and.b64  	%rd21192, %rd21171, 4294967295;
	add.s64 	%rd21193, %rd21191, %rd21192;
	shr.u64 	%rd21194, %rd21193, 32;
	and.b64  	%rd21195, %rd21174, 4294967295;
	add.s64 	%rd21196, %rd21194, %rd21195;
	shr.u64 	%rd21197, %rd21196, 32;
	and.b64  	%rd21198, %rd21177, 4294967295;
	add.s64 	%rd21199, %rd21197, %rd21198;
	shr.u64 	%rd21200, %rd21199, 32;
	and.b64  	%rd21201, %rd21180, 4294967295;
	add.s64 	%rd21202, %rd21200, %rd21201;
	shr.u64 	%rd21203, %rd21202, 32;
	and.b64  	%rd21204, %rd21183, 4294967295;
	add.s64 	%rd21205, %rd21203, %rd21204;
	{ .reg .b32 tmp; mov.b64 {tmp, %r7108}, %rd21205; }
	and.b64  	%rd21206, %rd21187, 4294967295;
	add.s64 	%rd29030, %rd21206, %rd21184;
	shr.u64 	%rd21207, %rd29030, 32;
	and.b64  	%rd21208, %rd21190, 4294967295;
	add.s64 	%rd29031, %rd21207, %rd21208;
	shr.u64 	%rd21209, %rd29031, 32;
	and.b64  	%rd21210, %rd21193, 4294967295;
	add.s64 	%rd29032, %rd21209, %rd21210;
	shr.u64 	%rd21211, %rd29032, 32;
	and.b64  	%rd21212, %rd21196, 4294967295;
	add.s64 	%rd29033, %rd21211, %rd21212;
	shr.u64 	%rd21213, %rd29033, 32;
	and.b64  	%rd21214, %rd21199, 4294967295;
	add.s64 	%rd29034, %rd21213, %rd21214;
	shr.u64 	%rd21215, %rd29034, 32;
	and.b64  	%rd21216, %rd21202, 4294967295;
	add.s64 	%rd29035, %rd21215, %rd21216;
	shr.u64 	%rd21217, %rd29035, 32;
	and.b64  	%rd21218, %rd21205, 4294967295;
	add.s64 	%rd29036, %rd21217, %rd21218;
	{ .reg .b32 tmp; mov.b64 {tmp, %r7109}, %rd29036; }
	add.s32 	%r2638, %r7108, %r7109;
	setp.eq.s32 	%p3209, %r2638, 0;
	mov.pred 	%p4585, 0;
	@%p3209 bra 	$L__BB1_1891;
	mad.lo.s32 	%r2639, %r2638, 977, %r9361;
	setp.lt.u32 	%p3210, %r2639, %r9361;
	selp.u64 	%rd21219, 1, 0, %p3210;
	and.b64  	%rd21220, %rd29030, 4294967295;
	cvt.u64.u32 	%rd21221, %r2638;
	add.s64 	%rd21222, %rd21220, %rd21219;
	add.s64 	%rd29030, %rd21222, %rd21221;
	shr.u64 	%rd21223, %rd29030, 32;
	and.b64  	%rd21224, %rd29031, 4294967295;
	add.s64 	%rd29031, %rd21223, %rd21224;
	shr.u64 	%rd21225, %rd29031, 32;
	and.b64  	%rd21226, %rd29032, 4294967295;
	add.s64 	%rd29032, %rd21225, %rd21226;
	shr.u64 	%rd21227, %rd29032, 32;
	and.b64  	%rd21228, %rd29033, 4294967295;
	add.s64 	%rd29033, %rd21227, %rd21228;
	shr.u64 	%rd21229, %rd29033, 32;
	and.b64  	%rd21230, %rd29034, 4294967295;
	add.s64 	%rd29034, %rd21229, %rd21230;
	shr.u64 	%rd21231, %rd29034, 32;
	and.b64  	%rd21232, %rd29035, 4294967295;
	add.s64 	%rd29035, %rd21231, %rd21232;
	shr.u64 	%rd21233, %rd29035, 32;
	and.b64  	%rd21234, %rd29036, 4294967295;
	add.s64 	%rd29036, %rd21233, %rd21234;
	setp.gt.u64 	%p4585, %rd29036, 4294967295;
	mov.u32 	%r9361, %r2639;
$L__BB1_1891:
	cvt.u32.u64 	%r9368, %rd29036;
	cvt.u32.u64 	%r9367, %rd29035;
	cvt.u32.u64 	%r9366, %rd29034;
	cvt.u32.u64 	%r9365, %rd29033;
	cvt.u32.u64 	%r9364, %rd29032;
	cvt.u32.u64 	%r9363, %rd29031;
	cvt.u32.u64 	%r9362, %rd29030;
	setp.lt.u32 	%p3211, %r7052, %r9368;
	or.pred  	%p3212, %p4585, %p3211;
	@%p3212 bra 	$L__BB1_1905;
	setp.gt.u32 	%p3213, %r7052, %r9368;
	@%p3213 bra 	$L__BB1_1906;
	cvt.u32.u64 	%r7110, %rd1459;
	setp.lt.u32 	%p3214, %r7110, %r9367;
	@%p3214 bra 	$L__BB1_1905;
	cvt.u32.u64 	%r7111, %rd1459;
	setp.gt.u32 	%p3215, %r7111, %r9367;
	@%p3215 bra 	$L__BB1_1906;
	cvt.u32.u64 	%r7112, %rd1460;
	setp.lt.u32 	%p3216, %r7112, %r9366;
	@%p3216 bra 	$L__BB1_1905;
	cvt.u32.u64 	%r7113, %rd1460;
	setp.gt.u32 	%p3217, %r7113, %r9366;
	@%p3217 bra 	$L__BB1_1906;
	cvt.u32.u64 	%r7114, %rd1461;
	setp.lt.u32 	%p3218, %r7114, %r9365;
	@%p3218 bra 	$L__BB1_1905;
	cvt.u32.u64 	%r7115, %rd1461;
	setp.gt.u32 	%p3219, %r7115, %r9365;
	@%p3219 bra 	$L__BB1_1906;
	cvt.u32.u64 	%r7116, %rd1458;
	setp.lt.u32 	%p3220, %r7116, %r9364;
	@%p3220 bra 	$L__BB1_1905;
	cvt.u32.u64 	%r7117, %rd1458;
	setp.gt.u32 	%p3221, %r7117, %r9364;
	@%p3221 bra 	$L__BB1_1906;
	cvt.u32.u64 	%r7118, %rd1462;
	setp.lt.u32 	%p3222, %r7118, %r9363;
	@%p3222 bra 	$L__BB1_1905;
	cvt.u32.u64 	%r7119, %rd1462;
	setp.gt.u32 	%p3223, %r7119, %r9363;
	@%p3223 bra 	$L__BB1_1906;
	cvt.u32.u64 	%r7120, %rd1457;
	setp.lt.u32 	%p3224, %r7120, %r9362;
	@%p3224 bra 	$L__BB1_1905;
	cvt.u32.u64 	%r7121, %rd1457;
	setp.gt.u32 	%p3225, %r7121, %r9362;
	setp.lt.u32 	%p3226, %r9361, %r2596;
	or.pred  	%p3227, %p3225, %p3226;
	@%p3227 bra 	$L__BB1_1906;
$L__BB1_1905:
	cvt.u32.u64 	%r7122, %rd1458;
	cvt.u32.u64 	%r7123, %rd1462;
	cvt.u32.u64 	%r7124, %rd1457;
	cvt.u32.u64 	%r7125, %rd1460;
	cvt.u32.u64 	%r7126, %rd1461;
	cvt.u32.u64 	%r7127, %rd1459;
	ld.const.u32 	%r7128, [const_p];
	setp.lt.u32 	%p3228, %r9361, %r7128;
	selp.s64 	%rd21236, -1, 0, %p3228;
	sub.s32 	%r9361, %r9361, %r7128;
	and.b64  	%rd21237, %rd29030, 4294967295;
	add.s64 	%rd21238, %rd21237, %rd21236;
	setp.lt.u64 	%p3229, %rd21238, %rd1457;
	selp.s64 	%rd21239, -1, 0, %p3229;
	cvt.u32.u64 	%r7129, %rd21238;
	sub.s32 	%r9362, %r7129, %r7124;
	and.b64  	%rd21240, %rd29031, 4294967295;
	add.s64 	%rd21241, %rd21240, %rd21239;
	setp.lt.u64 	%p3230, %rd21241, %rd1462;
	selp.s64 	%rd21242, -1, 0, %p3230;
	cvt.u32.u64 	%r7130, %rd21241;
	sub.s32 	%r9363, %r7130, %r7123;
	and.b64  	%rd21243, %rd29032, 4294967295;
	add.s64 	%rd21244, %rd21243, %rd21242;
	setp.lt.u64 	%p3231, %rd21244, %rd1458;
	selp.s64 	%rd21245, -1, 0, %p3231;
	cvt.u32.u64 	%r7131, %rd21244;
	sub.s32 	%r9364, %r7131, %r7122;
	and.b64  	%rd21246, %rd29033, 4294967295;
	add.s64 	%rd21247, %rd21246, %rd21245;
	setp.lt.u64 	%p3232, %rd21247, %rd1461;
	selp.s64 	%rd21248, -1, 0, %p3232;
	cvt.u32.u64 	%r7132, %rd21247;
	sub.s32 	%r9365, %r7132, %r7126;
	and.b64  	%rd21249, %rd29034, 4294967295;
	add.s64 	%rd21250, %rd21249, %rd21248;
	setp.lt.u64 	%p3233, %rd21250, %rd1460;
	selp.s64 	%rd21251, -1, 0, %p3233;
	cvt.u32.u64 	%r7133, %rd21250;
	sub.s32 	%r9366, %r7133, %r7125;
	and.b64  	%rd21252, %rd29035, 4294967295;
	add.s64 	%rd21253, %rd21252, %rd21251;
	setp.lt.u64 	%p3234, %rd21253, %rd1459;
	selp.s32 	%r7134, -1, 0, %p3234;
	cvt.u32.u64 	%r7135, %rd21253;
	sub.s32 	%r9367, %r7135, %r7127;
	add.s32 	%r7136, %r9368, %r7134;
	sub.s32 	%r9368, %r7136, %r7052;
$L__BB1_1906:
	ld.const.u32 	%r2664, [const_p];
	setp.gt.u32 	%p3235, %r9368, %r7052;
	@%p3235 bra 	$L__BB1_1919;
	bra.uni 	$L__BB1_1920;
$L__BB1_1907:
	cvt.u32.u64 	%r7137, %rd1459;
	setp.gt.u32 	%p3237, %r9367, %r7137;
	@%p3237 bra 	$L__BB1_1919;
	cvt.u32.u64 	%r7138, %rd1459;
	setp.lt.u32 	%p3238, %r9367, %r7138;
	@%p3238 bra 	$L__BB1_1921;
	cvt.u32.u64 	%r7139, %rd1460;
	setp.gt.u32 	%p3239, %r9366, %r7139;
	@%p3239 bra 	$L__BB1_1919;
	cvt.u32.u64 	%r7140, %rd1460;
	setp.lt.u32 	%p3240, %r9366, %r7140;
	@%p3240 bra 	$L__BB1_1921;
	cvt.u32.u64 	%r7141, %rd1461;
	setp.gt.u32 	%p3241, %r9365, %r7141;
	@%p3241 bra 	$L__BB1_1919;
	cvt.u32.u64 	%r7142, %rd1461;
	setp.lt.u32 	%p3242, %r9365, %r7142;
	@%p3242 bra 	$L__BB1_1921;
	cvt.u32.u64 	%r7143, %rd1458;
	setp.gt.u32 	%p3243, %r9364, %r7143;
	@%p3243 bra 	$L__BB1_1919;
	cvt.u32.u64 	%r7144, %rd1458;
	setp.lt.u32 	%p3244, %r9364, %r7144;
	@%p3244 bra 	$L__BB1_1921;
	cvt.u32.u64 	%r7145, %rd1462;
	setp.gt.u32 	%p3245, %r9363, %r7145;
	@%p3245 bra 	$L__BB1_1919;
	cvt.u32.u64 	%r7146, %rd1462;
	setp.lt.u32 	%p3246, %r9363, %r7146;
	@%p3246 bra 	$L__BB1_1921;
	cvt.u32.u64 	%r7147, %rd1457;
	setp.gt.u32 	%p3247, %r9362, %r7147;
	@%p3247 bra 	$L__BB1_1919;
	cvt.u32.u64 	%r7148, %rd1457;
	setp.lt.u32 	%p3248, %r9362, %r7148;
	setp.lt.u32 	%p3249, %r9361, %r2664;
	or.pred  	%p3250, %p3248, %p3249;
	@%p3250 bra 	$L__BB1_1921;
$L__BB1_1919:
	cvt.u32.u64 	%r7149, %rd1459;
	cvt.u32.u64 	%r7150, %rd1458;
	cvt.u32.u64 	%r7151, %rd1462;
	cvt.u32.u64 	%r7152, %rd1457;
	cvt.u32.u64 	%r7153, %rd1460;
	cvt.u32.u64 	%r7154, %rd1461;
	setp.lt.u32 	%p3251, %r9361, %r2664;
	selp.s64 	%rd21254, -1, 0, %p3251;
	sub.s32 	%r9361, %r9361, %r2664;
	cvt.u64.u32 	%rd21255, %r9362;
	add.s64 	%rd21256, %rd21254, %rd21255;
	setp.lt.u64 	%p3252, %rd21256, %rd1457;
	selp.s64 	%rd21257, -1, 0, %p3252;
	cvt.u32.u64 	%r7155, %rd21256;
	sub.s32 	%r9362, %r7155, %r7152;
	cvt.u64.u32 	%rd21258, %r9363;
	add.s64 	%rd21259, %rd21257, %rd21258;
	setp.lt.u64 	%p3253, %rd21259, %rd1462;
	selp.s64 	%rd21260, -1, 0, %p3253;
	cvt.u32.u64 	%r7156, %rd21259;
	sub.s32 	%r9363, %r7156, %r7151;
	cvt.u64.u32 	%rd21261, %r9364;
	add.s64 	%rd21262, %rd21260, %rd21261;
	setp.lt.u64 	%p3254, %rd21262, %rd1458;
	selp.s64 	%rd21263, -1, 0, %p3254;
	cvt.u32.u64 	%r7157, %rd21262;
	sub.s32 	%r9364, %r7157, %r7150;
	cvt.u64.u32 	%rd21264, %r9365;
	add.s64 	%rd21265, %rd21263, %rd21264;
	setp.lt.u64 	%p3255, %rd21265, %rd1461;
	selp.s64 	%rd21266, -1, 0, %p3255;
	cvt.u32.u64 	%r7158, %rd21265;
	sub.s32 	%r9365, %r7158, %r7154;
	cvt.u64.u32 	%rd21267, %r9366;
	add.s64 	%rd21268, %rd21266, %rd21267;
	setp.lt.u64 	%p3256, %rd21268, %rd1460;
	selp.s64 	%rd21269, -1, 0, %p3256;
	cvt.u32.u64 	%r7159, %rd21268;
	sub.s32 	%r9366, %r7159, %r7153;
	cvt.u64.u32 	%rd21270, %r9367;
	add.s64 	%rd21271, %rd21269, %rd21270;
	setp.lt.u64 	%p3257, %rd21271, %rd1459;
	selp.s32 	%r7160, -1, 0, %p3257;
	cvt.u32.u64 	%r7161, %rd21271;
	sub.s32 	%r9367, %r7161, %r7149;
	add.s32 	%r7162, %r9368, %r7160;
	sub.s32 	%r9368, %r7162, %r7052;
	bra.uni 	$L__BB1_1921;
$L__BB1_1920:
	setp.lt.u32 	%p3236, %r9368, %r7052;
	@%p3236 bra 	$L__BB1_1921;
	bra.uni 	$L__BB1_1907;
$L__BB1_1921:
	setp.gt.u32 	%p3258, %r9351, %r9368;
	@%p3258 bra 	$L__BB1_1922;
	bra.uni 	$L__BB1_1935;
$L__BB1_1922:
	setp.lt.u32 	%p3282, %r9344, %r9361;
	selp.s64 	%rd21314, -1, 0, %p3282;
	cvt.u64.u32 	%rd21315, %r9345;
	add.s64 	%rd29037, %rd21314, %rd21315;
	cvt.u64.u32 	%rd21316, %r9362;
	setp.lt.u64 	%p3283, %rd29037, %rd21316;
	selp.s64 	%rd21317, -1, 0, %p3283;
	cvt.u64.u32 	%rd21318, %r9346;
	add.s64 	%rd29038, %rd21317, %rd21318;
	cvt.u64.u32 	%rd21319, %r9363;
	setp.lt.u64 	%p3284, %rd29038, %rd21319;
	selp.s64 	%rd21320, -1, 0, %p3284;
	cvt.u64.u32 	%rd21321, %r9347;
	add.s64 	%rd29039, %rd21320, %rd21321;
	cvt.u64.u32 	%rd21322, %r9364;
	setp.lt.u64 	%p3285, %rd29039, %rd21322;
	selp.s64 	%rd21323, -1, 0, %p3285;
	cvt.u64.u32 	%rd21324, %r9348;
	add.s64 	%rd29040, %rd21323, %rd21324;
	cvt.u64.u32 	%rd21325, %r9365;
	setp.lt.u64 	%p3286, %rd29040, %rd21325;
	selp.s64 	%rd21326, -1, 0, %p3286;
	cvt.u64.u32 	%rd21327, %r9349;
	add.s64 	%rd29041, %rd21326, %rd21327;
	cvt.u64.u32 	%rd21328, %r9366;
	setp.lt.u64 	%p3287, %rd29041, %rd21328;
	selp.s64 	%rd21329, -1, 0, %p3287;
	cvt.u64.u32 	%rd21330, %r9350;
	add.s64 	%rd29042, %rd21329, %rd21330;
	cvt.u64.u32 	%rd21331, %r9367;
	setp.lt.u64 	%p3288, %rd29042, %rd21331;
	selp.s32 	%r7167, -1, 0, %p3288;
	add.s32 	%r9370, %r9351, %r7167;
	bra.uni 	$L__BB1_1937;
$L__BB1_1923:
	setp.gt.u32 	%p3260, %r9350, %r9367;
	@%p3260 bra 	$L__BB1_1922;
	setp.lt.u32 	%p3261, %r9350, %r9367;
	@%p3261 bra 	$L__BB1_1936;
	setp.gt.u32 	%p3262, %r9349, %r9366;
	@%p3262 bra 	$L__BB1_1922;
	setp.lt.u32 	%p3263, %r9349, %r9366;
	@%p3263 bra 	$L__BB1_1936;
	setp.gt.u32 	%p3264, %r9348, %r9365;
	@%p3264 bra 	$L__BB1_1922;
	setp.lt.u32 	%p3265, %r9348, %r9365;
	@%p3265 bra 	$L__BB1_1936;
	setp.gt.u32 	%p3266, %r9347, %r9364;
	@%p3266 bra 	$L__BB1_1922;
	setp.lt.u32 	%p3267, %r9347, %r9364;
	@%p3267 bra 	$L__BB1_1936;
	setp.gt.u32 	%p3268, %r9346, %r9363;
	@%p3268 bra 	$L__BB1_1922;
	setp.lt.u32 	%p3269, %r9346, %r9363;
	@%p3269 bra 	$L__BB1_1936;
	setp.gt.u32 	%p3270, %r9345, %r9362;
	@%p3270 bra 	$L__BB1_1922;
	setp.lt.u32 	%p3271, %r9345, %r9362;
	setp.lt.u32 	%p3272, %r9344, %r9361;
	or.pred  	%p3273, %p3271, %p3272;
	@%p3273 bra 	$L__BB1_1936;
	bra.uni 	$L__BB1_1922;
$L__BB1_1935:
	setp.ge.u32 	%p3259, %r9351, %r9368;
	@%p3259 bra 	$L__BB1_1923;
$L__BB1_1936:
	add.s32 	%r2681, %r9344, %r2664;
	setp.lt.u32 	%p3274, %r2681, %r9344;
	selp.u64 	%rd21272, 1, 0, %p3274;
	cvt.u64.u32 	%rd21273, %r9345;
	add.s64 	%rd21274, %rd21272, %rd21273;
	add.s64 	%rd21275, %rd21274, %rd1457;
	shr.u64 	%rd21276, %rd21275, 32;
	cvt.u64.u32 	%rd21277, %r9346;
	add.s64 	%rd21278, %rd21276, %rd21277;
	add.s64 	%rd21279, %rd21278, %rd1462;
	shr.u64 	%rd21280, %rd21279, 32;
	cvt.u64.u32 	%rd21281, %r9347;
	add.s64 	%rd21282, %rd21280, %rd21281;
	add.s64 	%rd21283, %rd21282, %rd1458;
	shr.u64 	%rd21284, %rd21283, 32;
	cvt.u64.u32 	%rd21285, %r9348;
	add.s64 	%rd21286, %rd21284, %rd21285;
	add.s64 	%rd21287, %rd21286, %rd1461;
	shr.u64 	%rd21288, %rd21287, 32;
	cvt.u64.u32 	%rd21289, %r9349;
	add.s64 	%rd21290, %rd21288, %rd21289;
	add.s64 	%rd21291, %rd21290, %rd1460;
	shr.u64 	%rd21292, %rd21291, 32;
	cvt.u64.u32 	%rd21293, %r9350;
	add.s64 	%rd21294, %rd21292, %rd21293;
	add.s64 	%rd21295, %rd21294, %rd1459;
	{ .reg .b32 tmp; mov.b64 {tmp, %r7163}, %rd21295; }
	add.s32 	%r7164, %r9351, %r7163;
	add.s32 	%r7165, %r7164, %r7052;
	setp.lt.u32 	%p3275, %r2681, %r9361;
	selp.s64 	%rd21296, -1, 0, %p3275;
	and.b64  	%rd21297, %rd21275, 4294967295;
	add.s64 	%rd29037, %rd21297, %rd21296;
	cvt.u64.u32 	%rd21298, %r9362;
	setp.lt.u64 	%p3276, %rd29037, %rd21298;
	selp.s64 	%rd21299, -1, 0, %p3276;
	and.b64  	%rd21300, %rd21279, 4294967295;
	add.s64 	%rd29038, %rd21300, %rd21299;
	cvt.u64.u32 	%rd21301, %r9363;
	setp.lt.u64 	%p3277, %rd29038, %rd21301;
	selp.s64 	%rd21302, -1, 0, %p3277;
	and.b64  	%rd21303, %rd21283, 4294967295;
	add.s64 	%rd29039, %rd21303, %rd21302;
	cvt.u64.u32 	%rd21304, %r9364;
	setp.lt.u64 	%p3278, %rd29039, %rd21304;
	selp.s64 	%rd21305, -1, 0, %p3278;
	and.b64  	%rd21306, %rd21287, 4294967295;
	add.s64 	%rd29040, %rd21306, %rd21305;
	cvt.u64.u32 	%rd21307, %r9365;
	setp.lt.u64 	%p3279, %rd29040, %rd21307;
	selp.s64 	%rd21308, -1, 0, %p3279;
	and.b64  	%rd21309, %rd21291, 4294967295;
	add.s64 	%rd29041, %rd21309, %rd21308;
	cvt.u64.u32 	%rd21310, %r9366;
	setp.lt.u64 	%p3280, %rd29041, %rd21310;
	selp.s64 	%rd21311, -1, 0, %p3280;
	and.b64  	%rd21312, %rd21295, 4294967295;
	add.s64 	%rd29042, %rd21312, %rd21311;
	cvt.u64.u32 	%rd21313, %r9367;
	setp.lt.u64 	%p3281, %rd29042, %rd21313;
	selp.s32 	%r7166, -1, 0, %p3281;
	add.s32 	%r9370, %r7165, %r7166;
	mov.u32 	%r9344, %r2681;
$L__BB1_1937:
	sub.s32 	%r9591, %r9370, %r9368;
	cvt.u32.u64 	%r7168, %rd29042;
	sub.s32 	%r9592, %r7168, %r9367;
	cvt.u32.u64 	%r7169, %rd29041;
	sub.s32 	%r9593, %r7169, %r9366;
	cvt.u32.u64 	%r7170, %rd29040;
	sub.s32 	%r9594, %r7170, %r9365;
	cvt.u32.u64 	%r7171, %rd29039;
	sub.s32 	%r9595, %r7171, %r9364;
	cvt.u32.u64 	%r7172, %rd29038;
	sub.s32 	%r9596, %r7172, %r9363;
	cvt.u32.u64 	%r7173, %rd29037;
	sub.s32 	%r9597, %r7173, %r9362;
	sub.s32 	%r9598, %r9344, %r9361;
	setp.gt.u32 	%p3289, %r9266, %r9591;
	@%p3289 bra 	$L__BB1_1938;
	bra.uni 	$L__BB1_1951;
$L__BB1_1938:
	setp.lt.u32 	%p3313, %r9259, %r9598;
	selp.s64 	%rd21368, -1, 0, %p3313;
	add.s64 	%rd29043, %rd21368, %rd1463;
	cvt.u64.u32 	%rd21369, %r9597;
	setp.lt.u64 	%p3314, %rd29043, %rd21369;
	selp.s64 	%rd21370, -1, 0, %p3314;
	add.s64 	%rd29044, %rd21370, %rd1464;
	cvt.u64.u32 	%rd21371, %r9596;
	setp.lt.u64 	%p3315, %rd29044, %rd21371;
	selp.s64 	%rd21372, -1, 0, %p3315;
	add.s64 	%rd29045, %rd21372, %rd1465;
	cvt.u64.u32 	%rd21373, %r9595;
	setp.lt.u64 	%p3316, %rd29045, %rd21373;
	selp.s64 	%rd21374, -1, 0, %p3316;
	add.s64 	%rd29046, %rd21374, %rd1466;
	cvt.u64.u32 	%rd21375, %r9594;
	setp.lt.u64 	%p3317, %rd29046, %rd21375;
	selp.s64 	%rd21376, -1, 0, %p3317;
	add.s64 	%rd29047, %rd21376, %rd1467;
	cvt.u64.u32 	%rd21377, %r9593;
	setp.lt.u64 	%p3318, %rd29047, %rd21377;
	selp.s64 	%rd21378, -1, 0, %p3318;
	add.s64 	%rd29048, %rd21378, %rd1468;
	cvt.u64.u32 	%rd21379, %r9592;
	setp.lt.u64 	%p3319, %rd29048, %rd21379;
	selp.s32 	%r7178, -1, 0, %p3319;
	add.s32 	%r9372, %r9266, %r7178;
	bra.uni 	$L__BB1_1953;
$L__BB1_1939:
	setp.gt.u32 	%p3291, %r9265, %r9592;
	@%p3291 bra 	$L__BB1_1938;
	setp.lt.u32 	%p3292, %r9265, %r9592;
	@%p3292 bra 	$L__BB1_1952;
	setp.gt.u32 	%p3293, %r9264, %r9593;
	@%p3293 bra 	$L__BB1_1938;
	setp.lt.u32 	%p3294, %r9264, %r9593;
	@%p3294 bra 	$L__BB1_1952;
	setp.gt.u32 	%p3295, %r9263, %r9594;
	@%p3295 bra 	$L__BB1_1938;
	setp.lt.u32 	%p3296, %r9263, %r9594;
	@%p3296 bra 	$L__BB1_1952;
	setp.gt.u32 	%p3297, %r9262, %r9595;
	@%p3297 bra 	$L__BB1_1938;
	setp.lt.u32 	%p3298, %r9262, %r9595;
	@%p3298 bra 	$L__BB1_1952;
	setp.gt.u32 	%p3299, %r9261, %r9596;
	@%p3299 bra 	$L__BB1_1938;
	setp.lt.u32 	%p3300, %r9261, %r9596;
	@%p3300 bra 	$L__BB1_1952;
	setp.gt.u32 	%p3301, %r9260, %r9597;
	@%p3301 bra 	$L__BB1_1938;
	setp.lt.u32 	%p3302, %r9260, %r9597;
	setp.lt.u32 	%p3303, %r9259, %r9598;
	or.pred  	%p3304, %p3302, %p3303;
	@%p3304 bra 	$L__BB1_1952;
	bra.uni 	$L__BB1_1938;
$L__BB1_1951:
	setp.ge.u32 	%p3290, %r9266, %r9591;
	@%p3290 bra 	$L__BB1_1939;
$L__BB1_1952:
	add.s32 	%r2694, %r9259, %r2664;
	setp.lt.u32 	%p3305, %r2694, %r9259;
	selp.u64 	%rd21332, 1, 0, %p3305;
	add.s64 	%rd21333, %rd21332, %rd1463;
	add.s64 	%rd21334, %rd21333, %rd1457;
	shr.u64 	%rd21335, %rd21334, 32;
	add.s64 	%rd21336, %rd21335, %rd1464;
	add.s64 	%rd21337, %rd21336, %rd1462;
	shr.u64 	%rd21338, %rd21337, 32;
	add.s64 	%rd21339, %rd21338, %rd1465;
	add.s64 	%rd21340, %rd21339, %rd1458;
	shr.u64 	%rd21341, %rd21340, 32;
	add.s64 	%rd21342, %rd21341, %rd1466;
	add.s64 	%rd21343, %rd21342, %rd1461;
	shr.u64 	%rd21344, %rd21343, 32;
	add.s64 	%rd21345, %rd21344, %rd1467;
	add.s64 	%rd21346, %rd21345, %rd1460;
	shr.u64 	%rd21347, %rd21346, 32;
	add.s64 	%rd21348, %rd21347, %rd1468;
	add.s64 	%rd21349, %rd21348, %rd1459;
	{ .reg .b32 tmp; mov.b64 {tmp, %r7174}, %rd21349; }
	add.s32 	%r7175, %r9266, %r7174;
	add.s32 	%r7176, %r7175, %r7052;
	setp.lt.u32 	%p3306, %r2694, %r9598;
	selp.s64 	%rd21350, -1, 0, %p3306;
	and.b64  	%rd21351, %rd21334, 4294967295;
	add.s64 	%rd29043, %rd21351, %rd21350;
	cvt.u64.u32 	%rd21352, %r9597;
	setp.lt.u64 	%p3307, %rd29043, %rd21352;
	selp.s64 	%rd21353, -1, 0, %p3307;
	and.b64  	%rd21354, %rd21337, 4294967295;
	add.s64 	%rd29044, %rd21354, %rd21353;
	cvt.u64.u32 	%rd21355, %r9596;
	setp.lt.u64 	%p3308, %rd29044, %rd21355;
	selp.s64 	%rd21356, -1, 0, %p3308;
	and.b64  	%rd21357, %rd21340, 4294967295;
	add.s64 	%rd29045, %rd21357, %rd21356;
	cvt.u64.u32 	%rd21358, %r9595;
	setp.lt.u64 	%p3309, %rd29045, %rd21358;
	selp.s64 	%rd21359, -1, 0, %p3309;
	and.b64  	%rd21360, %rd21343, 4294967295;
	add.s64 	%rd29046, %rd21360, %rd21359;
	cvt.u64.u32 	%rd21361, %r9594;
	setp.lt.u64 	%p3310, %rd29046, %rd21361;
	selp.s64 	%rd21362, -1, 0, %p3310;
	and.b64  	%rd21363, %rd21346, 4294967295;
	add.s64 	%rd29047, %rd21363, %rd21362;
	cvt.u64.u32 	%rd21364, %r9593;
	setp.lt.u64 	%p3311, %rd29047, %rd21364;
	selp.s64 	%rd21365, -1, 0, %p3311;
	and.b64  	%rd21366, %rd21349, 4294967295;
	add.s64 	%rd29048, %rd21366, %rd21365;
	cvt.u64.u32 	%rd21367, %r9592;
	setp.lt.u64 	%p3312, %rd29048, %rd21367;
	selp.s32 	%r7177, -1, 0, %p3312;
	add.s32 	%r9372, %r7176, %r7177;
	mov.u32 	%r9259, %r2694;
$L__BB1_1953:
	sub.s32 	%r7179, %r9372, %r9591;
	cvt.u32.u64 	%r7180, %rd29048;
	sub.s32 	%r7181, %r7180, %r9592;
	cvt.u32.u64 	%r7182, %rd29047;
	sub.s32 	%r7183, %r7182, %r9593;
	cvt.u32.u64 	%r7184, %rd29046;
	sub.s32 	%r7185, %r7184, %r9594;
	cvt.u32.u64 	%r7186, %rd29045;
	sub.s32 	%r7187, %r7186, %r9595;
	cvt.u32.u64 	%r7188, %rd29044;
	sub.s32 	%r7189, %r7188, %r9596;
	cvt.u32.u64 	%r7190, %rd29043;
	sub.s32 	%r7191, %r7190, %r9597;
	sub.s32 	%r7192, %r9259, %r9598;
	mul.wide.u32 	%rd21380, %r7192, %r9327;
	cvt.u32.u64 	%r7193, %rd21380;
	shr.u64 	%rd21381, %rd21380, 32;
	mul.wide.u32 	%rd21382, %r7191, %r9327;
	add.s64 	%rd21383, %rd21381, %rd21382;
	shr.u64 	%rd21384, %rd21383, 32;
	mul.wide.u32 	%rd21385, %r7189, %r9327;
	add.s64 	%rd21386, %rd21384, %rd21385;
	shr.u64 	%rd21387, %rd21386, 32;
	mul.wide.u32 	%rd21388, %r7187, %r9327;
	add.s64 	%rd21389, %rd21387, %rd21388;
	shr.u64 	%rd21390, %rd21389, 32;
	mul.wide.u32 	%rd21391, %r7185, %r9327;
	add.s64 	%rd21392, %rd21390, %rd21391;
	shr.u64 	%rd21393, %rd21392, 32;
	mul.wide.u32 	%rd21394, %r7183, %r9327;
	add.s64 	%rd21395, %rd21393, %rd21394;
	shr.u64 	%rd21396, %rd21395, 32;
	mul.wide.u32 	%rd21397, %r7181, %r9327;
	add.s64 	%rd21398, %rd21396, %rd21397;
	shr.u64 	%rd21399, %rd21398, 32;
	mul.wide.u32 	%rd21400, %r7179, %r9327;
	add.s64 	%rd21401, %rd21399, %rd21400;
	shr.u64 	%rd21402, %rd21401, 32;
	and.b64  	%rd21403, %rd21383, 4294967295;
	mul.wide.u32 	%rd21404, %r7192, %r9328;
	add.s64 	%rd21405, %rd21404, %rd21403;
	shr.u64 	%rd21406, %rd21405, 32;
	and.b64  	%rd21407, %rd21386, 4294967295;
	mul.wide.u32 	%rd21408, %r7191, %r9328;
	add.s64 	%rd21409, %rd21406, %rd21407;
	add.s64 	%rd21410, %rd21409, %rd21408;
	shr.u64 	%rd21411, %rd21410, 32;
	and.b64  	%rd21412, %rd21389, 4294967295;
	mul.wide.u32 	%rd21413, %r7189, %r9328;
	add.s64 	%rd21414, %rd21411, %rd21412;
	add.s64 	%rd21415, %rd21414, %rd21413;
	shr.u64 	%rd21416, %rd21415, 32;
	and.b64  	%rd21417, %rd21392, 4294967295;
	mul.wide.u32 	%rd21418, %r7187, %r9328;
	add.s64 	%rd21419, %rd21416, %rd21417;
	add.s64 	%rd21420, %rd21419, %rd21418;
	shr.u64 	%rd21421, %rd21420, 32;
	and.b64  	%rd21422, %rd21395, 4294967295;
	mul.wide.u32 	%rd21423, %r7185, %r9328;
	add.s64 	%rd21424, %rd21421, %rd21422;
	add.s64 	%rd21425, %rd21424, %rd21423;
	shr.u64 	%rd21426, %rd21425, 32;
	and.b64  	%rd21427, %rd21398, 4294967295;
	mul.wide.u32 	%rd21428, %r7183, %r9328;
	add.s64 	%rd21429, %rd21426, %rd21427;
	add.s64 	%rd21430, %rd21429, %rd21428;
	shr.u64 	%rd21431, %rd21430, 32;
	and.b64  	%rd21432, %rd21401, 4294967295;
	mul.wide.u32 	%rd21433, %r7181, %r9328;
	add.s64 	%rd21434, %rd21431, %rd21432;
	add.s64 	%rd21435, %rd21434, %rd21433;
	shr.u64 	%rd21436, %rd21435, 32;
	mul.wide.u32 	%rd21437, %r7179, %r9328;
	add.s64 	%rd21438, %rd21436, %rd21402;
	add.s64 	%rd21439, %rd21438, %rd21437;
	shr.u64 	%rd21440, %rd21439, 32;
	and.b64  	%rd21441, %rd21410, 4294967295;
	mul.wide.u32 	%rd21442, %r7192, %r9329;
	add.s64 	%rd21443, %rd21442, %rd21441;
	shr.u64 	%rd21444, %rd21443, 32;
	and.b64  	%rd21445, %rd21415, 4294967295;
	mul.wide.u32 	%rd21446, %r7191, %r9329;
	add.s64 	%rd21447, %rd21444, %rd21445;
	add.s64 	%rd21448, %rd21447, %rd21446;
	shr.u64 	%rd21449, %rd21448, 32;
	and.b64  	%rd21450, %rd21420, 4294967295;
	mul.wide.u32 	%rd21451, %r7189, %r9329;
	add.s64 	%rd21452, %rd21449, %rd21450;
	add.s64 	%rd21453, %rd21452, %rd21451;
	shr.u64 	%rd21454, %rd21453, 32;
	and.b64  	%rd21455, %rd21425, 4294967295;
	mul.wide.u32 	%rd21456, %r7187, %r9329;
	add.s64 	%rd21457, %rd21454, %rd21455;
	add.s64 	%rd21458, %rd21457, %rd21456;
	shr.u64 	%rd21459, %rd21458, 32;
	and.b64  	%rd21460, %rd21430, 4294967295;
	mul.wide.u32 	%rd21461, %r7185, %r9329;
	add.s64 	%rd21462, %rd21459, %rd21460;
	add.s64 	%rd21463, %rd21462, %rd21461;
	shr.u64 	%rd21464, %rd21463, 32;
	and.b64  	%rd21465, %rd21435, 4294967295;
	mul.wide.u32 	%rd21466, %r7183, %r9329;
	add.s64 	%rd21467, %rd21464, %rd21465;
	add.s64 	%rd21468, %rd21467, %rd21466;
	shr.u64 	%rd21469, %rd21468, 32;
	and.b64  	%rd21470, %rd21439, 4294967295;
	mul.wide.u32 	%rd21471, %r7181, %r9329;
	add.s64 	%rd21472, %rd21469, %rd21470;
	add.s64 	%rd21473, %rd21472, %rd21471;
	shr.u64 	%rd21474, %rd21473, 32;
	mul.wide.u32 	%rd21475, %r7179, %r9329;
	add.s64 	%rd21476, %rd21474, %rd21440;
	add.s64 	%rd21477, %rd21476, %rd21475;
	shr.u64 	%rd21478, %rd21477, 32;
	and.b64  	%rd21479, %rd21448, 4294967295;
	mul.wide.u32 	%rd21480, %r7192, %r9330;
	add.s64 	%rd21481, %rd21480, %rd21479;
	shr.u64 	%rd21482, %rd21481, 32;
	and.b64  	%rd21483, %rd21453, 4294967295;
	mul.wide.u32 	%rd21484, %r7191, %r9330;
	add.s64 	%rd21485, %rd21482, %rd21483;
	add.s64 	%rd21486, %rd21485, %rd21484;
	shr.u64 	%rd21487, %rd21486, 32;
	and.b64  	%rd21488, %rd21458, 4294967295;
	mul.wide.u32 	%rd21489, %r7189, %r9330;
	add.s64 	%rd21490, %rd21487, %rd21488;
	add.s64 	%rd21491, %rd21490, %rd21489;
	shr.u64 	%rd21492, %rd21491, 32;
	and.b64  	%rd21493, %rd21463, 4294967295;
	mul.wide.u32 	%rd21494, %r7187, %r9330;
	add.s64 	%rd21495, %rd21492, %rd21493;
	add.s64 	%rd21496, %rd21495, %rd21494;
	shr.u64 	%rd21497, %rd21496, 32;
	and.b64  	%rd21498, %rd21468, 4294967295;
	mul.wide.u32 	%rd21499, %r7185, %r9330;
	add.s64 	%rd21500, %rd21497, %rd21498;
	add.s64 	%rd21501, %rd21500, %rd21499;
	shr.u64 	%rd21502, %rd21501, 32;
	and.b64  	%rd21503, %rd21473, 4294967295;
	mul.wide.u32 	%rd21504, %r7183, %r9330;
	add.s64 	%rd21505, %rd21502, %rd21503;
	add.s64 	%rd21506, %rd21505, %rd21504;
	shr.u64 	%rd21507, %rd21506, 32;
	and.b64  	%rd21508, %rd21477, 4294967295;
	mul.wide.u32 	%rd21509, %r7181, %r9330;
	add.s64 	%rd21510, %rd21507, %rd21508;
	add.s64 	%rd21511, %rd21510, %rd21509;
	shr.u64 	%rd21512, %rd21511, 32;
	mul.wide.u32 	%rd21513, %r7179, %r9330;
	add.s64 	%rd21514, %rd21512, %rd21478;
	add.s64 	%rd21515, %rd21514, %rd21513;
	shr.u64 	%rd21516, %rd21515, 32;
	and.b64  	%rd21517, %rd21486, 4294967295;
	mul.wide.u32 	%rd21518, %r7192, %r9331;
	add.s64 	%rd21519, %rd21518, %rd21517;
	shr.u64 	%rd21520, %rd21519, 32;
	and.b64  	%rd21521, %rd21491, 4294967295;
	mul.wide.u32 	%rd21522, %r7191, %r9331;
	add.s64 	%rd21523, %rd21520, %rd21521;
	add.s64 	%rd21524, %rd21523, %rd21522;
	shr.u64 	%rd21525, %rd21524, 32;
	and.b64  	%rd21526, %rd21496, 4294967295;
	mul.wide.u32 	%rd21527, %r7189, %r9331;
	add.s64 	%rd21528, %rd21525, %rd21526;
	add.s64 	%rd21529, %rd21528, %rd21527;
	shr.u64 	%rd21530, %rd21529, 32;
	and.b64  	%rd21531, %rd21501, 4294967295;
	mul.wide.u32 	%rd21532, %r7187, %r9331;
	add.s64 	%rd21533, %rd21530, %rd21531;
	add.s64 	%rd21534, %rd21533, %rd21532;
	shr.u64 	%rd21535, %rd21534, 32;
	and.b64  	%rd21536, %rd21506, 4294967295;
	mul.wide.u32 	%rd21537, %r7185, %r9331;
	add.s64 	%rd21538, %rd21535, %rd21536;
	add.s64 	%rd21539, %rd21538, %rd21537;
	shr.u64 	%rd21540, %rd21539, 32;
	and.b64  	%rd21541, %rd21511, 4294967295;
	mul.wide.u32 	%rd21542, %r7183, %r9331;
	add.s64 	%rd21543, %rd21540, %rd21541;
	add.s64 	%rd21544, %rd21543, %rd21542;
	shr.u64 	%rd21545, %rd21544, 32;
	and.b64  	%rd21546, %rd21515, 4294967295;
	mul.wide.u32 	%rd21547, %r7181, %r9331;
	add.s64 	%rd21548, %rd21545, %rd21546;
	add.s64 	%rd21549, %rd21548, %rd21547;
	shr.u64 	%rd21550, %rd21549, 32;
	mul.wide.u32 	%rd21551, %r7179, %r9331;
	add.s64 	%rd21552, %rd21550, %rd21516;
	add.s64 	%rd21553, %rd21552, %rd21551;
	shr.u64 	%rd21554, %rd21553, 32;
	and.b64  	%rd21555, %rd21524, 4294967295;
	mul.wide.u32 	%rd21556, %r7192, %r9332;
	add.s64 	%rd21557, %rd21556, %rd21555;
	shr.u64 	%rd21558, %rd21557, 32;
	and.b64  	%rd21559, %rd21529, 4294967295;
	mul.wide.u32 	%rd21560, %r7191, %r9332;
	add.s64 	%rd21561, %rd21558, %rd21559;
	add.s64 	%rd21562, %rd21561, %rd21560;
	shr.u64 	%rd21563, %rd21562, 32;
	and.b64  	%rd21564, %rd21534, 4294967295;
	mul.wide.u32 	%rd21565, %r7189, %r9332;
	add.s64 	%rd21566, %rd21563, %rd21564;
	add.s64 	%rd21567, %rd21566, %rd21565;
	shr.u64 	%rd21568, %rd21567, 32;
	and.b64  	%rd21569, %rd21539, 4294967295;
	mul.wide.u32 	%rd21570, %r7187, %r9332;
	add.s64 	%rd21571, %rd21568, %rd21569;
	add.s64 	%rd21572, %rd21571, %rd21570;
	shr.u64 	%rd21573, %rd21572, 32;
	and.b64  	%rd21574, %rd21544, 4294967295;
	mul.wide.u32 	%rd21575, %r7185, %r9332;
	add.s64 	%rd21576, %rd21573, %rd21574;
	add.s64 	%rd21577, %rd21576, %rd21575;
	shr.u64 	%rd21578, %rd21577, 32;
	and.b64  	%rd21579, %rd21549, 4294967295;
	mul.wide.u32 	%rd21580, %r7183, %r9332;
	add.s64 	%rd21581, %rd21578, %rd21579;
	add.s64 	%rd21582, %rd21581, %rd21580;
	shr.u64 	%rd21583, %rd21582, 32;
	and.b64  	%rd21584, %rd21553, 4294967295;
	mul.wide.u32 	%rd21585, %r7181, %r9332;
	add.s64 	%rd21586, %rd21583, %rd21584;
	add.s64 	%rd21587, %rd21586, %rd21585;
	shr.u64 	%rd21588, %rd21587, 32;
	mul.wide.u32 	%rd21589, %r7179, %r9332;
	add.s64 	%rd21590, %rd21588, %rd21554;
	add.s64 	%rd21591, %rd21590, %rd21589;
	shr.u64 	%rd21592, %rd21591, 32;
	and.b64  	%rd21593, %rd21562, 4294967295;
	mul.wide.u32 	%rd21594, %r7192, %r9333;
	add.s64 	%rd21595, %rd21594, %rd21593;
	shr.u64 	%rd21596, %rd21595, 32;
	and.b64  	%rd21597, %rd21567, 4294967295;
	mul.wide.u32 	%rd21598, %r7191, %r9333;
	add.s64 	%rd21599, %rd21596, %rd21597;
	add.s64 	%rd21600, %rd21599, %rd21598;
	shr.u64 	%rd21601, %rd21600, 32;
	and.b64  	%rd21602, %rd21572, 4294967295;
	mul.wide.u32 	%rd21603, %r7189, %r9333;
	add.s64 	%rd21604, %rd21601, %rd21602;
	add.s64 	%rd21605, %rd21604, %rd21603;
	shr.u64 	%rd21606, %rd21605, 32;
	and.b64  	%rd21607, %rd21577, 4294967295;
	mul.wide.u32 	%rd21608, %r7187, %r9333;
	add.s64 	%rd21609, %rd21606, %rd21607;
	add.s64 	%rd21610, %rd21609, %rd21608;
	shr.u64 	%rd21611, %rd21610, 32;
	and.b64  	%rd21612, %rd21582, 4294967295;
	mul.wide.u32 	%rd21613, %r7185, %r9333;
	add.s64 	%rd21614, %rd21611, %rd21612;
	add.s64 	%rd21615, %rd21614, %rd21613;
	shr.u64 	%rd21616, %rd21615, 32;
	and.b64  	%rd21617, %rd21587, 4294967295;
	mul.wide.u32 	%rd21618, %r7183, %r9333;
	add.s64 	%rd21619, %rd21616, %rd21617;
	add.s64 	%rd21620, %rd21619, %rd21618;
	shr.u64 	%rd21621, %rd21620, 32;
	and.b64  	%rd21622, %rd21591, 4294967295;
	mul.wide.u32 	%rd21623, %r7181, %r9333;
	add.s64 	%rd21624, %rd21621, %rd21622;
	add.s64 	%rd21625, %rd21624, %rd21623;
	shr.u64 	%rd21626, %rd21625, 32;
	mul.wide.u32 	%rd21627, %r7179, %r9333;
	add.s64 	%rd21628, %rd21626, %rd21592;
	add.s64 	%rd21629, %rd21628, %rd21627;
	shr.u64 	%rd21630, %rd21629, 32;
	and.b64  	%rd21631, %rd21600, 4294967295;
	mul.wide.u32 	%rd21632, %r7192, %r9334;
	add.s64 	%rd21633, %rd21632, %rd21631;
	shr.u64 	%rd21634, %rd21633, 32;
	and.b64  	%rd21635, %rd21605, 4294967295;
	mul.wide.u32 	%rd21636, %r7191, %r9334;
	add.s64 	%rd21637, %rd21634, %rd21635;
	add.s64 	%rd21638, %rd21637, %rd21636;
	shr.u64 	%rd21639, %rd21638, 32;
	and.b64  	%rd21640, %rd21610, 4294967295;
	mul.wide.u32 	%rd21641, %r7189, %r9334;
	add.s64 	%rd21642, %rd21639, %rd21640;
	add.s64 	%rd21643, %rd21642, %rd21641;
	shr.u64 	%rd21644, %rd21643, 32;
	and.b64  	%rd21645, %rd21615, 4294967295;
	mul.wide.u32 	%rd21646, %r7187, %r9334;
	add.s64 	%rd21647, %rd21644, %rd21645;
	add.s64 	%rd21648, %rd21647, %rd21646;
	shr.u64 	%rd21649, %rd21648, 32;
	and.b64  	%rd21650, %rd21620, 4294967295;
	mul.wide.u32 	%rd21651, %r7185, %r9334;
	add.s64 	%rd21652, %rd21649, %rd21650;
	add.s64 	%rd21653, %rd21652, %rd21651;
	shr.u64 	%rd21654, %rd21653, 32;
	and.b64  	%rd21655, %rd21625, 4294967295;
	mul.wide.u32 	%rd21656, %r7183, %r9334;
	add.s64 	%rd21657, %rd21654, %rd21655;
	add.s64 	%rd21658, %rd21657, %rd21656;
	shr.u64 	%rd21659, %rd21658, 32;
	and.b64  	%rd21660, %rd21629, 4294967295;
	mul.wide.u32 	%rd21661, %r7181, %r9334;
	add.s64 	%rd21662, %rd21659, %rd21660;
	add.s64 	%rd21663, %rd21662, %rd21661;
	shr.u64 	%rd21664, %rd21663, 32;
	mul.wide.u32 	%rd21665, %r7179, %r9334;
	add.s64 	%rd21666, %rd21664, %rd21630;
	add.s64 	%rd21667, %rd21666, %rd21665;
	shr.u64 	%rd21668, %rd21667, 32;
	{ .reg .b32 tmp; mov.b64 {tmp, %r7194}, %rd21667; }
	and.b64  	%rd21669, %rd21638, 4294967295;
	mul.lo.s64 	%rd21670, %rd21669, 977;
	cvt.u32.u64 	%r7195, %rd21670;
	shr.u64 	%rd21671, %rd21670, 32;
	and.b64  	%rd21672, %rd21643, 4294967295;
	mad.lo.s64 	%rd21673, %rd21672, 977, %rd21671;
	shr.u64 	%rd21674, %rd21673, 32;
	and.b64  	%rd21675, %rd21648, 4294967295;
	mad.lo.s64 	%rd21676, %rd21675, 977, %rd21674;
	shr.u64 	%rd21677, %rd21676, 32;
	and.b64  	%rd21678, %rd21653, 4294967295;
	mad.lo.s64 	%rd21679, %rd21678, 977, %rd21677;
	shr.u64 	%rd21680, %rd21679, 32;
	and.b64  	%rd21681, %rd21658, 4294967295;
	mad.lo.s64 	%rd21682, %rd21681, 977, %rd21680;
	shr.u64 	%rd21683, %rd21682, 32;
	and.b64  	%rd21684, %rd21663, 4294967295;
	mad.lo.s64 	%rd21685, %rd21684, 977, %rd21683;
	shr.u64 	%rd21686, %rd21685, 32;
	and.b64  	%rd21687, %rd21667, 4294967295;
	mad.lo.s64 	%rd21688, %rd21687, 977, %rd21686;
	shr.u64 	%rd21689, %rd21688, 32;
	mad.lo.s64 	%rd21690, %rd21668, 977, %rd21689;
	{ .reg .b32 tmp; mov.b64 {tmp, %r7196}, %rd21690; }
	add.s32 	%r9382, %r7193, %r7195;
	setp.lt.u32 	%p3321, %r9382, %r7193;
	selp.u64 	%rd21691, 1, 0, %p3321;
	and.b64  	%rd21692, %rd21405, 4294967295;
	and.b64  	%rd21693, %rd21673, 4294967295;
	add.s64 	%rd21694, %rd21692, %rd21691;
	add.s64 	%rd21695, %rd21694, %rd21693;
	shr.u64 	%rd21696, %rd21695, 32;
	and.b64  	%rd21697, %rd21443, 4294967295;
	and.b64  	%rd21698, %rd21676, 4294967295;
	add.s64 	%rd21699, %rd21696, %rd21697;
	add.s64 	%rd21700, %rd21699, %rd21698;
	shr.u64 	%rd21701, %rd21700, 32;
	and.b64  	%rd21702, %rd21481, 4294967295;
	and.b64  	%rd21703, %rd21679, 4294967295;
	add.s64 	%rd21704, %rd21701, %rd21702;
	add.s64 	%rd21705, %rd21704, %rd21703;
	shr.u64 	%rd21706, %rd21705, 32;
	and.b64  	%rd21707, %rd21519, 4294967295;
	and.b64  	%rd21708, %rd21682, 4294967295;
	add.s64 	%rd21709, %rd21706, %rd21707;
	add.s64 	%rd21710, %rd21709, %rd21708;
	shr.u64 	%rd21711, %rd21710, 32;
	and.b64  	%rd21712, %rd21557, 4294967295;
	and.b64  	%rd21713, %rd21685, 4294967295;
	add.s64 	%rd21714, %rd21711, %rd21712;
	add.s64 	%rd21715, %rd21714, %rd21713;
	shr.u64 	%rd21716, %rd21715, 32;
	and.b64  	%rd21717, %rd21595, 4294967295;
	and.b64  	%rd21718, %rd21688, 4294967295;
	add.s64 	%rd21719, %rd21716, %rd21717;
	add.s64 	%rd21720, %rd21719, %rd21718;
	shr.u64 	%rd21721, %rd21720, 32;
	and.b64  	%rd21722, %rd21633, 4294967295;
	and.b64  	%rd21723, %rd21690, 4294967295;
	add.s64 	%rd21724, %rd21721, %rd21722;
	add.s64 	%rd21725, %rd21724, %rd21723;
	{ .reg .b32 tmp; mov.b64 {tmp, %r7197}, %rd21725; }
	add.s32 	%r7198, %r7197, %r7196;
	and.b64  	%rd21726, %rd21695, 4294967295;
	add.s64 	%rd29049, %rd21726, %rd21669;
	shr.u64 	%rd21727, %rd29049, 32;
	and.b64  	%rd21728, %rd21700, 4294967295;
	add.s64 	%rd21729, %rd21727, %rd21728;
	add.s64 	%rd29050, %rd21729, %rd21672;
	shr.u64 	%rd21730, %rd29050, 32;
	and.b64  	%rd21731, %rd21705, 4294967295;
	add.s64 	%rd21732, %rd21730, %rd21731;
	add.s64 	%rd29051, %rd21732, %rd21675;
	shr.u64 	%rd21733, %rd29051, 32;
	and.b64  	%rd21734, %rd21710, 4294967295;
	add.s64 	%rd21735, %rd21733, %rd21734;
	add.s64 	%rd29052, %rd21735, %rd21678;
	shr.u64 	%rd21736, %rd29052, 32;
	and.b64  	%rd21737, %rd21715, 4294967295;
	add.s64 	%rd21738, %rd21736, %rd21737;
	add.s64 	%rd29053, %rd21738, %rd21681;
	shr.u64 	%rd21739, %rd29053, 32;
	and.b64  	%rd21740, %rd21720, 4294967295;
	add.s64 	%rd21741, %rd21739, %rd21740;
	add.s64 	%rd29054, %rd21741, %rd21684;
	shr.u64 	%rd21742, %rd29054, 32;
	and.b64  	%rd21743, %rd21725, 4294967295;
	add.s64 	%rd21744, %rd21742, %rd21743;
	add.s64 	%rd29055, %rd21744, %rd21687;
	{ .reg .b32 tmp; mov.b64 {tmp, %r7199}, %rd29055; }
	add.s32 	%r7200, %r7198, %r7199;
	add.s32 	%r2700, %r7200, %r7194;
	setp.eq.s32 	%p3322, %r2700, 0;
	mov.pred 	%p4586, 0;
	@%p3322 bra 	$L__BB1_1955;
	cvt.u64.u32 	%rd21745, %r2700;
	mul.wide.u32 	%rd21746, %r2700, 977;
	cvt.u32.u64 	%r7201, %rd21746;
	shr.u64 	%rd21747, %rd21746, 32;
	add.s64 	%rd21748, %rd21747, %rd21745;
	shr.u64 	%rd21749, %rd21748, 32;
	add.s32 	%r2701, %r9382, %r7201;
	setp.lt.u32 	%p3323, %r2701, %r9382;
	selp.u64 	%rd21750, 1, 0, %p3323;
	and.b64  	%rd21751, %rd29049, 4294967295;
	and.b64  	%rd21752, %rd21748, 4294967295;
	add.s64 	%rd21753, %rd21751, %rd21750;
	add.s64 	%rd29049, %rd21753, %rd21752;
	shr.u64 	%rd21754, %rd29049, 32;
	and.b64  	%rd21755, %rd29050, 4294967295;
	add.s64 	%rd21756, %rd21754, %rd21755;
	add.s64 	%rd29050, %rd21756, %rd21749;
	shr.u64 	%rd21757, %rd29050, 32;
	and.b64  	%rd21758, %rd29051, 4294967295;
	add.s64 	%rd29051, %rd21757, %rd21758;
	shr.u64 	%rd21759, %rd29051, 32;
	and.b64  	%rd21760, %rd29052, 4294967295;
	add.s64 	%rd29052, %rd21759, %rd21760;
	shr.u64 	%rd21761, %rd29052, 32;
	and.b64  	%rd21762, %rd29053, 4294967295;
	add.s64 	%rd29053, %rd21761, %rd21762;
	shr.u64 	%rd21763, %rd29053, 32;
	and.b64  	%rd21764, %rd29054, 4294967295;
	add.s64 	%rd29054, %rd21763, %rd21764;
	shr.u64 	%rd21765, %rd29054, 32;
	and.b64  	%rd21766, %rd29055, 4294967295;
	add.s64 	%rd29055, %rd21765, %rd21766;
	setp.gt.u64 	%p4586, %rd29055, 4294967295;
	mov.u32 	%r9382, %r2701;
$L__BB1_1955:
	ld.const.u32 	%r2703, [const_p];
	cvt.u32.u64 	%r9389, %rd29055;
	cvt.u32.u64 	%r9388, %rd29054;
	cvt.u32.u64 	%r9387, %rd29053;
	cvt.u32.u64 	%r9386, %rd29052;
	cvt.u32.u64 	%r9385, %rd29051;
	cvt.u32.u64 	%r9384, %rd29050;
	cvt.u32.u64 	%r9383, %rd29049;
	ld.const.u32 	%r7202, [const_p+28];
	setp.lt.u32 	%p3324, %r7202, %r9389;
	or.pred  	%p3325, %p4586, %p3324;
	@%p3325 bra 	$L__BB1_1969;
	setp.gt.u32 	%p3326, %r7202, %r9389;
	@%p3326 bra 	$L__BB1_1970;
	cvt.u32.u64 	%r7203, %rd1459;
	setp.lt.u32 	%p3327, %r7203, %r9388;
	@%p3327 bra 	$L__BB1_1969;
	cvt.u32.u64 	%r7204, %rd1459;
	setp.gt.u32 	%p3328, %r7204, %r9388;
	@%p3328 bra 	$L__BB1_1970;
	cvt.u32.u64 	%r7205, %rd1460;
	setp.lt.u32 	%p3329, %r7205, %r9387;
	@%p3329 bra 	$L__BB1_1969;
	cvt.u32.u64 	%r7206, %rd1460;
	setp.gt.u32 	%p3330, %r7206, %r9387;
	@%p3330 bra 	$L__BB1_1970;
	cvt.u32.u64 	%r7207, %rd1461;
	setp.lt.u32 	%p3331, %r7207, %r9386;
	@%p3331 bra 	$L__BB1_1969;
	cvt.u32.u64 	%r7208, %rd1461;
	setp.gt.u32 	%p3332, %r7208, %r9386;
	@%p3332 bra 	$L__BB1_1970;
	cvt.u32.u64 	%r7209, %rd1458;
	setp.lt.u32 	%p3333, %r7209, %r9385;
	@%p3333 bra 	$L__BB1_1969;
	cvt.u32.u64 	%r7210, %rd1458;
	setp.gt.u32 	%p3334, %r7210, %r9385;
	@%p3334 bra 	$L__BB1_1970;
	cvt.u32.u64 	%r7211, %rd1462;
	setp.lt.u32 	%p3335, %r7211, %r9384;
	@%p3335 bra 	$L__BB1_1969;
	cvt.u32.u64 	%r7212, %rd1462;
	setp.gt.u32 	%p3336, %r7212, %r9384;
	@%p3336 bra 	$L__BB1_1970;
	cvt.u32.u64 	%r7213, %rd1457;
	setp.lt.u32 	%p3337, %r7213, %r9383;
	@%p3337 bra 	$L__BB1_1969;
	cvt.u32.u64 	%r7214, %rd1457;
	setp.gt.u32 	%p3338, %r7214, %r9383;
	setp.lt.u32 	%p3339, %r9382, %r2703;
	or.pred  	%p3340, %p3338, %p3339;
	@%p3340 bra 	$L__BB1_1970;
$L__BB1_1969:
	cvt.u32.u64 	%r7215, %rd1458;
	cvt.u32.u64 	%r7216, %rd1462;
	cvt.u32.u64 	%r7217, %rd1457;
	cvt.u32.u64 	%r7218, %rd1459;
	cvt.u32.u64 	%r7219, %rd1460;
	cvt.u32.u64 	%r7220, %rd1461;
	setp.lt.u32 	%p3341, %r9382, %r2703;
	selp.s64 	%rd21768, -1, 0, %p3341;
	sub.s32 	%r9382, %r9382, %r2703;
	and.b64  	%rd21769, %rd29049, 4294967295;
	add.s64 	%rd21770, %rd21769, %rd21768;
	setp.lt.u64 	%p3342, %rd21770, %rd1457;
	selp.s64 	%rd21771, -1, 0, %p3342;
	cvt.u32.u64 	%r7221, %rd21770;
	sub.s32 	%r9383, %r7221, %r7217;
	and.b64  	%rd21772, %rd29050, 4294967295;
	add.s64 	%rd21773, %rd21772, %rd21771;
	setp.lt.u64 	%p3343, %rd21773, %rd1462;
	selp.s64 	%rd21774, -1, 0, %p3343;
	cvt.u32.u64 	%r7222, %rd21773;
	sub.s32 	%r9384, %r7222, %r7216;
	and.b64  	%rd21775, %rd29051, 4294967295;
	add.s64 	%rd21776, %rd21775, %rd21774;
	setp.lt.u64 	%p3344, %rd21776, %rd1458;
	selp.s64 	%rd21777, -1, 0, %p3344;
	cvt.u32.u64 	%r7223, %rd21776;
	sub.s32 	%r9385, %r7223, %r7215;
	and.b64  	%rd21778, %rd29052, 4294967295;
	add.s64 	%rd21779, %rd21778, %rd21777;
	setp.lt.u64 	%p3345, %rd21779, %rd1461;
	selp.s64 	%rd21780, -1, 0, %p3345;
	cvt.u32.u64 	%r7224, %rd21779;
	sub.s32 	%r9386, %r7224, %r7220;
	and.b64  	%rd21781, %rd29053, 4294967295;
	add.s64 	%rd21782, %rd21781, %rd21780;
	setp.lt.u64 	%p3346, %rd21782, %rd1460;
	selp.s64 	%rd21783, -1, 0, %p3346;
	cvt.u32.u64 	%r7225, %rd21782;
	sub.s32 	%r9387, %r7225, %r7219;
	and.b64  	%rd21784, %rd29054, 4294967295;
	add.s64 	%rd21785, %rd21784, %rd21783;
	setp.lt.u64 	%p3347, %rd21785, %rd1459;
	selp.s32 	%r7226, -1, 0, %p3347;
	cvt.u32.u64 	%r7227, %rd21785;
	sub.s32 	%r9388, %r7227, %r7218;
	add.s32 	%r7228, %r9389, %r7226;
	sub.s32 	%r9389, %r7228, %r7202;
$L__BB1_1970:
	setp.gt.u32 	%p3348, %r9389, %r7202;
	@%p3348 bra 	$L__BB1_1983;
	bra.uni 	$L__BB1_1984;
$L__BB1_1971:
	cvt.u32.u64 	%r7229, %rd1459;
	setp.gt.u32 	%p3350, %r9388, %r7229;
	@%p3350 bra 	$L__BB1_1983;
	setp.lt.u32 	%p3351, %r9388, %r7229;
	@%p3351 bra 	$L__BB1_1985;
	cvt.u32.u64 	%r7231, %rd1460;
	setp.gt.u32 	%p3352, %r9387, %r7231;
	@%p3352 bra 	$L__BB1_1983;
	setp.lt.u32 	%p3353, %r9387, %r7231;
	@%p3353 bra 	$L__BB1_1985;
	cvt.u32.u64 	%r7233, %rd1461;
	setp.gt.u32 	%p3354, %r9386, %r7233;
	@%p3354 bra 	$L__BB1_1983;
	setp.lt.u32 	%p3355, %r9386, %r7233;
	@%p3355 bra 	$L__BB1_1985;
	cvt.u32.u64 	%r7235, %rd1458;
	setp.gt.u32 	%p3356, %r9385, %r7235;
	@%p3356 bra 	$L__BB1_1983;
	setp.lt.u32 	%p3357, %r9385, %r7235;
	@%p3357 bra 	$L__BB1_1985;
	cvt.u32.u64 	%r7237, %rd1462;
	setp.gt.u32 	%p3358, %r9384, %r7237;
	@%p3358 bra 	$L__BB1_1983;
	setp.lt.u32 	%p3359, %r9384, %r7237;
	@%p3359 bra 	$L__BB1_1985;
	cvt.u32.u64 	%r7239, %rd1457;
	setp.gt.u32 	%p3360, %r9383, %r7239;
	@%p3360 bra 	$L__BB1_1983;
	setp.lt.u32 	%p3361, %r9383, %r7239;
	setp.lt.u32 	%p3362, %r9382, %r2703;
	or.pred  	%p3363, %p3361, %p3362;
	@%p3363 bra 	$L__BB1_1985;
$L__BB1_1983:
	cvt.u32.u64 	%r7241, %rd1458;
	cvt.u32.u64 	%r7242, %rd1462;
	cvt.u32.u64 	%r7243, %rd1457;
	cvt.u32.u64 	%r7244, %rd1459;
	cvt.u32.u64 	%r7245, %rd1460;
	cvt.u32.u64 	%r7246, %rd1461;
	setp.lt.u32 	%p3364, %r9382, %r2703;
	selp.s64 	%rd21786, -1, 0, %p3364;
	sub.s32 	%r9382, %r9382, %r2703;
	cvt.u64.u32 	%rd21787, %r9383;
	add.s64 	%rd21788, %rd21786, %rd21787;
	setp.lt.u64 	%p3365, %rd21788, %rd1457;
	selp.s64 	%rd21789, -1, 0, %p3365;
	cvt.u32.u64 	%r7247, %rd21788;
	sub.s32 	%r9383, %r7247, %r7243;
	cvt.u64.u32 	%rd21790, %r9384;
	add.s64 	%rd21791, %rd21789, %rd21790;
	setp.lt.u64 	%p3366, %rd21791, %rd1462;
	selp.s64 	%rd21792, -1, 0, %p3366;
	cvt.u32.u64 	%r7248, %rd21791;
	sub.s32 	%r9384, %r7248, %r7242;
	cvt.u64.u32 	%rd21793, %r9385;
	add.s64 	%rd21794, %rd21792, %rd21793;
	setp.lt.u64 	%p3367, %rd21794, %rd1458;
	selp.s64 	%rd21795, -1, 0, %p3367;
	cvt.u32.u64 	%r7249, %rd21794;
	sub.s32 	%r9385, %r7249, %r7241;
	cvt.u64.u32 	%rd21796, %r9386;
	add.s64 	%rd21797, %rd21795, %rd21796;
	setp.lt.u64 	%p3368, %rd21797, %rd1461;
	selp.s64 	%rd21798, -1, 0, %p3368;
	cvt.u32.u64 	%r7250, %rd21797;
	sub.s32 	%r9386, %r7250, %r7246;
	cvt.u64.u32 	%rd21799, %r9387;
	add.s64 	%rd21800, %rd21798, %rd21799;
	setp.lt.u64 	%p3369, %rd21800, %rd1460;
	selp.s64 	%rd21801, -1, 0, %p3369;
	cvt.u32.u64 	%r7251, %rd21800;
	sub.s32 	%r9387, %r7251, %r7245;
	cvt.u64.u32 	%rd21802, %r9388;
	add.s64 	%rd21803, %rd21801, %rd21802;
	setp.lt.u64 	%p3370, %rd21803, %rd1459;
	selp.s32 	%r7252, -1, 0, %p3370;
	cvt.u32.u64 	%r7253, %rd21803;
	sub.s32 	%r9388, %r7253, %r7244;
	add.s32 	%r7254, %r9389, %r7252;
	sub.s32 	%r9389, %r7254, %r7202;
	bra.uni 	$L__BB1_1985;
$L__BB1_1984:
	setp.lt.u32 	%p3349, %r9389, %r7202;
	@%p3349 bra 	$L__BB1_1985;
	bra.uni 	$L__BB1_1971;
$L__BB1_1985:
	setp.gt.u32 	%p3371, %r9389, %r9300;
	@%p3371 bra 	$L__BB1_1986;
	bra.uni 	$L__BB1_1999;
$L__BB1_1986:
	setp.lt.u32 	%p3395, %r9382, %r9293;
	selp.s64 	%rd21846, -1, 0, %p3395;
	cvt.u64.u32 	%rd21847, %r9383;
	add.s64 	%rd29056, %rd21846, %rd21847;
	cvt.u64.u32 	%rd21848, %r9294;
	setp.lt.u64 	%p3396, %rd29056, %rd21848;
	selp.s64 	%rd21849, -1, 0, %p3396;
	cvt.u64.u32 	%rd21850, %r9384;
	add.s64 	%rd29057, %rd21849, %rd21850;
	cvt.u64.u32 	%rd21851, %r9295;
	setp.lt.u64 	%p3397, %rd29057, %rd21851;
	selp.s64 	%rd21852, -1, 0, %p3397;
	cvt.u64.u32 	%rd21853, %r9385;
	add.s64 	%rd29058, %rd21852, %rd21853;
	cvt.u64.u32 	%rd21854, %r9296;
	setp.lt.u64 	%p3398, %rd29058, %rd21854;
	selp.s64 	%rd21855, -1, 0, %p3398;
	cvt.u64.u32 	%rd21856, %r9386;
	add.s64 	%rd29059, %rd21855, %rd21856;
	cvt.u64.u32 	%rd21857, %r9297;
	setp.lt.u64 	%p3399, %rd29059, %rd21857;
	selp.s64 	%rd21858, -1, 0, %p3399;
	cvt.u64.u32 	%rd21859, %r9387;
	add.s64 	%rd29060, %rd21858, %rd21859;
	cvt.u64.u32 	%rd21860, %r9298;
	setp.lt.u64 	%p3400, %rd29060, %rd21860;
	selp.s64 	%rd21861, -1, 0, %p3400;
	cvt.u64.u32 	%rd21862, %r9388;
	add.s64 	%rd29061, %rd21861, %rd21862;
	cvt.u64.u32 	%rd21863, %r9299;
	setp.lt.u64 	%p3401, %rd29061, %rd21863;
	selp.s32 	%r7259, -1, 0, %p3401;
	add.s32 	%r9391, %r9389, %r7259;
	bra.uni 	$L__BB1_2001;
$L__BB1_1987:
	setp.gt.u32 	%p3373, %r9388, %r9299;
	@%p3373 bra 	$L__BB1_1986;
	setp.lt.u32 	%p3374, %r9388, %r9299;
	@%p3374 bra 	$L__BB1_2000;
	setp.gt.u32 	%p3375, %r9387, %r9298;
	@%p3375 bra 	$L__BB1_1986;
	setp.lt.u32 	%p3376, %r9387, %r9298;
	@%p3376 bra 	$L__BB1_2000;
	setp.gt.u32 	%p3377, %r9386, %r9297;
	@%p3377 bra 	$L__BB1_1986;
	setp.lt.u32 	%p3378, %r9386, %r9297;
	@%p3378 bra 	$L__BB1_2000;
	setp.gt.u32 	%p3379, %r9385, %r9296;
	@%p3379 bra 	$L__BB1_1986;
	setp.lt.u32 	%p3380, %r9385, %r9296;
	@%p3380 bra 	$L__BB1_2000;
	setp.gt.u32 	%p3381, %r9384, %r9295;
	@%p3381 bra 	$L__BB1_1986;
	setp.lt.u32 	%p3382, %r9384, %r9295;
	@%p3382 bra 	$L__BB1_2000;
	setp.gt.u32 	%p3383, %r9383, %r9294;
	@%p3383 bra 	$L__BB1_1986;
	setp.lt.u32 	%p3384, %r9383, %r9294;
	setp.lt.u32 	%p3385, %r9382, %r9293;
	or.pred  	%p3386, %p3384, %p3385;
	@%p3386 bra 	$L__BB1_2000;
	bra.uni 	$L__BB1_1986;
$L__BB1_1999:
	setp.ge.u32 	%p3372, %r9389, %r9300;
	@%p3372 bra 	$L__BB1_1987;
$L__BB1_2000:
	add.s32 	%r2744, %r9382, %r2703;
	setp.lt.u32 	%p3387, %r2744, %r9382;
	selp.u64 	%rd21804, 1, 0, %p3387;
	cvt.u64.u32 	%rd21805, %r9383;
	add.s64 	%rd21806, %rd21804, %rd21805;
	add.s64 	%rd21807, %rd21806, %rd1457;
	shr.u64 	%rd21808, %rd21807, 32;
	cvt.u64.u32 	%rd21809, %r9384;
	add.s64 	%rd21810, %rd21808, %rd21809;
	add.s64 	%rd21811, %rd21810, %rd1462;
	shr.u64 	%rd21812, %rd21811, 32;
	cvt.u64.u32 	%rd21813, %r9385;
	add.s64 	%rd21814, %rd21812, %rd21813;
	add.s64 	%rd21815, %rd21814, %rd1458;
	shr.u64 	%rd21816, %rd21815, 32;
	cvt.u64.u32 	%rd21817, %r9386;
	add.s64 	%rd21818, %rd21816, %rd21817;
	add.s64 	%rd21819, %rd21818, %rd1461;
	shr.u64 	%rd21820, %rd21819, 32;
	cvt.u64.u32 	%rd21821, %r9387;
	add.s64 	%rd21822, %rd21820, %rd21821;
	add.s64 	%rd21823, %rd21822, %rd1460;
	shr.u64 	%rd21824, %rd21823, 32;
	cvt.u64.u32 	%rd21825, %r9388;
	add.s64 	%rd21826, %rd21824, %rd21825;
	add.s64 	%rd21827, %rd21826, %rd1459;
	{ .reg .b32 tmp; mov.b64 {tmp, %r7255}, %rd21827; }
	add.s32 	%r7256, %r9389, %r7255;
	add.s32 	%r7257, %r7256, %r7202;
	setp.lt.u32 	%p3388, %r2744, %r9293;
	selp.s64 	%rd21828, -1, 0, %p3388;
	and.b64  	%rd21829, %rd21807, 4294967295;
	add.s64 	%rd29056, %rd21829, %rd21828;
	cvt.u64.u32 	%rd21830, %r9294;
	setp.lt.u64 	%p3389, %rd29056, %rd21830;
	selp.s64 	%rd21831, -1, 0, %p3389;
	and.b64  	%rd21832, %rd21811, 4294967295;
	add.s64 	%rd29057, %rd21832, %rd21831;
	cvt.u64.u32 	%rd21833, %r9295;
	setp.lt.u64 	%p3390, %rd29057, %rd21833;
	selp.s64 	%rd21834, -1, 0, %p3390;
	and.b64  	%rd21835, %rd21815, 4294967295;
	add.s64 	%rd29058, %rd21835, %rd21834;
	cvt.u64.u32 	%rd21836, %r9296;
	setp.lt.u64 	%p3391, %rd29058, %rd21836;
	selp.s64 	%rd21837, -1, 0, %p3391;
	and.b64  	%rd21838, %rd21819, 4294967295;
	add.s64 	%rd29059, %rd21838, %rd21837;
	cvt.u64.u32 	%rd21839, %r9297;
	setp.lt.u64 	%p3392, %rd29059, %rd21839;
	selp.s64 	%rd21840, -1, 0, %p3392;
	and.b64  	%rd21841, %rd21823, 4294967295;
	add.s64 	%rd29060, %rd21841, %rd21840;
	cvt.u64.u32 	%rd21842, %r9298;
	setp.lt.u64 	%p3393, %rd29060, %rd21842;
	selp.s64 	%rd21843, -1, 0, %p3393;
	and.b64  	%rd21844, %rd21827, 4294967295;
	add.s64 	%rd29061, %rd21844, %rd21843;
	cvt.u64.u32 	%rd21845, %r9299;
	setp.lt.u64 	%p3394, %rd29061, %rd21845;
	selp.s32 	%r7258, -1, 0, %p3394;
	add.s32 	%r9391, %r7257, %r7258;
	mov.u32 	%r9382, %r2744;
$L__BB1_2001:
	sub.s32 	%r9583, %r9391, %r9300;
	cvt.u32.u64 	%r7260, %rd29061;
	sub.s32 	%r9584, %r7260, %r9299;
	cvt.u32.u64 	%r7261, %rd29060;
	sub.s32 	%r9585, %r7261, %r9298;
	cvt.u32.u64 	%r7262, %rd29059;
	sub.s32 	%r9586, %r7262, %r9297;
	cvt.u32.u64 	%r7263, %rd29058;
	sub.s32 	%r9587, %r7263, %r9296;
	cvt.u32.u64 	%r7264, %rd29057;
	sub.s32 	%r9588, %r7264, %r9295;
	cvt.u32.u64 	%r7265, %rd29056;
	sub.s32 	%r9589, %r7265, %r9294;
	sub.s32 	%r9590, %r9382, %r9293;
	shl.b32 	%r7266, %r1881, 1;
	shr.u32 	%r7267, %r1881, 31;
	cvt.u64.u32 	%rd21864, %r7267;
	mul.wide.u32 	%rd21865, %r1880, 2;
	or.b64  	%rd21866, %rd21865, %rd21864;
	shr.u64 	%rd21867, %rd21865, 32;
	mul.wide.u32 	%rd21868, %r1879, 2;
	or.b64  	%rd21869, %rd21867, %rd21868;
	shr.u64 	%rd21870, %rd21868, 32;
	mul.wide.u32 	%rd21871, %r1878, 2;
	or.b64  	%rd21872, %rd21870, %rd21871;
	shr.u64 	%rd21873, %rd21871, 32;
	mul.wide.u32 	%rd21874, %r1877, 2;
	add.s64 	%rd21875, %rd21873, %rd21874;
	shr.u64 	%rd21876, %rd21875, 32;
	mul.wide.u32 	%rd21877, %r1876, 2;
	add.s64 	%rd21878, %rd21876, %rd21877;
	shr.u64 	%rd21879, %rd21878, 32;
	mul.wide.u32 	%rd21880, %r1875, 2;
	add.s64 	%rd21881, %rd21879, %rd21880;
	shr.u64 	%rd21882, %rd21881, 32;
	mul.wide.u32 	%rd21883, %r1874, 2;
	add.s64 	%rd21884, %rd21882, %rd21883;
	shr.u64 	%rd21885, %rd21884, 32;
	{ .reg .b32 tmp; mov.b64 {tmp, %r7268}, %rd21884; }
	mad.lo.s32 	%r9401, %r7268, 977, %r7266;
	setp.lt.u32 	%p3403, %r9401, %r7266;
	selp.u64 	%rd21886, 1, 0, %p3403;
	and.b64  	%rd21887, %rd21866, 4294967295;
	add.s64 	%rd21888, %rd21887, %rd21886;
	shr.u64 	%rd21889, %rd21888, 32;
	and.b64  	%rd21890, %rd21869, 4294967295;
	add.s64 	%rd21891, %rd21889, %rd21890;
	shr.u64 	%rd21892, %rd21891, 32;
	and.b64  	%rd21893, %rd21872, 4294967295;
	add.s64 	%rd21894, %rd21892, %rd21893;
	shr.u64 	%rd21895, %rd21894, 32;
	and.b64  	%rd21896, %rd21875, 4294967295;
	add.s64 	%rd21897, %rd21895, %rd21896;
	shr.u64 	%rd21898, %rd21897, 32;
	and.b64  	%rd21899, %rd21878, 4294967295;
	add.s64 	%rd21900, %rd21898, %rd21899;
	shr.u64 	%rd21901, %rd21900, 32;
	and.b64  	%rd21902, %rd21881, 4294967295;
	add.s64 	%rd21903, %rd21901, %rd21902;
	shr.u64 	%rd21904, %rd21903, 32;
	and.b64  	%rd21905, %rd21884, 4294967295;
	add.s64 	%rd21906, %rd21904, %rd21905;
	{ .reg .b32 tmp; mov.b64 {tmp, %r7269}, %rd21906; }
	and.b64  	%rd21907, %rd21888, 4294967295;
	add.s64 	%rd29062, %rd21907, %rd21885;
	shr.u64 	%rd21908, %rd29062, 32;
	and.b64  	%rd21909, %rd21891, 4294967295;
	add.s64 	%rd29063, %rd21908, %rd21909;
	shr.u64 	%rd21910, %rd29063, 32;
	and.b64  	%rd21911, %rd21894, 4294967295;
	add.s64 	%rd29064, %rd21910, %rd21911;
	shr.u64 	%rd21912, %rd29064, 32;
	and.b64  	%rd21913, %rd21897, 4294967295;
	add.s64 	%rd29065, %rd21912, %rd21913;
	shr.u64 	%rd21914, %rd29065, 32;
	and.b64  	%rd21915, %rd21900, 4294967295;
	add.s64 	%rd29066, %rd21914, %rd21915;
	shr.u64 	%rd21916, %rd29066, 32;
	and.b64  	%rd21917, %rd21903, 4294967295;
	add.s64 	%rd29067, %rd21916, %rd21917;
	shr.u64 	%rd21918, %rd29067, 32;
	and.b64  	%rd21919, %rd21906, 4294967295;
	add.s64 	%rd29068, %rd21918, %rd21919;
	{ .reg .b32 tmp; mov.b64 {tmp, %r7270}, %rd29068; }
	add.s32 	%r2758, %r7269, %r7270;
	setp.eq.s32 	%p3404, %r2758, 0;
	mov.pred 	%p4587, 0;
	@%p3404 bra 	$L__BB1_2003;
	mad.lo.s32 	%r2759, %r2758, 977, %r9401;
	setp.lt.u32 	%p3405, %r2759, %r9401;
	selp.u64 	%rd21920, 1, 0, %p3405;
	and.b64  	%rd21921, %rd29062, 4294967295;
	cvt.u64.u32 	%rd21922, %r2758;
	add.s64 	%rd21923, %rd21921, %rd21920;
	add.s64 	%rd29062, %rd21923, %rd21922;
	shr.u64 	%rd21924, %rd29062, 32;
	and.b64  	%rd21925, %rd29063, 4294967295;
	add.s64 	%rd29063, %rd21924, %rd21925;
	shr.u64 	%rd21926, %rd29063, 32;
	and.b64  	%rd21927, %rd29064, 4294967295;
	add.s64 	%rd29064, %rd21926, %rd21927;
	shr.u64 	%rd21928, %rd29064, 32;
	and.b64  	%rd21929, %rd29065, 4294967295;
	add.s64 	%rd29065, %rd21928, %rd21929;
	shr.u64 	%rd21930, %rd29065, 32;
	and.b64  	%rd21931, %rd29066, 4294967295;
	add.s64 	%rd29066, %rd21930, %rd21931;
	shr.u64 	%rd21932, %rd29066, 32;
	and.b64  	%rd21933, %rd29067, 4294967295;
	add.s64 	%rd29067, %rd21932, %rd21933;
	shr.u64 	%rd21934, %rd29067, 32;
	and.b64  	%rd21935, %rd29068, 4294967295;
	add.s64 	%rd29068, %rd21934, %rd21935;
	setp.gt.u64 	%p4587, %rd29068, 4294967295;
	mov.u32 	%r9401, %r2759;
$L__BB1_2003:
	cvt.u32.u64 	%r9408, %rd29068;
	cvt.u32.u64 	%r9407, %rd29067;
	cvt.u32.u64 	%r9406, %rd29066;
	cvt.u32.u64 	%r9405, %rd29065;
	cvt.u32.u64 	%r9404, %rd29064;
	cvt.u32.u64 	%r9403, %rd29063;
	cvt.u32.u64 	%r9402, %rd29062;
	setp.lt.u32 	%p3406, %r7202, %r9408;
	or.pred  	%p3407, %p4587, %p3406;
	@%p3407 bra 	$L__BB1_2017;
	setp.gt.u32 	%p3408, %r7202, %r9408;
	@%p3408 bra 	$L__BB1_2018;
	cvt.u32.u64 	%r7271, %rd1459;
	setp.lt.u32 	%p3409, %r7271, %r9407;
	@%p3409 bra 	$L__BB1_2017;
	setp.gt.u32 	%p3410, %r7271, %r9407;
	@%p3410 bra 	$L__BB1_2018;
	cvt.u32.u64 	%r7273, %rd1460;
	setp.lt.u32 	%p3411, %r7273, %r9406;
	@%p3411 bra 	$L__BB1_2017;
	setp.gt.u32 	%p3412, %r7273, %r9406;
	@%p3412 bra 	$L__BB1_2018;
	cvt.u32.u64 	%r7275, %rd1461;
	setp.lt.u32 	%p3413, %r7275, %r9405;
	@%p3413 bra 	$L__BB1_2017;
	setp.gt.u32 	%p3414, %r7275, %r9405;
	@%p3414 bra 	$L__BB1_2018;
	cvt.u32.u64 	%r7277, %rd1458;
	setp.lt.u32 	%p3415, %r7277, %r9404;
	@%p3415 bra 	$L__BB1_2017;
	setp.gt.u32 	%p3416, %r7277, %r9404;
	@%p3416 bra 	$L__BB1_2018;
	cvt.u32.u64 	%r7279, %rd1462;
	setp.lt.u32 	%p3417, %r7279, %r9403;
	@%p3417 bra 	$L__BB1_2017;
	setp.gt.u32 	%p3418, %r7279, %r9403;
	@%p3418 bra 	$L__BB1_2018;
	cvt.u32.u64 	%r7281, %rd1457;
	setp.lt.u32 	%p3419, %r7281, %r9402;
	@%p3419 bra 	$L__BB1_2017;
	setp.gt.u32 	%p3420, %r7281, %r9402;
	setp.lt.u32 	%p3421, %r9401, %r2703;
	or.pred  	%p3422, %p3420, %p3421;
	@%p3422 bra 	$L__BB1_2018;
$L__BB1_2017:
	cvt.u32.u64 	%r7283, %rd1458;
	cvt.u32.u64 	%r7284, %rd1462;
	cvt.u32.u64 	%r7285, %rd1457;
	cvt.u32.u64 	%r7286, %rd1459;
	cvt.u32.u64 	%r7287, %rd1460;
	cvt.u32.u64 	%r7288, %rd1461;
	setp.lt.u32 	%p3423, %r9401, %r2703;
	selp.s64 	%rd21937, -1, 0, %p3423;
	sub.s32 	%r9401, %r9401, %r2703;
	and.b64  	%rd21938, %rd29062, 4294967295;
	add.s64 	%rd21939, %rd21938, %rd21937;
	setp.lt.u64 	%p3424, %rd21939, %rd1457;
	selp.s64 	%rd21940, -1, 0, %p3424;
	cvt.u32.u64 	%r7289, %rd21939;
	sub.s32 	%r9402, %r7289, %r7285;
	and.b64  	%rd21941, %rd29063, 4294967295;
	add.s64 	%rd21942, %rd21941, %rd21940;
	setp.lt.u64 	%p3425, %rd21942, %rd1462;
	selp.s64 	%rd21943, -1, 0, %p3425;
	cvt.u32.u64 	%r7290, %rd21942;
	sub.s32 	%r9403, %r7290, %r7284;
	and.b64  	%rd21944, %rd29064, 4294967295;
	add.s64 	%rd21945, %rd21944, %rd21943;
	setp.lt.u64 	%p3426, %rd21945, %rd1458;
	selp.s64 	%rd21946, -1, 0, %p3426;
	cvt.u32.u64 	%r7291, %rd21945;
	sub.s32 	%r9404, %r7291, %r7283;
	and.b64  	%rd21947, %rd29065, 4294967295;
	add.s64 	%rd21948, %rd21947, %rd21946;
	setp.lt.u64 	%p3427, %rd21948, %rd1461;
	selp.s64 	%rd21949, -1, 0, %p3427;
	cvt.u32.u64 	%r7292, %rd21948;
	sub.s32 	%r9405, %r7292, %r7288;
	and.b64  	%rd21950, %rd29066, 4294967295;
	add.s64 	%rd21951, %rd21950, %rd21949;
	setp.lt.u64 	%p3428, %rd21951, %rd1460;
	selp.s64 	%rd21952, -1, 0, %p3428;
	cvt.u32.u64 	%r7293, %rd21951;
	sub.s32 	%r9406, %r7293, %r7287;
	and.b64  	%rd21953, %rd29067, 4294967295;
	add.s64 	%rd21954, %rd21953, %rd21952;
	setp.lt.u64 	%p3429, %rd21954, %rd1459;
	selp.s32 	%r7294, -1, 0, %p3429;
	cvt.u32.u64 	%r7295, %rd21954;
	sub.s32 	%r9407, %r7295, %r7286;
	add.s32 	%r7296, %r9408, %r7294;
	sub.s32 	%r9408, %r7296, %r7202;
$L__BB1_2018:
	setp.gt.u32 	%p3430, %r9408, %r7202;
	@%p3430 bra 	$L__BB1_2031;
	bra.uni 	$L__BB1_2032;
$L__BB1_2019:
	cvt.u32.u64 	%r7297, %rd1459;
	setp.gt.u32 	%p3432, %r9407, %r7297;
	@%p3432 bra 	$L__BB1_2031;
	setp.lt.u32 	%p3433, %r9407, %r7297;
	@%p3433 bra 	$L__BB1_2033;
	cvt.u32.u64 	%r7299, %rd1460;
	setp.gt.u32 	%p3434, %r9406, %r7299;
	@%p3434 bra 	$L__BB1_2031;
	setp.lt.u32 	%p3435, %r9406, %r7299;
	@%p3435 bra 	$L__BB1_2033;
	cvt.u32.u64 	%r7301, %rd1461;
	setp.gt.u32 	%p3436, %r9405, %r7301;
	@%p3436 bra 	$L__BB1_2031;
	setp.lt.u32 	%p3437, %r9405, %r7301;
	@%p3437 bra 	$L__BB1_2033;
	cvt.u32.u64 	%r7303, %rd1458;
	setp.gt.u32 	%p3438, %r9404, %r7303;
	@%p3438 bra 	$L__BB1_2031;
	setp.lt.u32 	%p3439, %r9404, %r7303;
	@%p3439 bra 	$L__BB1_2033;
	cvt.u32.u64 	%r7305, %rd1462;
	setp.gt.u32 	%p3440, %r9403, %r7305;
	@%p3440 bra 	$L__BB1_2031;
	setp.lt.u32 	%p3441, %r9403, %r7305;
	@%p3441 bra 	$L__BB1_2033;
	cvt.u32.u64 	%r7307, %rd1457;
	setp.gt.u32 	%p3442, %r9402, %r7307;
	@%p3442 bra 	$L__BB1_2031;
	setp.lt.u32 	%p3443, %r9402, %r7307;
	setp.lt.u32 	%p3444, %r9401, %r2703;
	or.pred  	%p3445, %p3443, %p3444;
	@%p3445 bra 	$L__BB1_2033;
$L__BB1_2031:
	cvt.u32.u64 	%r7309, %rd1458;
	cvt.u32.u64 	%r7310, %rd1462;
	cvt.u32.u64 	%r7311, %rd1457;
	cvt.u32.u64 	%r7312, %rd1459;
	cvt.u32.u64 	%r7313, %rd1460;
	cvt.u32.u64 	%r7314, %rd1461;
	setp.lt.u32 	%p3446, %r9401, %r2703;
	selp.s64 	%rd21955, -1, 0, %p3446;
	sub.s32 	%r9401, %r9401, %r2703;
	cvt.u64.u32 	%rd21956, %r9402;
	add.s64 	%rd21957, %rd21955, %rd21956;
	setp.lt.u64 	%p3447, %rd21957, %rd1457;
	selp.s64 	%rd21958, -1, 0, %p3447;
	cvt.u32.u64 	%r7315, %rd21957;
	sub.s32 	%r9402, %r7315, %r7311;
	cvt.u64.u32 	%rd21959, %r9403;
	add.s64 	%rd21960, %rd21958, %rd21959;
	setp.lt.u64 	%p3448, %rd21960, %rd1462;
	selp.s64 	%rd21961, -1, 0, %p3448;
	cvt.u32.u64 	%r7316, %rd21960;
	sub.s32 	%r9403, %r7316, %r7310;
	cvt.u64.u32 	%rd21962, %r9404;
	add.s64 	%rd21963, %rd21961, %rd21962;
	setp.lt.u64 	%p3449, %rd21963, %rd1458;
	selp.s64 	%rd21964, -1, 0, %p3449;
	cvt.u32.u64 	%r7317, %rd21963;
	sub.s32 	%r9404, %r7317, %r7309;
	cvt.u64.u32 	%rd21965, %r9405;
	add.s64 	%rd21966, %rd21964, %rd21965;
	setp.lt.u64 	%p3450, %rd21966, %rd1461;
	selp.s64 	%rd21967, -1, 0, %p3450;
	cvt.u32.u64 	%r7318, %rd21966;
	sub.s32 	%r9405, %r7318, %r7314;
	cvt.u64.u32 	%rd21968, %r9406;
	add.s64 	%rd21969, %rd21967, %rd21968;
	setp.lt.u64 	%p3451, %rd21969, %rd1460;
	selp.s64 	%rd21970, -1, 0, %p3451;
	cvt.u32.u64 	%r7319, %rd21969;
	sub.s32 	%r9406, %r7319, %r7313;
	cvt.u64.u32 	%rd21971, %r9407;
	add.s64 	%rd21972, %rd21970, %rd21971;
	setp.lt.u64 	%p3452, %rd21972, %rd1459;
	selp.s32 	%r7320, -1, 0, %p3452;
	cvt.u32.u64 	%r7321, %rd21972;
	sub.s32 	%r9407, %r7321, %r7312;
	add.s32 	%r7322, %r9408, %r7320;
	sub.s32 	%r9408, %r7322, %r7202;
	bra.uni 	$L__BB1_2033;
$L__BB1_2032:
	setp.lt.u32 	%p3431, %r9408, %r7202;
	@%p3431 bra 	$L__BB1_2033;
	bra.uni 	$L__BB1_2019;
$L__BB1_2033:
	mul.wide.u32 	%rd21973, %r9582, %r9401;
	cvt.u32.u64 	%r7323, %rd21973;
	shr.u64 	%rd21974, %rd21973, 32;
	mul.wide.u32 	%rd21975, %r9581, %r9401;
	add.s64 	%rd21976, %rd21974, %rd21975;
	shr.u64 	%rd21977, %rd21976, 32;
	mul.wide.u32 	%rd21978, %r9580, %r9401;
	add.s64 	%rd21979, %rd21977, %rd21978;
	shr.u64 	%rd21980, %rd21979, 32;
	mul.wide.u32 	%rd21981, %r9579, %r9401;
	add.s64 	%rd21982, %rd21980, %rd21981;
	shr.u64 	%rd21983, %rd21982, 32;
	mul.wide.u32 	%rd21984, %r9578, %r9401;
	add.s64 	%rd21985, %rd21983, %rd21984;
	shr.u64 	%rd21986, %rd21985, 32;
	mul.wide.u32 	%rd21987, %r9577, %r9401;
	add.s64 	%rd21988, %rd21986, %rd21987;
	shr.u64 	%rd21989, %rd21988, 32;
	mul.wide.u32 	%rd21990, %r9576, %r9401;
	add.s64 	%rd21991, %rd21989, %rd21990;
	shr.u64 	%rd21992, %rd21991, 32;
	mul.wide.u32 	%rd21993, %r9575, %r9401;
	add.s64 	%rd21994, %rd21992, %rd21993;
	shr.u64 	%rd21995, %rd21994, 32;
	and.b64  	%rd21996, %rd21976, 4294967295;
	mul.wide.u32 	%rd21997, %r9582, %r9402;
	add.s64 	%rd21998, %rd21997, %rd21996;
	shr.u64 	%rd21999, %rd21998, 32;
	and.b64  	%rd22000, %rd21979, 4294967295;
	mul.wide.u32 	%rd22001, %r9581, %r9402;
	add.s64 	%rd22002, %rd21999, %rd22000;
	add.s64 	%rd22003, %rd22002, %rd22001;
	shr.u64 	%rd22004, %rd22003, 32;
	and.b64  	%rd22005, %rd21982, 4294967295;
	mul.wide.u32 	%rd22006, %r9580, %r9402;
	add.s64 	%rd22007, %rd22004, %rd22005;
	add.s64 	%rd22008, %rd22007, %rd22006;
	shr.u64 	%rd22009, %rd22008, 32;
	and.b64  	%rd22010, %rd21985, 4294967295;
	mul.wide.u32 	%rd22011, %r9579, %r9402;
	add.s64 	%rd22012, %rd22009, %rd22010;
	add.s64 	%rd22013, %rd22012, %rd22011;
	shr.u64 	%rd22014, %rd22013, 32;
	and.b64  	%rd22015, %rd21988, 4294967295;
	mul.wide.u32 	%rd22016, %r9578, %r9402;
	add.s64 	%rd22017, %rd22014, %rd22015;
	add.s64 	%rd22018, %rd22017, %rd22016;
	shr.u64 	%rd22019, %rd22018, 32;
	and.b64  	%rd22020, %rd21991, 4294967295;
	mul.wide.u32 	%rd22021, %r9577, %r9402;
	add.s64 	%rd22022, %rd22019, %rd22020;
	add.s64 	%rd22023, %rd22022, %rd22021;
	shr.u64 	%rd22024, %rd22023, 32;
	and.b64  	%rd22025, %rd21994, 4294967295;
	mul.wide.u32 	%rd22026, %r9576, %r9402;
	add.s64 	%rd22027, %rd22024, %rd22025;
	add.s64 	%rd22028, %rd22027, %rd22026;
	shr.u64 	%rd22029, %rd22028, 32;
	mul.wide.u32 	%rd22030, %r9575, %r9402;
	add.s64 	%rd22031, %rd22029, %rd21995;
	add.s64 	%rd22032, %rd22031, %rd22030;
	shr.u64 	%rd22033, %rd22032, 32;
	and.b64  	%rd22034, %rd22003, 4294967295;
	mul.wide.u32 	%rd22035, %r9582, %r9403;
	add.s64 	%rd22036, %rd22035, %rd22034;
	shr.u64 	%rd22037, %rd22036, 32;
	and.b64  	%rd22038, %rd22008, 4294967295;
	mul.wide.u32 	%rd22039, %r9581, %r9403;
	add.s64 	%rd22040, %rd22037, %rd22038;
	add.s64 	%rd22041, %rd22040, %rd22039;
	shr.u64 	%rd22042, %rd22041, 32;
	and.b64  	%rd22043, %rd22013, 4294967295;
	mul.wide.u32 	%rd22044, %r9580, %r9403;
	add.s64 	%rd22045, %rd22042, %rd22043;
	add.s64 	%rd22046, %rd22045, %rd22044;
	shr.u64 	%rd22047, %rd22046, 32;
	and.b64  	%rd22048, %rd22018, 4294967295;
	mul.wide.u32 	%rd22049, %r9579, %r9403;
	add.s64 	%rd22050, %rd22047, %rd22048;
	add.s64 	%rd22051, %rd22050, %rd22049;
	shr.u64 	%rd22052, %rd22051, 32;
	and.b64  	%rd22053, %rd22023, 4294967295;
	mul.wide.u32 	%rd22054, %r9578, %r9403;
	add.s64 	%rd22055, %rd22052, %rd22053;
	add.s64 	%rd22056, %rd22055, %rd22054;
	shr.u64 	%rd22057, %rd22056, 32;
	and.b64  	%rd22058, %rd22028, 4294967295;
	mul.wide.u32 	%rd22059, %r9577, %r9403;
	add.s64 	%rd22060, %rd22057, %rd22058;
	add.s64 	%rd22061, %rd22060, %rd22059;
	shr.u64 	%rd22062, %rd22061, 32;
	and.b64  	%rd22063, %rd22032, 4294967295;
	mul.wide.u32 	%rd22064, %r9576, %r9403;
	add.s64 	%rd22065, %rd22062, %rd22063;
	add.s64 	%rd22066, %rd22065, %rd22064;
	shr.u64 	%rd22067, %rd22066, 32;
	mul.wide.u32 	%rd22068, %r9575, %r9403;
	add.s64 	%rd22069, %rd22067, %rd22033;
	add.s64 	%rd22070, %rd22069, %rd22068;
	shr.u64 	%rd22071, %rd22070, 32;
	and.b64  	%rd22072, %rd22041, 4294967295;
	mul.wide.u32 	%rd22073, %r9582, %r9404;
	add.s64 	%rd22074, %rd22073, %rd22072;
	shr.u64 	%rd22075, %rd22074, 32;
	and.b64  	%rd22076, %rd22046, 4294967295;
	mul.wide.u32 	%rd22077, %r9581, %r9404;
	add.s64 	%rd22078, %rd22075, %rd22076;
	add.s64 	%rd22079, %rd22078, %rd22077;
	shr.u64 	%rd22080, %rd22079, 32;
	and.b64  	%rd22081, %rd22051, 4294967295;
	mul.wide.u32 	%rd22082, %r9580, %r9404;
	add.s64 	%rd22083, %rd22080, %rd22081;
	add.s64 	%rd22084, %rd22083, %rd22082;
	shr.u64 	%rd22085, %rd22084, 32;
	and.b64  	%rd22086, %rd22056, 4294967295;
	mul.wide.u32 	%rd22087, %r9579, %r9404;
	add.s64 	%rd22088, %rd22085, %rd22086;
	add.s64 	%rd22089, %rd22088, %rd22087;
	shr.u64 	%rd22090, %rd22089, 32;
	and.b64  	%rd22091, %rd22061, 4294967295;
	mul.wide.u32 	%rd22092, %r9578, %r9404;
	add.s64 	%rd22093, %rd22090, %rd22091;
	add.s64 	%rd22094, %rd22093, %rd22092;
	shr.u64 	%rd22095, %rd22094, 32;
	and.b64  	%rd22096, %rd22066, 4294967295;
	mul.wide.u32 	%rd22097, %r9577, %r9404;
	add.s64 	%rd22098, %rd22095, %rd22096;
	add.s64 	%rd22099, %rd22098, %rd22097;
	shr.u64 	%rd22100, %rd22099, 32;
	and.b64  	%rd22101, %rd22070, 4294967295;
	mul.wide.u32 	%rd22102, %r9576, %r9404;
	add.s64 	%rd22103, %rd22100, %rd22101;
	add.s64 	%rd22104, %rd22103, %rd22102;
	shr.u64 	%rd22105, %rd22104, 32;
	mul.wide.u32 	%rd22106, %r9575, %r9404;
	add.s64 	%rd22107, %rd22105, %rd22071;
	add.s64 	%rd22108, %rd22107, %rd22106;
	shr.u64 	%rd22109, %rd22108, 32;
	and.b64  	%rd22110, %rd22079, 4294967295;
	mul.wide.u32 	%rd22111, %r9582, %r9405;
	add.s64 	%rd22112, %rd22111, %rd22110;
	shr.u64 	%rd22113, %rd22112, 32;
	and.b64  	%rd22114, %rd22084, 4294967295;
	mul.wide.u32 	%rd22115, %r9581, %r9405;
	add.s64 	%rd22116, %rd22113, %rd22114;
	add.s64 	%rd22117, %rd22116, %rd22115;
	shr.u64 	%rd22118, %rd22117, 32;
	and.b64  	%rd22119, %rd22089, 4294967295;
	mul.wide.u32 	%rd22120, %r9580, %r9405;
	add.s64 	%rd22121, %rd22118, %rd22119;
	add.s64 	%rd22122, %rd22121, %rd22120;
	shr.u64 	%rd22123, %rd22122, 32;
	and.b64  	%rd22124, %rd22094, 4294967295;
	mul.wide.u32 	%rd22125, %r9579, %r9405;
	add.s64 	%rd22126, %rd22123, %rd22124;
	add.s64 	%rd22127, %rd22126, %rd22125;
	shr.u64 	%rd22128, %rd22127, 32;
	and.b64  	%rd22129, %rd22099, 4294967295;
	mul.wide.u32 	%rd22130, %r9578, %r9405;
	add.s64 	%rd22131, %rd22128, %rd22129;
	add.s64 	%rd22132, %rd22131, %rd22130;
	shr.u64 	%rd22133, %rd22132, 32;
	and.b64  	%rd22134, %rd22104, 4294967295;
	mul.wide.u32 	%rd22135, %r9577, %r9405;
	add.s64 	%rd22136, %rd22133, %rd22134;
	add.s64 	%rd22137, %rd22136, %rd22135;
	shr.u64 	%rd22138, %rd22137, 32;
	and.b64  	%rd22139, %rd22108, 4294967295;
	mul.wide.u32 	%rd22140, %r9576, %r9405;
	add.s64 	%rd22141, %rd22138, %rd22139;
	add.s64 	%rd22142, %rd22141, %rd22140;
	shr.u64 	%rd22143, %rd22142, 32;
	mul.wide.u32 	%rd22144, %r9575, %r9405;
	add.s64 	%rd22145, %rd22143, %rd22109;
	add.s64 	%rd22146, %rd22145, %rd22144;
	shr.u64 	%rd22147, %rd22146, 32;
	and.b64  	%rd22148, %rd22117, 4294967295;
	mul.wide.u32 	%rd22149, %r9582, %r9406;
	add.s64 	%rd22150, %rd22149, %rd22148;
	shr.u64 	%rd22151, %rd22150, 32;
	and.b64  	%rd22152, %rd22122, 4294967295;
	mul.wide.u32 	%rd22153, %r9581, %r9406;
	add.s64 	%rd22154, %rd22151, %rd22152;
	add.s64 	%rd22155, %rd22154, %rd22153;
	shr.u64 	%rd22156, %rd22155, 32;
	and.b64  	%rd22157, %rd22127, 4294967295;
	mul.wide.u32 	%rd22158, %r9580, %r9406;
	add.s64 	%rd22159, %rd22156, %rd22157;
	add.s64 	%rd22160, %rd22159, %rd22158;
	shr.u64 	%rd22161, %rd22160, 32;
	and.b64  	%rd22162, %rd22132, 4294967295;
	mul.wide.u32 	%rd22163, %r9579, %r9406;
	add.s64 	%rd22164, %rd22161, %rd22162;
	add.s64 	%rd22165, %rd22164, %rd22163;
	shr.u64 	%rd22166, %rd22165, 32;
	and.b64  	%rd22167, %rd22137, 4294967295;
	mul.wide.u32 	%rd22168, %r9578, %r9406;
	add.s64 	%rd22169, %rd22166, %rd22167;
	add.s64 	%rd22170, %rd22169, %rd22168;
	shr.u64 	%rd22171, %rd22170, 32;
	and.b64  	%rd22172, %rd22142, 4294967295;
	mul.wide.u32 	%rd22173, %r9577, %r9406;
	add.s64 	%rd22174, %rd22171, %rd22172;
	add.s64 	%rd22175, %rd22174, %rd22173;
	shr.u64 	%rd22176, %rd22175, 32;
	and.b64  	%rd22177, %rd22146, 4294967295;
	mul.wide.u32 	%rd22178, %r9576, %r9406;
	add.s64 	%rd22179, %rd22176, %rd22177;
	add.s64 	%rd22180, %rd22179, %rd22178;
	shr.u64 	%rd22181, %rd22180, 32;
	mul.wide.u32 	%rd22182, %r9575, %r9406;
	add.s64 	%rd22183, %rd22181, %rd22147;
	add.s64 	%rd22184, %rd22183, %rd22182;
	shr.u64 	%rd22185, %rd22184, 32;
	and.b64  	%rd22186, %rd22155, 4294967295;
	mul.wide.u32 	%rd22187, %r9582, %r9407;
	add.s64 	%rd22188, %rd22187, %rd22186;
	shr.u64 	%rd22189, %rd22188, 32;
	and.b64  	%rd22190, %rd22160, 4294967295;
	mul.wide.u32 	%rd22191, %r9581, %r9407;
	add.s64 	%rd22192, %rd22189, %rd22190;
	add.s64 	%rd22193, %rd22192, %rd22191;
	shr.u64 	%rd22194, %rd22193, 32;
	and.b64  	%rd22195, %rd22165, 4294967295;
	mul.wide.u32 	%rd22196, %r9580, %r9407;
	add.s64 	%rd22197, %rd22194, %rd22195;
	add.s64 	%rd22198, %rd22197, %rd22196;
	shr.u64 	%rd22199, %rd22198, 32;
	and.b64  	%rd22200, %rd22170, 4294967295;
	mul.wide.u32 	%rd22201, %r9579, %r9407;
	add.s64 	%rd22202, %rd22199, %rd22200;
	add.s64 	%rd22203, %rd22202, %rd22201;
	shr.u64 	%rd22204, %rd22203, 32;
	and.b64  	%rd22205, %rd22175, 4294967295;
	mul.wide.u32 	%rd22206, %r9578, %r9407;
	add.s64 	%rd22207, %rd22204, %rd22205;
	add.s64 	%rd22208, %rd22207, %rd22206;
	shr.u64 	%rd22209, %rd22208, 32;
	and.b64  	%rd22210, %rd22180, 4294967295;
	mul.wide.u32 	%rd22211, %r9577, %r9407;
	add.s64 	%rd22212, %rd22209, %rd22210;
	add.s64 	%rd22213, %rd22212, %rd22211;
	shr.u64 	%rd22214, %rd22213, 32;
	and.b64  	%rd22215, %rd22184, 4294967295;
	mul.wide.u32 	%rd22216, %r9576, %r9407;
	add.s64 	%rd22217, %rd22214, %rd22215;
	add.s64 	%rd22218, %rd22217, %rd22216;
	shr.u64 	%rd22219, %rd22218, 32;
	mul.wide.u32 	%rd22220, %r9575, %r9407;
	add.s64 	%rd22221, %rd22219, %rd22185;
	add.s64 	%rd22222, %rd22221, %rd22220;
	shr.u64 	%rd22223, %rd22222, 32;
	and.b64  	%rd22224, %rd22193, 4294967295;
	mul.wide.u32 	%rd22225, %r9582, %r9408;
	add.s64 	%rd22226, %rd22225, %rd22224;
	shr.u64 	%rd22227, %rd22226, 32;
	and.b64  	%rd22228, %rd22198, 4294967295;
	mul.wide.u32 	%rd22229, %r9581, %r9408;
	add.s64 	%rd22230, %rd22227, %rd22228;
	add.s64 	%rd22231, %rd22230, %rd22229;
	shr.u64 	%rd22232, %rd22231, 32;
	and.b64  	%rd22233, %rd22203, 4294967295;
	mul.wide.u32 	%rd22234, %r9580, %r9408;
	add.s64 	%rd22235, %rd22232, %rd22233;
	add.s64 	%rd22236, %rd22235, %rd22234;
	shr.u64 	%rd22237, %rd22236, 32;
	and.b64  	%rd22238, %rd22208, 4294967295;
	mul.wide.u32 	%rd22239, %r9579, %r9408;
	add.s64 	%rd22240, %rd22237, %rd22238;
	add.s64 	%rd22241, %rd22240, %rd22239;
	shr.u64 	%rd22242, %rd22241, 32;
	and.b64  	%rd22243, %rd22213, 4294967295;
	mul.wide.u32 	%rd22244, %r9578, %r9408;
	add.s64 	%rd22245, %rd22242, %rd22243;
	add.s64 	%rd22246, %rd22245, %rd22244;
	shr.u64 	%rd22247, %rd22246, 32;
	and.b64  	%rd22248, %rd22218, 4294967295;
	mul.wide.u32 	%rd22249, %r9577, %r9408;
	add.s64 	%rd22250, %rd22247, %rd22248;
	add.s64 	%rd22251, %rd22250, %rd22249;
	shr.u64 	%rd22252, %rd22251, 32;
	and.b64  	%rd22253, %rd22222, 4294967295;
	mul.wide.u32 	%rd22254, %r9576, %r9408;
	add.s64 	%rd22255, %rd22252, %rd22253;
	add.s64 	%rd22256, %rd22255, %rd22254;
	shr.u64 	%rd22257, %rd22256, 32;
	mul.wide.u32 	%rd22258, %r9575, %r9408;
	add.s64 	%rd22259, %rd22257, %rd22223;
	add.s64 	%rd22260, %rd22259, %rd22258;
	shr.u64 	%rd22261, %rd22260, 32;
	{ .reg .b32 tmp; mov.b64 {tmp, %r7324}, %rd22260; }
	and.b64  	%rd22262, %rd22231, 4294967295;
	mul.lo.s64 	%rd22263, %rd22262, 977;
	cvt.u32.u64 	%r7325, %rd22263;
	shr.u64 	%rd22264, %rd22263, 32;
	and.b64  	%rd22265, %rd22236, 4294967295;
	mad.lo.s64 	%rd22266, %rd22265, 977, %rd22264;
	shr.u64 	%rd22267, %rd22266, 32;
	and.b64  	%rd22268, %rd22241, 4294967295;
	mad.lo.s64 	%rd22269, %rd22268, 977, %rd22267;
	shr.u64 	%rd22270, %rd22269, 32;
	and.b64  	%rd22271, %rd22246, 4294967295;
	mad.lo.s64 	%rd22272, %rd22271, 977, %rd22270;
	shr.u64 	%rd22273, %rd22272, 32;
	and.b64  	%rd22274, %rd22251, 4294967295;
	mad.lo.s64 	%rd22275, %rd22274, 977, %rd22273;
	shr.u64 	%rd22276, %rd22275, 32;
	and.b64  	%rd22277, %rd22256, 4294967295;
	mad.lo.s64 	%rd22278, %rd22277, 977, %rd22276;
	shr.u64 	%rd22279, %rd22278, 32;
	and.b64  	%rd22280, %rd22260, 4294967295;
	mad.lo.s64 	%rd22281, %rd22280, 977, %rd22279;
	shr.u64 	%rd22282, %rd22281, 32;
	mad.lo.s64 	%rd22283, %rd22261, 977, %rd22282;
	{ .reg .b32 tmp; mov.b64 {tmp, %r7326}, %rd22283; }
	add.s32 	%r9582, %r7323, %r7325;
	setp.lt.u32 	%p3454, %r9582, %r7323;
	selp.u64 	%rd22284, 1, 0, %p3454;
	and.b64  	%rd22285, %rd21998, 4294967295;
	and.b64  	%rd22286, %rd22266, 4294967295;
	add.s64 	%rd22287, %rd22285, %rd22284;
	add.s64 	%rd22288, %rd22287, %rd22286;
	shr.u64 	%rd22289, %rd22288, 32;
	and.b64  	%rd22290, %rd22036, 4294967295;
	and.b64  	%rd22291, %rd22269, 4294967295;
	add.s64 	%rd22292, %rd22289, %rd22290;
	add.s64 	%rd22293, %rd22292, %rd22291;
	shr.u64 	%rd22294, %rd22293, 32;
	and.b64  	%rd22295, %rd22074, 4294967295;
	and.b64  	%rd22296, %rd22272, 4294967295;
	add.s64 	%rd22297, %rd22294, %rd22295;
	add.s64 	%rd22298, %rd22297, %rd22296;
	shr.u64 	%rd22299, %rd22298, 32;
	and.b64  	%rd22300, %rd22112, 4294967295;
	and.b64  	%rd22301, %rd22275, 4294967295;
	add.s64 	%rd22302, %rd22299, %rd22300;
	add.s64 	%rd22303, %rd22302, %rd22301;
	shr.u64 	%rd22304, %rd22303, 32;
	and.b64  	%rd22305, %rd22150, 4294967295;
	and.b64  	%rd22306, %rd22278, 4294967295;
	add.s64 	%rd22307, %rd22304, %rd22305;
	add.s64 	%rd22308, %rd22307, %rd22306;
	shr.u64 	%rd22309, %rd22308, 32;
	and.b64  	%rd22310, %rd22188, 4294967295;
	and.b64  	%rd22311, %rd22281, 4294967295;
	add.s64 	%rd22312, %rd22309, %rd22310;
	add.s64 	%rd22313, %rd22312, %rd22311;
	shr.u64 	%rd22314, %rd22313, 32;
	and.b64  	%rd22315, %rd22226, 4294967295;
	and.b64  	%rd22316, %rd22283, 4294967295;
	add.s64 	%rd22317, %rd22314, %rd22315;
	add.s64 	%rd22318, %rd22317, %rd22316;
	{ .reg .b32 tmp; mov.b64 {tmp, %r7327}, %rd22318; }
	add.s32 	%r7328, %r7327, %r7326;
	and.b64  	%rd22319, %rd22288, 4294967295;
	add.s64 	%rd29069, %rd22319, %rd22262;
	shr.u64 	%rd22320, %rd29069, 32;
	and.b64  	%rd22321, %rd22293, 4294967295;
	add.s64 	%rd22322, %rd22320, %rd22321;
	add.s64 	%rd29070, %rd22322, %rd22265;
	shr.u64 	%rd22323, %rd29070, 32;
	and.b64  	%rd22324, %rd22298, 4294967295;
	add.s64 	%rd22325, %rd22323, %rd22324;
	add.s64 	%rd29071, %rd22325, %rd22268;
	shr.u64 	%rd22326, %rd29071, 32;
	and.b64  	%rd22327, %rd22303, 4294967295;
	add.s64 	%rd22328, %rd22326, %rd22327;
	add.s64 	%rd29072, %rd22328, %rd22271;
	shr.u64 	%rd22329, %rd29072, 32;
	and.b64  	%rd22330, %rd22308, 4294967295;
	add.s64 	%rd22331, %rd22329, %rd22330;
	add.s64 	%rd29073, %rd22331, %rd22274;
	shr.u64 	%rd22332, %rd29073, 32;
	and.b64  	%rd22333, %rd22313, 4294967295;
	add.s64 	%rd22334, %rd22332, %rd22333;
	add.s64 	%rd29074, %rd22334, %rd22277;
	shr.u64 	%rd22335, %rd29074, 32;
	and.b64  	%rd22336, %rd22318, 4294967295;
	add.s64 	%rd22337, %rd22335, %rd22336;
	add.s64 	%rd29075, %rd22337, %rd22280;
	{ .reg .b32 tmp; mov.b64 {tmp, %r7329}, %rd29075; }
	add.s32 	%r7330, %r7328, %r7329;
	add.s32 	%r2801, %r7330, %r7324;
	setp.eq.s32 	%p3455, %r2801, 0;
	mov.pred 	%p4588, 0;
	@%p3455 bra 	$L__BB1_2035;
	cvt.u64.u32 	%rd22338, %r2801;
	mul.wide.u32 	%rd22339, %r2801, 977;
	cvt.u32.u64 	%r7331, %rd22339;
	shr.u64 	%rd22340, %rd22339, 32;
	add.s64 	%rd22341, %rd22340, %rd22338;
	shr.u64 	%rd22342, %rd22341, 32;
	add.s32 	%r2802, %r9582, %r7331;
	setp.lt.u32 	%p3456, %r2802, %r9582;
	selp.u64 	%rd22343, 1, 0, %p3456;
	and.b64  	%rd22344, %rd29069, 4294967295;
	and.b64  	%rd22345, %rd22341, 4294967295;
	add.s64 	%rd22346, %rd22344, %rd22343;
	add.s64 	%rd29069, %rd22346, %rd22345;
	shr.u64 	%rd22347, %rd29069, 32;
	and.b64  	%rd22348, %rd29070, 4294967295;
	add.s64 	%rd22349, %rd22347, %rd22348;
	add.s64 	%rd29070, %rd22349, %rd22342;
	shr.u64 	%rd22350, %rd29070, 32;
	and.b64  	%rd22351, %rd29071, 4294967295;
	add.s64 	%rd29071, %rd22350, %rd22351;
	shr.u64 	%rd22352, %rd29071, 32;
	and.b64  	%rd22353, %rd29072, 4294967295;
	add.s64 	%rd29072, %rd22352, %rd22353;
	shr.u64 	%rd22354, %rd29072, 32;
	and.b64  	%rd22355, %rd29073, 4294967295;
	add.s64 	%rd29073, %rd22354, %rd22355;
	shr.u64 	%rd22356, %rd29073, 32;
	and.b64  	%rd22357, %rd29074, 4294967295;
	add.s64 	%rd29074, %rd22356, %rd22357;
	shr.u64 	%rd22358, %rd29074, 32;
	and.b64  	%rd22359, %rd29075, 4294967295;
	add.s64 	%rd29075, %rd22358, %rd22359;
	setp.gt.u64 	%p4588, %rd29075, 4294967295;
	mov.u32 	%r9582, %r2802;
$L__BB1_2035:
	cvt.u32.u64 	%r9575, %rd29075;
	cvt.u32.u64 	%r9576, %rd29074;
	cvt.u32.u64 	%r9577, %rd29073;
	cvt.u32.u64 	%r9578, %rd29072;
	cvt.u32.u64 	%r9579, %rd29071;
	cvt.u32.u64 	%r9580, %rd29070;
	cvt.u32.u64 	%r9581, %rd29069;
	setp.lt.u32 	%p3457, %r7202, %r9575;
	or.pred  	%p3458, %p4588, %p3457;
	@%p3458 bra 	$L__BB1_2049;
	setp.gt.u32 	%p3459, %r7202, %r9575;
	@%p3459 bra 	$L__BB1_2050;
	cvt.u32.u64 	%r7332, %rd1459;
	setp.lt.u32 	%p3460, %r7332, %r9576;
	@%p3460 bra 	$L__BB1_2049;
	setp.gt.u32 	%p3461, %r7332, %r9576;
	@%p3461 bra 	$L__BB1_2050;
	cvt.u32.u64 	%r7334, %rd1460;
	setp.lt.u32 	%p3462, %r7334, %r9577;
	@%p3462 bra 	$L__BB1_2049;
	setp.gt.u32 	%p3463, %r7334, %r9577;
	@%p3463 bra 	$L__BB1_2050;
	cvt.u32.u64 	%r7336, %rd1461;
	setp.lt.u32 	%p3464, %r7336, %r9578;
	@%p3464 bra 	$L__BB1_2049;
	setp.gt.u32 	%p3465, %r7336, %r9578;
	@%p3465 bra 	$L__BB1_2050;
	cvt.u32.u64 	%r7338, %rd1458;
	setp.lt.u32 	%p3466, %r7338, %r9579;
	@%p3466 bra 	$L__BB1_2049;
	setp.gt.u32 	%p3467, %r7338, %r9579;
	@%p3467 bra 	$L__BB1_2050;
	cvt.u32.u64 	%r7340, %rd1462;
	setp.lt.u32 	%p3468, %r7340, %r9580;
	@%p3468 bra 	$L__BB1_2049;
	setp.gt.u32 	%p3469, %r7340, %r9580;
	@%p3469 bra 	$L__BB1_2050;
	cvt.u32.u64 	%r7342, %rd1457;
	setp.lt.u32 	%p3470, %r7342, %r9581;
	@%p3470 bra 	$L__BB1_2049;
	setp.gt.u32 	%p3471, %r7342, %r9581;
	setp.lt.u32 	%p3472, %r9582, %r2703;
	or.pred  	%p3473, %p3471, %p3472;
	@%p3473 bra 	$L__BB1_2050;
$L__BB1_2049:
	cvt.u32.u64 	%r7344, %rd1458;
	cvt.u32.u64 	%r7345, %rd1462;
	cvt.u32.u64 	%r7346, %rd1457;
	cvt.u32.u64 	%r7347, %rd1461;
	cvt.u32.u64 	%r7348, %rd1459;
	cvt.u32.u64 	%r7349, %rd1460;
	setp.lt.u32 	%p3474, %r9582, %r2703;
	selp.s64 	%rd22361, -1, 0, %p3474;
	sub.s32 	%r9582, %r9582, %r2703;
	and.b64  	%rd22362, %rd29069, 4294967295;
	add.s64 	%rd22363, %rd22362, %rd22361;
	setp.lt.u64 	%p3475, %rd22363, %rd1457;
	selp.s64 	%rd22364, -1, 0, %p3475;
	cvt.u32.u64 	%r7350, %rd22363;
	sub.s32 	%r9581, %r7350, %r7346;
	and.b64  	%rd22365, %rd29070, 4294967295;
	add.s64 	%rd22366, %rd22365, %rd22364;
	setp.lt.u64 	%p3476, %rd22366, %rd1462;
	selp.s64 	%rd22367, -1, 0, %p3476;
	cvt.u32.u64 	%r7351, %rd22366;
	sub.s32 	%r9580, %r7351, %r7345;
	and.b64  	%rd22368, %rd29071, 4294967295;
	add.s64 	%rd22369, %rd22368, %rd22367;
	setp.lt.u64 	%p3477, %rd22369, %rd1458;
	selp.s64 	%rd22370, -1, 0, %p3477;
	cvt.u32.u64 	%r7352, %rd22369;
	sub.s32 	%r9579, %r7352, %r7344;
	and.b64  	%rd22371, %rd29072, 4294967295;
	add.s64 	%rd22372, %rd22371, %rd22370;
	setp.lt.u64 	%p3478, %rd22372, %rd1461;
	selp.s64 	%rd22373, -1, 0, %p3478;
	cvt.u32.u64 	%r7353, %rd22372;
	sub.s32 	%r9578, %r7353, %r7347;
	and.b64  	%rd22374, %rd29073, 4294967295;
	add.s64 	%rd22375, %rd22374, %rd22373;
	setp.lt.u64 	%p3479, %rd22375, %rd1460;
	selp.s64 	%rd22376, -1, 0, %p3479;
	cvt.u32.u64 	%r7354, %rd22375;
	sub.s32 	%r9577, %r7354, %r7349;
	and.b64  	%rd22377, %rd29074, 4294967295;
	add.s64 	%rd22378, %rd22377, %rd22376;
	setp.lt.u64 	%p3480, %rd22378, %rd1459;
	selp.s32 	%r7355, -1, 0, %p3480;
	cvt.u32.u64 	%r7356, %rd22378;
	sub.s32 	%r9576, %r7356, %r7348;
	add.s32 	%r7357, %r9575, %r7355;
	sub.s32 	%r9575, %r7357, %r7202;
$L__BB1_2050:
	setp.gt.u32 	%p3481, %r9575, %r7202;
	@%p3481 bra 	$L__BB1_2064;
	setp.lt.u32 	%p3482, %r9575, %r7202;
	mov.u16 	%rs280, %rs135;
	@%p3482 bra 	$L__BB1_2449;
	cvt.u32.u64 	%r7358, %rd1459;
	setp.gt.u32 	%p3483, %r9576, %r7358;
	@%p3483 bra 	$L__BB1_2064;
	setp.lt.u32 	%p3484, %r9576, %r7358;
	mov.u16 	%rs280, %rs135;
	@%p3484 bra 	$L__BB1_2449;
	cvt.u32.u64 	%r7360, %rd1460;
	setp.gt.u32 	%p3485, %r9577, %r7360;
	@%p3485 bra 	$L__BB1_2064;
	setp.lt.u32 	%p3486, %r9577, %r7360;
	mov.u16 	%rs280, %rs135;
	@%p3486 bra 	$L__BB1_2449;
	cvt.u32.u64 	%r7362, %rd1461;
	setp.gt.u32 	%p3487, %r9578, %r7362;
	@%p3487 bra 	$L__BB1_2064;
	setp.lt.u32 	%p3488, %r9578, %r7362;
	mov.u16 	%rs280, %rs135;
	@%p3488 bra 	$L__BB1_2449;
	cvt.u32.u64 	%r7364, %rd1458;
	setp.gt.u32 	%p3489, %r9579, %r7364;
	@%p3489 bra 	$L__BB1_2064;
	setp.lt.u32 	%p3490, %r9579, %r7364;
	mov.u16 	%rs280, %rs135;
	@%p3490 bra 	$L__BB1_2449;
	cvt.u32.u64 	%r7366, %rd1462;
	setp.gt.u32 	%p3491, %r9580, %r7366;
	@%p3491 bra 	$L__BB1_2064;
	setp.lt.u32 	%p3492, %r9580, %r7366;
	mov.u16 	%rs280, %rs135;
	@%p3492 bra 	$L__BB1_2449;
	cvt.u32.u64 	%r7368, %rd1457;
	setp.gt.u32 	%p3493, %r9581, %r7368;
	@%p3493 bra 	$L__BB1_2064;
	setp.lt.u32 	%p3494, %r9581, %r7368;
	setp.lt.u32 	%p3495, %r9582, %r2703;
	or.pred  	%p3496, %p3494, %p3495;
	mov.u16 	%rs280, %rs135;
	@%p3496 bra 	$L__BB1_2449;
$L__BB1_2064:
	cvt.u32.u64 	%r7370, %rd1458;
	cvt.u32.u64 	%r7371, %rd1462;
	cvt.u32.u64 	%r7372, %rd1457;
	cvt.u32.u64 	%r7373, %rd1459;
	cvt.u32.u64 	%r7374, %rd1460;
	cvt.u32.u64 	%r7375, %rd1461;
	setp.lt.u32 	%p3497, %r9582, %r2703;
	selp.s64 	%rd22379, -1, 0, %p3497;
	sub.s32 	%r9582, %r9582, %r2703;
	cvt.u64.u32 	%rd22380, %r9581;
	add.s64 	%rd22381, %rd22379, %rd22380;
	setp.lt.u64 	%p3498, %rd22381, %rd1457;
	selp.s64 	%rd22382, -1, 0, %p3498;
	cvt.u32.u64 	%r7376, %rd22381;
	sub.s32 	%r9581, %r7376, %r7372;
	cvt.u64.u32 	%rd22383, %r9580;
	add.s64 	%rd22384, %rd22382, %rd22383;
	setp.lt.u64 	%p3499, %rd22384, %rd1462;
	selp.s64 	%rd22385, -1, 0, %p3499;
	cvt.u32.u64 	%r7377, %rd22384;
	sub.s32 	%r9580, %r7377, %r7371;
	cvt.u64.u32 	%rd22386, %r9579;
	add.s64 	%rd22387, %rd22385, %rd22386;
	setp.lt.u64 	%p3500, %rd22387, %rd1458;
	selp.s64 	%rd22388, -1, 0, %p3500;
	cvt.u32.u64 	%r7378, %rd22387;
	sub.s32 	%r9579, %r7378, %r7370;
	cvt.u64.u32 	%rd22389, %r9578;
	add.s64 	%rd22390, %rd22388, %rd22389;
	setp.lt.u64 	%p3501, %rd22390, %rd1461;
	selp.s64 	%rd22391, -1, 0, %p3501;
	cvt.u32.u64 	%r7379, %rd22390;
	sub.s32 	%r9578, %r7379, %r7375;
	cvt.u64.u32 	%rd22392, %r9577;
	add.s64 	%rd22393, %rd22391, %rd22392;
	setp.lt.u64 	%p3502, %rd22393, %rd1460;
	selp.s64 	%rd22394, -1, 0, %p3502;
	cvt.u32.u64 	%r7380, %rd22393;
	sub.s32 	%r9577, %r7380, %r7374;
	cvt.u64.u32 	%rd22395, %r9576;
	add.s64 	%rd22396, %rd22394, %rd22395;
	setp.lt.u64 	%p3503, %rd22396, %rd1459;
	selp.s32 	%r7381, -1, 0, %p3503;
	cvt.u32.u64 	%r7382, %rd22396;
	sub.s32 	%r9576, %r7382, %r7373;
	add.s32 	%r7383, %r9575, %r7381;
	sub.s32 	%r9575, %r7383, %r7202;
	mov.u16 	%rs280, %rs135;
	bra.uni 	$L__BB1_2449;
$L__BB1_2065:
	setp.gt.u32 	%p3506, %r9146, %r9129;
	@%p3506 bra 	$L__BB1_2077;
	setp.lt.u32 	%p3507, %r9146, %r9129;
	@%p3507 bra 	$L__BB1_2080;
	setp.gt.u32 	%p3508, %r9145, %r9128;
	@%p3508 bra 	$L__BB1_2077;
	setp.lt.u32 	%p3509, %r9145, %r9128;
	@%p3509 bra 	$L__BB1_2080;
	setp.gt.u32 	%p3510, %r9144, %r9127;
	@%p3510 bra 	$L__BB1_2077;
	setp.lt.u32 	%p3511, %r9144, %r9127;
	@%p3511 bra 	$L__BB1_2080;
	setp.gt.u32 	%p3512, %r9143, %r9126;
	@%p3512 bra 	$L__BB1_2077;
	setp.lt.u32 	%p3513, %r9143, %r9126;
	@%p3513 bra 	$L__BB1_2080;
	setp.gt.u32 	%p3514, %r9142, %r9125;
	@%p3514 bra 	$L__BB1_2077;
	setp.lt.u32 	%p3515, %r9142, %r9125;
	@%p3515 bra 	$L__BB1_2080;
	setp.gt.u32 	%p3516, %r9141, %r9124;
	@%p3516 bra 	$L__BB1_2077;
	setp.lt.u32 	%p3517, %r9141, %r9124;
	setp.lt.u32 	%p3518, %r9140, %r9123;
	or.pred  	%p3519, %p3517, %p3518;
	@%p3519 bra 	$L__BB1_2080;
$L__BB1_2077:
	setp.lt.u32 	%p3528, %r9140, %r9123;
	selp.s64 	%rd22439, -1, 0, %p3528;
	cvt.u64.u32 	%rd22440, %r9141;
	add.s64 	%rd29076, %rd22439, %rd22440;
	cvt.u64.u32 	%rd22441, %r9124;
	setp.lt.u64 	%p3529, %rd29076, %rd22441;
	selp.s64 	%rd22442, -1, 0, %p3529;
	cvt.u64.u32 	%rd22443, %r9142;
	add.s64 	%rd29077, %rd22442, %rd22443;
	cvt.u64.u32 	%rd22444, %r9125;
	setp.lt.u64 	%p3530, %rd29077, %rd22444;
	selp.s64 	%rd22445, -1, 0, %p3530;
	cvt.u64.u32 	%rd22446, %r9143;
	add.s64 	%rd29078, %rd22445, %rd22446;
	cvt.u64.u32 	%rd22447, %r9126;
	setp.lt.u64 	%p3531, %rd29078, %rd22447;
	selp.s64 	%rd22448, -1, 0, %p3531;
	cvt.u64.u32 	%rd22449, %r9144;
	add.s64 	%rd29079, %rd22448, %rd22449;
	cvt.u64.u32 	%rd22450, %r9127;
	setp.lt.u64 	%p3532, %rd29079, %rd22450;
	selp.s64 	%rd22451, -1, 0, %p3532;
	cvt.u64.u32 	%rd22452, %r9145;
	add.s64 	%rd29080, %rd22451, %rd22452;
	cvt.u64.u32 	%rd22453, %r9128;
	setp.lt.u64 	%p3533, %rd29080, %rd22453;
	selp.s64 	%rd22454, -1, 0, %p3533;
	cvt.u64.u32 	%rd22455, %r9146;
	add.s64 	%rd29081, %rd22454, %rd22455;
	cvt.u64.u32 	%rd22456, %r9129;
	setp.lt.u64 	%p3534, %rd29081, %rd22456;
	selp.s32 	%r7388, -1, 0, %p3534;
	add.s32 	%r9419, %r9147, %r7388;
	bra.uni 	$L__BB1_2081;
$L__BB1_2078:
	setp.gt.u32 	%p3504, %r9147, %r9130;
	@%p3504 bra 	$L__BB1_2077;
	setp.le.u32 	%p3505, %r9130, %r9147;
	@%p3505 bra 	$L__BB1_2065;
$L__BB1_2080:
	add.s32 	%r2835, %r9140, %r2242;
	setp.lt.u32 	%p3520, %r2835, %r9140;
	selp.u64 	%rd22397, 1, 0, %p3520;
	cvt.u64.u32 	%rd22398, %r9141;
	add.s64 	%rd22399, %rd22397, %rd22398;
	add.s64 	%rd22400, %rd22399, %rd1269;
	shr.u64 	%rd22401, %rd22400, 32;
	cvt.u64.u32 	%rd22402, %r9142;
	add.s64 	%rd22403, %rd22401, %rd22402;
	add.s64 	%rd22404, %rd22403, %rd1274;
	shr.u64 	%rd22405, %rd22404, 32;
	cvt.u64.u32 	%rd22406, %r9143;
	add.s64 	%rd22407, %rd22405, %rd22406;
	add.s64 	%rd22408, %rd22407, %rd1270;
	shr.u64 	%rd22409, %rd22408, 32;
	cvt.u64.u32 	%rd22410, %r9144;
	add.s64 	%rd22411, %rd22409, %rd22410;
	add.s64 	%rd22412, %rd22411, %rd1273;
	shr.u64 	%rd22413, %rd22412, 32;
	cvt.u64.u32 	%rd22414, %r9145;
	add.s64 	%rd22415, %rd22413, %rd22414;
	add.s64 	%rd22416, %rd22415, %rd1272;
	shr.u64 	%rd22417, %rd22416, 32;
	cvt.u64.u32 	%rd22418, %r9146;
	add.s64 	%rd22419, %rd22417, %rd22418;
	add.s64 	%rd22420, %rd22419, %rd1271;
	{ .reg .b32 tmp; mov.b64 {tmp, %r7384}, %rd22420; }
	add.s32 	%r7385, %r9147, %r7384;
	add.s32 	%r7386, %r7385, %r6563;
	setp.lt.u32 	%p3521, %r2835, %r9123;
	selp.s64 	%rd22421, -1, 0, %p3521;
	and.b64  	%rd22422, %rd22400, 4294967295;
	add.s64 	%rd29076, %rd22422, %rd22421;
	cvt.u64.u32 	%rd22423, %r9124;
	setp.lt.u64 	%p3522, %rd29076, %rd22423;
	selp.s64 	%rd22424, -1, 0, %p3522;
	and.b64  	%rd22425, %rd22404, 4294967295;
	add.s64 	%rd29077, %rd22425, %rd22424;
	cvt.u64.u32 	%rd22426, %r9125;
	setp.lt.u64 	%p3523, %rd29077, %rd22426;
	selp.s64 	%rd22427, -1, 0, %p3523;
	and.b64  	%rd22428, %rd22408, 4294967295;
	add.s64 	%rd29078, %rd22428, %rd22427;
	cvt.u64.u32 	%rd22429, %r9126;
	setp.lt.u64 	%p3524, %rd29078, %rd22429;
	selp.s64 	%rd22430, -1, 0, %p3524;
	and.b64  	%rd22431, %rd22412, 4294967295;
	add.s64 	%rd29079, %rd22431, %rd22430;
	cvt.u64.u32 	%rd22432, %r9127;
	setp.lt.u64 	%p3525, %rd29079, %rd22432;
	selp.s64 	%rd22433, -1, 0, %p3525;
	and.b64  	%rd22434, %rd22416, 4294967295;
	add.s64 	%rd29080, %rd22434, %rd22433;
	cvt.u64.u32 	%rd22435, %r9128;
	setp.lt.u64 	%p3526, %rd29080, %rd22435;
	selp.s64 	%rd22436, -1, 0, %p3526;
	and.b64  	%rd22437, %rd22420, 4294967295;
	add.s64 	%rd29081, %rd22437, %rd22436;
	cvt.u64.u32 	%rd22438, %r9129;
	setp.lt.u64 	%p3527, %rd29081, %rd22438;
	selp.s32 	%r7387, -1, 0, %p3527;
	add.s32 	%r9419, %r7386, %r7387;
	mov.u32 	%r9140, %r2835;
$L__BB1_2081:
	sub.s32 	%r2840, %r9419, %r9130;
	cvt.u32.u64 	%r7389, %rd29081;
	sub.s32 	%r2841, %r7389, %r9129;
	cvt.u32.u64 	%r7390, %rd29080;
	sub.s32 	%r2842, %r7390, %r9128;
	cvt.u32.u64 	%r7391, %rd29079;
	sub.s32 	%r2843, %r7391, %r9127;
	cvt.u32.u64 	%r7392, %rd29078;
	sub.s32 	%r2844, %r7392, %r9126;
	cvt.u32.u64 	%r7393, %rd29077;
	sub.s32 	%r2845, %r7393, %r9125;
	cvt.u32.u64 	%r7394, %rd29076;
	sub.s32 	%r2846, %r7394, %r9124;
	sub.s32 	%r2847, %r9140, %r9123;
	setp.gt.u32 	%p3535, %r9215, %r9198;
	@%p3535 bra 	$L__BB1_2082;
	bra.uni 	$L__BB1_2095;
$L__BB1_2082:
	setp.lt.u32 	%p3559, %r9208, %r9191;
	selp.s64 	%rd22499, -1, 0, %p3559;
	cvt.u64.u32 	%rd22500, %r9209;
	add.s64 	%rd29082, %rd22499, %rd22500;
	cvt.u64.u32 	%rd22501, %r9192;
	setp.lt.u64 	%p3560, %rd29082, %rd22501;
	selp.s64 	%rd22502, -1, 0, %p3560;
	cvt.u64.u32 	%rd22503, %r9210;
	add.s64 	%rd29083, %rd22502, %rd22503;
	cvt.u64.u32 	%rd22504, %r9193;
	setp.lt.u64 	%p3561, %rd29083, %rd22504;
	selp.s64 	%rd22505, -1, 0, %p3561;
	cvt.u64.u32 	%rd22506, %r9211;
	add.s64 	%rd29084, %rd22505, %rd22506;
	cvt.u64.u32 	%rd22507, %r9194;
	setp.lt.u64 	%p3562, %rd29084, %rd22507;
	selp.s64 	%rd22508, -1, 0, %p3562;
	cvt.u64.u32 	%rd22509, %r9212;
	add.s64 	%rd29085, %rd22508, %rd22509;
	cvt.u64.u32 	%rd22510, %r9195;
	setp.lt.u64 	%p3563, %rd29085, %rd22510;
	selp.s64 	%rd22511, -1, 0, %p3563;
	cvt.u64.u32 	%rd22512, %r9213;
	add.s64 	%rd29086, %rd22511, %rd22512;
	cvt.u64.u32 	%rd22513, %r9196;
	setp.lt.u64 	%p3564, %rd29086, %rd22513;
	selp.s64 	%rd22514, -1, 0, %p3564;
	cvt.u64.u32 	%rd22515, %r9214;
	add.s64 	%rd29087, %rd22514, %rd22515;
	cvt.u64.u32 	%rd22516, %r9197;
	setp.lt.u64 	%p3565, %rd29087, %rd22516;
	selp.s32 	%r7399, -1, 0, %p3565;
	add.s32 	%r9421, %r9215, %r7399;
	bra.uni 	$L__BB1_2097;
$L__BB1_2083:
	setp.gt.u32 	%p3537, %r9214, %r9197;
	@%p3537 bra 	$L__BB1_2082;
	setp.lt.u32 	%p3538, %r9214, %r9197;
	@%p3538 bra 	$L__BB1_2096;
	setp.gt.u32 	%p3539, %r9213, %r9196;
	@%p3539 bra 	$L__BB1_2082;
	setp.lt.u32 	%p3540, %r9213, %r9196;
	@%p3540 bra 	$L__BB1_2096;
	setp.gt.u32 	%p3541, %r9212, %r9195;
	@%p3541 bra 	$L__BB1_2082;
	setp.lt.u32 	%p3542, %r9212, %r9195;
	@%p3542 bra 	$L__BB1_2096;
	setp.gt.u32 	%p3543, %r9211, %r9194;
	@%p3543 bra 	$L__BB1_2082;
	setp.lt.u32 	%p3544, %r9211, %r9194;
	@%p3544 bra 	$L__BB1_2096;
	setp.gt.u32 	%p3545, %r9210, %r9193;
	@%p3545 bra 	$L__BB1_2082;
	setp.lt.u32 	%p3546, %r9210, %r9193;
	@%p3546 bra 	$L__BB1_2096;
	setp.gt.u32 	%p3547, %r9209, %r9192;
	@%p3547 bra 	$L__BB1_2082;
	setp.lt.u32 	%p3548, %r9209, %r9192;
	setp.lt.u32 	%p3549, %r9208, %r9191;
	or.pred  	%p3550, %p3548, %p3549;
	@%p3550 bra 	$L__BB1_2096;
	bra.uni 	$L__BB1_2082;
$L__BB1_2095:
	setp.ge.u32 	%p3536, %r9215, %r9198;
	@%p3536 bra 	$L__BB1_2083;
$L__BB1_2096:
	add.s32 	%r2848, %r9208, %r2242;
	setp.lt.u32 	%p3551, %r2848, %r9208;
	selp.u64 	%rd22457, 1, 0, %p3551;
	cvt.u64.u32 	%rd22458, %r9209;
	add.s64 	%rd22459, %rd22457, %rd22458;
	add.s64 	%rd22460, %rd22459, %rd1269;
	shr.u64 	%rd22461, %rd22460, 32;
	cvt.u64.u32 	%rd22462, %r9210;
	add.s64 	%rd22463, %rd22461, %rd22462;
	add.s64 	%rd22464, %rd22463, %rd1274;
	shr.u64 	%rd22465, %rd22464, 32;
	cvt.u64.u32 	%rd22466, %r9211;
	add.s64 	%rd22467, %rd22465, %rd22466;
	add.s64 	%rd22468, %rd22467, %rd1270;
	shr.u64 	%rd22469, %rd22468, 32;
	cvt.u64.u32 	%rd22470, %r9212;
	add.s64 	%rd22471, %rd22469, %rd22470;
	add.s64 	%rd22472, %rd22471, %rd1273;
	shr.u64 	%rd22473, %rd22472, 32;
	cvt.u64.u32 	%rd22474, %r9213;
	add.s64 	%rd22475, %rd22473, %rd22474;
	add.s64 	%rd22476, %rd22475, %rd1272;
	shr.u64 	%rd22477, %rd22476, 32;
	cvt.u64.u32 	%rd22478, %r9214;
	add.s64 	%rd22479, %rd22477, %rd22478;
	add.s64 	%rd22480, %rd22479, %rd1271;
	{ .reg .b32 tmp; mov.b64 {tmp, %r7395}, %rd22480; }
	add.s32 	%r7396, %r9215, %r7395;
	add.s32 	%r7397, %r7396, %r6563;
	setp.lt.u32 	%p3552, %r2848, %r9191;
	selp.s64 	%rd22481, -1, 0, %p3552;
	and.b64  	%rd22482, %rd22460, 4294967295;
	add.s64 	%rd29082, %rd22482, %rd22481;
	cvt.u64.u32 	%rd22483, %r9192;
	setp.lt.u64 	%p3553, %rd29082, %rd22483;
	selp.s64 	%rd22484, -1, 0, %p3553;
	and.b64  	%rd22485, %rd22464, 4294967295;
	add.s64 	%rd29083, %rd22485, %rd22484;
	cvt.u64.u32 	%rd22486, %r9193;
	setp.lt.u64 	%p3554, %rd29083, %rd22486;
	selp.s64 	%rd22487, -1, 0, %p3554;
	and.b64  	%rd22488, %rd22468, 4294967295;
	add.s64 	%rd29084, %rd22488, %rd22487;
	cvt.u64.u32 	%rd22489, %r9194;
	setp.lt.u64 	%p3555, %rd29084, %rd22489;
	selp.s64 	%rd22490, -1, 0, %p3555;
	and.b64  	%rd22491, %rd22472, 4294967295;
	add.s64 	%rd29085, %rd22491, %rd22490;
	cvt.u64.u32 	%rd22492, %r9195;
	setp.lt.u64 	%p3556, %rd29085, %rd22492;
	selp.s64 	%rd22493, -1, 0, %p3556;
	and.b64  	%rd22494, %rd22476, 4294967295;
	add.s64 	%rd29086, %rd22494, %rd22493;
	cvt.u64.u32 	%rd22495, %r9196;
	setp.lt.u64 	%p3557, %rd29086, %rd22495;
	selp.s64 	%rd22496, -1, 0, %p3557;
	and.b64  	%rd22497, %rd22480, 4294967295;
	add.s64 	%rd29087, %rd22497, %rd22496;
	cvt.u64.u32 	%rd22498, %r9197;
	setp.lt.u64 	%p3558, %rd29087, %rd22498;
	selp.s32 	%r7398, -1, 0, %p3558;
	add.s32 	%r9421, %r7397, %r7398;
	mov.u32 	%r9208, %r2848;
$L__BB1_2097:
	sub.s32 	%r2853, %r9421, %r9198;
	cvt.u32.u64 	%r7400, %rd29087;
	sub.s32 	%r2854, %r7400, %r9197;
	cvt.u32.u64 	%r7401, %rd29086;
	sub.s32 	%r2855, %r7401, %r9196;
	cvt.u32.u64 	%r7402, %rd29085;
	sub.s32 	%r2856, %r7402, %r9195;
	cvt.u32.u64 	%r7403, %rd29084;
	sub.s32 	%r2857, %r7403, %r9194;
	cvt.u32.u64 	%r7404, %rd29083;
	sub.s32 	%r2858, %r7404, %r9193;
	cvt.u32.u64 	%r7405, %rd29082;
	sub.s32 	%r2859, %r7405, %r9192;
	sub.s32 	%r2860, %r9208, %r9191;
	mul.wide.u32 	%rd22517, %r2847, %r2847;
	cvt.u32.u64 	%r7406, %rd22517;
	shr.u64 	%rd22518, %rd22517, 32;
	mul.wide.u32 	%rd22519, %r2846, %r2847;
	add.s64 	%rd22520, %rd22518, %rd22519;
	shr.u64 	%rd22521, %rd22520, 32;
	mul.wide.u32 	%rd22522, %r2845, %r2847;
	add.s64 	%rd22523, %rd22521, %rd22522;
	shr.u64 	%rd22524, %rd22523, 32;
	mul.wide.u32 	%rd22525, %r2844, %r2847;
	add.s64 	%rd22526, %rd22524, %rd22525;
	shr.u64 	%rd22527, %rd22526, 32;
	mul.wide.u32 	%rd22528, %r2843, %r2847;
	add.s64 	%rd22529, %rd22527, %rd22528;
	shr.u64 	%rd22530, %rd22529, 32;
	mul.wide.u32 	%rd22531, %r2842, %r2847;
	add.s64 	%rd22532, %rd22530, %rd22531;
	shr.u64 	%rd22533, %rd22532, 32;
	mul.wide.u32 	%rd22534, %r2841, %r2847;
	add.s64 	%rd22535, %rd22533, %rd22534;
	shr.u64 	%rd22536, %rd22535, 32;
	mul.wide.u32 	%rd22537, %r2840, %r2847;
	add.s64 	%rd22538, %rd22536, %rd22537;
	shr.u64 	%rd22539, %rd22538, 32;
	and.b64  	%rd22540, %rd22520, 4294967295;
	add.s64 	%rd22541, %rd22519, %rd22540;
	shr.u64 	%rd22542, %rd22541, 32;
	and.b64  	%rd22543, %rd22523, 4294967295;
	mul.wide.u32 	%rd22544, %r2846, %r2846;
	add.s64 	%rd22545, %rd22542, %rd22543;
	add.s64 	%rd22546, %rd22545, %rd22544;
	shr.u64 	%rd22547, %rd22546, 32;
	and.b64  	%rd22548, %rd22526, 4294967295;
	mul.wide.u32 	%rd22549, %r2845, %r2846;
	add.s64 	%rd22550, %rd22547, %rd22548;
	add.s64 	%rd22551, %rd22550, %rd22549;
	shr.u64 	%rd22552, %rd22551, 32;
	and.b64  	%rd22553, %rd22529, 4294967295;
	mul.wide.u32 	%rd22554, %r2844, %r2846;
	add.s64 	%rd22555, %rd22552, %rd22553;
	add.s64 	%rd22556, %rd22555, %rd22554;
	shr.u64 	%rd22557, %rd22556, 32;
	and.b64  	%rd22558, %rd22532, 4294967295;
	mul.wide.u32 	%rd22559, %r2843, %r2846;
	add.s64 	%rd22560, %rd22557, %rd22558;
	add.s64 	%rd22561, %rd22560, %rd22559;
	shr.u64 	%rd22562, %rd22561, 32;
	and.b64  	%rd22563, %rd22535, 4294967295;
	mul.wide.u32 	%rd22564, %r2842, %r2846;
	add.s64 	%rd22565, %rd22562, %rd22563;
	add.s64 	%rd22566, %rd22565, %rd22564;
	shr.u64 	%rd22567, %rd22566, 32;
	and.b64  	%rd22568, %rd22538, 4294967295;
	mul.wide.u32 	%rd22569, %r2841, %r2846;
	add.s64 	%rd22570, %rd22567, %rd22568;
	add.s64 	%rd22571, %rd22570, %rd22569;
	shr.u64 	%rd22572, %rd22571, 32;
	mul.wide.u32 	%rd22573, %r2840, %r2846;
	add.s64 	%rd22574, %rd22572, %rd22539;
	add.s64 	%rd22575, %rd22574, %rd22573;
	shr.u64 	%rd22576, %rd22575, 32;
	and.b64  	%rd22577, %rd22546, 4294967295;
	add.s64 	%rd22578, %rd22522, %rd22577;
	shr.u64 	%rd22579, %rd22578, 32;
	and.b64  	%rd22580, %rd22551, 4294967295;
	add.s64 	%rd22581, %rd22579, %rd22580;
	add.s64 	%rd22582, %rd22581, %rd22549;
	shr.u64 	%rd22583, %rd22582, 32;
	and.b64  	%rd22584, %rd22556, 4294967295;
	mul.wide.u32 	%rd22585, %r2845, %r2845;
	add.s64 	%rd22586, %rd22583, %rd22584;
	add.s64 	%rd22587, %rd22586, %rd22585;
	shr.u64 	%rd22588, %rd22587, 32;
	and.b64  	%rd22589, %rd22561, 4294967295;
	mul.wide.u32 	%rd22590, %r2844, %r2845;
	add.s64 	%rd22591, %rd22588, %rd22589;
	add.s64 	%rd22592, %rd22591, %rd22590;
	shr.u64 	%rd22593, %rd22592, 32;
	and.b64  	%rd22594, %rd22566, 4294967295;
	mul.wide.u32 	%rd22595, %r2843, %r2845;
	add.s64 	%rd22596, %rd22593, %rd22594;
	add.s64 	%rd22597, %rd22596, %rd22595;
	shr.u64 	%rd22598, %rd22597, 32;
	and.b64  	%rd22599, %rd22571, 4294967295;
	mul.wide.u32 	%rd22600, %r2842, %r2845;
	add.s64 	%rd22601, %rd22598, %rd22599;
	add.s64 	%rd22602, %rd22601, %rd22600;
	shr.u64 	%rd22603, %rd22602, 32;
	and.b64  	%rd22604, %rd22575, 4294967295;
	mul.wide.u32 	%rd22605, %r2841, %r2845;
	add.s64 	%rd22606, %rd22603, %rd22604;
	add.s64 	%rd22607, %rd22606, %rd22605;
	shr.u64 	%rd22608, %rd22607, 32;
	mul.wide.u32 	%rd22609, %r2840, %r2845;
	add.s64 	%rd22610, %rd22608, %rd22576;
	add.s64 	%rd22611, %rd22610, %rd22609;
	shr.u64 	%rd22612, %rd22611, 32;
	and.b64  	%rd22613, %rd22582, 4294967295;
	add.s64 	%rd22614, %rd22525, %rd22613;
	shr.u64 	%rd22615, %rd22614, 32;
	and.b64  	%rd22616, %rd22587, 4294967295;
	add.s64 	%rd22617, %rd22615, %rd22616;
	add.s64 	%rd22618, %rd22617, %rd22554;
	shr.u64 	%rd22619, %rd22618, 32;
	and.b64  	%rd22620, %rd22592, 4294967295;
	add.s64 	%rd22621, %rd22619, %rd22620;
	add.s64 	%rd22622, %rd22621, %rd22590;
	shr.u64 	%rd22623, %rd22622, 32;
	and.b64  	%rd22624, %rd22597, 4294967295;
	mul.wide.u32 	%rd22625, %r2844, %r2844;
	add.s64 	%rd22626, %rd22623, %rd22624;
	add.s64 	%rd22627, %rd22626, %rd22625;
	shr.u64 	%rd22628, %rd22627, 32;
	and.b64  	%rd22629, %rd22602, 4294967295;
	mul.wide.u32 	%rd22630, %r2843, %r2844;
	add.s64 	%rd22631, %rd22628, %rd22629;
	add.s64 	%rd22632, %rd22631, %rd22630;
	shr.u64 	%rd22633, %rd22632, 32;
	and.b64  	%rd22634, %rd22607, 4294967295;
	mul.wide.u32 	%rd22635, %r2842, %r2844;
	add.s64 	%rd22636, %rd22633, %rd22634;
	add.s64 	%rd22637, %rd22636, %rd22635;
	shr.u64 	%rd22638, %rd22637, 32;
	and.b64  	%rd22639, %rd22611, 4294967295;
	mul.wide.u32 	%rd22640, %r2841, %r2844;
	add.s64 	%rd22641, %rd22638, %rd22639;
	add.s64 	%rd22642, %rd22641, %rd22640;
	shr.u64 	%rd22643, %rd22642, 32;
	mul.wide.u32 	%rd22644, %r2840, %r2844;
	add.s64 	%rd22645, %rd22643, %rd22612;
	add.s64 	%rd22646, %rd22645, %rd22644;
	shr.u64 	%rd22647, %rd22646, 32;
	and.b64  	%rd22648, %rd22618, 4294967295;
	add.s64 	%rd22649, %rd22528, %rd22648;
	shr.u64 	%rd22650, %rd22649, 32;
	and.b64  	%rd22651, %rd22622, 4294967295;
	add.s64 	%rd22652, %rd22650, %rd22651;
	add.s64 	%rd22653, %rd22652, %rd22559;
	shr.u64 	%rd22654, %rd22653, 32;
	and.b64  	%rd22655, %rd22627, 4294967295;
	add.s64 	%rd22656, %rd22654, %rd22655;
	add.s64 	%rd22657, %rd22656, %rd22595;
	shr.u64 	%rd22658, %rd22657, 32;
	and.b64  	%rd22659, %rd22632, 4294967295;
	add.s64 	%rd22660, %rd22658, %rd22659;
	add.s64 	%rd22661, %rd22660, %rd22630;
	shr.u64 	%rd22662, %rd22661, 32;
	and.b64  	%rd22663, %rd22637, 4294967295;
	mul.wide.u32 	%rd22664, %r2843, %r2843;
	add.s64 	%rd22665, %rd22662, %rd22663;
	add.s64 	%rd22666, %rd22665, %rd22664;
	shr.u64 	%rd22667, %rd22666, 32;
	and.b64  	%rd22668, %rd22642, 4294967295;
	mul.wide.u32 	%rd22669, %r2842, %r2843;
	add.s64 	%rd22670, %rd22667, %rd22668;
	add.s64 	%rd22671, %rd22670, %rd22669;
	shr.u64 	%rd22672, %rd22671, 32;
	and.b64  	%rd22673, %rd22646, 4294967295;
	mul.wide.u32 	%rd22674, %r2841, %r2843;
	add.s64 	%rd22675, %rd22672, %rd22673;
	add.s64 	%rd22676, %rd22675, %rd22674;
	shr.u64 	%rd22677, %rd22676, 32;
	mul.wide.u32 	%rd22678, %r2840, %r2843;
	add.s64 	%rd22679, %rd22677, %rd22647;
	add.s64 	%rd22680, %rd22679, %rd22678;
	shr.u64 	%rd22681, %rd22680, 32;
	and.b64  	%rd22682, %rd22653, 4294967295;
	add.s64 	%rd22683, %rd22531, %rd22682;
	shr.u64 	%rd22684, %rd22683, 32;
	and.b64  	%rd22685, %rd22657, 4294967295;
	add.s64 	%rd22686, %rd22684, %rd22685;
	add.s64 	%rd22687, %rd22686, %rd22564;
	shr.u64 	%rd22688, %rd22687, 32;
	and.b64  	%rd22689, %rd22661, 4294967295;
	add.s64 	%rd22690, %rd22688, %rd22689;
	add.s64 	%rd22691, %rd22690, %rd22600;
	shr.u64 	%rd22692, %rd22691, 32;
	and.b64  	%rd22693, %rd22666, 4294967295;
	add.s64 	%rd22694, %rd22692, %rd22693;
	add.s64 	%rd22695, %rd22694, %rd22635;
	shr.u64 	%rd22696, %rd22695, 32;
	and.b64  	%rd22697, %rd22671, 4294967295;
	add.s64 	%rd22698, %rd22696, %rd22697;
	add.s64 	%rd22699, %rd22698, %rd22669;
	shr.u64 	%rd22700, %rd22699, 32;
	and.b64  	%rd22701, %rd22676, 4294967295;
	mul.wide.u32 	%rd22702, %r2842, %r2842;
	add.s64 	%rd22703, %rd22700, %rd22701;
	add.s64 	%rd22704, %rd22703, %rd22702;
	shr.u64 	%rd22705, %rd22704, 32;
	and.b64  	%rd22706, %rd22680, 4294967295;
	mul.wide.u32 	%rd22707, %r2841, %r2842;
	add.s64 	%rd22708, %rd22705, %rd22706;
	add.s64 	%rd22709, %rd22708, %rd22707;
	shr.u64 	%rd22710, %rd22709, 32;
	mul.wide.u32 	%rd22711, %r2840, %r2842;
	add.s64 	%rd22712, %rd22710, %rd22681;
	add.s64 	%rd22713, %rd22712, %rd22711;
	shr.u64 	%rd22714, %rd22713, 32;
	and.b64  	%rd22715, %rd22687, 4294967295;
	add.s64 	%rd22716, %rd22534, %rd22715;
	shr.u64 	%rd22717, %rd22716, 32;
	and.b64  	%rd22718, %rd22691, 4294967295;
	add.s64 	%rd22719, %rd22717, %rd22718;
	add.s64 	%rd22720, %rd22719, %rd22569;
	shr.u64 	%rd22721, %rd22720, 32;
	and.b64  	%rd22722, %rd22695, 4294967295;
	add.s64 	%rd22723, %rd22721, %rd22722;
	add.s64 	%rd22724, %rd22723, %rd22605;
	shr.u64 	%rd22725, %rd22724, 32;
	and.b64  	%rd22726, %rd22699, 4294967295;
	add.s64 	%rd22727, %rd22725, %rd22726;
	add.s64 	%rd22728, %rd22727, %rd22640;
	shr.u64 	%rd22729, %rd22728, 32;
	and.b64  	%rd22730, %rd22704, 4294967295;
	add.s64 	%rd22731, %rd22729, %rd22730;
	add.s64 	%rd22732, %rd22731, %rd22674;
	shr.u64 	%rd22733, %rd22732, 32;
	and.b64  	%rd22734, %rd22709, 4294967295;
	add.s64 	%rd22735, %rd22733, %rd22734;
	add.s64 	%rd22736, %rd22735, %rd22707;
	shr.u64 	%rd22737, %rd22736, 32;
	and.b64  	%rd22738, %rd22713, 4294967295;
	mul.wide.u32 	%rd22739, %r2841, %r2841;
	add.s64 	%rd22740, %rd22737, %rd22738;
	add.s64 	%rd22741, %rd22740, %rd22739;
	shr.u64 	%rd22742, %rd22741, 32;
	mul.wide.u32 	%rd22743, %r2840, %r2841;
	add.s64 	%rd22744, %rd22742, %rd22714;
	add.s64 	%rd22745, %rd22744, %rd22743;
	shr.u64 	%rd22746, %rd22745, 32;
	and.b64  	%rd22747, %rd22720, 4294967295;
	add.s64 	%rd22748, %rd22537, %rd22747;
	shr.u64 	%rd22749, %rd22748, 32;
	and.b64  	%rd22750, %rd22724, 4294967295;
	add.s64 	%rd22751, %rd22749, %rd22750;
	add.s64 	%rd22752, %rd22751, %rd22573;
	shr.u64 	%rd22753, %rd22752, 32;
	and.b64  	%rd22754, %rd22728, 4294967295;
	add.s64 	%rd22755, %rd22753, %rd22754;
	add.s64 	%rd22756, %rd22755, %rd22609;
	shr.u64 	%rd22757, %rd22756, 32;
	and.b64  	%rd22758, %rd22732, 4294967295;
	add.s64 	%rd22759, %rd22757, %rd22758;
	add.s64 	%rd22760, %rd22759, %rd22644;
	shr.u64 	%rd22761, %rd22760, 32;
	and.b64  	%rd22762, %rd22736, 4294967295;
	add.s64 	%rd22763, %rd22761, %rd22762;
	add.s64 	%rd22764, %rd22763, %rd22678;
	shr.u64 	%rd22765, %rd22764, 32;
	and.b64  	%rd22766, %rd22741, 4294967295;
	add.s64 	%rd22767, %rd22765, %rd22766;
	add.s64 	%rd22768, %rd22767, %rd22711;
	shr.u64 	%rd22769, %rd22768, 32;
	and.b64  	%rd22770, %rd22745, 4294967295;
	add.s64 	%rd22771, %rd22769, %rd22770;
	add.s64 	%rd22772, %rd22771, %rd22743;
	shr.u64 	%rd22773, %rd22772, 32;
	mul.wide.u32 	%rd22774, %r2840, %r2840;
	add.s64 	%rd22775, %rd22773, %rd22746;
	add.s64 	%rd22776, %rd22775, %rd22774;
	shr.u64 	%rd22777, %rd22776, 32;
	{ .reg .b32 tmp; mov.b64 {tmp, %r7407}, %rd22776; }
	and.b64  	%rd22778, %rd22752, 4294967295;
	mul.lo.s64 	%rd22779, %rd22778, 977;
	cvt.u32.u64 	%r7408, %rd22779;
	shr.u64 	%rd22780, %rd22779, 32;
	and.b64  	%rd22781, %rd22756, 4294967295;
	mad.lo.s64 	%rd22782, %rd22781, 977, %rd22780;
	shr.u64 	%rd22783, %rd22782, 32;
	and.b64  	%rd22784, %rd22760, 4294967295;
	mad.lo.s64 	%rd22785, %rd22784, 977, %rd22783;
	shr.u64 	%rd22786, %rd22785, 32;
	and.b64  	%rd22787, %rd22764, 4294967295;
	mad.lo.s64 	%rd22788, %rd22787, 977, %rd22786;
	shr.u64 	%rd22789, %rd22788, 32;
	and.b64  	%rd22790, %rd22768, 4294967295;
	mad.lo.s64 	%rd22791, %rd22790, 977, %rd22789;
	shr.u64 	%rd22792, %rd22791, 32;
	and.b64  	%rd22793, %rd22772, 4294967295;
	mad.lo.s64 	%rd22794, %rd22793, 977, %rd22792;
	shr.u64 	%rd22795, %rd22794, 32;
	and.b64  	%rd22796, %rd22776, 4294967295;
	mad.lo.s64 	%rd22797, %rd22796, 977, %rd22795;
	shr.u64 	%rd22798, %rd22797, 32;
	mad.lo.s64 	%rd22799, %rd22777, 977, %rd22798;
	{ .reg .b32 tmp; mov.b64 {tmp, %r7409}, %rd22799; }
	add.s32 	%r9431, %r7406, %r7408;
	setp.lt.u32 	%p3567, %r9431, %r7406;
	selp.u64 	%rd22800, 1, 0, %p3567;
	and.b64  	%rd22801, %rd22541, 4294967295;
	and.b64  	%rd22802, %rd22782, 4294967295;
	add.s64 	%rd22803, %rd22801, %rd22800;
	add.s64 	%rd22804, %rd22803, %rd22802;
	shr.u64 	%rd22805, %rd22804, 32;
	and.b64  	%rd22806, %rd22578, 4294967295;
	and.b64  	%rd22807, %rd22785, 4294967295;
	add.s64 	%rd22808, %rd22805, %rd22806;
	add.s64 	%rd22809, %rd22808, %rd22807;
	shr.u64 	%rd22810, %rd22809, 32;
	and.b64  	%rd22811, %rd22614, 4294967295;
	and.b64  	%rd22812, %rd22788, 4294967295;
	add.s64 	%rd22813, %rd22810, %rd22811;
	add.s64 	%rd22814, %rd22813, %rd22812;
	shr.u64 	%rd22815, %rd22814, 32;
	and.b64  	%rd22816, %rd22649, 4294967295;
	and.b64  	%rd22817, %rd22791, 4294967295;
	add.s64 	%rd22818, %rd22815, %rd22816;
	add.s64 	%rd22819, %rd22818, %rd22817;
	shr.u64 	%rd22820, %rd22819, 32;
	and.b64  	%rd22821, %rd22683, 4294967295;
	and.b64  	%rd22822, %rd22794, 4294967295;
	add.s64 	%rd22823, %rd22820, %rd22821;
	add.s64 	%rd22824, %rd22823, %rd22822;
	shr.u64 	%rd22825, %rd22824, 32;
	and.b64  	%rd22826, %rd22716, 4294967295;
	and.b64  	%rd22827, %rd22797, 4294967295;
	add.s64 	%rd22828, %rd22825, %rd22826;
	add.s64 	%rd22829, %rd22828, %rd22827;
	shr.u64 	%rd22830, %rd22829, 32;
	and.b64  	%rd22831, %rd22748, 4294967295;
	and.b64  	%rd22832, %rd22799, 4294967295;
	add.s64 	%rd22833, %rd22830, %rd22831;
	add.s64 	%rd22834, %rd22833, %rd22832;
	{ .reg .b32 tmp; mov.b64 {tmp, %r7410}, %rd22834; }
	add.s32 	%r7411, %r7410, %r7409;
	and.b64  	%rd22835, %rd22804, 4294967295;
	add.s64 	%rd29088, %rd22835, %rd22778;
	shr.u64 	%rd22836, %rd29088, 32;
	and.b64  	%rd22837, %rd22809, 4294967295;
	add.s64 	%rd22838, %rd22836, %rd22837;
	add.s64 	%rd29089, %rd22838, %rd22781;
	shr.u64 	%rd22839, %rd29089, 32;
	and.b64  	%rd22840, %rd22814, 4294967295;
	add.s64 	%rd22841, %rd22839, %rd22840;
	add.s64 	%rd29090, %rd22841, %rd22784;
	shr.u64 	%rd22842, %rd29090, 32;
	and.b64  	%rd22843, %rd22819, 4294967295;
	add.s64 	%rd22844, %rd22842, %rd22843;
	add.s64 	%rd29091, %rd22844, %rd22787;
	shr.u64 	%rd22845, %rd29091, 32;
	and.b64  	%rd22846, %rd22824, 4294967295;
	add.s64 	%rd22847, %rd22845, %rd22846;
	add.s64 	%rd29092, %rd22847, %rd22790;
	shr.u64 	%rd22848, %rd29092, 32;
	and.b64  	%rd22849, %rd22829, 4294967295;
	add.s64 	%rd22850, %rd22848, %rd22849;
	add.s64 	%rd29093, %rd22850, %rd22793;
	shr.u64 	%rd22851, %rd29093, 32;
	and.b64  	%rd22852, %rd22834, 4294967295;
	add.s64 	%rd22853, %rd22851, %rd22852;
	add.s64 	%rd29094, %rd22853, %rd22796;
	{ .reg .b32 tmp; mov.b64 {tmp, %r7412}, %rd29094; }
	add.s32 	%r7413, %r7411, %r7412;
	add.s32 	%r2862, %r7413, %r7407;
	setp.eq.s32 	%p3568, %r2862, 0;
	mov.pred 	%p4589, 0;
	@%p3568 bra 	$L__BB1_2099;
	cvt.u64.u32 	%rd22854, %r2862;
	mul.wide.u32 	%rd22855, %r2862, 977;
	cvt.u32.u64 	%r7414, %rd22855;
	shr.u64 	%rd22856, %rd22855, 32;
	add.s64 	%rd22857, %rd22856, %rd22854;
	shr.u64 	%rd22858, %rd22857, 32;
	add.s32 	%r2863, %r9431, %r7414;
	setp.lt.u32 	%p3569, %r2863, %r9431;
	selp.u64 	%rd22859, 1, 0, %p3569;
	and.b64  	%rd22860, %rd29088, 4294967295;
	and.b64  	%rd22861, %rd22857, 4294967295;
	add.s64 	%rd22862, %rd22860, %rd22859;
	add.s64 	%rd29088, %rd22862, %rd22861;
	shr.u64 	%rd22863, %rd29088, 32;
	and.b64  	%rd22864, %rd29089, 4294967295;
	add.s64 	%rd22865, %rd22863, %rd22864;
	add.s64 	%rd29089, %rd22865, %rd22858;
	shr.u64 	%rd22866, %rd29089, 32;
	and.b64  	%rd22867, %rd29090, 4294967295;
	add.s64 	%rd29090, %rd22866, %rd22867;
	shr.u64 	%rd22868, %rd29090, 32;
	and.b64  	%rd22869, %rd29091, 4294967295;
	add.s64 	%rd29091, %rd22868, %rd22869;
	shr.u64 	%rd22870, %rd29091, 32;
	and.b64  	%rd22871, %rd29092, 4294967295;
	add.s64 	%rd29092, %rd22870, %rd22871;
	shr.u64 	%rd22872, %rd29092, 32;
	and.b64  	%rd22873, %rd29093, 4294967295;
	add.s64 	%rd29093, %rd22872, %rd22873;
	shr.u64 	%rd22874, %rd29093, 32;
	and.b64  	%rd22875, %rd29094, 4294967295;
	add.s64 	%rd29094, %rd22874, %rd22875;
	setp.gt.u64 	%p4589, %rd29094, 4294967295;
	mov.u32 	%r9431, %r2863;
$L__BB1_2099:
	ld.const.u32 	%rd1664, [const_p+4];
	ld.const.u32 	%rd1665, [const_p+12];
	ld.const.u32 	%rd1666, [const_p+24];
	ld.const.u32 	%rd1667, [const_p+20];
	ld.const.u32 	%rd1668, [const_p+16];
	ld.const.u32 	%rd1669, [const_p+8];
	ld.const.u32 	%r2865, [const_p];
	cvt.u32.u64 	%r9438, %rd29094;
	cvt.u32.u64 	%r9437, %rd29093;
	cvt.u32.u64 	%r9436, %rd29092;
	cvt.u32.u64 	%r9435, %rd29091;
	cvt.u32.u64 	%r9434, %rd29090;
	cvt.u32.u64 	%r9433, %rd29089;
	cvt.u32.u64 	%r9432, %rd29088;
	ld.const.u32 	%r7415, [const_p+28];
	setp.lt.u32 	%p3570, %r7415, %r9438;
	or.pred  	%p3571, %p4589, %p3570;
	@%p3571 bra 	$L__BB1_2113;
	setp.gt.u32 	%p3572, %r7415, %r9438;
	@%p3572 bra 	$L__BB1_2114;
	cvt.u32.u64 	%r7416, %rd1666;
	setp.lt.u32 	%p3573, %r7416, %r9437;
	@%p3573 bra 	$L__BB1_2113;
	cvt.u32.u64 	%r7417, %rd1666;
	setp.gt.u32 	%p3574, %r7417, %r9437;
	@%p3574 bra 	$L__BB1_2114;
	cvt.u32.u64 	%r7418, %rd1667;
	setp.lt.u32 	%p3575, %r7418, %r9436;
	@%p3575 bra 	$L__BB1_2113;
	cvt.u32.u64 	%r7419, %rd1667;
	setp.gt.u32 	%p3576, %r7419, %r9436;
	@%p3576 bra 	$L__BB1_2114;
	cvt.u32.u64 	%r7420, %rd1668;
	setp.lt.u32 	%p3577, %r7420, %r9435;
	@%p3577 bra 	$L__BB1_2113;
	cvt.u32.u64 	%r7421, %rd1668;
	setp.gt.u32 	%p3578, %r7421, %r9435;
	@%p3578 bra 	$L__BB1_2114;
	cvt.u32.u64 	%r7422, %rd1665;
	setp.lt.u32 	%p3579, %r7422, %r9434;
	@%p3579 bra 	$L__BB1_2113;
	cvt.u32.u64 	%r7423, %rd1665;
	setp.gt.u32 	%p3580, %r7423, %r9434;
	@%p3580 bra 	$L__BB1_2114;
	cvt.u32.u64 	%r7424, %rd1669;
	setp.lt.u32 	%p3581, %r7424, %r9433;
	@%p3581 bra 	$L__BB1_2113;
	cvt.u32.u64 	%r7425, %rd1669;
	setp.gt.u32 	%p3582, %r7425, %r9433;
	@%p3582 bra 	$L__BB1_2114;
	cvt.u32.u64 	%r7426, %rd1664;
	setp.lt.u32 	%p3583, %r7426, %r9432;
	@%p3583 bra 	$L__BB1_2113;
	cvt.u32.u64 	%r7427, %rd1664;
	setp.gt.u32 	%p3584, %r7427, %r9432;
	setp.lt.u32 	%p3585, %r9431, %r2865;
	or.pred  	%p3586, %p3584, %p3585;
	@%p3586 bra 	$L__BB1_2114;
$L__BB1_2113:
	cvt.u32.u64 	%r7428, %rd1665;
	cvt.u32.u64 	%r7429, %rd1669;
	cvt.u32.u64 	%r7430, %rd1664;
	cvt.u32.u64 	%r7431, %rd1667;
	cvt.u32.u64 	%r7432, %rd1668;
	cvt.u32.u64 	%r7433, %rd1666;
	setp.lt.u32 	%p3587, %r9431, %r2865;
	selp.s64 	%rd22877, -1, 0, %p3587;
	sub.s32 	%r9431, %r9431, %r2865;
	and.b64  	%rd22878, %rd29088, 4294967295;
	add.s64 	%rd22879, %rd22878, %rd22877;
	setp.lt.u64 	%p3588, %rd22879, %rd1664;
	selp.s64 	%rd22880, -1, 0, %p3588;
	cvt.u32.u64 	%r7434, %rd22879;
	sub.s32 	%r9432, %r7434, %r7430;
	and.b64  	%rd22881, %rd29089, 4294967295;
	add.s64 	%rd22882, %rd22881, %rd22880;
	setp.lt.u64 	%p3589, %rd22882, %rd1669;
	selp.s64 	%rd22883, -1, 0, %p3589;
	cvt.u32.u64 	%r7435, %rd22882;
	sub.s32 	%r9433, %r7435, %r7429;
	and.b64  	%rd22884, %rd29090, 4294967295;
	add.s64 	%rd22885, %rd22884, %rd22883;
	setp.lt.u64 	%p3590, %rd22885, %rd1665;
	selp.s64 	%rd22886, -1, 0, %p3590;
	cvt.u32.u64 	%r7436, %rd22885;
	sub.s32 	%r9434, %r7436, %r7428;
	and.b64  	%rd22887, %rd29091, 4294967295;
	add.s64 	%rd22888, %rd22887, %rd22886;
	setp.lt.u64 	%p3591, %rd22888, %rd1668;
	selp.s64 	%rd22889, -1, 0, %p3591;
	cvt.u32.u64 	%r7437, %rd22888;
	sub.s32 	%r9435, %r7437, %r7432;
	and.b64  	%rd22890, %rd29092, 4294967295;
	add.s64 	%rd22891, %rd22890, %rd22889;
	setp.lt.u64 	%p3592, %rd22891, %rd1667;
	selp.s64 	%rd22892, -1, 0, %p3592;
	cvt.u32.u64 	%r7438, %rd22891;
	sub.s32 	%r9436, %r7438, %r7431;
	and.b64  	%rd22893, %rd29093, 4294967295;
	add.s64 	%rd22894, %rd22893, %rd22892;
	setp.lt.u64 	%p3593, %rd22894, %rd1666;
	selp.s32 	%r7439, -1, 0, %p3593;
	cvt.u32.u64 	%r7440, %rd22894;
	sub.s32 	%r9437, %r7440, %r7433;
	add.s32 	%r7441, %r9438, %r7439;
	sub.s32 	%r9438, %r7441, %r7415;
$L__BB1_2114:
	setp.gt.u32 	%p3594, %r9438, %r7415;
	@%p3594 bra 	$L__BB1_2127;
	bra.uni 	$L__BB1_2128;
$L__BB1_2115:
	cvt.u32.u64 	%r7442, %rd1666;
	setp.gt.u32 	%p3596, %r9437, %r7442;
	@%p3596 bra 	$L__BB1_2127;
	cvt.u32.u64 	%r7443, %rd1666;
	setp.lt.u32 	%p3597, %r9437, %r7443;
	@%p3597 bra 	$L__BB1_2129;
	cvt.u32.u64 	%r7444, %rd1667;
	setp.gt.u32 	%p3598, %r9436, %r7444;
	@%p3598 bra 	$L__BB1_2127;
	cvt.u32.u64 	%r7445, %rd1667;
	setp.lt.u32 	%p3599, %r9436, %r7445;
	@%p3599 bra 	$L__BB1_2129;
	cvt.u32.u64 	%r7446, %rd1668;
	setp.gt.u32 	%p3600, %r9435, %r7446;
	@%p3600 bra 	$L__BB1_2127;
	cvt.u32.u64 	%r7447, %rd1668;
	setp.lt.u32 	%p3601, %r9435, %r7447;
	@%p3601 bra 	$L__BB1_2129;
	cvt.u32.u64 	%r7448, %rd1665;
	setp.gt.u32 	%p3602, %r9434, %r7448;
	@%p3602 bra 	$L__BB1_2127;
	cvt.u32.u64 	%r7449, %rd1665;
	setp.lt.u32 	%p3603, %r9434, %r7449;
	@%p3603 bra 	$L__BB1_2129;
	cvt.u32.u64 	%r7450, %rd1669;
	setp.gt.u32 	%p3604, %r9433, %r7450;
	@%p3604 bra 	$L__BB1_2127;
	cvt.u32.u64 	%r7451, %rd1669;
	setp.lt.u32 	%p3605, %r9433, %r7451;
	@%p3605 bra 	$L__BB1_2129;
	cvt.u32.u64 	%r7452, %rd1664;
	setp.gt.u32 	%p3606, %r9432, %r7452;
	@%p3606 bra 	$L__BB1_2127;
	cvt.u32.u64 	%r7453, %rd1664;
	setp.lt.u32 	%p3607, %r9432, %r7453;
	setp.lt.u32 	%p3608, %r9431, %r2865;
	or.pred  	%p3609, %p3607, %p3608;
	@%p3609 bra 	$L__BB1_2129;
$L__BB1_2127:
	cvt.u32.u64 	%r7454, %rd1666;
	cvt.u32.u64 	%r7455, %rd1665;
	cvt.u32.u64 	%r7456, %rd1669;
	cvt.u32.u64 	%r7457, %rd1664;
	cvt.u32.u64 	%r7458, %rd1667;
	cvt.u32.u64 	%r7459, %rd1668;
	setp.lt.u32 	%p3610, %r9431, %r2865;
	selp.s64 	%rd22895, -1, 0, %p3610;
	sub.s32 	%r9431, %r9431, %r2865;
	cvt.u64.u32 	%rd22896, %r9432;
	add.s64 	%rd22897, %rd22895, %rd22896;
	setp.lt.u64 	%p3611, %rd22897, %rd1664;
	selp.s64 	%rd22898, -1, 0, %p3611;
	cvt.u32.u64 	%r7460, %rd22897;
	sub.s32 	%r9432, %r7460, %r7457;
	cvt.u64.u32 	%rd22899, %r9433;
	add.s64 	%rd22900, %rd22898, %rd22899;
	setp.lt.u64 	%p3612, %rd22900, %rd1669;
	selp.s64 	%rd22901, -1, 0, %p3612;
	cvt.u32.u64 	%r7461, %rd22900;
	sub.s32 	%r9433, %r7461, %r7456;
	cvt.u64.u32 	%rd22902, %r9434;
	add.s64 	%rd22903, %rd22901, %rd22902;
	setp.lt.u64 	%p3613, %rd22903, %rd1665;
	selp.s64 	%rd22904, -1, 0, %p3613;
	cvt.u32.u64 	%r7462, %rd22903;
	sub.s32 	%r9434, %r7462, %r7455;
	cvt.u64.u32 	%rd22905, %r9435;
	add.s64 	%rd22906, %rd22904, %rd22905;
	setp.lt.u64 	%p3614, %rd22906, %rd1668;
	selp.s64 	%rd22907, -1, 0, %p3614;
	cvt.u32.u64 	%r7463, %rd22906;
	sub.s32 	%r9435, %r7463, %r7459;
	cvt.u64.u32 	%rd22908, %r9436;
	add.s64 	%rd22909, %rd22907, %rd22908;
	setp.lt.u64 	%p3615, %rd22909, %rd1667;
	selp.s64 	%rd22910, -1, 0, %p3615;
	cvt.u32.u64 	%r7464, %rd22909;
	sub.s32 	%r9436, %r7464, %r7458;
	cvt.u64.u32 	%rd22911, %r9437;
	add.s64 	%rd22912, %rd22910, %rd22911;
	setp.lt.u64 	%p3616, %rd22912, %rd1666;
	selp.s32 	%r7465, -1, 0, %p3616;
	cvt.u32.u64 	%r7466, %rd22912;
	sub.s32 	%r9437, %r7466, %r7454;
	add.s32 	%r7467, %r9438, %r7465;
	sub.s32 	%r9438, %r7467, %r7415;
	bra.uni 	$L__BB1_2129;
$L__BB1_2128:
	setp.lt.u32 	%p3595, %r9438, %r7415;
	@%p3595 bra 	$L__BB1_2129;
	bra.uni 	$L__BB1_2115;
$L__BB1_2129:
	mul.wide.u32 	%rd22913, %r2847, %r9431;
	cvt.u32.u64 	%r7468, %rd22913;
	shr.u64 	%rd22914, %rd22913, 32;
	mul.wide.u32 	%rd22915, %r2846, %r9431;
	add.s64 	%rd22916, %rd22914, %rd22915;
	shr.u64 	%rd22917, %rd22916, 32;
	mul.wide.u32 	%rd22918, %r2845, %r9431;
	add.s64 	%rd22919, %rd22917, %rd22918;
	shr.u64 	%rd22920, %rd22919, 32;
	mul.wide.u32 	%rd22921, %r2844, %r9431;
	add.s64 	%rd22922, %rd22920, %rd22921;
	shr.u64 	%rd22923, %rd22922, 32;
	mul.wide.u32 	%rd22924, %r2843, %r9431;
	add.s64 	%rd22925, %rd22923, %rd22924;
	shr.u64 	%rd22926, %rd22925, 32;
	mul.wide.u32 	%rd22927, %r2842, %r9431;
	add.s64 	%rd22928, %rd22926, %rd22927;
	shr.u64 	%rd22929, %rd22928, 32;
	mul.wide.u32 	%rd22930, %r2841, %r9431;
	add.s64 	%rd22931, %rd22929, %rd22930;
	shr.u64 	%rd22932, %rd22931, 32;
	mul.wide.u32 	%rd22933, %r2840, %r9431;
	add.s64 	%rd22934, %rd22932, %rd22933;
	shr.u64 	%rd22935, %rd22934, 32;
	and.b64  	%rd22936, %rd22916, 4294967295;
	mul.wide.u32 	%rd22937, %r2847, %r9432;
	add.s64 	%rd22938, %rd22937, %rd22936;
	shr.u64 	%rd22939, %rd22938, 32;
	and.b64  	%rd22940, %rd22919, 4294967295;
	mul.wide.u32 	%rd22941, %r2846, %r9432;
	add.s64 	%rd22942, %rd22939, %rd22940;
	add.s64 	%rd22943, %rd22942, %rd22941;
	shr.u64 	%rd22944, %rd22943, 32;
	and.b64  	%rd22945, %rd22922, 4294967295;
	mul.wide.u32 	%rd22946, %r2845, %r9432;
	add.s64 	%rd22947, %rd22944, %rd22945;
	add.s64 	%rd22948, %rd22947, %rd22946;
	shr.u64 	%rd22949, %rd22948, 32;
	and.b64  	%rd22950, %rd22925, 4294967295;
	mul.wide.u32 	%rd22951, %r2844, %r9432;
	add.s64 	%rd22952, %rd22949, %rd22950;
	add.s64 	%rd22953, %rd22952, %rd22951;
	shr.u64 	%rd22954, %rd22953, 32;
	and.b64  	%rd22955, %rd22928, 4294967295;
	mul.wide.u32 	%rd22956, %r2843, %r9432;
	add.s64 	%rd22957, %rd22954, %rd22955;
	add.s64 	%rd22958, %rd22957, %rd22956;
	shr.u64 	%rd22959, %rd22958, 32;
	and.b64  	%rd22960, %rd22931, 4294967295;
	mul.wide.u32 	%rd22961, %r2842, %r9432;
	add.s64 	%rd22962, %rd22959, %rd22960;
	add.s64 	%rd22963, %rd22962, %rd22961;
	shr.u64 	%rd22964, %rd22963, 32;
	and.b64  	%rd22965, %rd22934, 4294967295;
	mul.wide.u32 	%rd22966, %r2841, %r9432;
	add.s64 	%rd22967, %rd22964, %rd22965;
	add.s64 	%rd22968, %rd22967, %rd22966;
	shr.u64 	%rd22969, %rd22968, 32;
	mul.wide.u32 	%rd22970, %r2840, %r9432;
	add.s64 	%rd22971, %rd22969, %rd22935;
	add.s64 	%rd22972, %rd22971, %rd22970;
	shr.u64 	%rd22973, %rd22972, 32;
	and.b64  	%rd22974, %rd22943, 4294967295;
	mul.wide.u32 	%rd22975, %r2847, %r9433;
	add.s64 	%rd22976, %rd22975, %rd22974;
	shr.u64 	%rd22977, %rd22976, 32;
	and.b64  	%rd22978, %rd22948, 4294967295;
	mul.wide.u32 	%rd22979, %r2846, %r9433;
	add.s64 	%rd22980, %rd22977, %rd22978;
	add.s64 	%rd22981, %rd22980, %rd22979;
	shr.u64 	%rd22982, %rd22981, 32;
	and.b64  	%rd22983, %rd22953, 4294967295;
	mul.wide.u32 	%rd22984, %r2845, %r9433;
	add.s64 	%rd22985, %rd22982, %rd22983;
	add.s64 	%rd22986, %rd22985, %rd22984;
	shr.u64 	%rd22987, %rd22986, 32;
	and.b64  	%rd22988, %rd22958, 4294967295;
	mul.wide.u32 	%rd22989, %r2844, %r9433;
	add.s64 	%rd22990, %rd22987, %rd22988;
	add.s64 	%rd22991, %rd22990, %rd22989;
	shr.u64 	%rd22992, %rd22991, 32;
	and.b64  	%rd22993, %rd22963, 4294967295;
	mul.wide.u32 	%rd22994, %r2843, %r9433;
	add.s64 	%rd22995, %rd22992, %rd22993;
	add.s64 	%rd22996, %rd22995, %rd22994;
	shr.u64 	%rd22997, %rd22996, 32;
	and.b64  	%rd22998, %rd22968, 4294967295;
	mul.wide.u32 	%rd22999, %r2842, %r9433;
	add.s64 	%rd23000, %rd22997, %rd22998;
	add.s64 	%rd23001, %rd23000, %rd22999;
	shr.u64 	%rd23002, %rd23001, 32;
	and.b64  	%rd23003, %rd22972, 4294967295;
	mul.wide.u32 	%rd23004, %r2841, %r9433;
	add.s64 	%rd23005, %rd23002, %rd23003;
	add.s64 	%rd23006, %rd23005, %rd23004;
	shr.u64 	%rd23007, %rd23006, 32;
	mul.wide.u32 	%rd23008, %r2840, %r9433;
	add.s64 	%rd23009, %rd23007, %rd22973;
	add.s64 	%rd23010, %rd23009, %rd23008;
	shr.u64 	%rd23011, %rd23010, 32;
	and.b64  	%rd23012, %rd22981, 4294967295;
	mul.wide.u32 	%rd23013, %r2847, %r9434;
	add.s64 	%rd23014, %rd23013, %rd23012;
	shr.u64 	%rd23015, %rd23014, 32;
	and.b64  	%rd23016, %rd22986, 4294967295;
	mul.wide.u32 	%rd23017, %r2846, %r9434;
	add.s64 	%rd23018, %rd23015, %rd23016;
	add.s64 	%rd23019, %rd23018, %rd23017;
	shr.u64 	%rd23020, %rd23019, 32;
	and.b64  	%rd23021, %rd22991, 4294967295;
	mul.wide.u32 	%rd23022, %r2845, %r9434;
	add.s64 	%rd23023, %rd23020, %rd23021;
	add.s64 	%rd23024, %rd23023, %rd23022;
	shr.u64 	%rd23025, %rd23024, 32;
	and.b64  	%rd23026, %rd22996, 4294967295;
	mul.wide.u32 	%rd23027, %r2844, %r9434;
	add.s64 	%rd23028, %rd23025, %rd23026;
	add.s64 	%rd23029, %rd23028, %rd23027;
	shr.u64 	%rd23030, %rd23029, 32;
	and.b64  	%rd23031, %rd23001, 4294967295;
	mul.wide.u32 	%rd23032, %r2843, %r9434;
	add.s64 	%rd23033, %rd23030, %rd23031;
	add.s64 	%rd23034, %rd23033, %rd23032;
	shr.u64 	%rd23035, %rd23034, 32;
	and.b64  	%rd23036, %rd23006, 4294967295;
	mul.wide.u32 	%rd23037, %r2842, %r9434;
	add.s64 	%rd23038, %rd23035, %rd23036;
	add.s64 	%rd23039, %rd23038, %rd23037;
	shr.u64 	%rd23040, %rd23039, 32;
	and.b64  	%rd23041, %rd23010, 4294967295;
	mul.wide.u32 	%rd23042, %r2841, %r9434;
	add.s64 	%rd23043, %rd23040, %rd23041;
	add.s64 	%rd23044, %rd23043, %rd23042;
	shr.u64 	%rd23045, %rd23044, 32;
	mul.wide.u32 	%rd23046, %r2840, %r9434;
	add.s64 	%rd23047, %rd23045, %rd23011;
	add.s64 	%rd23048, %rd23047, %rd23046;
	shr.u64 	%rd23049, %rd23048, 32;
	and.b64  	%rd23050, %rd23019, 4294967295;
	mul.wide.u32 	%rd23051, %r2847, %r9435;
	add.s64 	%rd23052, %rd23051, %rd23050;
	shr.u64 	%rd23053, %rd23052, 32;
	and.b64  	%rd23054, %rd23024, 4294967295;
	mul.wide.u32 	%rd23055, %r2846, %r9435;
	add.s64 	%rd23056, %rd23053, %rd23054;
	add.s64 	%rd23057, %rd23056, %rd23055;
	shr.u64 	%rd23058, %rd23057, 32;
	and.b64  	%rd23059, %rd23029, 4294967295;
	mul.wide.u32 	%rd23060, %r2845, %r9435;
	add.s64 	%rd23061, %rd23058, %rd23059;
	add.s64 	%rd23062, %rd23061, %rd23060;
	shr.u64 	%rd23063, %rd23062, 32;
	and.b64  	%rd23064, %rd23034, 4294967295;
	mul.wide.u32 	%rd23065, %r2844, %r9435;
	add.s64 	%rd23066, %rd23063, %rd23064;
	add.s64 	%rd23067, %rd23066, %rd23065;
	shr.u64 	%rd23068, %rd23067, 32;
	and.b64  	%rd23069, %rd23039, 4294967295;
	mul.wide.u32 	%rd23070, %r2843, %r9435;
	add.s64 	%rd23071, %rd23068, %rd23069;
	add.s64 	%rd23072, %rd23071, %rd23070;
	shr.u64 	%rd23073, %rd23072, 32;
	and.b64  	%rd23074, %rd23044, 4294967295;
	mul.wide.u32 	%rd23075, %r2842, %r9435;
	add.s64 	%rd23076, %rd23073, %rd23074;
	add.s64 	%rd23077, %rd23076, %rd23075;
	shr.u64 	%rd23078, %rd23077, 32;
	and.b64  	%rd23079, %rd23048, 4294967295;
	mul.wide.u32 	%rd23080, %r2841, %r9435;
	add.s64 	%rd23081, %rd23078, %rd23079;
	add.s64 	%rd23082, %rd23081, %rd23080;
	shr.u64 	%rd23083, %rd23082, 32;
	mul.wide.u32 	%rd23084, %r2840, %r9435;
	add.s64 	%rd23085, %rd23083, %rd23049;
	add.s64 	%rd23086, %rd23085, %rd23084;
	shr.u64 	%rd23087, %rd23086, 32;
	and.b64  	%rd23088, %rd23057, 4294967295;
	mul.wide.u32 	%rd23089, %r2847, %r9436;
	add.s64 	%rd23090, %rd23089, %rd23088;
	shr.u64 	%rd23091, %rd23090, 32;
	and.b64  	%rd23092, %rd23062, 4294967295;
	mul.wide.u32 	%rd23093, %r2846, %r9436;
	add.s64 	%rd23094, %rd23091, %rd23092;
	add.s64 	%rd23095, %rd23094, %rd23093;
	shr.u64 	%rd23096, %rd23095, 32;
	and.b64  	%rd23097, %rd23067, 4294967295;
	mul.wide.u32 	%rd23098, %r2845, %r9436;
	add.s64 	%rd23099, %rd23096, %rd23097;
	add.s64 	%rd23100, %rd23099, %rd23098;
	shr.u64 	%rd23101, %rd23100, 32;
	and.b64  	%rd23102, %rd23072, 4294967295;
	mul.wide.u32 	%rd23103, %r2844, %r9436;
	add.s64 	%rd23104, %rd23101, %rd23102;
	add.s64 	%rd23105, %rd23104, %rd23103;
	shr.u64 	%rd23106, %rd23105, 32;
	and.b64  	%rd23107, %rd23077, 4294967295;
	mul.wide.u32 	%rd23108, %r2843, %r9436;
	add.s64 	%rd23109, %rd23106, %rd23107;
	add.s64 	%rd23110, %rd23109, %rd23108;
	shr.u64 	%rd23111, %rd23110, 32;
	and.b64  	%rd23112, %rd23082, 4294967295;
	mul.wide.u32 	%rd23113, %r2842, %r9436;
	add.s64 	%rd23114, %rd23111, %rd23112;
	add.s64 	%rd23115, %rd23114, %rd23113;
	shr.u64 	%rd23116, %rd23115, 32;
	and.b64  	%rd23117, %rd23086, 4294967295;
	mul.wide.u32 	%rd23118, %r2841, %r9436;
	add.s64 	%rd23119, %rd23116, %rd23117;
	add.s64 	%rd23120, %rd23119, %rd23118;
	shr.u64 	%rd23121, %rd23120, 32;
	mul.wide.u32 	%rd23122, %r2840, %r9436;
	add.s64 	%rd23123, %rd23121, %rd23087;
	add.s64 	%rd23124, %rd23123, %rd23122;
	shr.u64 	%rd23125, %rd23124, 32;
	and.b64  	%rd23126, %rd23095, 4294967295;
	mul.wide.u32 	%rd23127, %r2847, %r9437;
	add.s64 	%rd23128, %rd23127, %rd23126;
	shr.u64 	%rd23129, %rd23128, 32;
	and.b64  	%rd23130, %rd23100, 4294967295;
	mul.wide.u32 	%rd23131, %r2846, %r9437;
	add.s64 	%rd23132, %rd23129, %rd23130;
	add.s64 	%rd23133, %rd23132, %rd23131;
	shr.u64 	%rd23134, %rd23133, 32;
	and.b64  	%rd23135, %rd23105, 4294967295;
	mul.wide.u32 	%rd23136, %r2845, %r9437;
	add.s64 	%rd23137, %rd23134, %rd23135;
	add.s64 	%rd23138, %rd23137, %rd23136;
	shr.u64 	%rd23139, %rd23138, 32;
	and.b64  	%rd23140, %rd23110, 4294967295;
	mul.wide.u32 	%rd23141, %r2844, %r9437;
	add.s64 	%rd23142, %rd23139, %rd23140;
	add.s64 	%rd23143, %rd23142, %rd23141;
	shr.u64 	%rd23144, %rd23143, 32;
	and.b64  	%rd23145, %rd23115, 4294967295;
	mul.wide.u32 	%rd23146, %r2843, %r9437;
	add.s64 	%rd23147, %rd23144, %rd23145;
	add.s64 	%rd23148, %rd23147, %rd23146;
	shr.u64 	%rd23149, %rd23148, 32;
	and.b64  	%rd23150, %rd23120, 4294967295;
	mul.wide.u32 	%rd23151, %r2842, %r9437;
	add.s64 	%rd23152, %rd23149, %rd23150;
	add.s64 	%rd23153, %rd23152, %rd23151;
	shr.u64 	%rd23154, %rd23153, 32;
	and.b64  	%rd23155, %rd23124, 4294967295;
	mul.wide.u32 	%rd23156, %r2841, %r9437;
	add.s64 	%rd23157, %rd23154, %rd23155;
	add.s64 	%rd23158, %rd23157, %rd23156;
	shr.u64 	%rd23159, %rd23158, 32;
	mul.wide.u32 	%rd23160, %r2840, %r9437;
	add.s64 	%rd23161, %rd23159, %rd23125;
	add.s64 	%rd23162, %rd23161, %rd23160;
	shr.u64 	%rd23163, %rd23162, 32;
	and.b64  	%rd23164, %rd23133, 4294967295;
	mul.wide.u32 	%rd23165, %r2847, %r9438;
	add.s64 	%rd23166, %rd23165, %rd23164;
	shr.u64 	%rd23167, %rd23166, 32;
	and.b64  	%rd23168, %rd23138, 4294967295;
	mul.wide.u32 	%rd23169, %r2846, %r9438;
	add.s64 	%rd23170, %rd23167, %rd23168;
	add.s64 	%rd23171, %rd23170, %rd23169;
	shr.u64 	%rd23172, %rd23171, 32;
	and.b64  	%rd23173, %rd23143, 4294967295;
	mul.wide.u32 	%rd23174, %r2845, %r9438;
	add.s64 	%rd23175, %rd23172, %rd23173;
	add.s64 	%rd23176, %rd23175, %rd23174;
	shr.u64 	%rd23177, %rd23176, 32;
	and.b64  	%rd23178, %rd23148, 4294967295;
	mul.wide.u32 	%rd23179, %r2844, %r9438;
	add.s64 	%rd23180, %rd23177, %rd23178;
	add.s64 	%rd23181, %rd23180, %rd23179;
	shr.u64 	%rd23182, %rd23181, 32;
	and.b64  	%rd23183, %rd23153, 4294967295;
	mul.wide.u32 	%rd23184, %r2843, %r9438;
	add.s64 	%rd23185, %rd23182, %rd23183;
	add.s64 	%rd23186, %rd23185, %rd23184;
	shr.u64 	%rd23187, %rd23186, 32;
	and.b64  	%rd23188, %rd23158, 4294967295;
	mul.wide.u32 	%rd23189, %r2842, %r9438;
	add.s64 	%rd23190, %rd23187, %rd23188;
	add.s64 	%rd23191, %rd23190, %rd23189;
	shr.u64 	%rd23192, %rd23191, 32;
	and.b64  	%rd23193, %rd23162, 4294967295;
	mul.wide.u32 	%rd23194, %r2841, %r9438;
	add.s64 	%rd23195, %rd23192, %rd23193;
	add.s64 	%rd23196, %rd23195, %rd23194;
	shr.u64 	%rd23197, %rd23196, 32;
	mul.wide.u32 	%rd23198, %r2840, %r9438;
	add.s64 	%rd23199, %rd23197, %rd23163;
	add.s64 	%rd23200, %rd23199, %rd23198;
	shr.u64 	%rd23201, %rd23200, 32;
	{ .reg .b32 tmp; mov.b64 {tmp, %r7469}, %rd23200; }
	and.b64  	%rd23202, %rd23171, 4294967295;
	mul.lo.s64 	%rd23203, %rd23202, 977;
	cvt.u32.u64 	%r7470, %rd23203;
	shr.u64 	%rd23204, %rd23203, 32;
	and.b64  	%rd23205, %rd23176, 4294967295;
	mad.lo.s64 	%rd23206, %rd23205, 977, %rd23204;
	shr.u64 	%rd23207, %rd23206, 32;
	and.b64  	%rd23208, %rd23181, 4294967295;
	mad.lo.s64 	%rd23209, %rd23208, 977, %rd23207;
	shr.u64 	%rd23210, %rd23209, 32;
	and.b64  	%rd23211, %rd23186, 4294967295;
	mad.lo.s64 	%rd23212, %rd23211, 977, %rd23210;
	shr.u64 	%rd23213, %rd23212, 32;
	and.b64  	%rd23214, %rd23191, 4294967295;
	mad.lo.s64 	%rd23215, %rd23214, 977, %rd23213;
	shr.u64 	%rd23216, %rd23215, 32;
	and.b64  	%rd23217, %rd23196, 4294967295;
	mad.lo.s64 	%rd23218, %rd23217, 977, %rd23216;
	shr.u64 	%rd23219, %rd23218, 32;
	and.b64  	%rd23220, %rd23200, 4294967295;
	mad.lo.s64 	%rd23221, %rd23220, 977, %rd23219;
	shr.u64 	%rd23222, %rd23221, 32;
	mad.lo.s64 	%rd23223, %rd23201, 977, %rd23222;
	{ .reg .b32 tmp; mov.b64 {tmp, %r7471}, %rd23223; }
	add.s32 	%r9448, %r7468, %r7470;
	setp.lt.u32 	%p3618, %r9448, %r7468;
	selp.u64 	%rd23224, 1, 0, %p3618;
	and.b64  	%rd23225, %rd22938, 4294967295;
	and.b64  	%rd23226, %rd23206, 4294967295;
	add.s64 	%rd23227, %rd23225, %rd23224;
	add.s64 	%rd23228, %rd23227, %rd23226;
	shr.u64 	%rd23229, %rd23228, 32;
	and.b64  	%rd23230, %rd22976, 4294967295;
	and.b64  	%rd23231, %rd23209, 4294967295;
	add.s64 	%rd23232, %rd23229, %rd23230;
	add.s64 	%rd23233, %rd23232, %rd23231;
	shr.u64 	%rd23234, %rd23233, 32;
	and.b64  	%rd23235, %rd23014, 4294967295;
	and.b64  	%rd23236, %rd23212, 4294967295;
	add.s64 	%rd23237, %rd23234, %rd23235;
	add.s64 	%rd23238, %rd23237, %rd23236;
	shr.u64 	%rd23239, %rd23238, 32;
	and.b64  	%rd23240, %rd23052, 4294967295;
	and.b64  	%rd23241, %rd23215, 4294967295;
	add.s64 	%rd23242, %rd23239, %rd23240;
	add.s64 	%rd23243, %rd23242, %rd23241;
	shr.u64 	%rd23244, %rd23243, 32;
	and.b64  	%rd23245, %rd23090, 4294967295;
	and.b64  	%rd23246, %rd23218, 4294967295;
	add.s64 	%rd23247, %rd23244, %rd23245;
	add.s64 	%rd23248, %rd23247, %rd23246;
	shr.u64 	%rd23249, %rd23248, 32;
	and.b64  	%rd23250, %rd23128, 4294967295;
	and.b64  	%rd23251, %rd23221, 4294967295;
	add.s64 	%rd23252, %rd23249, %rd23250;
	add.s64 	%rd23253, %rd23252, %rd23251;
	shr.u64 	%rd23254, %rd23253, 32;
	and.b64  	%rd23255, %rd23166, 4294967295;
	and.b64  	%rd23256, %rd23223, 4294967295;
	add.s64 	%rd23257, %rd23254, %rd23255;
	add.s64 	%rd23258, %rd23257, %rd23256;
	{ .reg .b32 tmp; mov.b64 {tmp, %r7472}, %rd23258; }
	add.s32 	%r7473, %r7472, %r7471;
	and.b64  	%rd23259, %rd23228, 4294967295;
	add.s64 	%rd29095, %rd23259, %rd23202;
	shr.u64 	%rd23260, %rd29095, 32;
	and.b64  	%rd23261, %rd23233, 4294967295;
	add.s64 	%rd23262, %rd23260, %rd23261;
	add.s64 	%rd29096, %rd23262, %rd23205;
	shr.u64 	%rd23263, %rd29096, 32;
	and.b64  	%rd23264, %rd23238, 4294967295;
	add.s64 	%rd23265, %rd23263, %rd23264;
	add.s64 	%rd29097, %rd23265, %rd23208;
	shr.u64 	%rd23266, %rd29097, 32;
	and.b64  	%rd23267, %rd23243, 4294967295;
	add.s64 	%rd23268, %rd23266, %rd23267;
	add.s64 	%rd29098, %rd23268, %rd23211;
	shr.u64 	%rd23269, %rd29098, 32;
	and.b64  	%rd23270, %rd23248, 4294967295;
	add.s64 	%rd23271, %rd23269, %rd23270;
	add.s64 	%rd29099, %rd23271, %rd23214;
	shr.u64 	%rd23272, %rd29099, 32;
	and.b64  	%rd23273, %rd23253, 4294967295;
	add.s64 	%rd23274, %rd23272, %rd23273;
	add.s64 	%rd29100, %rd23274, %rd23217;
	shr.u64 	%rd23275, %rd29100, 32;
	and.b64  	%rd23276, %rd23258, 4294967295;
	add.s64 	%rd23277, %rd23275, %rd23276;
	add.s64 	%rd29101, %rd23277, %rd23220;
	{ .reg .b32 tmp; mov.b64 {tmp, %r7474}, %rd29101; }
	add.s32 	%r7475, %r7473, %r7474;
	add.s32 	%r2907, %r7475, %r7469;
	setp.eq.s32 	%p3619, %r2907, 0;
	mov.pred 	%p4590, 0;
	@%p3619 bra 	$L__BB1_2131;
	cvt.u64.u32 	%rd23278, %r2907;
	mul.wide.u32 	%rd23279, %r2907, 977;
	cvt.u32.u64 	%r7476, %rd23279;
	shr.u64 	%rd23280, %rd23279, 32;
	add.s64 	%rd23281, %rd23280, %rd23278;
	shr.u64 	%rd23282, %rd23281, 32;
	add.s32 	%r2908, %r9448, %r7476;
	setp.lt.u32 	%p3620, %r2908, %r9448;
	selp.u64 	%rd23283, 1, 0, %p3620;
	and.b64  	%rd23284, %rd29095, 4294967295;
	and.b64  	%rd23285, %rd23281, 4294967295;
	add.s64 	%rd23286, %rd23284, %rd23283;
	add.s64 	%rd29095, %rd23286, %rd23285;
	shr.u64 	%rd23287, %rd29095, 32;
	and.b64  	%rd23288, %rd29096, 4294967295;
	add.s64 	%rd23289, %rd23287, %rd23288;
	add.s64 	%rd29096, %rd23289, %rd23282;
	shr.u64 	%rd23290, %rd29096, 32;
	and.b64  	%rd23291, %rd29097, 4294967295;
	add.s64 	%rd29097, %rd23290, %rd23291;
	shr.u64 	%rd23292, %rd29097, 32;
	and.b64  	%rd23293, %rd29098, 4294967295;
	add.s64 	%rd29098, %rd23292, %rd23293;
	shr.u64 	%rd23294, %rd29098, 32;
	and.b64  	%rd23295, %rd29099, 4294967295;
	add.s64 	%rd29099, %rd23294, %rd23295;
	shr.u64 	%rd23296, %rd29099, 32;
	and.b64  	%rd23297, %rd29100, 4294967295;
	add.s64 	%rd29100, %rd23296, %rd23297;
	shr.u64 	%rd23298, %rd29100, 32;
	and.b64  	%rd23299, %rd29101, 4294967295;
	add.s64 	%rd29101, %rd23298, %rd23299;
	setp.gt.u64 	%p4590, %rd29101, 4294967295;
	mov.u32 	%r9448, %r2908;
$L__BB1_2131:
	ld.const.u32 	%rd1691, [const_p+4];
	ld.const.u32 	%rd1692, [const_p+12];
	ld.const.u32 	%rd1693, [const_p+24];
	ld.const.u32 	%rd1694, [const_p+20];
	ld.const.u32 	%rd1695, [const_p+16];
	ld.const.u32 	%rd1696, [const_p+8];
	ld.const.u32 	%r2910, [const_p];
	cvt.u32.u64 	%r9455, %rd29101;
	cvt.u32.u64 	%r9454, %rd29100;
	cvt.u32.u64 	%r9453, %rd29099;
	cvt.u32.u64 	%r9452, %rd29098;
	cvt.u32.u64 	%r9451, %rd29097;
	cvt.u32.u64 	%r9450, %rd29096;
	cvt.u32.u64 	%r9449, %rd29095;
	ld.const.u32 	%r7477, [const_p+28];
	setp.lt.u32 	%p3621, %r7477, %r9455;
	or.pred  	%p3622, %p4590, %p3621;
	@%p3622 bra 	$L__BB1_2145;
	setp.gt.u32 	%p3623, %r7477, %r9455;
	@%p3623 bra 	$L__BB1_2146;
	cvt.u32.u64 	%r7478, %rd1693;
	setp.lt.u32 	%p3624, %r7478, %r9454;
	@%p3624 bra 	$L__BB1_2145;
	cvt.u32.u64 	%r7479, %rd1693;
	setp.gt.u32 	%p3625, %r7479, %r9454;
	@%p3625 bra 	$L__BB1_2146;
	cvt.u32.u64 	%r7480, %rd1694;
	setp.lt.u32 	%p3626, %r7480, %r9453;
	@%p3626 bra 	$L__BB1_2145;
	cvt.u32.u64 	%r7481, %rd1694;
	setp.gt.u32 	%p3627, %r7481, %r9453;
	@%p3627 bra 	$L__BB1_2146;
	cvt.u32.u64 	%r7482, %rd1695;
	setp.lt.u32 	%p3628, %r7482, %r9452;
	@%p3628 bra 	$L__BB1_2145;
	cvt.u32.u64 	%r7483, %rd1695;
	setp.gt.u32 	%p3629, %r7483, %r9452;
	@%p3629 bra 	$L__BB1_2146;
	cvt.u32.u64 	%r7484, %rd1692;
	setp.lt.u32 	%p3630, %r7484, %r9451;
	@%p3630 bra 	$L__BB1_2145;
	cvt.u32.u64 	%r7485, %rd1692;
	setp.gt.u32 	%p3631, %r7485, %r9451;
	@%p3631 bra 	$L__BB1_2146;
	cvt.u32.u64 	%r7486, %rd1696;
	setp.lt.u32 	%p3632, %r7486, %r9450;
	@%p3632 bra 	$L__BB1_2145;
	cvt.u32.u64 	%r7487, %rd1696;
	setp.gt.u32 	%p3633, %r7487, %r9450;
	@%p3633 bra 	$L__BB1_2146;
	cvt.u32.u64 	%r7488, %rd1691;
	setp.lt.u32 	%p3634, %r7488, %r9449;
	@%p3634 bra 	$L__BB1_2145;
	cvt.u32.u64 	%r7489, %rd1691;
	setp.gt.u32 	%p3635, %r7489, %r9449;
	setp.lt.u32 	%p3636, %r9448, %r2910;
	or.pred  	%p3637, %p3635, %p3636;
	@%p3637 bra 	$L__BB1_2146;
$L__BB1_2145:
	cvt.u32.u64 	%r7490, %rd1692;
	cvt.u32.u64 	%r7491, %rd1696;
	cvt.u32.u64 	%r7492, %rd1691;
	cvt.u32.u64 	%r7493, %rd1695;
	cvt.u32.u64 	%r7494, %rd1693;
	cvt.u32.u64 	%r7495, %rd1694;
	setp.lt.u32 	%p3638, %r9448, %r2910;
	selp.s64 	%rd23301, -1, 0, %p3638;
	sub.s32 	%r9448, %r9448, %r2910;
	and.b64  	%rd23302, %rd29095, 4294967295;
	add.s64 	%rd23303, %rd23302, %rd23301;
	setp.lt.u64 	%p3639, %rd23303, %rd1691;
	selp.s64 	%rd23304, -1, 0, %p3639;
	cvt.u32.u64 	%r7496, %rd23303;
	sub.s32 	%r9449, %r7496, %r7492;
	and.b64  	%rd23305, %rd29096, 4294967295;
	add.s64 	%rd23306, %rd23305, %rd23304;
	setp.lt.u64 	%p3640, %rd23306, %rd1696;
	selp.s64 	%rd23307, -1, 0, %p3640;
	cvt.u32.u64 	%r7497, %rd23306;
	sub.s32 	%r9450, %r7497, %r7491;
	and.b64  	%rd23308, %rd29097, 4294967295;
	add.s64 	%rd23309, %rd23308, %rd23307;
	setp.lt.u64 	%p3641, %rd23309, %rd1692;
	selp.s64 	%rd23310, -1, 0, %p3641;
	cvt.u32.u64 	%r7498, %rd23309;
	sub.s32 	%r9451, %r7498, %r7490;
	and.b64  	%rd23311, %rd29098, 4294967295;
	add.s64 	%rd23312, %rd23311, %rd23310;
	setp.lt.u64 	%p3642, %rd23312, %rd1695;
	selp.s64 	%rd23313, -1, 0, %p3642;
	cvt.u32.u64 	%r7499, %rd23312;
	sub.s32 	%r9452, %r7499, %r7493;
	and.b64  	%rd23314, %rd29099, 4294967295;
	add.s64 	%rd23315, %rd23314, %rd23313;
	setp.lt.u64 	%p3643, %rd23315, %rd1694;
	selp.s64 	%rd23316, -1, 0, %p3643;
	cvt.u32.u64 	%r7500, %rd23315;
	sub.s32 	%r9453, %r7500, %r7495;
	and.b64  	%rd23317, %rd29100, 4294967295;
	add.s64 	%rd23318, %rd23317, %rd23316;
	setp.lt.u64 	%p3644, %rd23318, %rd1693;
	selp.s32 	%r7501, -1, 0, %p3644;
	cvt.u32.u64 	%r7502, %rd23318;
	sub.s32 	%r9454, %r7502, %r7494;
	add.s32 	%r7503, %r9455, %r7501;
	sub.s32 	%r9455, %r7503, %r7477;
$L__BB1_2146:
	setp.gt.u32 	%p3645, %r9455, %r7477;
	@%p3645 bra 	$L__BB1_2159;
	bra.uni 	$L__BB1_2160;
$L__BB1_2147:
	cvt.u32.u64 	%r7504, %rd1693;
	setp.gt.u32 	%p3647, %r9454, %r7504;
	@%p3647 bra 	$L__BB1_2159;
	cvt.u32.u64 	%r7505, %rd1693;
	setp.lt.u32 	%p3648, %r9454, %r7505;
	@%p3648 bra 	$L__BB1_2161;
	cvt.u32.u64 	%r7506, %rd1694;
	setp.gt.u32 	%p3649, %r9453, %r7506;
	@%p3649 bra 	$L__BB1_2159;
	cvt.u32.u64 	%r7507, %rd1694;
	setp.lt.u32 	%p3650, %r9453, %r7507;
	@%p3650 bra 	$L__BB1_2161;
	cvt.u32.u64 	%r7508, %rd1695;
	setp.gt.u32 	%p3651, %r9452, %r7508;
	@%p3651 bra 	$L__BB1_2159;
	cvt.u32.u64 	%r7509, %rd1695;
	setp.lt.u32 	%p3652, %r9452, %r7509;
	@%p3652 bra 	$L__BB1_2161;
	cvt.u32.u64 	%r7510, %rd1692;
	setp.gt.u32 	%p3653, %r9451, %r7510;
	@%p3653 bra 	$L__BB1_2159;
	cvt.u32.u64 	%r7511, %rd1692;
	setp.lt.u32 	%p3654, %r9451, %r7511;
	@%p3654 bra 	$L__BB1_2161;
	cvt.u32.u64 	%r7512, %rd1696;
	setp.gt.u32 	%p3655, %r9450, %r7512;
	@%p3655 bra 	$L__BB1_2159;
	cvt.u32.u64 	%r7513, %rd1696;
	setp.lt.u32 	%p3656, %r9450, %r7513;
	@%p3656 bra 	$L__BB1_2161;
	cvt.u32.u64 	%r7514, %rd1691;
	setp.gt.u32 	%p3657, %r9449, %r7514;
	@%p3657 bra 	$L__BB1_2159;
	cvt.u32.u64 	%r7515, %rd1691;
	setp.lt.u32 	%p3658, %r9449, %r7515;
	setp.lt.u32 	%p3659, %r9448, %r2910;
	or.pred  	%p3660, %p3658, %p3659;
	@%p3660 bra 	$L__BB1_2161;
$L__BB1_2159:
	cvt.u32.u64 	%r7516, %rd1696;
	cvt.u32.u64 	%r7517, %rd1691;
	cvt.u32.u64 	%r7518, %rd1692;
	cvt.u32.u64 	%r7519, %rd1694;
	cvt.u32.u64 	%r7520, %rd1695;
	cvt.u32.u64 	%r7521, %rd1693;
	setp.lt.u32 	%p3661, %r9448, %r2910;
	selp.s64 	%rd23319, -1, 0, %p3661;
	sub.s32 	%r9448, %r9448, %r2910;
	cvt.u64.u32 	%rd23320, %r9449;
	add.s64 	%rd23321, %rd23319, %rd23320;
	setp.lt.u64 	%p3662, %rd23321, %rd1691;
	selp.s64 	%rd23322, -1, 0, %p3662;
	cvt.u32.u64 	%r7522, %rd23321;
	sub.s32 	%r9449, %r7522, %r7517;
	cvt.u64.u32 	%rd23323, %r9450;
	add.s64 	%rd23324, %rd23322, %rd23323;
	setp.lt.u64 	%p3663, %rd23324, %rd1696;
	selp.s64 	%rd23325, -1, 0, %p3663;
	cvt.u32.u64 	%r7523, %rd23324;
	sub.s32 	%r9450, %r7523, %r7516;
	cvt.u64.u32 	%rd23326, %r9451;
	add.s64 	%rd23327, %rd23325, %rd23326;
	setp.lt.u64 	%p3664, %rd23327, %rd1692;
	selp.s64 	%rd23328, -1, 0, %p3664;
	cvt.u32.u64 	%r7524, %rd23327;
	sub.s32 	%r9451, %r7524, %r7518;
	cvt.u64.u32 	%rd23329, %r9452;
	add.s64 	%rd23330, %rd23328, %rd23329;
	setp.lt.u64 	%p3665, %rd23330, %rd1695;
	selp.s64 	%rd23331, -1, 0, %p3665;
	cvt.u32.u64 	%r7525, %rd23330;
	sub.s32 	%r9452, %r7525, %r7520;
	cvt.u64.u32 	%rd23332, %r9453;
	add.s64 	%rd23333, %rd23331, %rd23332;
	setp.lt.u64 	%p3666, %rd23333, %rd1694;
	selp.s64 	%rd23334, -1, 0, %p3666;
	cvt.u32.u64 	%r7526, %rd23333;
	sub.s32 	%r9453, %r7526, %r7519;
	cvt.u64.u32 	%rd23335, %r9454;
	add.s64 	%rd23336, %rd23334, %rd23335;
	setp.lt.u64 	%p3667, %rd23336, %rd1693;
	selp.s32 	%r7527, -1, 0, %p3667;
	cvt.u32.u64 	%r7528, %rd23336;
	sub.s32 	%r9454, %r7528, %r7521;
	add.s32 	%r7529, %r9455, %r7527;
	sub.s32 	%r9455, %r7529, %r7477;
	bra.uni 	$L__BB1_2161;
$L__BB1_2160:
	setp.lt.u32 	%p3646, %r9455, %r7477;
	@%p3646 bra 	$L__BB1_2161;
	bra.uni 	$L__BB1_2147;
$L__BB1_2161:
	mul.wide.u32 	%rd23337, %r9431, %r9123;
	cvt.u32.u64 	%r7530, %rd23337;
	shr.u64 	%rd23338, %rd23337, 32;
	mul.wide.u32 	%rd23339, %r9432, %r9123;
	add.s64 	%rd23340, %rd23338, %rd23339;
	shr.u64 	%rd23341, %rd23340, 32;
	mul.wide.u32 	%rd23342, %r9433, %r9123;
	add.s64 	%rd23343, %rd23341, %rd23342;
	shr.u64 	%rd23344, %rd23343, 32;
	mul.wide.u32 	%rd23345, %r9434, %r9123;
	add.s64 	%rd23346, %rd23344, %rd23345;
	shr.u64 	%rd23347, %rd23346, 32;
	mul.wide.u32 	%rd23348, %r9435, %r9123;
	add.s64 	%rd23349, %rd23347, %rd23348;
	shr.u64 	%rd23350, %rd23349, 32;
	mul.wide.u32 	%rd23351, %r9436, %r9123;
	add.s64 	%rd23352, %rd23350, %rd23351;
	shr.u64 	%rd23353, %rd23352, 32;
	mul.wide.u32 	%rd23354, %r9437, %r9123;
	add.s64 	%rd23355, %rd23353, %rd23354;
	shr.u64 	%rd23356, %rd23355, 32;
	mul.wide.u32 	%rd23357, %r9438, %r9123;
	add.s64 	%rd23358, %rd23356, %rd23357;
	shr.u64 	%rd23359, %rd23358, 32;
	and.b64  	%rd23360, %rd23340, 4294967295;
	mul.wide.u32 	%rd23361, %r9431, %r9124;
	add.s64 	%rd23362, %rd23361, %rd23360;
	shr.u64 	%rd23363, %rd23362, 32;
	and.b64  	%rd23364, %rd23343, 4294967295;
	mul.wide.u32 	%rd23365, %r9432, %r9124;
	add.s64 	%rd23366, %rd23363, %rd23364;
	add.s64 	%rd23367, %rd23366, %rd23365;
	shr.u64 	%rd23368, %rd23367, 32;
	and.b64  	%rd23369, %rd23346, 4294967295;
	mul.wide.u32 	%rd23370, %r9433, %r9124;
	add.s64 	%rd23371, %rd23368, %rd23369;
	add.s64 	%rd23372, %rd23371, %rd23370;
	shr.u64 	%rd23373, %rd23372, 32;
	and.b64  	%rd23374, %rd23349, 4294967295;
	mul.wide.u32 	%rd23375, %r9434, %r9124;
	add.s64 	%rd23376, %rd23373, %rd23374;
	add.s64 	%rd23377, %rd23376, %rd23375;
	shr.u64 	%rd23378, %rd23377, 32;
	and.b64  	%rd23379, %rd23352, 4294967295;
	mul.wide.u32 	%rd23380, %r9435, %r9124;
	add.s64 	%rd23381, %rd23378, %rd23379;
	add.s64 	%rd23382, %rd23381, %rd23380;
	shr.u64 	%rd23383, %rd23382, 32;
	and.b64  	%rd23384, %rd23355, 4294967295;
	mul.wide.u32 	%rd23385, %r9436, %r9124;
	add.s64 	%rd23386, %rd23383, %rd23384;
	add.s64 	%rd23387, %rd23386, %rd23385;
	shr.u64 	%rd23388, %rd23387, 32;
	and.b64  	%rd23389, %rd23358, 4294967295;
	mul.wide.u32 	%rd23390, %r9437, %r9124;
	add.s64 	%rd23391, %rd23388, %rd23389;
	add.s64 	%rd23392, %rd23391, %rd23390;
	shr.u64 	%rd23393, %rd23392, 32;
	mul.wide.u32 	%rd23394, %r9438, %r9124;
	add.s64 	%rd23395, %rd23393, %rd23359;
	add.s64 	%rd23396, %rd23395, %rd23394;
	shr.u64 	%rd23397, %rd23396, 32;
	and.b64  	%rd23398, %rd23367, 4294967295;
	mul.wide.u32 	%rd23399, %r9431, %r9125;
	add.s64 	%rd23400, %rd23399, %rd23398;
	shr.u64 	%rd23401, %rd23400, 32;
	and.b64  	%rd23402, %rd23372, 4294967295;
	mul.wide.u32 	%rd23403, %r9432, %r9125;
	add.s64 	%rd23404, %rd23401, %rd23402;
	add.s64 	%rd23405, %rd23404, %rd23403;
	shr.u64 	%rd23406, %rd23405, 32;
	and.b64  	%rd23407, %rd23377, 4294967295;
	mul.wide.u32 	%rd23408, %r9433, %r9125;
	add.s64 	%rd23409, %rd23406, %rd23407;
	add.s64 	%rd23410, %rd23409, %rd23408;
	shr.u64 	%rd23411, %rd23410, 32;
	and.b64  	%rd23412, %rd23382, 4294967295;
	mul.wide.u32 	%rd23413, %r9434, %r9125;
	add.s64 	%rd23414, %rd23411, %rd23412;
	add.s64 	%rd23415, %rd23414, %rd23413;
	shr.u64 	%rd23416, %rd23415, 32;
	and.b64  	%rd23417, %rd23387, 4294967295;
	mul.wide.u32 	%rd23418, %r9435, %r9125;
	add.s64 	%rd23419, %rd23416, %rd23417;
	add.s64 	%rd23420, %rd23419, %rd23418;
	shr.u64 	%rd23421, %rd23420, 32;
	and.b64  	%rd23422, %rd23392, 4294967295;
	mul.wide.u32 	%rd23423, %r9436, %r9125;
	add.s64 	%rd23424, %rd23421, %rd23422;
	add.s64 	%rd23425, %rd23424, %rd23423;
	shr.u64 	%rd23426, %rd23425, 32;
	and.b64  	%rd23427, %rd23396, 4294967295;
	mul.wide.u32 	%rd23428, %r9437, %r9125;
	add.s64 	%rd23429, %rd23426, %rd23427;
	add.s64 	%rd23430, %rd23429, %rd23428;
	shr.u64 	%rd23431, %rd23430, 32;
	mul.wide.u32 	%rd23432, %r9438, %r9125;
	add.s64 	%rd23433, %rd23431, %rd23397;
	add.s64 	%rd23434, %rd23433, %rd23432;
	shr.u64 	%rd23435, %rd23434, 32;
	and.b64  	%rd23436, %rd23405, 4294967295;
	mul.wide.u32 	%rd23437, %r9431, %r9126;
	add.s64 	%rd23438, %rd23437, %rd23436;
	shr.u64 	%rd23439, %rd23438, 32;
	and.b64  	%rd23440, %rd23410, 4294967295;
	mul.wide.u32 	%rd23441, %r9432, %r9126;
	add.s64 	%rd23442, %rd23439, %rd23440;
	add.s64 	%rd23443, %rd23442, %rd23441;
	shr.u64 	%rd23444, %rd23443, 32;
	and.b64  	%rd23445, %rd23415, 4294967295;
	mul.wide.u32 	%rd23446, %r9433, %r9126;
	add.s64 	%rd23447, %rd23444, %rd23445;
	add.s64 	%rd23448, %rd23447, %rd23446;
	shr.u64 	%rd23449, %rd23448, 32;
	and.b64  	%rd23450, %rd23420, 4294967295;
	mul.wide.u32 	%rd23451, %r9434, %r9126;
	add.s64 	%rd23452, %rd23449, %rd23450;
	add.s64 	%rd23453, %rd23452, %rd23451;
	shr.u64 	%rd23454, %rd23453, 32;
	and.b64  	%rd23455, %rd23425, 4294967295;
	mul.wide.u32 	%rd23456, %r9435, %r9126;
	add.s64 	%rd23457, %rd23454, %rd23455;
	add.s64 	%rd23458, %rd23457, %rd23456;
	shr.u64 	%rd23459, %rd23458, 32;
	and.b64  	%rd23460, %rd23430, 4294967295;
	mul.wide.u32 	%rd23461, %r9436, %r9126;
	add.s64 	%rd23462, %rd23459, %rd23460;
	add.s64 	%rd23463, %rd23462, %rd23461;
	shr.u64 	%rd23464, %rd23463, 32;
	and.b64  	%rd23465, %rd23434, 4294967295;
	mul.wide.u32 	%rd23466, %r9437, %r9126;
	add.s64 	%rd23467, %rd23464, %rd23465;
	add.s64 	%rd23468, %rd23467, %rd23466;
	shr.u64 	%rd23469, %rd23468, 32;
	mul.wide.u32 	%rd23470, %r9438, %r9126;
	add.s64 	%rd23471, %rd23469, %rd23435;
	add.s64 	%rd23472, %rd23471, %rd23470;
	shr.u64 	%rd23473, %rd23472, 32;
	and.b64  	%rd23474, %rd23443, 4294967295;
	mul.wide.u32 	%rd23475, %r9431, %r9127;
	add.s64 	%rd23476, %rd23475, %rd23474;
	shr.u64 	%rd23477, %rd23476, 32;
	and.b64  	%rd23478, %rd23448, 4294967295;
	mul.wide.u32 	%rd23479, %r9432, %r9127;
	add.s64 	%rd23480, %rd23477, %rd23478;
	add.s64 	%rd23481, %rd23480, %rd23479;
	shr.u64 	%rd23482, %rd23481, 32;
	and.b64  	%rd23483, %rd23453, 4294967295;
	mul.wide.u32 	%rd23484, %r9433, %r9127;
	add.s64 	%rd23485, %rd23482, %rd23483;
	add.s64 	%rd23486, %rd23485, %rd23484;
	shr.u64 	%rd23487, %rd23486, 32;
	and.b64  	%rd23488, %rd23458, 4294967295;
	mul.wide.u32 	%rd23489, %r9434, %r9127;
	add.s64 	%rd23490, %rd23487, %rd23488;
	add.s64 	%rd23491, %rd23490, %rd23489;
	shr.u64 	%rd23492, %rd23491, 32;
	and.b64  	%rd23493, %rd23463, 4294967295;
	mul.wide.u32 	%rd23494, %r9435, %r9127;
	add.s64 	%rd23495, %rd23492, %rd23493;
	add.s64 	%rd23496, %rd23495, %rd23494;
	shr.u64 	%rd23497, %rd23496, 32;
	and.b64  	%rd23498, %rd23468, 4294967295;
	mul.wide.u32 	%rd23499, %r9436, %r9127;
	add.s64 	%rd23500, %rd23497, %rd23498;
	add.s64 	%rd23501, %rd23500, %rd23499;
	shr.u64 	%rd23502, %rd23501, 32;
	and.b64  	%rd23503, %rd23472, 4294967295;
	mul.wide.u32 	%rd23504, %r9437, %r9127;
	add.s64 	%rd23505, %rd23502, %rd23503;
	add.s64 	%rd23506, %rd23505, %rd23504;
	shr.u64 	%rd23507, %rd23506, 32;
	mul.wide.u32 	%rd23508, %r9438, %r9127;
	add.s64 	%rd23509, %rd23507, %rd23473;
	add.s64 	%rd23510, %rd23509, %rd23508;
	shr.u64 	%rd23511, %rd23510, 32;
	and.b64  	%rd23512, %rd23481, 4294967295;
	mul.wide.u32 	%rd23513, %r9431, %r9128;
	add.s64 	%rd23514, %rd23513, %rd23512;
	shr.u64 	%rd23515, %rd23514, 32;
	and.b64  	%rd23516, %rd23486, 4294967295;
	mul.wide.u32 	%rd23517, %r9432, %r9128;
	add.s64 	%rd23518, %rd23515, %rd23516;
	add.s64 	%rd23519, %rd23518, %rd23517;
	shr.u64 	%rd23520, %rd23519, 32;
	and.b64  	%rd23521, %rd23491, 4294967295;
	mul.wide.u32 	%rd23522, %r9433, %r9128;
	add.s64 	%rd23523, %rd23520, %rd23521;
	add.s64 	%rd23524, %rd23523, %rd23522;
	shr.u64 	%rd23525, %rd23524, 32;
	and.b64  	%rd23526, %rd23496, 4294967295;
	mul.wide.u32 	%rd23527, %r9434, %r9128;
	add.s64 	%rd23528, %rd23525, %rd23526;
	add.s64 	%rd23529, %rd23528, %rd23527;
	shr.u64 	%rd23530, %rd23529, 32;
	and.b64  	%rd23531, %rd23501, 4294967295;
	mul.wide.u32 	%rd23532, %r9435, %r9128;
	add.s64 	%rd23533, %rd23530, %rd23531;
	add.s64 	%rd23534, %rd23533, %rd23532;
	shr.u64 	%rd23535, %rd23534, 32;
	and.b64  	%rd23536, %rd23506, 4294967295;
	mul.wide.u32 	%rd23537, %r9436, %r9128;
	add.s64 	%rd23538, %rd23535, %rd23536;
	add.s64 	%rd23539, %rd23538, %rd23537;
	shr.u64 	%rd23540, %rd23539, 32;
	and.b64  	%rd23541, %rd23510, 4294967295;
	mul.wide.u32 	%rd23542, %r9437, %r9128;
	add.s64 	%rd23543, %rd23540, %rd23541;
	add.s64 	%rd23544, %rd23543, %rd23542;
	shr.u64 	%rd23545, %rd23544, 32;
	mul.wide.u32 	%rd23546, %r9438, %r9128;
	add.s64 	%rd23547, %rd23545, %rd23511;
	add.s64 	%rd23548, %rd23547, %rd23546;
	shr.u64 	%rd23549, %rd23548, 32;
	and.b64  	%rd23550, %rd23519, 4294967295;
	mul.wide.u32 	%rd23551, %r9431, %r9129;
	add.s64 	%rd23552, %rd23551, %rd23550;
	shr.u64 	%rd23553, %rd23552, 32;
	and.b64  	%rd23554, %rd23524, 4294967295;
	mul.wide.u32 	%rd23555, %r9432, %r9129;
	add.s64 	%rd23556, %rd23553, %rd23554;
	add.s64 	%rd23557, %rd23556, %rd23555;
	shr.u64 	%rd23558, %rd23557, 32;
	and.b64  	%rd23559, %rd23529, 4294967295;
	mul.wide.u32 	%rd23560, %r9433, %r9129;
	add.s64 	%rd23561, %rd23558, %rd23559;
	add.s64 	%rd23562, %rd23561, %rd23560;
	shr.u64 	%rd23563, %rd23562, 32;
	and.b64  	%rd23564, %rd23534, 4294967295;
	mul.wide.u32 	%rd23565, %r9434, %r9129;
	add.s64 	%rd23566, %rd23563, %rd23564;
	add.s64 	%rd23567, %rd23566, %rd23565;
	shr.u64 	%rd23568, %rd23567, 32;
	and.b64  	%rd23569, %rd23539, 4294967295;
	mul.wide.u32 	%rd23570, %r9435, %r9129;
	add.s64 	%rd23571, %rd23568, %rd23569;
	add.s64 	%rd23572, %rd23571, %rd23570;
	shr.u64 	%rd23573, %rd23572, 32;
	and.b64  	%rd23574, %rd23544, 4294967295;
	mul.wide.u32 	%rd23575, %r9436, %r9129;
	add.s64 	%rd23576, %rd23573, %rd23574;
	add.s64 	%rd23577, %rd23576, %rd23575;
	shr.u64 	%rd23578, %rd23577, 32;
	and.b64  	%rd23579, %rd23548, 4294967295;
	mul.wide.u32 	%rd23580, %r9437, %r9129;
	add.s64 	%rd23581, %rd23578, %rd23579;
	add.s64 	%rd23582, %rd23581, %rd23580;
	shr.u64 	%rd23583, %rd23582, 32;
	mul.wide.u32 	%rd23584, %r9438, %r9129;
	add.s64 	%rd23585, %rd23583, %rd23549;
	add.s64 	%rd23586, %rd23585, %rd23584;
	shr.u64 	%rd23587, %rd23586, 32;
	and.b64  	%rd23588, %rd23557, 4294967295;
	mul.wide.u32 	%rd23589, %r9431, %r9130;
	add.s64 	%rd23590, %rd23589, %rd23588;
	shr.u64 	%rd23591, %rd23590, 32;
	and.b64  	%rd23592, %rd23562, 4294967295;
	mul.wide.u32 	%rd23593, %r9432, %r9130;
	add.s64 	%rd23594, %rd23591, %rd23592;
	add.s64 	%rd23595, %rd23594, %rd23593;
	shr.u64 	%rd23596, %rd23595, 32;
	and.b64  	%rd23597, %rd23567, 4294967295;
	mul.wide.u32 	%rd23598, %r9433, %r9130;
	add.s64 	%rd23599, %rd23596, %rd23597;
	add.s64 	%rd23600, %rd23599, %rd23598;
	shr.u64 	%rd23601, %rd23600, 32;
	and.b64  	%rd23602, %rd23572, 4294967295;
	mul.wide.u32 	%rd23603, %r9434, %r9130;
	add.s64 	%rd23604, %rd23601, %rd23602;
	add.s64 	%rd23605, %rd23604, %rd23603;
	shr.u64 	%rd23606, %rd23605, 32;
	and.b64  	%rd23607, %rd23577, 4294967295;
	mul.wide.u32 	%rd23608, %r9435, %r9130;
	add.s64 	%rd23609, %rd23606, %rd23607;
	add.s64 	%rd23610, %rd23609, %rd23608;
	shr.u64 	%rd23611, %rd23610, 32;
	and.b64  	%rd23612, %rd23582, 4294967295;
	mul.wide.u32 	%rd23613, %r9436, %r9130;
	add.s64 	%rd23614, %rd23611, %rd23612;
	add.s64 	%rd23615, %rd23614, %rd23613;
	shr.u64 	%rd23616, %rd23615, 32;
	and.b64  	%rd23617, %rd23586, 4294967295;
	mul.wide.u32 	%rd23618, %r9437, %r9130;
	add.s64 	%rd23619, %rd23616, %rd23617;
	add.s64 	%rd23620, %rd23619, %rd23618;
	shr.u64 	%rd23621, %rd23620, 32;
	mul.wide.u32 	%rd23622, %r9438, %r9130;
	add.s64 	%rd23623, %rd23621, %rd23587;
	add.s64 	%rd23624, %rd23623, %rd23622;
	shr.u64 	%rd23625, %rd23624, 32;
	{ .reg .b32 tmp; mov.b64 {tmp, %r7531}, %rd23624; }
	and.b64  	%rd23626, %rd23595, 4294967295;
	mul.lo.s64 	%rd23627, %rd23626, 977;
	cvt.u32.u64 	%r7532, %rd23627;
	shr.u64 	%rd23628, %rd23627, 32;
	and.b64  	%rd23629, %rd23600, 4294967295;
	mad.lo.s64 	%rd23630, %rd23629, 977, %rd23628;
	shr.u64 	%rd23631, %rd23630, 32;
	and.b64  	%rd23632, %rd23605, 4294967295;
	mad.lo.s64 	%rd23633, %rd23632, 977, %rd23631;
	shr.u64 	%rd23634, %rd23633, 32;
	and.b64  	%rd23635, %rd23610, 4294967295;
	mad.lo.s64 	%rd23636, %rd23635, 977, %rd23634;
	shr.u64 	%rd23637, %rd23636, 32;
	and.b64  	%rd23638, %rd23615, 4294967295;
	mad.lo.s64 	%rd23639, %rd23638, 977, %rd23637;
	shr.u64 	%rd23640, %rd23639, 32;
	and.b64  	%rd23641, %rd23620, 4294967295;
	mad.lo.s64 	%rd23642, %rd23641, 977, %rd23640;
	shr.u64 	%rd23643, %rd23642, 32;
	and.b64  	%rd23644, %rd23624, 4294967295;
	mad.lo.s64 	%rd23645, %rd23644, 977, %rd23643;
	shr.u64 	%rd23646, %rd23645, 32;
	mad.lo.s64 	%rd23647, %rd23625, 977, %rd23646;
	{ .reg .b32 tmp; mov.b64 {tmp, %r7533}, %rd23647; }
	add.s32 	%r9465, %r7530, %r7532;
	setp.lt.u32 	%p3669, %r9465, %r7530;
	selp.u64 	%rd23648, 1, 0, %p3669;
	and.b64  	%rd23649, %rd23362, 4294967295;
	and.b64  	%rd23650, %rd23630, 4294967295;
	add.s64 	%rd23651, %rd23649, %rd23648;
	add.s64 	%rd23652, %rd23651, %rd23650;
	shr.u64 	%rd23653, %rd23652, 32;
	and.b64  	%rd23654, %rd23400, 4294967295;
	and.b64  	%rd23655, %rd23633, 4294967295;
	add.s64 	%rd23656, %rd23653, %rd23654;
	add.s64 	%rd23657, %rd23656, %rd23655;
	shr.u64 	%rd23658, %rd23657, 32;
	and.b64  	%rd23659, %rd23438, 4294967295;
	and.b64  	%rd23660, %rd23636, 4294967295;
	add.s64 	%rd23661, %rd23658, %rd23659;
	add.s64 	%rd23662, %rd23661, %rd23660;
	shr.u64 	%rd23663, %rd23662, 32;
	and.b64  	%rd23664, %rd23476, 4294967295;
	and.b64  	%rd23665, %rd23639, 4294967295;
	add.s64 	%rd23666, %rd23663, %rd23664;
	add.s64 	%rd23667, %rd23666, %rd23665;
	shr.u64 	%rd23668, %rd23667, 32;
	and.b64  	%rd23669, %rd23514, 4294967295;
	and.b64  	%rd23670, %rd23642, 4294967295;
	add.s64 	%rd23671, %rd23668, %rd23669;
	add.s64 	%rd23672, %rd23671, %rd23670;
	shr.u64 	%rd23673, %rd23672, 32;
	and.b64  	%rd23674, %rd23552, 4294967295;
	and.b64  	%rd23675, %rd23645, 4294967295;
	add.s64 	%rd23676, %rd23673, %rd23674;
	add.s64 	%rd23677, %rd23676, %rd23675;
	shr.u64 	%rd23678, %rd23677, 32;
	and.b64  	%rd23679, %rd23590, 4294967295;
	and.b64  	%rd23680, %rd23647, 4294967295;
	add.s64 	%rd23681, %rd23678, %rd23679;
	add.s64 	%rd23682, %rd23681, %rd23680;
	{ .reg .b32 tmp; mov.b64 {tmp, %r7534}, %rd23682; }
	add.s32 	%r7535, %r7534, %r7533;
	and.b64  	%rd23683, %rd23652, 4294967295;
	add.s64 	%rd29102, %rd23683, %rd23626;
	shr.u64 	%rd23684, %rd29102, 32;
	and.b64  	%rd23685, %rd23657, 4294967295;
	add.s64 	%rd23686, %rd23684, %rd23685;
	add.s64 	%rd29103, %rd23686, %rd23629;
	shr.u64 	%rd23687, %rd29103, 32;
	and.b64  	%rd23688, %rd23662, 4294967295;
	add.s64 	%rd23689, %rd23687, %rd23688;
	add.s64 	%rd29104, %rd23689, %rd23632;
	shr.u64 	%rd23690, %rd29104, 32;
	and.b64  	%rd23691, %rd23667, 4294967295;
	add.s64 	%rd23692, %rd23690, %rd23691;
	add.s64 	%rd29105, %rd23692, %rd23635;
	shr.u64 	%rd23693, %rd29105, 32;
	and.b64  	%rd23694, %rd23672, 4294967295;
	add.s64 	%rd23695, %rd23693, %rd23694;
	add.s64 	%rd29106, %rd23695, %rd23638;
	shr.u64 	%rd23696, %rd29106, 32;
	and.b64  	%rd23697, %rd23677, 4294967295;
	add.s64 	%rd23698, %rd23696, %rd23697;
	add.s64 	%rd29107, %rd23698, %rd23641;
	shr.u64 	%rd23699, %rd29107, 32;
	and.b64  	%rd23700, %rd23682, 4294967295;
	add.s64 	%rd23701, %rd23699, %rd23700;
	add.s64 	%rd29108, %rd23701, %rd23644;
	{ .reg .b32 tmp; mov.b64 {tmp, %r7536}, %rd29108; }
	add.s32 	%r7537, %r7535, %r7536;
	add.s32 	%r2952, %r7537, %r7531;
	setp.eq.s32 	%p3670, %r2952, 0;
	mov.pred 	%p4591, 0;
	@%p3670 bra 	$L__BB1_2163;
	cvt.u64.u32 	%rd23702, %r2952;
	mul.wide.u32 	%rd23703, %r2952, 977;
	cvt.u32.u64 	%r7538, %rd23703;
	shr.u64 	%rd23704, %rd23703, 32;
	add.s64 	%rd23705, %rd23704, %rd23702;
	shr.u64 	%rd23706, %rd23705, 32;
	add.s32 	%r2953, %r9465, %r7538;
	setp.lt.u32 	%p3671, %r2953, %r9465;
	selp.u64 	%rd23707, 1, 0, %p3671;
	and.b64  	%rd23708, %rd29102, 4294967295;
	and.b64  	%rd23709, %rd23705, 4294967295;
	add.s64 	%rd23710, %rd23708, %rd23707;
	add.s64 	%rd29102, %rd23710, %rd23709;
	shr.u64 	%rd23711, %rd29102, 32;
	and.b64  	%rd23712, %rd29103, 4294967295;
	add.s64 	%rd23713, %rd23711, %rd23712;
	add.s64 	%rd29103, %rd23713, %rd23706;
	shr.u64 	%rd23714, %rd29103, 32;
	and.b64  	%rd23715, %rd29104, 4294967295;
	add.s64 	%rd29104, %rd23714, %rd23715;
	shr.u64 	%rd23716, %rd29104, 32;
	and.b64  	%rd23717, %rd29105, 4294967295;
	add.s64 	%rd29105, %rd23716, %rd23717;
	shr.u64 	%rd23718, %rd29105, 32;
	and.b64  	%rd23719, %rd29106, 4294967295;
	add.s64 	%rd29106, %rd23718, %rd23719;
	shr.u64 	%rd23720, %rd29106, 32;
	and.b64  	%rd23721, %rd29107, 4294967295;
	add.s64 	%rd29107, %rd23720, %rd23721;
	shr.u64 	%rd23722, %rd29107, 32;
	and.b64  	%rd23723, %rd29108, 4294967295;
	add.s64 	%rd29108, %rd23722, %rd23723;
	setp.gt.u64 	%p4591, %rd29108, 4294967295;
	mov.u32 	%r9465, %r2953;
$L__BB1_2163:
	ld.const.u32 	%rd1718, [const_p+24];
	ld.const.u32 	%rd1719, [const_p+20];
	ld.const.u32 	%rd1720, [const_p+16];
	ld.const.u32 	%rd1721, [const_p+8];
	ld.const.u32 	%r2955, [const_p];
	cvt.u32.u64 	%r9472, %rd29108;
	cvt.u32.u64 	%r9471, %rd29107;
	cvt.u32.u64 	%r9470, %rd29106;
	cvt.u32.u64 	%r9469, %rd29105;
	cvt.u32.u64 	%r9468, %rd29104;
	cvt.u32.u64 	%r9467, %rd29103;
	cvt.u32.u64 	%r9466, %rd29102;
	ld.const.u32 	%r7539, [const_p+28];
	setp.lt.u32 	%p3672, %r7539, %r9472;
	or.pred  	%p3673, %p4591, %p3672;
	@%p3673 bra 	$L__BB1_2177;
	setp.gt.u32 	%p3674, %r7539, %r9472;
	@%p3674 bra 	$L__BB1_2178;
	cvt.u32.u64 	%r7540, %rd1718;
	setp.lt.u32 	%p3675, %r7540, %r9471;
	@%p3675 bra 	$L__BB1_2177;
	cvt.u32.u64 	%r7541, %rd1718;
	setp.gt.u32 	%p3676, %r7541, %r9471;
	@%p3676 bra 	$L__BB1_2178;
	cvt.u32.u64 	%r7542, %rd1719;
	setp.lt.u32 	%p3677, %r7542, %r9470;
	@%p3677 bra 	$L__BB1_2177;
	cvt.u32.u64 	%r7543, %rd1719;
	setp.gt.u32 	%p3678, %r7543, %r9470;
	@%p3678 bra 	$L__BB1_2178;
	cvt.u32.u64 	%r7544, %rd1720;
	setp.lt.u32 	%p3679, %r7544, %r9469;
	@%p3679 bra 	$L__BB1_2177;
	cvt.u32.u64 	%r7545, %rd1720;
	setp.gt.u32 	%p3680, %r7545, %r9469;
	@%p3680 bra 	$L__BB1_2178;
	cvt.u32.u64 	%r7546, %rd1692;
	setp.lt.u32 	%p3681, %r7546, %r9468;
	@%p3681 bra 	$L__BB1_2177;
	cvt.u32.u64 	%r7547, %rd1692;
	setp.gt.u32 	%p3682, %r7547, %r9468;
	@%p3682 bra 	$L__BB1_2178;
	cvt.u32.u64 	%r7548, %rd1721;
	setp.lt.u32 	%p3683, %r7548, %r9467;
	@%p3683 bra 	$L__BB1_2177;
	cvt.u32.u64 	%r7549, %rd1721;
	setp.gt.u32 	%p3684, %r7549, %r9467;
	@%p3684 bra 	$L__BB1_2178;
	cvt.u32.u64 	%r7550, %rd1691;
	setp.lt.u32 	%p3685, %r7550, %r9466;
	@%p3685 bra 	$L__BB1_2177;
	cvt.u32.u64 	%r7551, %rd1691;
	setp.gt.u32 	%p3686, %r7551, %r9466;
	setp.lt.u32 	%p3687, %r9465, %r2955;
	or.pred  	%p3688, %p3686, %p3687;
	@%p3688 bra 	$L__BB1_2178;
$L__BB1_2177:
	cvt.u32.u64 	%r7552, %rd1692;
	cvt.u32.u64 	%r7553, %rd1721;
	cvt.u32.u64 	%r7554, %rd1691;
	cvt.u32.u64 	%r7555, %rd1718;
	cvt.u32.u64 	%r7556, %rd1719;
	cvt.u32.u64 	%r7557, %rd1720;
	setp.lt.u32 	%p3689, %r9465, %r2955;
	selp.s64 	%rd23725, -1, 0, %p3689;
	sub.s32 	%r9465, %r9465, %r2955;
	and.b64  	%rd23726, %rd29102, 4294967295;
	add.s64 	%rd23727, %rd23726, %rd23725;
	setp.lt.u64 	%p3690, %rd23727, %rd1691;
	selp.s64 	%rd23728, -1, 0, %p3690;
	cvt.u32.u64 	%r7558, %rd23727;
	sub.s32 	%r9466, %r7558, %r7554;
	and.b64  	%rd23729, %rd29103, 4294967295;
	add.s64 	%rd23730, %rd23729, %rd23728;
	setp.lt.u64 	%p3691, %rd23730, %rd1721;
	selp.s64 	%rd23731, -1, 0, %p3691;
	cvt.u32.u64 	%r7559, %rd23730;
	sub.s32 	%r9467, %r7559, %r7553;
	and.b64  	%rd23732, %rd29104, 4294967295;
	add.s64 	%rd23733, %rd23732, %rd23731;
	setp.lt.u64 	%p3692, %rd23733, %rd1692;
	selp.s64 	%rd23734, -1, 0, %p3692;
	cvt.u32.u64 	%r7560, %rd23733;
	sub.s32 	%r9468, %r7560, %r7552;
	and.b64  	%rd23735, %rd29105, 4294967295;
	add.s64 	%rd23736, %rd23735, %rd23734;
	setp.lt.u64 	%p3693, %rd23736, %rd1720;
	selp.s64 	%rd23737, -1, 0, %p3693;
	cvt.u32.u64 	%r7561, %rd23736;
	sub.s32 	%r9469, %r7561, %r7557;
	and.b64  	%rd23738, %rd29106, 4294967295;
	add.s64 	%rd23739, %rd23738, %rd23737;
	setp.lt.u64 	%p3694, %rd23739, %rd1719;
	selp.s64 	%rd23740, -1, 0, %p3694;
	cvt.u32.u64 	%r7562, %rd23739;
	sub.s32 	%r9470, %r7562, %r7556;
	and.b64  	%rd23741, %rd29107, 4294967295;
	add.s64 	%rd23742, %rd23741, %rd23740;
	setp.lt.u64 	%p3695, %rd23742, %rd1718;
	selp.s32 	%r7563, -1, 0, %p3695;
	cvt.u32.u64 	%r7564, %rd23742;
	sub.s32 	%r9471, %r7564, %r7555;
	add.s32 	%r7565, %r9472, %r7563;
	sub.s32 	%r9472, %r7565, %r7539;
$L__BB1_2178:
	setp.gt.u32 	%p3696, %r9472, %r7539;
	@%p3696 bra 	$L__BB1_2191;
	bra.uni 	$L__BB1_2192;
$L__BB1_2179:
	cvt.u32.u64 	%r7566, %rd1718;
	setp.gt.u32 	%p3698, %r9471, %r7566;
	@%p3698 bra 	$L__BB1_2191;
	cvt.u32.u64 	%r7567, %rd1718;
	setp.lt.u32 	%p3699, %r9471, %r7567;
	@%p3699 bra 	$L__BB1_2193;
	cvt.u32.u64 	%r7568, %rd1719;
	setp.gt.u32 	%p3700, %r9470, %r7568;
	@%p3700 bra 	$L__BB1_2191;
	cvt.u32.u64 	%r7569, %rd1719;
	setp.lt.u32 	%p3701, %r9470, %r7569;
	@%p3701 bra 	$L__BB1_2193;
	cvt.u32.u64 	%r7570, %rd1720;
	setp.gt.u32 	%p3702, %r9469, %r7570;
	@%p3702 bra 	$L__BB1_2191;
	cvt.u32.u64 	%r7571, %rd1720;
	setp.lt.u32 	%p3703, %r9469, %r7571;
	@%p3703 bra 	$L__BB1_2193;
	cvt.u32.u64 	%r7572, %rd1692;
	setp.gt.u32 	%p3704, %r9468, %r7572;
	@%p3704 bra 	$L__BB1_2191;
	cvt.u32.u64 	%r7573, %rd1692;
	setp.lt.u32 	%p3705, %r9468, %r7573;
	@%p3705 bra 	$L__BB1_2193;
	cvt.u32.u64 	%r7574, %rd1721;
	setp.gt.u32 	%p3706, %r9467, %r7574;
	@%p3706 bra 	$L__BB1_2191;
	cvt.u32.u64 	%r7575, %rd1721;
	setp.lt.u32 	%p3707, %r9467, %r7575;
	@%p3707 bra 	$L__BB1_2193;
	cvt.u32.u64 	%r7576, %rd1691;
	setp.gt.u32 	%p3708, %r9466, %r7576;
	@%p3708 bra 	$L__BB1_2191;
	cvt.u32.u64 	%r7577, %rd1691;
	setp.lt.u32 	%p3709, %r9466, %r7577;
	setp.lt.u32 	%p3710, %r9465, %r2955;
	or.pred  	%p3711, %p3709, %p3710;
	@%p3711 bra 	$L__BB1_2193;
$L__BB1_2191:
	cvt.u32.u64 	%r7578, %rd1718;
	cvt.u32.u64 	%r7579, %rd1692;
	cvt.u32.u64 	%r7580, %rd1721;
	cvt.u32.u64 	%r7581, %rd1691;
	cvt.u32.u64 	%r7582, %rd1719;
	cvt.u32.u64 	%r7583, %rd1720;
	setp.lt.u32 	%p3712, %r9465, %r2955;
	selp.s64 	%rd23743, -1, 0, %p3712;
	sub.s32 	%r9465, %r9465, %r2955;
	cvt.u64.u32 	%rd23744, %r9466;
	add.s64 	%rd23745, %rd23743, %rd23744;
	setp.lt.u64 	%p3713, %rd23745, %rd1691;
	selp.s64 	%rd23746, -1, 0, %p3713;
	cvt.u32.u64 	%r7584, %rd23745;
	sub.s32 	%r9466, %r7584, %r7581;
	cvt.u64.u32 	%rd23747, %r9467;
	add.s64 	%rd23748, %rd23746, %rd23747;
	setp.lt.u64 	%p3714, %rd23748, %rd1721;
	selp.s64 	%rd23749, -1, 0, %p3714;
	cvt.u32.u64 	%r7585, %rd23748;
	sub.s32 	%r9467, %r7585, %r7580;
	cvt.u64.u32 	%rd23750, %r9468;
	add.s64 	%rd23751, %rd23749, %rd23750;
	setp.lt.u64 	%p3715, %rd23751, %rd1692;
	selp.s64 	%rd23752, -1, 0, %p3715;
	cvt.u32.u64 	%r7586, %rd23751;
	sub.s32 	%r9468, %r7586, %r7579;
	cvt.u64.u32 	%rd23753, %r9469;
	add.s64 	%rd23754, %rd23752, %rd23753;
	setp.lt.u64 	%p3716, %rd23754, %rd1720;
	selp.s64 	%rd23755, -1, 0, %p3716;
	cvt.u32.u64 	%r7587, %rd23754;
	sub.s32 	%r9469, %r7587, %r7583;
	cvt.u64.u32 	%rd23756, %r9470;
	add.s64 	%rd23757, %rd23755, %rd23756;
	setp.lt.u64 	%p3717, %rd23757, %rd1719;
	selp.s64 	%rd23758, -1, 0, %p3717;
	cvt.u32.u64 	%r7588, %rd23757;
	sub.s32 	%r9470, %r7588, %r7582;
	cvt.u64.u32 	%rd23759, %r9471;
	add.s64 	%rd23760, %rd23758, %rd23759;
	setp.lt.u64 	%p3718, %rd23760, %rd1718;
	selp.s32 	%r7589, -1, 0, %p3718;
	cvt.u32.u64 	%r7590, %rd23760;
	sub.s32 	%r9471, %r7590, %r7578;
	add.s32 	%r7591, %r9472, %r7589;
	sub.s32 	%r9472, %r7591, %r7539;
	bra.uni 	$L__BB1_2193;
$L__BB1_2192:
	setp.lt.u32 	%p3697, %r9472, %r7539;
	@%p3697 bra 	$L__BB1_2193;
	bra.uni 	$L__BB1_2179;
$L__BB1_2193:
	mul.wide.u32 	%rd23761, %r2860, %r2860;
	cvt.u32.u64 	%r7592, %rd23761;
	shr.u64 	%rd23762, %rd23761, 32;
	mul.wide.u32 	%rd23763, %r2859, %r2860;
	add.s64 	%rd23764, %rd23762, %rd23763;
	shr.u64 	%rd23765, %rd23764, 32;
	mul.wide.u32 	%rd23766, %r2858, %r2860;
	add.s64 	%rd23767, %rd23765, %rd23766;
	shr.u64 	%rd23768, %rd23767, 32;
	mul.wide.u32 	%rd23769, %r2857, %r2860;
	add.s64 	%rd23770, %rd23768, %rd23769;
	shr.u64 	%rd23771, %rd23770, 32;
	mul.wide.u32 	%rd23772, %r2856, %r2860;
	add.s64 	%rd23773, %rd23771, %rd23772;
	shr.u64 	%rd23774, %rd23773, 32;
	mul.wide.u32 	%rd23775, %r2855, %r2860;
	add.s64 	%rd23776, %rd23774, %rd23775;
	shr.u64 	%rd23777, %rd23776, 32;
	mul.wide.u32 	%rd23778, %r2854, %r2860;
	add.s64 	%rd23779, %rd23777, %rd23778;
	shr.u64 	%rd23780, %rd23779, 32;
	mul.wide.u32 	%rd23781, %r2853, %r2860;
	add.s64 	%rd23782, %rd23780, %rd23781;
	shr.u64 	%rd23783, %rd23782, 32;
	and.b64  	%rd23784, %rd23764, 4294967295;
	add.s64 	%rd23785, %rd23763, %rd23784;
	shr.u64 	%rd23786, %rd23785, 32;
	and.b64  	%rd23787, %rd23767, 4294967295;
	mul.wide.u32 	%rd23788, %r2859, %r2859;
	add.s64 	%rd23789, %rd23786, %rd23787;
	add.s64 	%rd23790, %rd23789, %rd23788;
	shr.u64 	%rd23791, %rd23790, 32;
	and.b64  	%rd23792, %rd23770, 4294967295;
	mul.wide.u32 	%rd23793, %r2858, %r2859;
	add.s64 	%rd23794, %rd23791, %rd23792;
	add.s64 	%rd23795, %rd23794, %rd23793;
	shr.u64 	%rd23796, %rd23795, 32;
	and.b64  	%rd23797, %rd23773, 4294967295;
	mul.wide.u32 	%rd23798, %r2857, %r2859;
	add.s64 	%rd23799, %rd23796, %rd23797;
	add.s64 	%rd23800, %rd23799, %rd23798;
	shr.u64 	%rd23801, %rd23800, 32;
	and.b64  	%rd23802, %rd23776, 4294967295;
	mul.wide.u32 	%rd23803, %r2856, %r2859;
	add.s64 	%rd23804, %rd23801, %rd23802;
	add.s64 	%rd23805, %rd23804, %rd23803;
	shr.u64 	%rd23806, %rd23805, 32;
	and.b64  	%rd23807, %rd23779, 4294967295;
	mul.wide.u32 	%rd23808, %r2855, %r2859;
	add.s64 	%rd23809, %rd23806, %rd23807;
	add.s64 	%rd23810, %rd23809, %rd23808;
	shr.u64 	%rd23811, %rd23810, 32;
	and.b64  	%rd23812, %rd23782, 4294967295;
	mul.wide.u32 	%rd23813, %r2854, %r2859;
	add.s64 	%rd23814, %rd23811, %rd23812;
	add.s64 	%rd23815, %rd23814, %rd23813;
	shr.u64 	%rd23816, %rd23815, 32;
	mul.wide.u32 	%rd23817, %r2853, %r2859;
	add.s64 	%rd23818, %rd23816, %rd23783;
	add.s64 	%rd23819, %rd23818, %rd23817;
	shr.u64 	%rd23820, %rd23819, 32;
	and.b64  	%rd23821, %rd23790, 4294967295;
	add.s64 	%rd23822, %rd23766, %rd23821;
	shr.u64 	%rd23823, %rd23822, 32;
	and.b64  	%rd23824, %rd23795, 4294967295;
	add.s64 	%rd23825, %rd23823, %rd23824;
	add.s64 	%rd23826, %rd23825, %rd23793;
	shr.u64 	%rd23827, %rd23826, 32;
	and.b64  	%rd23828, %rd23800, 4294967295;
	mul.wide.u32 	%rd23829, %r2858, %r2858;
	add.s64 	%rd23830, %rd23827, %rd23828;
	add.s64 	%rd23831, %rd23830, %rd23829;
	shr.u64 	%rd23832, %rd23831, 32;
	and.b64  	%rd23833, %rd23805, 4294967295;
	mul.wide.u32 	%rd23834, %r2857, %r2858;
	add.s64 	%rd23835, %rd23832, %rd23833;
	add.s64 	%rd23836, %rd23835, %rd23834;
	shr.u64 	%rd23837, %rd23836, 32;
	and.b64  	%rd23838, %rd23810, 4294967295;
	mul.wide.u32 	%rd23839, %r2856, %r2858;
	add.s64 	%rd23840, %rd23837, %rd23838;
	add.s64 	%rd23841, %rd23840, %rd23839;
	shr.u64 	%rd23842, %rd23841, 32;
	and.b64  	%rd23843, %rd23815, 4294967295;
	mul.wide.u32 	%rd23844, %r2855, %r2858;
	add.s64 	%rd23845, %rd23842, %rd23843;
	add.s64 	%rd23846, %rd23845, %rd23844;
	shr.u64 	%rd23847, %rd23846, 32;
	and.b64  	%rd23848, %rd23819, 4294967295;
	mul.wide.u32 	%rd23849, %r2854, %r2858;
	add.s64 	%rd23850, %rd23847, %rd23848;
	add.s64 	%rd23851, %rd23850, %rd23849;
	shr.u64 	%rd23852, %rd23851, 32;
	mul.wide.u32 	%rd23853, %r2853, %r2858;
	add.s64 	%rd23854, %rd23852, %rd23820;
	add.s64 	%rd23855, %rd23854, %rd23853;
	shr.u64 	%rd23856, %rd23855, 32;
	and.b64  	%rd23857, %rd23826, 4294967295;
	add.s64 	%rd23858, %rd23769, %rd23857;
	shr.u64 	%rd23859, %rd23858, 32;
	and.b64  	%rd23860, %rd23831, 4294967295;
	add.s64 	%rd23861, %rd23859, %rd23860;
	add.s64 	%rd23862, %rd23861, %rd23798;
	shr.u64 	%rd23863, %rd23862, 32;
	and.b64  	%rd23864, %rd23836, 4294967295;
	add.s64 	%rd23865, %rd23863, %rd23864;
	add.s64 	%rd23866, %rd23865, %rd23834;
	shr.u64 	%rd23867, %rd23866, 32;
	and.b64  	%rd23868, %rd23841, 4294967295;
	mul.wide.u32 	%rd23869, %r2857, %r2857;
	add.s64 	%rd23870, %rd23867, %rd23868;
	add.s64 	%rd23871, %rd23870, %rd23869;
	shr.u64 	%rd23872, %rd23871, 32;
	and.b64  	%rd23873, %rd23846, 4294967295;
	mul.wide.u32 	%rd23874, %r2856, %r2857;
	add.s64 	%rd23875, %rd23872, %rd23873;
	add.s64 	%rd23876, %rd23875, %rd23874;
	shr.u64 	%rd23877, %rd23876, 32;
	and.b64  	%rd23878, %rd23851, 4294967295;
	mul.wide.u32 	%rd23879, %r2855, %r2857;
	add.s64 	%rd23880, %rd23877, %rd23878;
	add.s64 	%rd23881, %rd23880, %rd23879;
	shr.u64 	%rd23882, %rd23881, 32;
	and.b64  	%rd23883, %rd23855, 4294967295;
	mul.wide.u32 	%rd23884, %r2854, %r2857;
	add.s64 	%rd23885, %rd23882, %rd23883;
	add.s64 	%rd23886, %rd23885, %rd23884;
	shr.u64 	%rd23887, %rd23886, 32;
	mul.wide.u32 	%rd23888, %r2853, %r2857;
	add.s64 	%rd23889, %rd23887, %rd23856;
	add.s64 	%rd23890, %rd23889, %rd23888;
	shr.u64 	%rd23891, %rd23890, 32;
	and.b64  	%rd23892, %rd23862, 4294967295;
	add.s64 	%rd23893, %rd23772, %rd23892;
	shr.u64 	%rd23894, %rd23893, 32;
	and.b64  	%rd23895, %rd23866, 4294967295;
	add.s64 	%rd23896, %rd23894, %rd23895;
	add.s64 	%rd23897, %rd23896, %rd23803;
	shr.u64 	%rd23898, %rd23897, 32;
	and.b64  	%rd23899, %rd23871, 4294967295;
	add.s64 	%rd23900, %rd23898, %rd23899;
	add.s64 	%rd23901, %rd23900, %rd23839;
	shr.u64 	%rd23902, %rd23901, 32;
	and.b64  	%rd23903, %rd23876, 4294967295;
	add.s64 	%rd23904, %rd23902, %rd23903;
	add.s64 	%rd23905, %rd23904, %rd23874;
	shr.u64 	%rd23906, %rd23905, 32;
	and.b64  	%rd23907, %rd23881, 4294967295;
	mul.wide.u32 	%rd23908, %r2856, %r2856;
	add.s64 	%rd23909, %rd23906, %rd23907;
	add.s64 	%rd23910, %rd23909, %rd23908;
	shr.u64 	%rd23911, %rd23910, 32;
	and.b64  	%rd23912, %rd23886, 4294967295;
	mul.wide.u32 	%rd23913, %r2855, %r2856;
	add.s64 	%rd23914, %rd23911, %rd23912;
	add.s64 	%rd23915, %rd23914, %rd23913;
	shr.u64 	%rd23916, %rd23915, 32;
	and.b64  	%rd23917, %rd23890, 4294967295;
	mul.wide.u32 	%rd23918, %r2854, %r2856;
	add.s64 	%rd23919, %rd23916, %rd23917;
	add.s64 	%rd23920, %rd23919, %rd23918;
	shr.u64 	%rd23921, %rd23920, 32;
	mul.wide.u32 	%rd23922, %r2853, %r2856;
	add.s64 	%rd23923, %rd23921, %rd23891;
	add.s64 	%rd23924, %rd23923, %rd23922;
	shr.u64 	%rd23925, %rd23924, 32;
	and.b64  	%rd23926, %rd23897, 4294967295;
	add.s64 	%rd23927, %rd23775, %rd23926;
	shr.u64 	%rd23928, %rd23927, 32;
	and.b64  	%rd23929, %rd23901, 4294967295;
	add.s64 	%rd23930, %rd23928, %rd23929;
	add.s64 	%rd23931, %rd23930, %rd23808;
	shr.u64 	%rd23932, %rd23931, 32;
	and.b64  	%rd23933, %rd23905, 4294967295;
	add.s64 	%rd23934, %rd23932, %rd23933;
	add.s64 	%rd23935, %rd23934, %rd23844;
	shr.u64 	%rd23936, %rd23935, 32;
	and.b64  	%rd23937, %rd23910, 4294967295;
	add.s64 	%rd23938, %rd23936, %rd23937;
	add.s64 	%rd23939, %rd23938, %rd23879;
	shr.u64 	%rd23940, %rd23939, 32;
	and.b64  	%rd23941, %rd23915, 4294967295;
	add.s64 	%rd23942, %rd23940, %rd23941;
	add.s64 	%rd23943, %rd23942, %rd23913;
	shr.u64 	%rd23944, %rd23943, 32;
	and.b64  	%rd23945, %rd23920, 4294967295;
	mul.wide.u32 	%rd23946, %r2855, %r2855;
	add.s64 	%rd23947, %rd23944, %rd23945;
	add.s64 	%rd23948, %rd23947, %rd23946;
	shr.u64 	%rd23949, %rd23948, 32;
	and.b64  	%rd23950, %rd23924, 4294967295;
	mul.wide.u32 	%rd23951, %r2854, %r2855;
	add.s64 	%rd23952, %rd23949, %rd23950;
	add.s64 	%rd23953, %rd23952, %rd23951;
	shr.u64 	%rd23954, %rd23953, 32;
	mul.wide.u32 	%rd23955, %r2853, %r2855;
	add.s64 	%rd23956, %rd23954, %rd23925;
	add.s64 	%rd23957, %rd23956, %rd23955;
	shr.u64 	%rd23958, %rd23957, 32;
	and.b64  	%rd23959, %rd23931, 4294967295;
	add.s64 	%rd23960, %rd23778, %rd23959;
	shr.u64 	%rd23961, %rd23960, 32;
	and.b64  	%rd23962, %rd23935, 4294967295;
	add.s64 	%rd23963, %rd23961, %rd23962;
	add.s64 	%rd23964, %rd23963, %rd23813;
	shr.u64 	%rd23965, %rd23964, 32;
	and.b64  	%rd23966, %rd23939, 4294967295;
	add.s64 	%rd23967, %rd23965, %rd23966;
	add.s64 	%rd23968, %rd23967, %rd23849;
	shr.u64 	%rd23969, %rd23968, 32;
	and.b64  	%rd23970, %rd23943, 4294967295;
	add.s64 	%rd23971, %rd23969, %rd23970;
	add.s64 	%rd23972, %rd23971, %rd23884;
	shr.u64 	%rd23973, %rd23972, 32;
	and.b64  	%rd23974, %rd23948, 4294967295;
	add.s64 	%rd23975, %rd23973, %rd23974;
	add.s64 	%rd23976, %rd23975, %rd23918;
	shr.u64 	%rd23977, %rd23976, 32;
	and.b64  	%rd23978, %rd23953, 4294967295;
	add.s64 	%rd23979, %rd23977, %rd23978;
	add.s64 	%rd23980, %rd23979, %rd23951;
	shr.u64 	%rd23981, %rd23980, 32;
	and.b64  	%rd23982, %rd23957, 4294967295;
	mul.wide.u32 	%rd23983, %r2854, %r2854;
	add.s64 	%rd23984, %rd23981, %rd23982;
	add.s64 	%rd23985, %rd23984, %rd23983;
	shr.u64 	%rd23986, %rd23985, 32;
	mul.wide.u32 	%rd23987, %r2853, %r2854;
	add.s64 	%rd23988, %rd23986, %rd23958;
	add.s64 	%rd23989, %rd23988, %rd23987;
	shr.u64 	%rd23990, %rd23989, 32;
	and.b64  	%rd23991, %rd23964, 4294967295;
	add.s64 	%rd23992, %rd23781, %rd23991;
	shr.u64 	%rd23993, %rd23992, 32;
	and.b64  	%rd23994, %rd23968, 4294967295;
	add.s64 	%rd23995, %rd23993, %rd23994;
	add.s64 	%rd23996, %rd23995, %rd23817;
	shr.u64 	%rd23997, %rd23996, 32;
	and.b64  	%rd23998, %rd23972, 4294967295;
	add.s64 	%rd23999, %rd23997, %rd23998;
	add.s64 	%rd24000, %rd23999, %rd23853;
	shr.u64 	%rd24001, %rd24000, 32;
	and.b64  	%rd24002, %rd23976, 4294967295;
	add.s64 	%rd24003, %rd24001, %rd24002;
	add.s64 	%rd24004, %rd24003, %rd23888;
	shr.u64 	%rd24005, %rd24004, 32;
	and.b64  	%rd24006, %rd23980, 4294967295;
	add.s64 	%rd24007, %rd24005, %rd24006;
	add.s64 	%rd24008, %rd24007, %rd23922;
	shr.u64 	%rd24009, %rd24008, 32;
	and.b64  	%rd24010, %rd23985, 4294967295;
	add.s64 	%rd24011, %rd24009, %rd24010;
	add.s64 	%rd24012, %rd24011, %rd23955;
	shr.u64 	%rd24013, %rd24012, 32;
	and.b64  	%rd24014, %rd23989, 4294967295;
	add.s64 	%rd24015, %rd24013, %rd24014;
	add.s64 	%rd24016, %rd24015, %rd23987;
	shr.u64 	%rd24017, %rd24016, 32;
	mul.wide.u32 	%rd24018, %r2853, %r2853;
	add.s64 	%rd24019, %rd24017, %rd23990;
	add.s64 	%rd24020, %rd24019, %rd24018;
	shr.u64 	%rd24021, %rd24020, 32;
	{ .reg .b32 tmp; mov.b64 {tmp, %r7593}, %rd24020; }
	and.b64  	%rd24022, %rd23996, 4294967295;
	mul.lo.s64 	%rd24023, %rd24022, 977;
	cvt.u32.u64 	%r7594, %rd24023;
	shr.u64 	%rd24024, %rd24023, 32;
	and.b64  	%rd24025, %rd24000, 4294967295;
	mad.lo.s64 	%rd24026, %rd24025, 977, %rd24024;
	shr.u64 	%rd24027, %rd24026, 32;
	and.b64  	%rd24028, %rd24004, 4294967295;
	mad.lo.s64 	%rd24029, %rd24028, 977, %rd24027;
	shr.u64 	%rd24030, %rd24029, 32;
	and.b64  	%rd24031, %rd24008, 4294967295;
	mad.lo.s64 	%rd24032, %rd24031, 977, %rd24030;
	shr.u64 	%rd24033, %rd24032, 32;
	and.b64  	%rd24034, %rd24012, 4294967295;
	mad.lo.s64 	%rd24035, %rd24034, 977, %rd24033;
	shr.u64 	%rd24036, %rd24035, 32;
	and.b64  	%rd24037, %rd24016, 4294967295;
	mad.lo.s64 	%rd24038, %rd24037, 977, %rd24036;
	shr.u64 	%rd24039, %rd24038, 32;
	and.b64  	%rd24040, %rd24020, 4294967295;
	mad.lo.s64 	%rd24041, %rd24040, 977, %rd24039;
	shr.u64 	%rd24042, %rd24041, 32;
	mad.lo.s64 	%rd24043, %rd24021, 977, %rd24042;
	{ .reg .b32 tmp; mov.b64 {tmp, %r7595}, %rd24043; }
	add.s32 	%r9482, %r7592, %r7594;
	setp.lt.u32 	%p3720, %r9482, %r7592;
	selp.u64 	%rd24044, 1, 0, %p3720;
	and.b64  	%rd24045, %rd23785, 4294967295;
	and.b64  	%rd24046, %rd24026, 4294967295;
	add.s64 	%rd24047, %rd24045, %rd24044;
	add.s64 	%rd24048, %rd24047, %rd24046;
	shr.u64 	%rd24049, %rd24048, 32;
	and.b64  	%rd24050, %rd23822, 4294967295;
	and.b64  	%rd24051, %rd24029, 4294967295;
	add.s64 	%rd24052, %rd24049, %rd24050;
	add.s64 	%rd24053, %rd24052, %rd24051;
	shr.u64 	%rd24054, %rd24053, 32;
	and.b64  	%rd24055, %rd23858, 4294967295;
	and.b64  	%rd24056, %rd24032, 4294967295;
	add.s64 	%rd24057, %rd24054, %rd24055;
	add.s64 	%rd24058, %rd24057, %rd24056;
	shr.u64 	%rd24059, %rd24058, 32;
	and.b64  	%rd24060, %rd23893, 4294967295;
	and.b64  	%rd24061, %rd24035, 4294967295;
	add.s64 	%rd24062, %rd24059, %rd24060;
	add.s64 	%rd24063, %rd24062, %rd24061;
	shr.u64 	%rd24064, %rd24063, 32;
	and.b64  	%rd24065, %rd23927, 4294967295;
	and.b64  	%rd24066, %rd24038, 4294967295;
	add.s64 	%rd24067, %rd24064, %rd24065;
	add.s64 	%rd24068, %rd24067, %rd24066;
	shr.u64 	%rd24069, %rd24068, 32;
	and.b64  	%rd24070, %rd23960, 4294967295;
	and.b64  	%rd24071, %rd24041, 4294967295;
	add.s64 	%rd24072, %rd24069, %rd24070;
	add.s64 	%rd24073, %rd24072, %rd24071;
	shr.u64 	%rd24074, %rd24073, 32;
	and.b64  	%rd24075, %rd23992, 4294967295;
	and.b64  	%rd24076, %rd24043, 4294967295;
	add.s64 	%rd24077, %rd24074, %rd24075;
	add.s64 	%rd24078, %rd24077, %rd24076;
	{ .reg .b32 tmp; mov.b64 {tmp, %r7596}, %rd24078; }
	add.s32 	%r7597, %r7596, %r7595;
	and.b64  	%rd24079, %rd24048, 4294967295;
	add.s64 	%rd29109, %rd24079, %rd24022;
	shr.u64 	%rd24080, %rd29109, 32;
	and.b64  	%rd24081, %rd24053, 4294967295;
	add.s64 	%rd24082, %rd24080, %rd24081;
	add.s64 	%rd29110, %rd24082, %rd24025;
	shr.u64 	%rd24083, %rd29110, 32;
	and.b64  	%rd24084, %rd24058, 4294967295;
	add.s64 	%rd24085, %rd24083, %rd24084;
	add.s64 	%rd29111, %rd24085, %rd24028;
	shr.u64 	%rd24086, %rd29111, 32;
	and.b64  	%rd24087, %rd24063, 4294967295;
	add.s64 	%rd24088, %rd24086, %rd24087;
	add.s64 	%rd29112, %rd24088, %rd24031;
	shr.u64 	%rd24089, %rd29112, 32;
	and.b64  	%rd24090, %rd24068, 4294967295;
	add.s64 	%rd24091, %rd24089, %rd24090;
	add.s64 	%rd29113, %rd24091, %rd24034;
	shr.u64 	%rd24092, %rd29113, 32;
	and.b64  	%rd24093, %rd24073, 4294967295;
	add.s64 	%rd24094, %rd24092, %rd24093;
	add.s64 	%rd29114, %rd24094, %rd24037;
	shr.u64 	%rd24095, %rd29114, 32;
	and.b64  	%rd24096, %rd24078, 4294967295;
	add.s64 	%rd24097, %rd24095, %rd24096;
	add.s64 	%rd29115, %rd24097, %rd24040;
	{ .reg .b32 tmp; mov.b64 {tmp, %r7598}, %rd29115; }
	add.s32 	%r7599, %r7597, %r7598;
	add.s32 	%r2997, %r7599, %r7593;
	setp.eq.s32 	%p3721, %r2997, 0;
	mov.pred 	%p4592, 0;
	@%p3721 bra 	$L__BB1_2195;
	cvt.u64.u32 	%rd24098, %r2997;
	mul.wide.u32 	%rd24099, %r2997, 977;
	cvt.u32.u64 	%r7600, %rd24099;
	shr.u64 	%rd24100, %rd24099, 32;
	add.s64 	%rd24101, %rd24100, %rd24098;
	shr.u64 	%rd24102, %rd24101, 32;
	add.s32 	%r2998, %r9482, %r7600;
	setp.lt.u32 	%p3722, %r2998, %r9482;
	selp.u64 	%rd24103, 1, 0, %p3722;
	and.b64  	%rd24104, %rd29109, 4294967295;
	and.b64  	%rd24105, %rd24101, 4294967295;
	add.s64 	%rd24106, %rd24104, %rd24103;
	add.s64 	%rd29109, %rd24106, %rd24105;
	shr.u64 	%rd24107, %rd29109, 32;
	and.b64  	%rd24108, %rd29110, 4294967295;
	add.s64 	%rd24109, %rd24107, %rd24108;
	add.s64 	%rd29110, %rd24109, %rd24102;
	shr.u64 	%rd24110, %rd29110, 32;
	and.b64  	%rd24111, %rd29111, 4294967295;
	add.s64 	%rd29111, %rd24110, %rd24111;
	shr.u64 	%rd24112, %rd29111, 32;
	and.b64  	%rd24113, %rd29112, 4294967295;
	add.s64 	%rd29112, %rd24112, %rd24113;
	shr.u64 	%rd24114, %rd29112, 32;
	and.b64  	%rd24115, %rd29113, 4294967295;
	add.s64 	%rd29113, %rd24114, %rd24115;
	shr.u64 	%rd24116, %rd29113, 32;
	and.b64  	%rd24117, %rd29114, 4294967295;
	add.s64 	%rd29114, %rd24116, %rd24117;
	shr.u64 	%rd24118, %rd29114, 32;
	and.b64  	%rd24119, %rd29115, 4294967295;
	add.s64 	%rd29115, %rd24118, %rd24119;
	setp.gt.u64 	%p4592, %rd29115, 4294967295;
	mov.u32 	%r9482, %r2998;
$L__BB1_2195:
	ld.const.u32 	%rd1743, [const_p+4];
	ld.const.u32 	%rd1744, [const_p+12];
	ld.const.u32 	%rd1745, [const_p+24];
	ld.const.u32 	%rd1746, [const_p+20];
	ld.const.u32 	%rd1747, [const_p+16];
	ld.const.u32 	%rd1748, [const_p+8];
	ld.const.u32 	%r3000, [const_p];
	cvt.u32.u64 	%r9489, %rd29115;
	cvt.u32.u64 	%r9488, %rd29114;
	cvt.u32.u64 	%r9487, %rd29113;
	cvt.u32.u64 	%r9486, %rd29112;
	cvt.u32.u64 	%r9485, %rd29111;
	cvt.u32.u64 	%r9484, %rd29110;
	cvt.u32.u64 	%r9483, %rd29109;
	ld.const.u32 	%r7601, [const_p+28];
	setp.lt.u32 	%p3723, %r7601, %r9489;
	or.pred  	%p3724, %p4592, %p3723;
	@%p3724 bra 	$L__BB1_2209;
	setp.gt.u32 	%p3725, %r7601, %r9489;
	@%p3725 bra 	$L__BB1_2210;
	cvt.u32.u64 	%r7602, %rd1745;
	setp.lt.u32 	%p3726, %r7602, %r9488;
	@%p3726 bra 	$L__BB1_2209;
	cvt.u32.u64 	%r7603, %rd1745;
	setp.gt.u32 	%p3727, %r7603, %r9488;
	@%p3727 bra 	$L__BB1_2210;
	cvt.u32.u64 	%r7604, %rd1746;
	setp.lt.u32 	%p3728, %r7604, %r9487;
	@%p3728 bra 	$L__BB1_2209;
	cvt.u32.u64 	%r7605, %rd1746;
	setp.gt.u32 	%p3729, %r7605, %r9487;
	@%p3729 bra 	$L__BB1_2210;
	cvt.u32.u64 	%r7606, %rd1747;
	setp.lt.u32 	%p3730, %r7606, %r9486;
	@%p3730 bra 	$L__BB1_2209;
	cvt.u32.u64 	%r7607, %rd1747;
	setp.gt.u32 	%p3731, %r7607, %r9486;
	@%p3731 bra 	$L__BB1_2210;
	cvt.u32.u64 	%r7608, %rd1744;
	setp.lt.u32 	%p3732, %r7608, %r9485;
	@%p3732 bra 	$L__BB1_2209;
	cvt.u32.u64 	%r7609, %rd1744;
	setp.gt.u32 	%p3733, %r7609, %r9485;
	@%p3733 bra 	$L__BB1_2210;
	cvt.u32.u64 	%r7610, %rd1748;
	setp.lt.u32 	%p3734, %r7610, %r9484;
	@%p3734 bra 	$L__BB1_2209;
	cvt.u32.u64 	%r7611, %rd1748;
	setp.gt.u32 	%p3735, %r7611, %r9484;
	@%p3735 bra 	$L__BB1_2210;
	cvt.u32.u64 	%r7612, %rd1743;
	setp.lt.u32 	%p3736, %r7612, %r9483;
	@%p3736 bra 	$L__BB1_2209;
	cvt.u32.u64 	%r7613, %rd1743;
	setp.gt.u32 	%p3737, %r7613, %r9483;
	setp.lt.u32 	%p3738, %r9482, %r3000;
	or.pred  	%p3739, %p3737, %p3738;
	@%p3739 bra 	$L__BB1_2210;
$L__BB1_2209:
	cvt.u32.u64 	%r7614, %rd1744;
	cvt.u32.u64 	%r7615, %rd1748;
	cvt.u32.u64 	%r7616, %rd1743;
	cvt.u32.u64 	%r7617, %rd1745;
	cvt.u32.u64 	%r7618, %rd1746;
	cvt.u32.u64 	%r7619, %rd1747;
	setp.lt.u32 	%p3740, %r9482, %r3000;
	selp.s64 	%rd24121, -1, 0, %p3740;
	sub.s32 	%r9482, %r9482, %r3000;
	and.b64  	%rd24122, %rd29109, 4294967295;
	add.s64 	%rd24123, %rd24122, %rd24121;
	setp.lt.u64 	%p3741, %rd24123, %rd1743;
	selp.s64 	%rd24124, -1, 0, %p3741;
	cvt.u32.u64 	%r7620, %rd24123;
	sub.s32 	%r9483, %r7620, %r7616;
	and.b64  	%rd24125, %rd29110, 4294967295;
	add.s64 	%rd24126, %rd24125, %rd24124;
	setp.lt.u64 	%p3742, %rd24126, %rd1748;
	selp.s64 	%rd24127, -1, 0, %p3742;
	cvt.u32.u64 	%r7621, %rd24126;
	sub.s32 	%r9484, %r7621, %r7615;
	and.b64  	%rd24128, %rd29111, 4294967295;
	add.s64 	%rd24129, %rd24128, %rd24127;
	setp.lt.u64 	%p3743, %rd24129, %rd1744;
	selp.s64 	%rd24130, -1, 0, %p3743;
	cvt.u32.u64 	%r7622, %rd24129;
	sub.s32 	%r9485, %r7622, %r7614;
	and.b64  	%rd24131, %rd29112, 4294967295;
	add.s64 	%rd24132, %rd24131, %rd24130;
	setp.lt.u64 	%p3744, %rd24132, %rd1747;
	selp.s64 	%rd24133, -1, 0, %p3744;
	cvt.u32.u64 	%r7623, %rd24132;
	sub.s32 	%r9486, %r7623, %r7619;
	and.b64  	%rd24134, %rd29113, 4294967295;
	add.s64 	%rd24135, %rd24134, %rd24133;
	setp.lt.u64 	%p3745, %rd24135, %rd1746;
	selp.s64 	%rd24136, -1, 0, %p3745;
	cvt.u32.u64 	%r7624, %rd24135;
	sub.s32 	%r9487, %r7624, %r7618;
	and.b64  	%rd24137, %rd29114, 4294967295;
	add.s64 	%rd24138, %rd24137, %rd24136;
	setp.lt.u64 	%p3746, %rd24138, %rd1745;
	selp.s32 	%r7625, -1, 0, %p3746;
	cvt.u32.u64 	%r7626, %rd24138;
	sub.s32 	%r9488, %r7626, %r7617;
	add.s32 	%r7627, %r9489, %r7625;
	sub.s32 	%r9489, %r7627, %r7601;
$L__BB1_2210:
	setp.gt.u32 	%p3747, %r9489, %r7601;
	@%p3747 bra 	$L__BB1_2223;
	bra.uni 	$L__BB1_2224;
$L__BB1_2211:
	cvt.u32.u64 	%r7628, %rd1745;
	setp.gt.u32 	%p3749, %r9488, %r7628;
	@%p3749 bra 	$L__BB1_2223;
	cvt.u32.u64 	%r7629, %rd1745;
	setp.lt.u32 	%p3750, %r9488, %r7629;
	@%p3750 bra 	$L__BB1_2225;
	cvt.u32.u64 	%r7630, %rd1746;
	setp.gt.u32 	%p3751, %r9487, %r7630;
	@%p3751 bra 	$L__BB1_2223;
	cvt.u32.u64 	%r7631, %rd1746;
	setp.lt.u32 	%p3752, %r9487, %r7631;
	@%p3752 bra 	$L__BB1_2225;
	cvt.u32.u64 	%r7632, %rd1747;
	setp.gt.u32 	%p3753, %r9486, %r7632;
	@%p3753 bra 	$L__BB1_2223;
	cvt.u32.u64 	%r7633, %rd1747;
	setp.lt.u32 	%p3754, %r9486, %r7633;
	@%p3754 bra 	$L__BB1_2225;
	cvt.u32.u64 	%r7634, %rd1744;
	setp.gt.u32 	%p3755, %r9485, %r7634;
	@%p3755 bra 	$L__BB1_2223;
	cvt.u32.u64 	%r7635, %rd1744;
	setp.lt.u32 	%p3756, %r9485, %r7635;
	@%p3756 bra 	$L__BB1_2225;
	cvt.u32.u64 	%r7636, %rd1748;
	setp.gt.u32 	%p3757, %r9484, %r7636;
	@%p3757 bra 	$L__BB1_2223;
	cvt.u32.u64 	%r7637, %rd1748;
	setp.lt.u32 	%p3758, %r9484, %r7637;
	@%p3758 bra 	$L__BB1_2225;
	cvt.u32.u64 	%r7638, %rd1743;
	setp.gt.u32 	%p3759, %r9483, %r7638;
	@%p3759 bra 	$L__BB1_2223;
	cvt.u32.u64 	%r7639, %rd1743;
	setp.lt.u32 	%p3760, %r9483, %r7639;
	setp.lt.u32 	%p3761, %r9482, %r3000;
	or.pred  	%p3762, %p3760, %p3761;
	@%p3762 bra 	$L__BB1_2225;
$L__BB1_2223:
	cvt.u32.u64 	%r7640, %rd1745;
	cvt.u32.u64 	%r7641, %rd1744;
	cvt.u32.u64 	%r7642, %rd1748;
	cvt.u32.u64 	%r7643, %rd1743;
	cvt.u32.u64 	%r7644, %rd1746;
	cvt.u32.u64 	%r7645, %rd1747;
	setp.lt.u32 	%p3763, %r9482, %r3000;
	selp.s64 	%rd24139, -1, 0, %p3763;
	sub.s32 	%r9482, %r9482, %r3000;
	cvt.u64.u32 	%rd24140, %r9483;
	add.s64 	%rd24141, %rd24139, %rd24140;
	setp.lt.u64 	%p3764, %rd24141, %rd1743;
	selp.s64 	%rd24142, -1, 0, %p3764;
	cvt.u32.u64 	%r7646, %rd24141;
	sub.s32 	%r9483, %r7646, %r7643;
	cvt.u64.u32 	%rd24143, %r9484;
	add.s64 	%rd24144, %rd24142, %rd24143;
	setp.lt.u64 	%p3765, %rd24144, %rd1748;
	selp.s64 	%rd24145, -1, 0, %p3765;
	cvt.u32.u64 	%r7647, %rd24144;
	sub.s32 	%r9484, %r7647, %r7642;
	cvt.u64.u32 	%rd24146, %r9485;
	add.s64 	%rd24147, %rd24145, %rd24146;
	setp.lt.u64 	%p3766, %rd24147, %rd1744;
	selp.s64 	%rd24148, -1, 0, %p3766;
	cvt.u32.u64 	%r7648, %rd24147;
	sub.s32 	%r9485, %r7648, %r7641;
	cvt.u64.u32 	%rd24149, %r9486;
	add.s64 	%rd24150, %rd24148, %rd24149;
	setp.lt.u64 	%p3767, %rd24150, %rd1747;
	selp.s64 	%rd24151, -1, 0, %p3767;
	cvt.u32.u64 	%r7649, %rd24150;
	sub.s32 	%r9486, %r7649, %r7645;
	cvt.u64.u32 	%rd24152, %r9487;
	add.s64 	%rd24153, %rd24151, %rd24152;
	setp.lt.u64 	%p3768, %rd24153, %rd1746;
	selp.s64 	%rd24154, -1, 0, %p3768;
	cvt.u32.u64 	%r7650, %rd24153;
	sub.s32 	%r9487, %r7650, %r7644;
	cvt.u64.u32 	%rd24155, %r9488;
	add.s64 	%rd24156, %rd24154, %rd24155;
	setp.lt.u64 	%p3769, %rd24156, %rd1745;
	selp.s32 	%r7651, -1, 0, %p3769;
	cvt.u32.u64 	%r7652, %rd24156;
	sub.s32 	%r9488, %r7652, %r7640;
	add.s32 	%r7653, %r9489, %r7651;
	sub.s32 	%r9489, %r7653, %r7601;
	bra.uni 	$L__BB1_2225;
$L__BB1_2224:
	setp.lt.u32 	%p3748, %r9489, %r7601;
	@%p3748 bra 	$L__BB1_2225;
	bra.uni 	$L__BB1_2211;
$L__BB1_2225:
	shl.b32 	%r7654, %r9465, 1;
	shr.u32 	%r7655, %r9465, 31;
	cvt.u64.u32 	%rd24157, %r7655;
	mul.wide.u32 	%rd24158, %r9466, 2;
	or.b64  	%rd24159, %rd24158, %rd24157;
	shr.u64 	%rd24160, %rd24158, 32;
	mul.wide.u32 	%rd24161, %r9467, 2;
	or.b64  	%rd24162, %rd24161, %rd24160;
	shr.u64 	%rd24163, %rd24161, 32;
	mul.wide.u32 	%rd24164, %r9468, 2;
	or.b64  	%rd24165, %rd24164, %rd24163;
	shr.u64 	%rd24166, %rd24164, 32;
	mul.wide.u32 	%rd24167, %r9469, 2;
	add.s64 	%rd24168, %rd24167, %rd24166;
	shr.u64 	%rd24169, %rd24168, 32;
	cvt.u64.u32 	%rd1749, %r9470;
	mul.wide.u32 	%rd24170, %r9470, 2;
	add.s64 	%rd24171, %rd24170, %rd24169;
	shr.u64 	%rd24172, %rd24171, 32;
	mul.wide.u32 	%rd24173, %r9471, 2;
	add.s64 	%rd24174, %rd24173, %rd24172;
	shr.u64 	%rd24175, %rd24174, 32;
	mul.wide.u32 	%rd24176, %r9472, 2;
	add.s64 	%rd24177, %rd24176, %rd24175;
	shr.u64 	%rd24178, %rd24177, 32;
	{ .reg .b32 tmp; mov.b64 {tmp, %r7656}, %rd24177; }
	mad.lo.s32 	%r9499, %r7656, 977, %r7654;
	setp.lt.u32 	%p3771, %r9499, %r7654;
	selp.u64 	%rd24179, 1, 0, %p3771;
	and.b64  	%rd24180, %rd24159, 4294967295;
	add.s64 	%rd24181, %rd24180, %rd24179;
	shr.u64 	%rd24182, %rd24181, 32;
	and.b64  	%rd24183, %rd24162, 4294967295;
	add.s64 	%rd24184, %rd24182, %rd24183;
	shr.u64 	%rd24185, %rd24184, 32;
	and.b64  	%rd24186, %rd24165, 4294967295;
	add.s64 	%rd24187, %rd24185, %rd24186;
	shr.u64 	%rd24188, %rd24187, 32;
	and.b64  	%rd24189, %rd24168, 4294967295;
	add.s64 	%rd24190, %rd24188, %rd24189;
	shr.u64 	%rd24191, %rd24190, 32;
	and.b64  	%rd24192, %rd24171, 4294967295;
	add.s64 	%rd24193, %rd24191, %rd24192;
	shr.u64 	%rd24194, %rd24193, 32;
	and.b64  	%rd24195, %rd24174, 4294967295;
	add.s64 	%rd24196, %rd24194, %rd24195;
	shr.u64 	%rd24197, %rd24196, 32;
	and.b64  	%rd24198, %rd24177, 4294967295;
	add.s64 	%rd24199, %rd24197, %rd24198;
	{ .reg .b32 tmp; mov.b64 {tmp, %r7657}, %rd24199; }
	and.b64  	%rd24200, %rd24181, 4294967295;
	add.s64 	%rd29116, %rd24200, %rd24178;
	shr.u64 	%rd24201, %rd29116, 32;
	and.b64  	%rd24202, %rd24184, 4294967295;
	add.s64 	%rd29117, %rd24201, %rd24202;
	shr.u64 	%rd24203, %rd29117, 32;
	and.b64  	%rd24204, %rd24187, 4294967295;
	add.s64 	%rd29118, %rd24203, %rd24204;
	shr.u64 	%rd24205, %rd29118, 32;
	and.b64  	%rd24206, %rd24190, 4294967295;
	add.s64 	%rd29119, %rd24205, %rd24206;
	shr.u64 	%rd24207, %rd29119, 32;
	and.b64  	%rd24208, %rd24193, 4294967295;
	add.s64 	%rd29120, %rd24207, %rd24208;
	shr.u64 	%rd24209, %rd29120, 32;
	and.b64  	%rd24210, %rd24196, 4294967295;
	add.s64 	%rd29121, %rd24209, %rd24210;
	shr.u64 	%rd24211, %rd29121, 32;
	and.b64  	%rd24212, %rd24199, 4294967295;
	add.s64 	%rd29122, %rd24211, %rd24212;
	{ .reg .b32 tmp; mov.b64 {tmp, %r7658}, %rd29122; }
	add.s32 	%r3042, %r7657, %r7658;
	setp.eq.s32 	%p3772, %r3042, 0;
	mov.pred 	%p4593, 0;
	@%p3772 bra 	$L__BB1_2227;
	mad.lo.s32 	%r3043, %r3042, 977, %r9499;
	setp.lt.u32 	%p3773, %r3043, %r9499;
	selp.u64 	%rd24213, 1, 0, %p3773;
	and.b64  	%rd24214, %rd29116, 4294967295;
	cvt.u64.u32 	%rd24215, %r3042;
	add.s64 	%rd24216, %rd24214, %rd24213;
	add.s64 	%rd29116, %rd24216, %rd24215;
	shr.u64 	%rd24217, %rd29116, 32;
	and.b64  	%rd24218, %rd29117, 4294967295;
	add.s64 	%rd29117, %rd24217, %rd24218;
	shr.u64 	%rd24219, %rd29117, 32;
	and.b64  	%rd24220, %rd29118, 4294967295;
	add.s64 	%rd29118, %rd24219, %rd24220;
	shr.u64 	%rd24221, %rd29118, 32;
	and.b64  	%rd24222, %rd29119, 4294967295;
	add.s64 	%rd29119, %rd24221, %rd24222;
	shr.u64 	%rd24223, %rd29119, 32;
	and.b64  	%rd24224, %rd29120, 4294967295;
	add.s64 	%rd29120, %rd24223, %rd24224;
	shr.u64 	%rd24225, %rd29120, 32;
	and.b64  	%rd24226, %rd29121, 4294967295;
	add.s64 	%rd29121, %rd24225, %rd24226;
	shr.u64 	%rd24227, %rd29121, 32;
	and.b64  	%rd24228, %rd29122, 4294967295;
	add.s64 	%rd29122, %rd24227, %rd24228;
	setp.gt.u64 	%p4593, %rd29122, 4294967295;
	mov.u32 	%r9499, %r3043;
$L__BB1_2227:
	ld.const.u32 	%rd1771, [const_p+16];
	ld.const.u32 	%rd1772, [const_p+8];
	ld.const.u32 	%r3045, [const_p];
	cvt.u32.u64 	%r9506, %rd29122;
	ld.const.u32 	%r7659, [const_p+28];
	setp.lt.u32 	%p3774, %r7659, %r9506;
	or.pred  	%p3775, %p4593, %p3774;
	@%p3775 bra 	$L__BB1_2241;
	cvt.u32.u64 	%r9504, %rd29120;
	cvt.u32.u64 	%r9503, %rd29119;
	cvt.u32.u64 	%r9505, %rd29121;
	cvt.u32.u64 	%r9501, %rd29117;
	cvt.u32.u64 	%r9500, %rd29116;
	cvt.u32.u64 	%r9502, %rd29118;
	setp.gt.u32 	%p3776, %r7659, %r9506;
	@%p3776 bra 	$L__BB1_2242;
	cvt.u32.u64 	%r7660, %rd1745;
	cvt.u32.u64 	%r7661, %rd29121;
	setp.lt.u32 	%p3777, %r7660, %r7661;
	@%p3777 bra 	$L__BB1_2241;
	cvt.u32.u64 	%r7662, %rd1745;
	cvt.u32.u64 	%r9505, %rd29121;
	setp.gt.u32 	%p3778, %r7662, %r9505;
	@%p3778 bra 	$L__BB1_2242;
	cvt.u32.u64 	%r7663, %rd1746;
	cvt.u32.u64 	%r7664, %rd29120;
	setp.lt.u32 	%p3779, %r7663, %r7664;
	@%p3779 bra 	$L__BB1_2241;
	cvt.u32.u64 	%r7665, %rd1746;
	cvt.u32.u64 	%r9504, %rd29120;
	setp.gt.u32 	%p3780, %r7665, %r9504;
	@%p3780 bra 	$L__BB1_2242;
	cvt.u32.u64 	%r7666, %rd1771;
	cvt.u32.u64 	%r7667, %rd29119;
	setp.lt.u32 	%p3781, %r7666, %r7667;
	@%p3781 bra 	$L__BB1_2241;
	cvt.u32.u64 	%r7668, %rd1771;
	cvt.u32.u64 	%r9503, %rd29119;
	setp.gt.u32 	%p3782, %r7668, %r9503;
	@%p3782 bra 	$L__BB1_2242;
	cvt.u32.u64 	%r7669, %rd1744;
	cvt.u32.u64 	%r7670, %rd29118;
	setp.lt.u32 	%p3783, %r7669, %r7670;
	@%p3783 bra 	$L__BB1_2241;
	cvt.u32.u64 	%r7671, %rd1744;
	cvt.u32.u64 	%r9502, %rd29118;
	setp.gt.u32 	%p3784, %r7671, %r9502;
	@%p3784 bra 	$L__BB1_2242;
	cvt.u32.u64 	%r7672, %rd1772;
	cvt.u32.u64 	%r7673, %rd29117;
	setp.lt.u32 	%p3785, %r7672, %r7673;
	@%p3785 bra 	$L__BB1_2241;
	cvt.u32.u64 	%r7674, %rd1772;
	cvt.u32.u64 	%r9501, %rd29117;
	setp.gt.u32 	%p3786, %r7674, %r9501;
	@%p3786 bra 	$L__BB1_2242;
	cvt.u32.u64 	%r7675, %rd1743;
	cvt.u32.u64 	%r7676, %rd29116;
	setp.lt.u32 	%p3787, %r7675, %r7676;
	@%p3787 bra 	$L__BB1_2241;
	cvt.u32.u64 	%r7677, %rd1743;
	cvt.u32.u64 	%r9500, %rd29116;
	setp.gt.u32 	%p3788, %r7677, %r9500;
	setp.lt.u32 	%p3789, %r9499, %r3045;
	or.pred  	%p3790, %p3788, %p3789;
	@%p3790 bra 	$L__BB1_2242;
$L__BB1_2241:
	cvt.u32.u64 	%r7678, %rd1744;
	cvt.u32.u64 	%r7679, %rd1772;
	cvt.u32.u64 	%r7680, %rd1743;
	cvt.u32.u64 	%r7681, %rd1745;
	cvt.u32.u64 	%r7682, %rd1746;
	cvt.u32.u64 	%r7683, %rd1771;
	setp.lt.u32 	%p3791, %r9499, %r3045;
	selp.s64 	%rd24230, -1, 0, %p3791;
	sub.s32 	%r9499, %r9499, %r3045;
	and.b64  	%rd24231, %rd29116, 4294967295;
	add.s64 	%rd24232, %rd24231, %rd24230;
	setp.lt.u64 	%p3792, %rd24232, %rd1743;
	selp.s64 	%rd24233, -1, 0, %p3792;
	cvt.u32.u64 	%r7684, %rd24232;
	sub.s32 	%r9500, %r7684, %r7680;
	and.b64  	%rd24234, %rd29117, 4294967295;
	add.s64 	%rd24235, %rd24234, %rd24233;
	setp.lt.u64 	%p3793, %rd24235, %rd1772;
	selp.s64 	%rd24236, -1, 0, %p3793;
	cvt.u32.u64 	%r7685, %rd24235;
	sub.s32 	%r9501, %r7685, %r7679;
	and.b64  	%rd24237, %rd29118, 4294967295;
	add.s64 	%rd24238, %rd24237, %rd24236;
	setp.lt.u64 	%p3794, %rd24238, %rd1744;
	selp.s64 	%rd24239, -1, 0, %p3794;
	cvt.u32.u64 	%r7686, %rd24238;
	sub.s32 	%r9502, %r7686, %r7678;
	and.b64  	%rd24240, %rd29119, 4294967295;
	add.s64 	%rd24241, %rd24240, %rd24239;
	setp.lt.u64 	%p3795, %rd24241, %rd1771;
	selp.s64 	%rd24242, -1, 0, %p3795;
	cvt.u32.u64 	%r7687, %rd24241;
	sub.s32 	%r9503, %r7687, %r7683;
	and.b64  	%rd24243, %rd29120, 4294967295;
	add.s64 	%rd24244, %rd24243, %rd24242;
	setp.lt.u64 	%p3796, %rd24244, %rd1746;
	selp.s64 	%rd24245, -1, 0, %p3796;
	cvt.u32.u64 	%r7688, %rd24244;
	sub.s32 	%r9504, %r7688, %r7682;
	and.b64  	%rd24246, %rd29121, 4294967295;
	add.s64 	%rd24247, %rd24246, %rd24245;
	setp.lt.u64 	%p3797, %rd24247, %rd1745;
	selp.s32 	%r7689, -1, 0, %p3797;
	cvt.u32.u64 	%r7690, %rd24247;
	sub.s32 	%r9505, %r7690, %r7681;
	add.s32 	%r7691, %r9506, %r7689;
	sub.s32 	%r9506, %r7691, %r7659;
$L__BB1_2242:
	setp.gt.u32 	%p3798, %r9506, %r7659;
	@%p3798 bra 	$L__BB1_2255;
	bra.uni 	$L__BB1_2256;
$L__BB1_2243:
	cvt.u32.u64 	%r7692, %rd1745;
	setp.gt.u32 	%p3800, %r9505, %r7692;
	@%p3800 bra 	$L__BB1_2255;
	cvt.u32.u64 	%r7693, %rd1745;
	setp.lt.u32 	%p3801, %r9505, %r7693;
	@%p3801 bra 	$L__BB1_2257;
	cvt.u32.u64 	%r7694, %rd1746;
	setp.gt.u32 	%p3802, %r9504, %r7694;
	@%p3802 bra 	$L__BB1_2255;
	cvt.u32.u64 	%r7695, %rd1746;
	setp.lt.u32 	%p3803, %r9504, %r7695;
	@%p3803 bra 	$L__BB1_2257;
	cvt.u32.u64 	%r7696, %rd1771;
	setp.gt.u32 	%p3804, %r9503, %r7696;
	@%p3804 bra 	$L__BB1_2255;
	cvt.u32.u64 	%r7697, %rd1771;
	setp.lt.u32 	%p3805, %r9503, %r7697;
	@%p3805 bra 	$L__BB1_2257;
	cvt.u32.u64 	%r7698, %rd1744;
	setp.gt.u32 	%p3806, %r9502, %r7698;
	@%p3806 bra 	$L__BB1_2255;
	cvt.u32.u64 	%r7699, %rd1744;
	setp.lt.u32 	%p3807, %r9502, %r7699;
	@%p3807 bra 	$L__BB1_2257;
	cvt.u32.u64 	%r7700, %rd1772;
	setp.gt.u32 	%p3808, %r9501, %r7700;
	@%p3808 bra 	$L__BB1_2255;
	cvt.u32.u64 	%r7701, %rd1772;
	setp.lt.u32 	%p3809, %r9501, %r7701;
	@%p3809 bra 	$L__BB1_2257;
	cvt.u32.u64 	%r7702, %rd1743;
	setp.gt.u32 	%p3810, %r9500, %r7702;
	@%p3810 bra 	$L__BB1_2255;
	cvt.u32.u64 	%r7703, %rd1743;
	setp.lt.u32 	%p3811, %r9500, %r7703;
	setp.lt.u32 	%p3812, %r9499, %r3045;
	or.pred  	%p3813, %p3811, %p3812;
	@%p3813 bra 	$L__BB1_2257;
$L__BB1_2255:
	cvt.u32.u64 	%r7704, %rd1744;
	cvt.u32.u64 	%r7705, %rd1772;
	cvt.u32.u64 	%r7706, %rd1743;
	cvt.u32.u64 	%r7707, %rd1745;
	cvt.u32.u64 	%r7708, %rd1746;
	cvt.u32.u64 	%r7709, %rd1771;
	setp.lt.u32 	%p3814, %r9499, %r3045;
	selp.s64 	%rd24248, -1, 0, %p3814;
	sub.s32 	%r9499, %r9499, %r3045;
	cvt.u64.u32 	%rd24249, %r9500;
	add.s64 	%rd24250, %rd24248, %rd24249;
	setp.lt.u64 	%p3815, %rd24250, %rd1743;
	selp.s64 	%rd24251, -1, 0, %p3815;
	cvt.u32.u64 	%r7710, %rd24250;
	sub.s32 	%r9500, %r7710, %r7706;
	cvt.u64.u32 	%rd24252, %r9501;
	add.s64 	%rd24253, %rd24251, %rd24252;
	setp.lt.u64 	%p3816, %rd24253, %rd1772;
	selp.s64 	%rd24254, -1, 0, %p3816;
	cvt.u32.u64 	%r7711, %rd24253;
	sub.s32 	%r9501, %r7711, %r7705;
	cvt.u64.u32 	%rd24255, %r9502;
	add.s64 	%rd24256, %rd24254, %rd24255;
	setp.lt.u64 	%p3817, %rd24256, %rd1744;
	selp.s64 	%rd24257, -1, 0, %p3817;
	cvt.u32.u64 	%r7712, %rd24256;
	sub.s32 	%r9502, %r7712, %r7704;
	cvt.u64.u32 	%rd24258, %r9503;
	add.s64 	%rd24259, %rd24257, %rd24258;
	setp.lt.u64 	%p3818, %rd24259, %rd1771;
	selp.s64 	%rd24260, -1, 0, %p3818;
	cvt.u32.u64 	%r7713, %rd24259;
	sub.s32 	%r9503, %r7713, %r7709;
	cvt.u64.u32 	%rd24261, %r9504;
	add.s64 	%rd24262, %rd24260, %rd24261;
	setp.lt.u64 	%p3819, %rd24262, %rd1746;
	selp.s64 	%rd24263, -1, 0, %p3819;
	cvt.u32.u64 	%r7714, %rd24262;
	sub.s32 	%r9504, %r7714, %r7708;
	cvt.u64.u32 	%rd24264, %r9505;
	add.s64 	%rd24265, %rd24263, %rd24264;
	setp.lt.u64 	%p3820, %rd24265, %rd1745;
	selp.s32 	%r7715, -1, 0, %p3820;
	cvt.u32.u64 	%r7716, %rd24265;
	sub.s32 	%r9505, %r7716, %r7707;
	add.s32 	%r7717, %r9506, %r7715;
	sub.s32 	%r9506, %r7717, %r7659;
	bra.uni 	$L__BB1_2257;
$L__BB1_2256:
	setp.lt.u32 	%p3799, %r9506, %r7659;
	@%p3799 bra 	$L__BB1_2257;
	bra.uni 	$L__BB1_2243;
$L__BB1_2257:
	setp.gt.u32 	%p3821, %r9489, %r9455;
	@%p3821 bra 	$L__BB1_2258;
	bra.uni 	$L__BB1_2271;
$L__BB1_2258:
	setp.lt.u32 	%p3845, %r9482, %r9448;
	selp.s64 	%rd24308, -1, 0, %p3845;
	cvt.u64.u32 	%rd24309, %r9483;
	add.s64 	%rd29123, %rd24308, %rd24309;
	cvt.u64.u32 	%rd24310, %r9449;
	setp.lt.u64 	%p3846, %rd29123, %rd24310;
	selp.s64 	%rd24311, -1, 0, %p3846;
	cvt.u64.u32 	%rd24312, %r9484;
	add.s64 	%rd29124, %rd24311, %rd24312;
	cvt.u64.u32 	%rd24313, %r9450;
	setp.lt.u64 	%p3847, %rd29124, %rd24313;
	selp.s64 	%rd24314, -1, 0, %p3847;
	cvt.u64.u32 	%rd24315, %r9485;
	add.s64 	%rd29125, %rd24314, %rd24315;
	cvt.u64.u32 	%rd24316, %r9451;
	setp.lt.u64 	%p3848, %rd29125, %rd24316;
	selp.s64 	%rd24317, -1, 0, %p3848;
	cvt.u64.u32 	%rd24318, %r9486;
	add.s64 	%rd29126, %rd24317, %rd24318;
	cvt.u64.u32 	%rd24319, %r9452;
	setp.lt.u64 	%p3849, %rd29126, %rd24319;
	selp.s64 	%rd24320, -1, 0, %p3849;
	cvt.u64.u32 	%rd24321, %r9487;
	add.s64 	%rd29127, %rd24320, %rd24321;
	cvt.u64.u32 	%rd24322, %r9453;
	setp.lt.u64 	%p3850, %rd29127, %rd24322;
	selp.s64 	%rd24323, -1, 0, %p3850;
	cvt.u64.u32 	%rd24324, %r9488;
	add.s64 	%rd29128, %rd24323, %rd24324;
	cvt.u64.u32 	%rd24325, %r9454;
	setp.lt.u64 	%p3851, %rd29128, %rd24325;
	selp.s32 	%r7722, -1, 0, %p3851;
	add.s32 	%r9508, %r9489, %r7722;
	bra.uni 	$L__BB1_2273;
$L__BB1_2259:
	setp.gt.u32 	%p3823, %r9488, %r9454;
	@%p3823 bra 	$L__BB1_2258;
	setp.lt.u32 	%p3824, %r9488, %r9454;
	@%p3824 bra 	$L__BB1_2272;
	setp.gt.u32 	%p3825, %r9487, %r9453;
	@%p3825 bra 	$L__BB1_2258;
	setp.lt.u32 	%p3826, %r9487, %r9453;
	@%p3826 bra 	$L__BB1_2272;
	setp.gt.u32 	%p3827, %r9486, %r9452;
	@%p3827 bra 	$L__BB1_2258;
	setp.lt.u32 	%p3828, %r9486, %r9452;
	@%p3828 bra 	$L__BB1_2272;
	setp.gt.u32 	%p3829, %r9485, %r9451;
	@%p3829 bra 	$L__BB1_2258;
	setp.lt.u32 	%p3830, %r9485, %r9451;
	@%p3830 bra 	$L__BB1_2272;
	setp.gt.u32 	%p3831, %r9484, %r9450;
	@%p3831 bra 	$L__BB1_2258;
	setp.lt.u32 	%p3832, %r9484, %r9450;
	@%p3832 bra 	$L__BB1_2272;
	setp.gt.u32 	%p3833, %r9483, %r9449;
	@%p3833 bra 	$L__BB1_2258;
	setp.lt.u32 	%p3834, %r9483, %r9449;
	setp.lt.u32 	%p3835, %r9482, %r9448;
	or.pred  	%p3836, %p3834, %p3835;
	@%p3836 bra 	$L__BB1_2272;
	bra.uni 	$L__BB1_2258;
$L__BB1_2271:
	setp.ge.u32 	%p3822, %r9489, %r9455;
	@%p3822 bra 	$L__BB1_2259;
$L__BB1_2272:
	add.s32 	%r3122, %r9482, %r3045;
	setp.lt.u32 	%p3837, %r3122, %r9482;
	selp.u64 	%rd24266, 1, 0, %p3837;
	cvt.u64.u32 	%rd24267, %r9483;
	add.s64 	%rd24268, %rd24266, %rd24267;
	add.s64 	%rd24269, %rd24268, %rd1743;
	shr.u64 	%rd24270, %rd24269, 32;
	cvt.u64.u32 	%rd24271, %r9484;
	add.s64 	%rd24272, %rd24270, %rd24271;
	add.s64 	%rd24273, %rd24272, %rd1772;
	shr.u64 	%rd24274, %rd24273, 32;
	cvt.u64.u32 	%rd24275, %r9485;
	add.s64 	%rd24276, %rd24274, %rd24275;
	add.s64 	%rd24277, %rd24276, %rd1744;
	shr.u64 	%rd24278, %rd24277, 32;
	cvt.u64.u32 	%rd24279, %r9486;
	add.s64 	%rd24280, %rd24278, %rd24279;
	add.s64 	%rd24281, %rd24280, %rd1771;
	shr.u64 	%rd24282, %rd24281, 32;
	cvt.u64.u32 	%rd24283, %r9487;
	add.s64 	%rd24284, %rd24282, %rd24283;
	add.s64 	%rd24285, %rd24284, %rd1746;
	shr.u64 	%rd24286, %rd24285, 32;
	cvt.u64.u32 	%rd24287, %r9488;
	add.s64 	%rd24288, %rd24286, %rd24287;
	add.s64 	%rd24289, %rd24288, %rd1745;
	{ .reg .b32 tmp; mov.b64 {tmp, %r7718}, %rd24289; }
	add.s32 	%r7719, %r9489, %r7718;
	add.s32 	%r7720, %r7719, %r7659;
	setp.lt.u32 	%p3838, %r3122, %r9448;
	selp.s64 	%rd24290, -1, 0, %p3838;
	and.b64  	%rd24291, %rd24269, 4294967295;
	add.s64 	%rd29123, %rd24291, %rd24290;
	cvt.u64.u32 	%rd24292, %r9449;
	setp.lt.u64 	%p3839, %rd29123, %rd24292;
	selp.s64 	%rd24293, -1, 0, %p3839;
	and.b64  	%rd24294, %rd24273, 4294967295;
	add.s64 	%rd29124, %rd24294, %rd24293;
	cvt.u64.u32 	%rd24295, %r9450;
	setp.lt.u64 	%p3840, %rd29124, %rd24295;
	selp.s64 	%rd24296, -1, 0, %p3840;
	and.b64  	%rd24297, %rd24277, 4294967295;
	add.s64 	%rd29125, %rd24297, %rd24296;
	cvt.u64.u32 	%rd24298, %r9451;
	setp.lt.u64 	%p3841, %rd29125, %rd24298;
	selp.s64 	%rd24299, -1, 0, %p3841;
	and.b64  	%rd24300, %rd24281, 4294967295;
	add.s64 	%rd29126, %rd24300, %rd24299;
	cvt.u64.u32 	%rd24301, %r9452;
	setp.lt.u64 	%p3842, %rd29126, %rd24301;
	selp.s64 	%rd24302, -1, 0, %p3842;
	and.b64  	%rd24303, %rd24285, 4294967295;
	add.s64 	%rd29127, %rd24303, %rd24302;
	cvt.u64.u32 	%rd24304, %r9453;
	setp.lt.u64 	%p3843, %rd29127, %rd24304;
	selp.s64 	%rd24305, -1, 0, %p3843;
	and.b64  	%rd24306, %rd24289, 4294967295;
	add.s64 	%rd29128, %rd24306, %rd24305;
	cvt.u64.u32 	%rd24307, %r9454;
	setp.lt.u64 	%p3844, %rd29128, %rd24307;
	selp.s32 	%r7721, -1, 0, %p3844;
	add.s32 	%r9508, %r7720, %r7721;
	mov.u32 	%r9482, %r3122;
$L__BB1_2273:
	sub.s32 	%r3127, %r9508, %r9455;
	cvt.u32.u64 	%r7723, %rd29128;
	sub.s32 	%r3128, %r7723, %r9454;
	cvt.u32.u64 	%r7724, %rd29127;
	sub.s32 	%r3129, %r7724, %r9453;
	cvt.u32.u64 	%r7725, %rd29126;
	sub.s32 	%r3130, %r7725, %r9452;
	cvt.u32.u64 	%r7726, %rd29125;
	sub.s32 	%r3131, %r7726, %r9451;
	cvt.u32.u64 	%r7727, %rd29124;
	sub.s32 	%r3132, %r7727, %r9450;
	cvt.u32.u64 	%r7728, %rd29123;
	sub.s32 	%r3133, %r7728, %r9449;
	sub.s32 	%r9509, %r9482, %r9448;
	setp.gt.u32 	%p3852, %r3127, %r9506;
	@%p3852 bra 	$L__BB1_2274;
	bra.uni 	$L__BB1_2287;
$L__BB1_2274:
	setp.lt.u32 	%p3876, %r9509, %r9499;
	selp.s64 	%rd24368, -1, 0, %p3876;
	cvt.u64.u32 	%rd24369, %r3133;
	add.s64 	%rd29129, %rd24368, %rd24369;
	cvt.u64.u32 	%rd24370, %r9500;
	setp.lt.u64 	%p3877, %rd29129, %rd24370;
	selp.s64 	%rd24371, -1, 0, %p3877;
	cvt.u64.u32 	%rd24372, %r3132;
	add.s64 	%rd29130, %rd24371, %rd24372;
	cvt.u64.u32 	%rd24373, %r9501;
	setp.lt.u64 	%p3878, %rd29130, %rd24373;
	selp.s64 	%rd24374, -1, 0, %p3878;
	cvt.u64.u32 	%rd24375, %r3131;
	add.s64 	%rd29131, %rd24374, %rd24375;
	cvt.u64.u32 	%rd24376, %r9502;
	setp.lt.u64 	%p3879, %rd29131, %rd24376;
	selp.s64 	%rd24377, -1, 0, %p3879;
	cvt.u64.u32 	%rd24378, %r3130;
	add.s64 	%rd29132, %rd24377, %rd24378;
	cvt.u64.u32 	%rd24379, %r9503;
	setp.lt.u64 	%p3880, %rd29132, %rd24379;
	selp.s64 	%rd24380, -1, 0, %p3880;
	cvt.u64.u32 	%rd24381, %r3129;
	add.s64 	%rd29133, %rd24380, %rd24381;
	cvt.u64.u32 	%rd24382, %r9504;
	setp.lt.u64 	%p3881, %rd29133, %rd24382;
	selp.s64 	%rd24383, -1, 0, %p3881;
	cvt.u64.u32 	%rd24384, %r3128;
	add.s64 	%rd29134, %rd24383, %rd24384;
	cvt.u64.u32 	%rd24385, %r9505;
	setp.lt.u64 	%p3882, %rd29134, %rd24385;
	selp.s32 	%r7733, -1, 0, %p3882;
	add.s32 	%r9510, %r3127, %r7733;
	bra.uni 	$L__BB1_2289;
$L__BB1_2275:
	setp.gt.u32 	%p3854, %r3128, %r9505;
	@%p3854 bra 	$L__BB1_2274;
	setp.lt.u32 	%p3855, %r3128, %r9505;
	@%p3855 bra 	$L__BB1_2288;
	setp.gt.u32 	%p3856, %r3129, %r9504;
	@%p3856 bra 	$L__BB1_2274;
	setp.lt.u32 	%p3857, %r3129, %r9504;
	@%p3857 bra 	$L__BB1_2288;
	setp.gt.u32 	%p3858, %r3130, %r9503;
	@%p3858 bra 	$L__BB1_2274;
	setp.lt.u32 	%p3859, %r3130, %r9503;
	@%p3859 bra 	$L__BB1_2288;
	setp.gt.u32 	%p3860, %r3131, %r9502;
	@%p3860 bra 	$L__BB1_2274;
	setp.lt.u32 	%p3861, %r3131, %r9502;
	@%p3861 bra 	$L__BB1_2288;
	setp.gt.u32 	%p3862, %r3132, %r9501;
	@%p3862 bra 	$L__BB1_2274;
	setp.lt.u32 	%p3863, %r3132, %r9501;
	@%p3863 bra 	$L__BB1_2288;
	setp.gt.u32 	%p3864, %r3133, %r9500;
	@%p3864 bra 	$L__BB1_2274;
	setp.lt.u32 	%p3865, %r3133, %r9500;
	setp.lt.u32 	%p3866, %r9509, %r9499;
	or.pred  	%p3867, %p3865, %p3866;
	@%p3867 bra 	$L__BB1_2288;
	bra.uni 	$L__BB1_2274;
$L__BB1_2287:
	setp.ge.u32 	%p3853, %r3127, %r9506;
	@%p3853 bra 	$L__BB1_2275;
$L__BB1_2288:
	add.s32 	%r3135, %r9509, %r3045;
	setp.lt.u32 	%p3868, %r3135, %r9509;
	selp.u64 	%rd24326, 1, 0, %p3868;
	cvt.u64.u32 	%rd24327, %r3133;
	add.s64 	%rd24328, %rd24326, %rd24327;
	add.s64 	%rd24329, %rd24328, %rd1743;
	shr.u64 	%rd24330, %rd24329, 32;
	cvt.u64.u32 	%rd24331, %r3132;
	add.s64 	%rd24332, %rd24330, %rd24331;
	add.s64 	%rd24333, %rd24332, %rd1772;
	shr.u64 	%rd24334, %rd24333, 32;
	cvt.u64.u32 	%rd24335, %r3131;
	add.s64 	%rd24336, %rd24334, %rd24335;
	add.s64 	%rd24337, %rd24336, %rd1744;
	shr.u64 	%rd24338, %rd24337, 32;
	cvt.u64.u32 	%rd24339, %r3130;
	add.s64 	%rd24340, %rd24338, %rd24339;
	add.s64 	%rd24341, %rd24340, %rd1771;
	shr.u64 	%rd24342, %rd24341, 32;
	cvt.u64.u32 	%rd24343, %r3129;
	add.s64 	%rd24344, %rd24342, %rd24343;
	add.s64 	%rd24345, %rd24344, %rd1746;
	shr.u64 	%rd24346, %rd24345, 32;
	cvt.u64.u32 	%rd24347, %r3128;
	add.s64 	%rd24348, %rd24346, %rd24347;
	add.s64 	%rd24349, %rd24348, %rd1745;
	{ .reg .b32 tmp; mov.b64 {tmp, %r7729}, %rd24349; }
	add.s32 	%r7730, %r3127, %r7729;
	add.s32 	%r7731, %r7730, %r7659;
	setp.lt.u32 	%p3869, %r3135, %r9499;
	selp.s64 	%rd24350, -1, 0, %p3869;
	and.b64  	%rd24351, %rd24329, 4294967295;
	add.s64 	%rd29129, %rd24351, %rd24350;
	cvt.u64.u32 	%rd24352, %r9500;
	setp.lt.u64 	%p3870, %rd29129, %rd24352;
	selp.s64 	%rd24353, -1, 0, %p3870;
	and.b64  	%rd24354, %rd24333, 4294967295;
	add.s64 	%rd29130, %rd24354, %rd24353;
	cvt.u64.u32 	%rd24355, %r9501;
	setp.lt.u64 	%p3871, %rd29130, %rd24355;
	selp.s64 	%rd24356, -1, 0, %p3871;
	and.b64  	%rd24357, %rd24337, 4294967295;
	add.s64 	%rd29131, %rd24357, %rd24356;
	cvt.u64.u32 	%rd24358, %r9502;
	setp.lt.u64 	%p3872, %rd29131, %rd24358;
	selp.s64 	%rd24359, -1, 0, %p3872;
	and.b64  	%rd24360, %rd24341, 4294967295;
	add.s64 	%rd29132, %rd24360, %rd24359;
	cvt.u64.u32 	%rd24361, %r9503;
	setp.lt.u64 	%p3873, %rd29132, %rd24361;
	selp.s64 	%rd24362, -1, 0, %p3873;
	and.b64  	%rd24363, %rd24345, 4294967295;
	add.s64 	%rd29133, %rd24363, %rd24362;
	cvt.u64.u32 	%rd24364, %r9504;
	setp.lt.u64 	%p3874, %rd29133, %rd24364;
	selp.s64 	%rd24365, -1, 0, %p3874;
	and.b64  	%rd24366, %rd24349, 4294967295;
	add.s64 	%rd29134, %rd24366, %rd24365;
	cvt.u64.u32 	%rd24367, %r9505;
	setp.lt.u64 	%p3875, %rd29134, %rd24367;
	selp.s32 	%r7732, -1, 0, %p3875;
	add.s32 	%r9510, %r7731, %r7732;
	mov.u32 	%r9509, %r3135;
$L__BB1_2289:
	cvt.u64.u32 	%rd1809, %r9468;
	cvt.u64.u32 	%rd1810, %r9469;
	cvt.u64.u32 	%rd1811, %r9466;
	cvt.u64.u32 	%rd1812, %r9467;
	cvt.u64.u32 	%rd1813, %r9471;
	sub.s32 	%r9591, %r9510, %r9506;
	cvt.u32.u64 	%r7734, %rd29134;
	sub.s32 	%r9592, %r7734, %r9505;
	cvt.u32.u64 	%r7735, %rd29133;
	sub.s32 	%r9593, %r7735, %r9504;
	cvt.u32.u64 	%r7736, %rd29132;
	sub.s32 	%r9594, %r7736, %r9503;
	cvt.u32.u64 	%r7737, %rd29131;
	sub.s32 	%r9595, %r7737, %r9502;
	cvt.u32.u64 	%r7738, %rd29130;
	sub.s32 	%r9596, %r7738, %r9501;
	cvt.u32.u64 	%r7739, %rd29129;
	sub.s32 	%r9597, %r7739, %r9500;
	sub.s32 	%r9598, %r9509, %r9499;
	setp.gt.u32 	%p3883, %r9472, %r9591;
	@%p3883 bra 	$L__BB1_2290;
	bra.uni 	$L__BB1_2303;
$L__BB1_2290:
	setp.lt.u32 	%p3907, %r9465, %r9598;
	selp.s64 	%rd24422, -1, 0, %p3907;
	add.s64 	%rd29135, %rd24422, %rd1811;
	cvt.u64.u32 	%rd24423, %r9597;
	setp.lt.u64 	%p3908, %rd29135, %rd24423;
	selp.s64 	%rd24424, -1, 0, %p3908;
	add.s64 	%rd29136, %rd24424, %rd1812;
	cvt.u64.u32 	%rd24425, %r9596;
	setp.lt.u64 	%p3909, %rd29136, %rd24425;
	selp.s64 	%rd24426, -1, 0, %p3909;
	add.s64 	%rd29137, %rd24426, %rd1809;
	cvt.u64.u32 	%rd24427, %r9595;
	setp.lt.u64 	%p3910, %rd29137, %rd24427;
	selp.s64 	%rd24428, -1, 0, %p3910;
	add.s64 	%rd29138, %rd24428, %rd1810;
	cvt.u64.u32 	%rd24429, %r9594;
	setp.lt.u64 	%p3911, %rd29138, %rd24429;
	selp.s64 	%rd24430, -1, 0, %p3911;
	add.s64 	%rd29139, %rd24430, %rd1749;
	cvt.u64.u32 	%rd24431, %r9593;
	setp.lt.u64 	%p3912, %rd29139, %rd24431;
	selp.s64 	%rd24432, -1, 0, %p3912;
	add.s64 	%rd29140, %rd24432, %rd1813;
	cvt.u64.u32 	%rd24433, %r9592;
	setp.lt.u64 	%p3913, %rd29140, %rd24433;
	selp.s32 	%r7744, -1, 0, %p3913;
	add.s32 	%r9512, %r9472, %r7744;
	bra.uni 	$L__BB1_2305;
$L__BB1_2291:
	setp.gt.u32 	%p3885, %r9471, %r9592;
	@%p3885 bra 	$L__BB1_2290;
	setp.lt.u32 	%p3886, %r9471, %r9592;
	@%p3886 bra 	$L__BB1_2304;
	setp.gt.u32 	%p3887, %r9470, %r9593;
	@%p3887 bra 	$L__BB1_2290;
	setp.lt.u32 	%p3888, %r9470, %r9593;
	@%p3888 bra 	$L__BB1_2304;
	setp.gt.u32 	%p3889, %r9469, %r9594;
	@%p3889 bra 	$L__BB1_2290;
	setp.lt.u32 	%p3890, %r9469, %r9594;
	@%p3890 bra 	$L__BB1_2304;
	setp.gt.u32 	%p3891, %r9468, %r9595;
	@%p3891 bra 	$L__BB1_2290;
	setp.lt.u32 	%p3892, %r9468, %r9595;
	@%p3892 bra 	$L__BB1_2304;
	setp.gt.u32 	%p3893, %r9467, %r9596;
	@%p3893 bra 	$L__BB1_2290;
	setp.lt.u32 	%p3894, %r9467, %r9596;
	@%p3894 bra 	$L__BB1_2304;
	setp.gt.u32 	%p3895, %r9466, %r9597;
	@%p3895 bra 	$L__BB1_2290;
	setp.lt.u32 	%p3896, %r9466, %r9597;
	setp.lt.u32 	%p3897, %r9465, %r9598;
	or.pred  	%p3898, %p3896, %p3897;
	@%p3898 bra 	$L__BB1_2304;
	bra.uni 	$L__BB1_2290;
$L__BB1_2303:
	setp.ge.u32 	%p3884, %r9472, %r9591;
	@%p3884 bra 	$L__BB1_2291;
$L__BB1_2304:
	add.s32 	%r3148, %r9465, %r3045;
	setp.lt.u32 	%p3899, %r3148, %r9465;
	selp.u64 	%rd24386, 1, 0, %p3899;
	add.s64 	%rd24387, %rd24386, %rd1811;
	add.s64 	%rd24388, %rd24387, %rd1743;
	shr.u64 	%rd24389, %rd24388, 32;
	add.s64 	%rd24390, %rd24389, %rd1812;
	add.s64 	%rd24391, %rd24390, %rd1772;
	shr.u64 	%rd24392, %rd24391, 32;
	add.s64 	%rd24393, %rd24392, %rd1809;
	add.s64 	%rd24394, %rd24393, %rd1744;
	shr.u64 	%rd24395, %rd24394, 32;
	add.s64 	%rd24396, %rd24395, %rd1810;
	add.s64 	%rd24397, %rd24396, %rd1771;
	shr.u64 	%rd24398, %rd24397, 32;
	add.s64 	%rd24399, %rd24398, %rd1749;
	add.s64 	%rd24400, %rd24399, %rd1746;
	shr.u64 	%rd24401, %rd24400, 32;
	add.s64 	%rd24402, %rd24401, %rd1813;
	add.s64 	%rd24403, %rd24402, %rd1745;
	{ .reg .b32 tmp; mov.b64 {tmp, %r7740}, %rd24403; }
	add.s32 	%r7741, %r9472, %r7740;
	add.s32 	%r7742, %r7741, %r7659;
	setp.lt.u32 	%p3900, %r3148, %r9598;
	selp.s64 	%rd24404, -1, 0, %p3900;
	and.b64  	%rd24405, %rd24388, 4294967295;
	add.s64 	%rd29135, %rd24405, %rd24404;
	cvt.u64.u32 	%rd24406, %r9597;
	setp.lt.u64 	%p3901, %rd29135, %rd24406;
	selp.s64 	%rd24407, -1, 0, %p3901;
	and.b64  	%rd24408, %rd24391, 4294967295;
	add.s64 	%rd29136, %rd24408, %rd24407;
	cvt.u64.u32 	%rd24409, %r9596;
	setp.lt.u64 	%p3902, %rd29136, %rd24409;
	selp.s64 	%rd24410, -1, 0, %p3902;
	and.b64  	%rd24411, %rd24394, 4294967295;
	add.s64 	%rd29137, %rd24411, %rd24410;
	cvt.u64.u32 	%rd24412, %r9595;
	setp.lt.u64 	%p3903, %rd29137, %rd24412;
	selp.s64 	%rd24413, -1, 0, %p3903;
	and.b64  	%rd24414, %rd24397, 4294967295;
	add.s64 	%rd29138, %rd24414, %rd24413;
	cvt.u64.u32 	%rd24415, %r9594;
	setp.lt.u64 	%p3904, %rd29138, %rd24415;
	selp.s64 	%rd24416, -1, 0, %p3904;
	and.b64  	%rd24417, %rd24400, 4294967295;
	add.s64 	%rd29139, %rd24417, %rd24416;
	cvt.u64.u32 	%rd24418, %r9593;
	setp.lt.u64 	%p3905, %rd29139, %rd24418;
	selp.s64 	%rd24419, -1, 0, %p3905;
	and.b64  	%rd24420, %rd24403, 4294967295;
	add.s64 	%rd29140, %rd24420, %rd24419;
	cvt.u64.u32 	%rd24421, %r9592;
	setp.lt.u64 	%p3906, %rd29140, %rd24421;
	selp.s32 	%r7743, -1, 0, %p3906;
	add.s32 	%r9512, %r7742, %r7743;
	mov.u32 	%r9465, %r3148;
$L__BB1_2305:
	sub.s32 	%r7745, %r9512, %r9591;
	cvt.u32.u64 	%r7746, %rd29140;
	sub.s32 	%r7747, %r7746, %r9592;
	cvt.u32.u64 	%r7748, %rd29139;
	sub.s32 	%r7749, %r7748, %r9593;
	cvt.u32.u64 	%r7750, %rd29138;
	sub.s32 	%r7751, %r7750, %r9594;
	cvt.u32.u64 	%r7752, %rd29137;
	sub.s32 	%r7753, %r7752, %r9595;
	cvt.u32.u64 	%r7754, %rd29136;
	sub.s32 	%r7755, %r7754, %r9596;
	cvt.u32.u64 	%r7756, %rd29135;
	sub.s32 	%r7757, %r7756, %r9597;
	sub.s32 	%r7758, %r9465, %r9598;
	mul.wide.u32 	%rd24434, %r7758, %r2860;
	cvt.u32.u64 	%r7759, %rd24434;
	shr.u64 	%rd24435, %rd24434, 32;
	mul.wide.u32 	%rd24436, %r7757, %r2860;
	add.s64 	%rd24437, %rd24435, %rd24436;
	shr.u64 	%rd24438, %rd24437, 32;
	mul.wide.u32 	%rd24439, %r7755, %r2860;
	add.s64 	%rd24440, %rd24438, %rd24439;
	shr.u64 	%rd24441, %rd24440, 32;
	mul.wide.u32 	%rd24442, %r7753, %r2860;
	add.s64 	%rd24443, %rd24441, %rd24442;
	shr.u64 	%rd24444, %rd24443, 32;
	mul.wide.u32 	%rd24445, %r7751, %r2860;
	add.s64 	%rd24446, %rd24444, %rd24445;
	shr.u64 	%rd24447, %rd24446, 32;
	mul.wide.u32 	%rd24448, %r7749, %r2860;
	add.s64 	%rd24449, %rd24447, %rd24448;
	shr.u64 	%rd24450, %rd24449, 32;
	mul.wide.u32 	%rd24451, %r7747, %r2860;
	add.s64 	%rd24452, %rd24450, %rd24451;
	shr.u64 	%rd24453, %rd24452, 32;
	mul.wide.u32 	%rd24454, %r7745, %r2860;
	add.s64 	%rd24455, %rd24453, %rd24454;
	shr.u64 	%rd24456, %rd24455, 32;
	and.b64  	%rd24457, %rd24437, 4294967295;
	mul.wide.u32 	%rd24458, %r7758, %r2859;
	add.s64 	%rd24459, %rd24458, %rd24457;
	shr.u64 	%rd24460, %rd24459, 32;
	and.b64  	%rd24461, %rd24440, 4294967295;
	mul.wide.u32 	%rd24462, %r7757, %r2859;
	add.s64 	%rd24463, %rd24460, %rd24461;
	add.s64 	%rd24464, %rd24463, %rd24462;
	shr.u64 	%rd24465, %rd24464, 32;
	and.b64  	%rd24466, %rd24443, 4294967295;
	mul.wide.u32 	%rd24467, %r7755, %r2859;
	add.s64 	%rd24468, %rd24465, %rd24466;
	add.s64 	%rd24469, %rd24468, %rd24467;
	shr.u64 	%rd24470, %rd24469, 32;
	and.b64  	%rd24471, %rd24446, 4294967295;
	mul.wide.u32 	%rd24472, %r7753, %r2859;
	add.s64 	%rd24473, %rd24470, %rd24471;
	add.s64 	%rd24474, %rd24473, %rd24472;
	shr.u64 	%rd24475, %rd24474, 32;
	and.b64  	%rd24476, %rd24449, 4294967295;
	mul.wide.u32 	%rd24477, %r7751, %r2859;
	add.s64 	%rd24478, %rd24475, %rd24476;
	add.s64 	%rd24479, %rd24478, %rd24477;
	shr.u64 	%rd24480, %rd24479, 32;
	and.b64  	%rd24481, %rd24452, 4294967295;
	mul.wide.u32 	%rd24482, %r7749, %r2859;
	add.s64 	%rd24483, %rd24480, %rd24481;
	add.s64 	%rd24484, %rd24483, %rd24482;
	shr.u64 	%rd24485, %rd24484, 32;
	and.b64  	%rd24486, %rd24455, 4294967295;
	mul.wide.u32 	%rd24487, %r7747, %r2859;
	add.s64 	%rd24488, %rd24485, %rd24486;
	add.s64 	%rd24489, %rd24488, %rd24487;
	shr.u64 	%rd24490, %rd24489, 32;
	mul.wide.u32 	%rd24491, %r7745, %r2859;
	add.s64 	%rd24492, %rd24490, %rd24456;
	add.s64 	%rd24493, %rd24492, %rd24491;
	shr.u64 	%rd24494, %rd24493, 32;
	and.b64  	%rd24495, %rd24464, 4294967295;
	mul.wide.u32 	%rd24496, %r7758, %r2858;
	add.s64 	%rd24497, %rd24496, %rd24495;
	shr.u64 	%rd24498, %rd24497, 32;
	and.b64  	%rd24499, %rd24469, 4294967295;
	mul.wide.u32 	%rd24500, %r7757, %r2858;
	add.s64 	%rd24501, %rd24498, %rd24499;
	add.s64 	%rd24502, %rd24501, %rd24500;
	shr.u64 	%rd24503, %rd24502, 32;
	and.b64  	%rd24504, %rd24474, 4294967295;
	mul.wide.u32 	%rd24505, %r7755, %r2858;
	add.s64 	%rd24506, %rd24503, %rd24504;
	add.s64 	%rd24507, %rd24506, %rd24505;
	shr.u64 	%rd24508, %rd24507, 32;
	and.b64  	%rd24509, %rd24479, 4294967295;
	mul.wide.u32 	%rd24510, %r7753, %r2858;
	add.s64 	%rd24511, %rd24508, %rd24509;
	add.s64 	%rd24512, %rd24511, %rd24510;
	shr.u64 	%rd24513, %rd24512, 32;
	and.b64  	%rd24514, %rd24484, 4294967295;
	mul.wide.u32 	%rd24515, %r7751, %r2858;
	add.s64 	%rd24516, %rd24513, %rd24514;
	add.s64 	%rd24517, %rd24516, %rd24515;
	shr.u64 	%rd24518, %rd24517, 32;
	and.b64  	%rd24519, %rd24489, 4294967295;
	mul.wide.u32 	%rd24520, %r7749, %r2858;
	add.s64 	%rd24521, %rd24518, %rd24519;
	add.s64 	%rd24522, %rd24521, %rd24520;
	shr.u64 	%rd24523, %rd24522, 32;
	and.b64  	%rd24524, %rd24493, 4294967295;
	mul.wide.u32 	%rd24525, %r7747, %r2858;
	add.s64 	%rd24526, %rd24523, %rd24524;
	add.s64 	%rd24527, %rd24526, %rd24525;
	shr.u64 	%rd24528, %rd24527, 32;
	mul.wide.u32 	%rd24529, %r7745, %r2858;
	add.s64 	%rd24530, %rd24528, %rd24494;
	add.s64 	%rd24531, %rd24530, %rd24529;
	shr.u64 	%rd24532, %rd24531, 32;
	and.b64  	%rd24533, %rd24502, 4294967295;
	mul.wide.u32 	%rd24534, %r7758, %r2857;
	add.s64 	%rd24535, %rd24534, %rd24533;
	shr.u64 	%rd24536, %rd24535, 32;
	and.b64  	%rd24537, %rd24507, 4294967295;
	mul.wide.u32 	%rd24538, %r7757, %r2857;
	add.s64 	%rd24539, %rd24536, %rd24537;
	add.s64 	%rd24540, %rd24539, %rd24538;
	shr.u64 	%rd24541, %rd24540, 32;
	and.b64  	%rd24542, %rd24512, 4294967295;
	mul.wide.u32 	%rd24543, %r7755, %r2857;
	add.s64 	%rd24544, %rd24541, %rd24542;
	add.s64 	%rd24545, %rd24544, %rd24543;
	shr.u64 	%rd24546, %rd24545, 32;
	and.b64  	%rd24547, %rd24517, 4294967295;
	mul.wide.u32 	%rd24548, %r7753, %r2857;
	add.s64 	%rd24549, %rd24546, %rd24547;
	add.s64 	%rd24550, %rd24549, %rd24548;
	shr.u64 	%rd24551, %rd24550, 32;
	and.b64  	%rd24552, %rd24522, 4294967295;
	mul.wide.u32 	%rd24553, %r7751, %r2857;
	add.s64 	%rd24554, %rd24551, %rd24552;
	add.s64 	%rd24555, %rd24554, %rd24553;
	shr.u64 	%rd24556, %rd24555, 32;
	and.b64  	%rd24557, %rd24527, 4294967295;
	mul.wide.u32 	%rd24558, %r7749, %r2857;
	add.s64 	%rd24559, %rd24556, %rd24557;
	add.s64 	%rd24560, %rd24559, %rd24558;
	shr.u64 	%rd24561, %rd24560, 32;
	and.b64  	%rd24562, %rd24531, 4294967295;
	mul.wide.u32 	%rd24563, %r7747, %r2857;
	add.s64 	%rd24564, %rd24561, %rd24562;
	add.s64 	%rd24565, %rd24564, %rd24563;
	shr.u64 	%rd24566, %rd24565, 32;
	mul.wide.u32 	%rd24567, %r7745, %r2857;
	add.s64 	%rd24568, %rd24566, %rd24532;
	add.s64 	%rd24569, %rd24568, %rd24567;
	shr.u64 	%rd24570, %rd24569, 32;
	and.b64  	%rd24571, %rd24540, 4294967295;
	mul.wide.u32 	%rd24572, %r7758, %r2856;
	add.s64 	%rd24573, %rd24572, %rd24571;
	shr.u64 	%rd24574, %rd24573, 32;
	and.b64  	%rd24575, %rd24545, 4294967295;
	mul.wide.u32 	%rd24576, %r7757, %r2856;
	add.s64 	%rd24577, %rd24574, %rd24575;
	add.s64 	%rd24578, %rd24577, %rd24576;
	shr.u64 	%rd24579, %rd24578, 32;
	and.b64  	%rd24580, %rd24550, 4294967295;
	mul.wide.u32 	%rd24581, %r7755, %r2856;
	add.s64 	%rd24582, %rd24579, %rd24580;
	add.s64 	%rd24583, %rd24582, %rd24581;
	shr.u64 	%rd24584, %rd24583, 32;
	and.b64  	%rd24585, %rd24555, 4294967295;
	mul.wide.u32 	%rd24586, %r7753, %r2856;
	add.s64 	%rd24587, %rd24584, %rd24585;
	add.s64 	%rd24588, %rd24587, %rd24586;
	shr.u64 	%rd24589, %rd24588, 32;
	and.b64  	%rd24590, %rd24560, 4294967295;
	mul.wide.u32 	%rd24591, %r7751, %r2856;
	add.s64 	%rd24592, %rd24589, %rd24590;
	add.s64 	%rd24593, %rd24592, %rd24591;
	shr.u64 	%rd24594, %rd24593, 32;
	and.b64  	%rd24595, %rd24565, 4294967295;
	mul.wide.u32 	%rd24596, %r7749, %r2856;
	add.s64 	%rd24597, %rd24594, %rd24595;
	add.s64 	%rd24598, %rd24597, %rd24596;
	shr.u64 	%rd24599, %rd24598, 32;
	and.b64  	%rd24600, %rd24569, 4294967295;
	mul.wide.u32 	%rd24601, %r7747, %r2856;
	add.s64 	%rd24602, %rd24599, %rd24600;
	add.s64 	%rd24603, %rd24602, %rd24601;
	shr.u64 	%rd24604, %rd24603, 32;
	mul.wide.u32 	%rd24605, %r7745, %r2856;
	add.s64 	%rd24606, %rd24604, %rd24570;
	add.s64 	%rd24607, %rd24606, %rd24605;
	shr.u64 	%rd24608, %rd24607, 32;
	and.b64  	%rd24609, %rd24578, 4294967295;
	mul.wide.u32 	%rd24610, %r7758, %r2855;
	add.s64 	%rd24611, %rd24610, %rd24609;
	shr.u64 	%rd24612, %rd24611, 32;
	and.b64  	%rd24613, %rd24583, 4294967295;
	mul.wide.u32 	%rd24614, %r7757, %r2855;
	add.s64 	%rd24615, %rd24612, %rd24613;
	add.s64 	%rd24616, %rd24615, %rd24614;
	shr.u64 	%rd24617, %rd24616, 32;
	and.b64  	%rd24618, %rd24588, 4294967295;
	mul.wide.u32 	%rd24619, %r7755, %r2855;
	add.s64 	%rd24620, %rd24617, %rd24618;
	add.s64 	%rd24621, %rd24620, %rd24619;
	shr.u64 	%rd24622, %rd24621, 32;
	and.b64  	%rd24623, %rd24593, 4294967295;
	mul.wide.u32 	%rd24624, %r7753, %r2855;
	add.s64 	%rd24625, %rd24622, %rd24623;
	add.s64 	%rd24626, %rd24625, %rd24624;
	shr.u64 	%rd24627, %rd24626, 32;
	and.b64  	%rd24628, %rd24598, 4294967295;
	mul.wide.u32 	%rd24629, %r7751, %r2855;
	add.s64 	%rd24630, %rd24627, %rd24628;
	add.s64 	%rd24631, %rd24630, %rd24629;
	shr.u64 	%rd24632, %rd24631, 32;
	and.b64  	%rd24633, %rd24603, 4294967295;
	mul.wide.u32 	%rd24634, %r7749, %r2855;
	add.s64 	%rd24635, %rd24632, %rd24633;
	add.s64 	%rd24636, %rd24635, %rd24634;
	shr.u64 	%rd24637, %rd24636, 32;
	and.b64  	%rd24638, %rd24607, 4294967295;
	mul.wide.u32 	%rd24639, %r7747, %r2855;
	add.s64 	%rd24640, %rd24637, %rd24638;
	add.s64 	%rd24641, %rd24640, %rd24639;
	shr.u64 	%rd24642, %rd24641, 32;
	mul.wide.u32 	%rd24643, %r7745, %r2855;
	add.s64 	%rd24644, %rd24642, %rd24608;
	add.s64 	%rd24645, %rd24644, %rd24643;
	shr.u64 	%rd24646, %rd24645, 32;
	and.b64  	%rd24647, %rd24616, 4294967295;
	mul.wide.u32 	%rd24648, %r7758, %r2854;
	add.s64 	%rd24649, %rd24648, %rd24647;
	shr.u64 	%rd24650, %rd24649, 32;
	and.b64  	%rd24651, %rd24621, 4294967295;
	mul.wide.u32 	%rd24652, %r7757, %r2854;
	add.s64 	%rd24653, %rd24650, %rd24651;
	add.s64 	%rd24654, %rd24653, %rd24652;
	shr.u64 	%rd24655, %rd24654, 32;
	and.b64  	%rd24656, %rd24626, 4294967295;
	mul.wide.u32 	%rd24657, %r7755, %r2854;
	add.s64 	%rd24658, %rd24655, %rd24656;
	add.s64 	%rd24659, %rd24658, %rd24657;
	shr.u64 	%rd24660, %rd24659, 32;
	and.b64  	%rd24661, %rd24631, 4294967295;
	mul.wide.u32 	%rd24662, %r7753, %r2854;
	add.s64 	%rd24663, %rd24660, %rd24661;
	add.s64 	%rd24664, %rd24663, %rd24662;
	shr.u64 	%rd24665, %rd24664, 32;
	and.b64  	%rd24666, %rd24636, 4294967295;
	mul.wide.u32 	%rd24667, %r7751, %r2854;
	add.s64 	%rd24668, %rd24665, %rd24666;
	add.s64 	%rd24669, %rd24668, %rd24667;
	shr.u64 	%rd24670, %rd24669, 32;
	and.b64  	%rd24671, %rd24641, 4294967295;
	mul.wide.u32 	%rd24672, %r7749, %r2854;
	add.s64 	%rd24673, %rd24670, %rd24671;
	add.s64 	%rd24674, %rd24673, %rd24672;
	shr.u64 	%rd24675, %rd24674, 32;
	and.b64  	%rd24676, %rd24645, 4294967295;
	mul.wide.u32 	%rd24677, %r7747, %r2854;
	add.s64 	%rd24678, %rd24675, %rd24676;
	add.s64 	%rd24679, %rd24678, %rd24677;
	shr.u64 	%rd24680, %rd24679, 32;
	mul.wide.u32 	%rd24681, %r7745, %r2854;
	add.s64 	%rd24682, %rd24680, %rd24646;
	add.s64 	%rd24683, %rd24682, %rd24681;
	shr.u64 	%rd24684, %rd24683, 32;
	and.b64  	%rd24685, %rd24654, 4294967295;
	mul.wide.u32 	%rd24686, %r7758, %r2853;
	add.s64 	%rd24687, %rd24686, %rd24685;
	shr.u64 	%rd24688, %rd24687, 32;
	and.b64  	%rd24689, %rd24659, 4294967295;
	mul.wide.u32 	%rd24690, %r7757, %r2853;
	add.s64 	%rd24691, %rd24688, %rd24689;
	add.s64 	%rd24692, %rd24691, %rd24690;
	shr.u64 	%rd24693, %rd24692, 32;
	and.b64  	%rd24694, %rd24664, 4294967295;
	mul.wide.u32 	%rd24695, %r7755, %r2853;
	add.s64 	%rd24696, %rd24693, %rd24694;
	add.s64 	%rd24697, %rd24696, %rd24695;
	shr.u64 	%rd24698, %rd24697, 32;
	and.b64  	%rd24699, %rd24669, 4294967295;
	mul.wide.u32 	%rd24700, %r7753, %r2853;
	add.s64 	%rd24701, %rd24698, %rd24699;
	add.s64 	%rd24702, %rd24701, %rd24700;
	shr.u64 	%rd24703, %rd24702, 32;
	and.b64  	%rd24704, %rd24674, 4294967295;
	mul.wide.u32 	%rd24705, %r7751, %r2853;
	add.s64 	%rd24706, %rd24703, %rd24704;
	add.s64 	%rd24707, %rd24706, %rd24705;
	shr.u64 	%rd24708, %rd24707, 32;
	and.b64  	%rd24709, %rd24679, 4294967295;
	mul.wide.u32 	%rd24710, %r7749, %r2853;
	add.s64 	%rd24711, %rd24708, %rd24709;
	add.s64 	%rd24712, %rd24711, %rd24710;
	shr.u64 	%rd24713, %rd24712, 32;
	and.b64  	%rd24714, %rd24683, 4294967295;
	mul.wide.u32 	%rd24715, %r7747, %r2853;
	add.s64 	%rd24716, %rd24713, %rd24714;
	add.s64 	%rd24717, %rd24716, %rd24715;
	shr.u64 	%rd24718, %rd24717, 32;
	mul.wide.u32 	%rd24719, %r7745, %r2853;
	add.s64 	%rd24720, %rd24718, %rd24684;
	add.s64 	%rd24721, %rd24720, %rd24719;
	shr.u64 	%rd24722, %rd24721, 32;
	{ .reg .b32 tmp; mov.b64 {tmp, %r7760}, %rd24721; }
	and.b64  	%rd24723, %rd24692, 4294967295;
	mul.lo.s64 	%rd24724, %rd24723, 977;
	cvt.u32.u64 	%r7761, %rd24724;
	shr.u64 	%rd24725, %rd24724, 32;
	and.b64  	%rd24726, %rd24697, 4294967295;
	mad.lo.s64 	%rd24727, %rd24726, 977, %rd24725;
	shr.u64 	%rd24728, %rd24727, 32;
	and.b64  	%rd24729, %rd24702, 4294967295;
	mad.lo.s64 	%rd24730, %rd24729, 977, %rd24728;
	shr.u64 	%rd24731, %rd24730, 32;
	and.b64  	%rd24732, %rd24707, 4294967295;
	mad.lo.s64 	%rd24733, %rd24732, 977, %rd24731;
	shr.u64 	%rd24734, %rd24733, 32;
	and.b64  	%rd24735, %rd24712, 4294967295;
	mad.lo.s64 	%rd24736, %rd24735, 977, %rd24734;
	shr.u64 	%rd24737, %rd24736, 32;
	and.b64  	%rd24738, %rd24717, 4294967295;
	mad.lo.s64 	%rd24739, %rd24738, 977, %rd24737;
	shr.u64 	%rd24740, %rd24739, 32;
	and.b64  	%rd24741, %rd24721, 4294967295;
	mad.lo.s64 	%rd24742, %rd24741, 977, %rd24740;
	shr.u64 	%rd24743, %rd24742, 32;
	mad.lo.s64 	%rd24744, %rd24722, 977, %rd24743;
	{ .reg .b32 tmp; mov.b64 {tmp, %r7762}, %rd24744; }
	add.s32 	%r9522, %r7759, %r7761;
	setp.lt.u32 	%p3915, %r9522, %r7759;
	selp.u64 	%rd24745, 1, 0, %p3915;
	and.b64  	%rd24746, %rd24459, 4294967295;
	and.b64  	%rd24747, %rd24727, 4294967295;
	add.s64 	%rd24748, %rd24746, %rd24745;
	add.s64 	%rd24749, %rd24748, %rd24747;
	shr.u64 	%rd24750, %rd24749, 32;
	and.b64  	%rd24751, %rd24497, 4294967295;
	and.b64  	%rd24752, %rd24730, 4294967295;
	add.s64 	%rd24753, %rd24750, %rd24751;
	add.s64 	%rd24754, %rd24753, %rd24752;
	shr.u64 	%rd24755, %rd24754, 32;
	and.b64  	%rd24756, %rd24535, 4294967295;
	and.b64  	%rd24757, %rd24733, 4294967295;
	add.s64 	%rd24758, %rd24755, %rd24756;
	add.s64 	%rd24759, %rd24758, %rd24757;
	shr.u64 	%rd24760, %rd24759, 32;
	and.b64  	%rd24761, %rd24573, 4294967295;
	and.b64  	%rd24762, %rd24736, 4294967295;
	add.s64 	%rd24763, %rd24760, %rd24761;
	add.s64 	%rd24764, %rd24763, %rd24762;
	shr.u64 	%rd24765, %rd24764, 32;
	and.b64  	%rd24766, %rd24611, 4294967295;
	and.b64  	%rd24767, %rd24739, 4294967295;
	add.s64 	%rd24768, %rd24765, %rd24766;
	add.s64 	%rd24769, %rd24768, %rd24767;
	shr.u64 	%rd24770, %rd24769, 32;
	and.b64  	%rd24771, %rd24649, 4294967295;
	and.b64  	%rd24772, %rd24742, 4294967295;
	add.s64 	%rd24773, %rd24770, %rd24771;
	add.s64 	%rd24774, %rd24773, %rd24772;
	shr.u64 	%rd24775, %rd24774, 32;
	and.b64  	%rd24776, %rd24687, 4294967295;
	and.b64  	%rd24777, %rd24744, 4294967295;
	add.s64 	%rd24778, %rd24775, %rd24776;
	add.s64 	%rd24779, %rd24778, %rd24777;
	{ .reg .b32 tmp; mov.b64 {tmp, %r7763}, %rd24779; }
	add.s32 	%r7764, %r7763, %r7762;
	and.b64  	%rd24780, %rd24749, 4294967295;
	add.s64 	%rd29141, %rd24780, %rd24723;
	shr.u64 	%rd24781, %rd29141, 32;
	and.b64  	%rd24782, %rd24754, 4294967295;
	add.s64 	%rd24783, %rd24781, %rd24782;
	add.s64 	%rd29142, %rd24783, %rd24726;
	shr.u64 	%rd24784, %rd29142, 32;
	and.b64  	%rd24785, %rd24759, 4294967295;
	add.s64 	%rd24786, %rd24784, %rd24785;
	add.s64 	%rd29143, %rd24786, %rd24729;
	shr.u64 	%rd24787, %rd29143, 32;
	and.b64  	%rd24788, %rd24764, 4294967295;
	add.s64 	%rd24789, %rd24787, %rd24788;
	add.s64 	%rd29144, %rd24789, %rd24732;
	shr.u64 	%rd24790, %rd29144, 32;
	and.b64  	%rd24791, %rd24769, 4294967295;
	add.s64 	%rd24792, %rd24790, %rd24791;
	add.s64 	%rd29145, %rd24792, %rd24735;
	shr.u64 	%rd24793, %rd29145, 32;
	and.b64  	%rd24794, %rd24774, 4294967295;
	add.s64 	%rd24795, %rd24793, %rd24794;
	add.s64 	%rd29146, %rd24795, %rd24738;
	shr.u64 	%rd24796, %rd29146, 32;
	and.b64  	%rd24797, %rd24779, 4294967295;
	add.s64 	%rd24798, %rd24796, %rd24797;
	add.s64 	%rd29147, %rd24798, %rd24741;
	{ .reg .b32 tmp; mov.b64 {tmp, %r7765}, %rd29147; }
	add.s32 	%r7766, %r7764, %r7765;
	add.s32 	%r3154, %r7766, %r7760;
	setp.eq.s32 	%p3916, %r3154, 0;
	mov.pred 	%p4594, 0;
	@%p3916 bra 	$L__BB1_2307;
	cvt.u64.u32 	%rd24799, %r3154;
	mul.wide.u32 	%rd24800, %r3154, 977;
	cvt.u32.u64 	%r7767, %rd24800;
	shr.u64 	%rd24801, %rd24800, 32;
	add.s64 	%rd24802, %rd24801, %rd24799;
	shr.u64 	%rd24803, %rd24802, 32;
	add.s32 	%r3155, %r9522, %r7767;
	setp.lt.u32 	%p3917, %r3155, %r9522;
	selp.u64 	%rd24804, 1, 0, %p3917;
	and.b64  	%rd24805, %rd29141, 4294967295;
	and.b64  	%rd24806, %rd24802, 4294967295;
	add.s64 	%rd24807, %rd24805, %rd24804;
	add.s64 	%rd29141, %rd24807, %rd24806;
	shr.u64 	%rd24808, %rd29141, 32;
	and.b64  	%rd24809, %rd29142, 4294967295;
	add.s64 	%rd24810, %rd24808, %rd24809;
	add.s64 	%rd29142, %rd24810, %rd24803;
	shr.u64 	%rd24811, %rd29142, 32;
	and.b64  	%rd24812, %rd29143, 4294967295;
	add.s64 	%rd29143, %rd24811, %rd24812;
	shr.u64 	%rd24813, %rd29143, 32;
	and.b64  	%rd24814, %rd29144, 4294967295;
	add.s64 	%rd29144, %rd24813, %rd24814;
	shr.u64 	%rd24815, %rd29144, 32;
	and.b64  	%rd24816, %rd29145, 4294967295;
	add.s64 	%rd29145, %rd24815, %rd24816;
	shr.u64 	%rd24817, %rd29145, 32;
	and.b64  	%rd24818, %rd29146, 4294967295;
	add.s64 	%rd29146, %rd24817, %rd24818;
	shr.u64 	%rd24819, %rd29146, 32;
	and.b64  	%rd24820, %rd29147, 4294967295;
	add.s64 	%rd29147, %rd24819, %rd24820;
	setp.gt.u64 	%p4594, %rd29147, 4294967295;
	mov.u32 	%r9522, %r3155;
$L__BB1_2307:
	ld.const.u32 	%rd1853, [const_p+24];
	ld.const.u32 	%rd1854, [const_p+20];
	ld.const.u32 	%rd1855, [const_p+16];
	ld.const.u32 	%rd1856, [const_p+8];
	ld.const.u32 	%r3157, [const_p];
	cvt.u32.u64 	%r9529, %rd29147;
	cvt.u32.u64 	%r9528, %rd29146;
	cvt.u32.u64 	%r9527, %rd29145;
	cvt.u32.u64 	%r9526, %rd29144;
	cvt.u32.u64 	%r9525, %rd29143;
	cvt.u32.u64 	%r9524, %rd29142;
	cvt.u32.u64 	%r9523, %rd29141;
	ld.const.u32 	%r7768, [const_p+28];
	setp.lt.u32 	%p3918, %r7768, %r9529;
	or.pred  	%p3919, %p4594, %p3918;
	@%p3919 bra 	$L__BB1_2321;
	setp.gt.u32 	%p3920, %r7768, %r9529;
	@%p3920 bra 	$L__BB1_2322;
	cvt.u32.u64 	%r7769, %rd1853;
	setp.lt.u32 	%p3921, %r7769, %r9528;
	@%p3921 bra 	$L__BB1_2321;
	cvt.u32.u64 	%r7770, %rd1853;
	setp.gt.u32 	%p3922, %r7770, %r9528;
	@%p3922 bra 	$L__BB1_2322;
	cvt.u32.u64 	%r7771, %rd1854;
	setp.lt.u32 	%p3923, %r7771, %r9527;
	@%p3923 bra 	$L__BB1_2321;
	cvt.u32.u64 	%r7772, %rd1854;
	setp.gt.u32 	%p3924, %r7772, %r9527;
	@%p3924 bra 	$L__BB1_2322;
	cvt.u32.u64 	%r7773, %rd1855;
	setp.lt.u32 	%p3925, %r7773, %r9526;
	@%p3925 bra 	$L__BB1_2321;
	cvt.u32.u64 	%r7774, %rd1855;
	setp.gt.u32 	%p3926, %r7774, %r9526;
	@%p3926 bra 	$L__BB1_2322;
	cvt.u32.u64 	%r7775, %rd1744;
	setp.lt.u32 	%p3927, %r7775, %r9525;
	@%p3927 bra 	$L__BB1_2321;
	cvt.u32.u64 	%r7776, %rd1744;
	setp.gt.u32 	%p3928, %r7776, %r9525;
	@%p3928 bra 	$L__BB1_2322;
	cvt.u32.u64 	%r7777, %rd1856;
	setp.lt.u32 	%p3929, %r7777, %r9524;
	@%p3929 bra 	$L__BB1_2321;
	cvt.u32.u64 	%r7778, %rd1856;
	setp.gt.u32 	%p3930, %r7778, %r9524;
	@%p3930 bra 	$L__BB1_2322;
	cvt.u32.u64 	%r7779, %rd1743;
	setp.lt.u32 	%p3931, %r7779, %r9523;
	@%p3931 bra 	$L__BB1_2321;
	cvt.u32.u64 	%r7780, %rd1743;
	setp.gt.u32 	%p3932, %r7780, %r9523;
	setp.lt.u32 	%p3933, %r9522, %r3157;
	or.pred  	%p3934, %p3932, %p3933;
	@%p3934 bra 	$L__BB1_2322;
$L__BB1_2321:
	cvt.u32.u64 	%r7781, %rd1744;
	cvt.u32.u64 	%r7782, %rd1856;
	cvt.u32.u64 	%r7783, %rd1743;
	cvt.u32.u64 	%r7784, %rd1853;
	cvt.u32.u64 	%r7785, %rd1854;
	cvt.u32.u64 	%r7786, %rd1855;
	setp.lt.u32 	%p3935, %r9522, %r3157;
	selp.s64 	%rd24822, -1, 0, %p3935;
	sub.s32 	%r9522, %r9522, %r3157;
	and.b64  	%rd24823, %rd29141, 4294967295;
	add.s64 	%rd24824, %rd24823, %rd24822;
	setp.lt.u64 	%p3936, %rd24824, %rd1743;
	selp.s64 	%rd24825, -1, 0, %p3936;
	cvt.u32.u64 	%r7787, %rd24824;
	sub.s32 	%r9523, %r7787, %r7783;
	and.b64  	%rd24826, %rd29142, 4294967295;
	add.s64 	%rd24827, %rd24826, %rd24825;
	setp.lt.u64 	%p3937, %rd24827, %rd1856;
	selp.s64 	%rd24828, -1, 0, %p3937;
	cvt.u32.u64 	%r7788, %rd24827;
	sub.s32 	%r9524, %r7788, %r7782;
	and.b64  	%rd24829, %rd29143, 4294967295;
	add.s64 	%rd24830, %rd24829, %rd24828;
	setp.lt.u64 	%p3938, %rd24830, %rd1744;
	selp.s64 	%rd24831, -1, 0, %p3938;
	cvt.u32.u64 	%r7789, %rd24830;
	sub.s32 	%r9525, %r7789, %r7781;
	and.b64  	%rd24832, %rd29144, 4294967295;
	add.s64 	%rd24833, %rd24832, %rd24831;
	setp.lt.u64 	%p3939, %rd24833, %rd1855;
	selp.s64 	%rd24834, -1, 0, %p3939;
	cvt.u32.u64 	%r7790, %rd24833;
	sub.s32 	%r9526, %r7790, %r7786;
	and.b64  	%rd24835, %rd29145, 4294967295;
	add.s64 	%rd24836, %rd24835, %rd24834;
	setp.lt.u64 	%p3940, %rd24836, %rd1854;
	selp.s64 	%rd24837, -1, 0, %p3940;
	cvt.u32.u64 	%r7791, %rd24836;
	sub.s32 	%r9527, %r7791, %r7785;
	and.b64  	%rd24838, %rd29146, 4294967295;
	add.s64 	%rd24839, %rd24838, %rd24837;
	setp.lt.u64 	%p3941, %rd24839, %rd1853;
	selp.s32 	%r7792, -1, 0, %p3941;
	cvt.u32.u64 	%r7793, %rd24839;
	sub.s32 	%r9528, %r7793, %r7784;
	add.s32 	%r7794, %r9529, %r7792;
	sub.s32 	%r9529, %r7794, %r7768;
$L__BB1_2322:
	setp.gt.u32 	%p3942, %r9529, %r7768;
	@%p3942 bra 	$L__BB1_2335;
	bra.uni 	$L__BB1_2336;
$L__BB1_2323:
	cvt.u32.u64 	%r7795, %rd1853;
	setp.gt.u32 	%p3944, %r9528, %r7795;
	@%p3944 bra 	$L__BB1_2335;
	cvt.u32.u64 	%r7796, %rd1853;
	setp.lt.u32 	%p3945, %r9528, %r7796;
	@%p3945 bra 	$L__BB1_2337;
	cvt.u32.u64 	%r7797, %rd1854;
	setp.gt.u32 	%p3946, %r9527, %r7797;
	@%p3946 bra 	$L__BB1_2335;
	cvt.u32.u64 	%r7798, %rd1854;
	setp.lt.u32 	%p3947, %r9527, %r7798;
	@%p3947 bra 	$L__BB1_2337;
	cvt.u32.u64 	%r7799, %rd1855;
	setp.gt.u32 	%p3948, %r9526, %r7799;
	@%p3948 bra 	$L__BB1_2335;
	cvt.u32.u64 	%r7800, %rd1855;
	setp.lt.u32 	%p3949, %r9526, %r7800;
	@%p3949 bra 	$L__BB1_2337;
	cvt.u32.u64 	%r7801, %rd1744;
	setp.gt.u32 	%p3950, %r9525, %r7801;
	@%p3950 bra 	$L__BB1_2335;
	cvt.u32.u64 	%r7802, %rd1744;
	setp.lt.u32 	%p3951, %r9525, %r7802;
	@%p3951 bra 	$L__BB1_2337;
	cvt.u32.u64 	%r7803, %rd1856;
	setp.gt.u32 	%p3952, %r9524, %r7803;
	@%p3952 bra 	$L__BB1_2335;
	cvt.u32.u64 	%r7804, %rd1856;
	setp.lt.u32 	%p3953, %r9524, %r7804;
	@%p3953 bra 	$L__BB1_2337;
	cvt.u32.u64 	%r7805, %rd1743;
	setp.gt.u32 	%p3954, %r9523, %r7805;
	@%p3954 bra 	$L__BB1_2335;
	cvt.u32.u64 	%r7806, %rd1743;
	setp.lt.u32 	%p3955, %r9523, %r7806;
	setp.lt.u32 	%p3956, %r9522, %r3157;
	or.pred  	%p3957, %p3955, %p3956;
	@%p3957 bra 	$L__BB1_2337;
$L__BB1_2335:
	cvt.u32.u64 	%r7807, %rd1744;
	cvt.u32.u64 	%r7808, %rd1856;
	cvt.u32.u64 	%r7809, %rd1743;
	cvt.u32.u64 	%r7810, %rd1853;
	cvt.u32.u64 	%r7811, %rd1854;
	cvt.u32.u64 	%r7812, %rd1855;
	setp.lt.u32 	%p3958, %r9522, %r3157;
	selp.s64 	%rd24840, -1, 0, %p3958;
	sub.s32 	%r9522, %r9522, %r3157;
	cvt.u64.u32 	%rd24841, %r9523;
	add.s64 	%rd24842, %rd24840, %rd24841;
	setp.lt.u64 	%p3959, %rd24842, %rd1743;
	selp.s64 	%rd24843, -1, 0, %p3959;
	cvt.u32.u64 	%r7813, %rd24842;
	sub.s32 	%r9523, %r7813, %r7809;
	cvt.u64.u32 	%rd24844, %r9524;
	add.s64 	%rd24845, %rd24843, %rd24844;
	setp.lt.u64 	%p3960, %rd24845, %rd1856;
	selp.s64 	%rd24846, -1, 0, %p3960;
	cvt.u32.u64 	%r7814, %rd24845;
	sub.s32 	%r9524, %r7814, %r7808;
	cvt.u64.u32 	%rd24847, %r9525;
	add.s64 	%rd24848, %rd24846, %rd24847;
	setp.lt.u64 	%p3961, %rd24848, %rd1744;
	selp.s64 	%rd24849, -1, 0, %p3961;
	cvt.u32.u64 	%r7815, %rd24848;
	sub.s32 	%r9525, %r7815, %r7807;
	cvt.u64.u32 	%rd24850, %r9526;
	add.s64 	%rd24851, %rd24849, %rd24850;
	setp.lt.u64 	%p3962, %rd24851, %rd1855;
	selp.s64 	%rd24852, -1, 0, %p3962;
	cvt.u32.u64 	%r7816, %rd24851;
	sub.s32 	%r9526, %r7816, %r7812;
	cvt.u64.u32 	%rd24853, %r9527;
	add.s64 	%rd24854, %rd24852, %rd24853;
	setp.lt.u64 	%p3963, %rd24854, %rd1854;
	selp.s64 	%rd24855, -1, 0, %p3963;
	cvt.u32.u64 	%r7817, %rd24854;
	sub.s32 	%r9527, %r7817, %r7811;
	cvt.u64.u32 	%rd24856, %r9528;
	add.s64 	%rd24857, %rd24855, %rd24856;
	setp.lt.u64 	%p3964, %rd24857, %rd1853;
	selp.s32 	%r7818, -1, 0, %p3964;
	cvt.u32.u64 	%r7819, %rd24857;
	sub.s32 	%r9528, %r7819, %r7810;
	add.s32 	%r7820, %r9529, %r7818;
	sub.s32 	%r9529, %r7820, %r7768;
	bra.uni 	$L__BB1_2337;
$L__BB1_2336:
	setp.lt.u32 	%p3943, %r9529, %r7768;
	@%p3943 bra 	$L__BB1_2337;
	bra.uni 	$L__BB1_2323;
$L__BB1_2337:
	mul.wide.u32 	%rd24858, %r9448, %r9191;
	cvt.u32.u64 	%r7821, %rd24858;
	shr.u64 	%rd24859, %rd24858, 32;
	mul.wide.u32 	%rd24860, %r9449, %r9191;
	add.s64 	%rd24861, %rd24859, %rd24860;
	shr.u64 	%rd24862, %rd24861, 32;
	mul.wide.u32 	%rd24863, %r9450, %r9191;
	add.s64 	%rd24864, %rd24862, %rd24863;
	shr.u64 	%rd24865, %rd24864, 32;
	mul.wide.u32 	%rd24866, %r9451, %r9191;
	add.s64 	%rd24867, %rd24865, %rd24866;
	shr.u64 	%rd24868, %rd24867, 32;
	mul.wide.u32 	%rd24869, %r9452, %r9191;
	add.s64 	%rd24870, %rd24868, %rd24869;
	shr.u64 	%rd24871, %rd24870, 32;
	mul.wide.u32 	%rd24872, %r9453, %r9191;
	add.s64 	%rd24873, %rd24871, %rd24872;
	shr.u64 	%rd24874, %rd24873, 32;
	mul.wide.u32 	%rd24875, %r9454, %r9191;
	add.s64 	%rd24876, %rd24874, %rd24875;
	shr.u64 	%rd24877, %rd24876, 32;
	mul.wide.u32 	%rd24878, %r9455, %r9191;
	add.s64 	%rd24879, %rd24877, %rd24878;
	shr.u64 	%rd24880, %rd24879, 32;
	and.b64  	%rd24881, %rd24861, 4294967295;
	mul.wide.u32 	%rd24882, %r9448, %r9192;
	add.s64 	%rd24883, %rd24882, %rd24881;
	shr.u64 	%rd24884, %rd24883, 32;
	and.b64  	%rd24885, %rd24864, 4294967295;
	mul.wide.u32 	%rd24886, %r9449, %r9192;
	add.s64 	%rd24887, %rd24884, %rd24885;
	add.s64 	%rd24888, %rd24887, %rd24886;
	shr.u64 	%rd24889, %rd24888, 32;
	and.b64  	%rd24890, %rd24867, 4294967295;
	mul.wide.u32 	%rd24891, %r9450, %r9192;
	add.s64 	%rd24892, %rd24889, %rd24890;
	add.s64 	%rd24893, %rd24892, %rd24891;
	shr.u64 	%rd24894, %rd24893, 32;
	and.b64  	%rd24895, %rd24870, 4294967295;
	mul.wide.u32 	%rd24896, %r9451, %r9192;
	add.s64 	%rd24897, %rd24894, %rd24895;
	add.s64 	%rd24898, %rd24897, %rd24896;
	shr.u64 	%rd24899, %rd24898, 32;
	and.b64  	%rd24900, %rd24873, 4294967295;
	mul.wide.u32 	%rd24901, %r9452, %r9192;
	add.s64 	%rd24902, %rd24899, %rd24900;
	add.s64 	%rd24903, %rd24902, %rd24901;
	shr.u64 	%rd24904, %rd24903, 32;
	and.b64  	%rd24905, %rd24876, 4294967295;
	mul.wide.u32 	%rd24906, %r9453, %r9192;
	add.s64 	%rd24907, %rd24904, %rd24905;
	add.s64 	%rd24908, %rd24907, %rd24906;
	shr.u64 	%rd24909, %rd24908, 32;
	and.b64  	%rd24910, %rd24879, 4294967295;
	mul.wide.u32 	%rd24911, %r9454, %r9192;
	add.s64 	%rd24912, %rd24909, %rd24910;
	add.s64 	%rd24913, %rd24912, %rd24911;
	shr.u64 	%rd24914, %rd24913, 32;
	mul.wide.u32 	%rd24915, %r9455, %r9192;
	add.s64 	%rd24916, %rd24914, %rd24880;
	add.s64 	%rd24917, %rd24916, %rd24915;
	shr.u64 	%rd24918, %rd24917, 32;
	and.b64  	%rd24919, %rd24888, 4294967295;
	mul.wide.u32 	%rd24920, %r9448, %r9193;
	add.s64 	%rd24921, %rd24920, %rd24919;
	shr.u64 	%rd24922, %rd24921, 32;
	and.b64  	%rd24923, %rd24893, 4294967295;
	mul.wide.u32 	%rd24924, %r9449, %r9193;
	add.s64 	%rd24925, %rd24922, %rd24923;
	add.s64 	%rd24926, %rd24925, %rd24924;
	shr.u64 	%rd24927, %rd24926, 32;
	and.b64  	%rd24928, %rd24898, 4294967295;
	mul.wide.u32 	%rd24929, %r9450, %r9193;
	add.s64 	%rd24930, %rd24927, %rd24928;
	add.s64 	%rd24931, %rd24930, %rd24929;
	shr.u64 	%rd24932, %rd24931, 32;
	and.b64  	%rd24933, %rd24903, 4294967295;
	mul.wide.u32 	%rd24934, %r9451, %r9193;
	add.s64 	%rd24935, %rd24932, %rd24933;
	add.s64 	%rd24936, %rd24935, %rd24934;
	shr.u64 	%rd24937, %rd24936, 32;
	and.b64  	%rd24938, %rd24908, 4294967295;
	mul.wide.u32 	%rd24939, %r9452, %r9193;
	add.s64 	%rd24940, %rd24937, %rd24938;
	add.s64 	%rd24941, %rd24940, %rd24939;
	shr.u64 	%rd24942, %rd24941, 32;
	and.b64  	%rd24943, %rd24913, 4294967295;
	mul.wide.u32 	%rd24944, %r9453, %r9193;
	add.s64 	%rd24945, %rd24942, %rd24943;
	add.s64 	%rd24946, %rd24945, %rd24944;
	shr.u64 	%rd24947, %rd24946, 32;
	and.b64  	%rd24948, %rd24917, 4294967295;
	mul.wide.u32 	%rd24949, %r9454, %r9193;
	add.s64 	%rd24950, %rd24947, %rd24948;
	add.s64 	%rd24951, %rd24950, %rd24949;
	shr.u64 	%rd24952, %rd24951, 32;
	mul.wide.u32 	%rd24953, %r9455, %r9193;
	add.s64 	%rd24954, %rd24952, %rd24918;
	add.s64 	%rd24955, %rd24954, %rd24953;
	shr.u64 	%rd24956, %rd24955, 32;
	and.b64  	%rd24957, %rd24926, 4294967295;
	mul.wide.u32 	%rd24958, %r9448, %r9194;
	add.s64 	%rd24959, %rd24958, %rd24957;
	shr.u64 	%rd24960, %rd24959, 32;
	and.b64  	%rd24961, %rd24931, 4294967295;
	mul.wide.u32 	%rd24962, %r9449, %r9194;
	add.s64 	%rd24963, %rd24960, %rd24961;
	add.s64 	%rd24964, %rd24963, %rd24962;
	shr.u64 	%rd24965, %rd24964, 32;
	and.b64  	%rd24966, %rd24936, 4294967295;
	mul.wide.u32 	%rd24967, %r9450, %r9194;
	add.s64 	%rd24968, %rd24965, %rd24966;
	add.s64 	%rd24969, %rd24968, %rd24967;
	shr.u64 	%rd24970, %rd24969, 32;
	and.b64  	%rd24971, %rd24941, 4294967295;
	mul.wide.u32 	%rd24972, %r9451, %r9194;
	add.s64 	%rd24973, %rd24970, %rd24971;
	add.s64 	%rd24974, %rd24973, %rd24972;
	shr.u64 	%rd24975, %rd24974, 32;
	and.b64  	%rd24976, %rd24946, 4294967295;
	mul.wide.u32 	%rd24977, %r9452, %r9194;
	add.s64 	%rd24978, %rd24975, %rd24976;
	add.s64 	%rd24979, %rd24978, %rd24977;
	shr.u64 	%rd24980, %rd24979, 32;
	and.b64  	%rd24981, %rd24951, 4294967295;
	mul.wide.u32 	%rd24982, %r9453, %r9194;
	add.s64 	%rd24983, %rd24980, %rd24981;
	add.s64 	%rd24984, %rd24983, %rd24982;
	shr.u64 	%rd24985, %rd24984, 32;
	and.b64  	%rd24986, %rd24955, 4294967295;
	mul.wide.u32 	%rd24987, %r9454, %r9194;
	add.s64 	%rd24988, %rd24985, %rd24986;
	add.s64 	%rd24989, %rd24988, %rd24987;
	shr.u64 	%rd24990, %rd24989, 32;
	mul.wide.u32 	%rd24991, %r9455, %r9194;
	add.s64 	%rd24992, %rd24990, %rd24956;
	add.s64 	%rd24993, %rd24992, %rd24991;
	shr.u64 	%rd24994, %rd24993, 32;
	and.b64  	%rd24995, %rd24964, 4294967295;
	mul.wide.u32 	%rd24996, %r9448, %r9195;
	add.s64 	%rd24997, %rd24996, %rd24995;
	shr.u64 	%rd24998, %rd24997, 32;
	and.b64  	%rd24999, %rd24969, 4294967295;
	mul.wide.u32 	%rd25000, %r9449, %r9195;
	add.s64 	%rd25001, %rd24998, %rd24999;
	add.s64 	%rd25002, %rd25001, %rd25000;
	shr.u64 	%rd25003, %rd25002, 32;
	and.b64  	%rd25004, %rd24974, 4294967295;
	mul.wide.u32 	%rd25005, %r9450, %r9195;
	add.s64 	%rd25006, %rd25003, %rd25004;
	add.s64 	%rd25007, %rd25006, %rd25005;
	shr.u64 	%rd25008, %rd25007, 32;
	and.b64  	%rd25009, %rd24979, 4294967295;
	mul.wide.u32 	%rd25010, %r9451, %r9195;
	add.s64 	%rd25011, %rd25008, %rd25009;
	add.s64 	%rd25012, %rd25011, %rd25010;
	shr.u64 	%rd25013, %rd25012, 32;
	and.b64  	%rd25014, %rd24984, 4294967295;
	mul.wide.u32 	%rd25015, %r9452, %r9195;
	add.s64 	%rd25016, %rd25013, %rd25014;
	add.s64 	%rd25017, %rd25016, %rd25015;
	shr.u64 	%rd25018, %rd25017, 32;
	and.b64  	%rd25019, %rd24989, 4294967295;
	mul.wide.u32 	%rd25020, %r9453, %r9195;
	add.s64 	%rd25021, %rd25018, %rd25019;
	add.s64 	%rd25022, %rd25021, %rd25020;
	shr.u64 	%rd25023, %rd25022, 32;
	and.b64  	%rd25024, %rd24993, 4294967295;
	mul.wide.u32 	%rd25025, %r9454, %r9195;
	add.s64 	%rd25026, %rd25023, %rd25024;
	add.s64 	%rd25027, %rd25026, %rd25025;
	shr.u64 	%rd25028, %rd25027, 32;
	mul.wide.u32 	%rd25029, %r9455, %r9195;
	add.s64 	%rd25030, %rd25028, %rd24994;
	add.s64 	%rd25031, %rd25030, %rd25029;
	shr.u64 	%rd25032, %rd25031, 32;
	and.b64  	%rd25033, %rd25002, 4294967295;
	mul.wide.u32 	%rd25034, %r9448, %r9196;
	add.s64 	%rd25035, %rd25034, %rd25033;
	shr.u64 	%rd25036, %rd25035, 32;
	and.b64  	%rd25037, %rd25007, 4294967295;
	mul.wide.u32 	%rd25038, %r9449, %r9196;
	add.s64 	%rd25039, %rd25036, %rd25037;
	add.s64 	%rd25040, %rd25039, %rd25038;
	shr.u64 	%rd25041, %rd25040, 32;
	and.b64  	%rd25042, %rd25012, 4294967295;
	mul.wide.u32 	%rd25043, %r9450, %r9196;
	add.s64 	%rd25044, %rd25041, %rd25042;
	add.s64 	%rd25045, %rd25044, %rd25043;
	shr.u64 	%rd25046, %rd25045, 32;
	and.b64  	%rd25047, %rd25017, 4294967295;
	mul.wide.u32 	%rd25048, %r9451, %r9196;
	add.s64 	%rd25049, %rd25046, %rd25047;
	add.s64 	%rd25050, %rd25049, %rd25048;
	shr.u64 	%rd25051, %rd25050, 32;
	and.b64  	%rd25052, %rd25022, 4294967295;
	mul.wide.u32 	%rd25053, %r9452, %r9196;
	add.s64 	%rd25054, %rd25051, %rd25052;
	add.s64 	%rd25055, %rd25054, %rd25053;
	shr.u64 	%rd25056, %rd25055, 32;
	and.b64  	%rd25057, %rd25027, 4294967295;
	mul.wide.u32 	%rd25058, %r9453, %r9196;
	add.s64 	%rd25059, %rd25056, %rd25057;
	add.s64 	%rd25060, %rd25059, %rd25058;
	shr.u64 	%rd25061, %rd25060, 32;
	and.b64  	%rd25062, %rd25031, 4294967295;
	mul.wide.u32 	%rd25063, %r9454, %r9196;
	add.s64 	%rd25064, %rd25061, %rd25062;
	add.s64 	%rd25065, %rd25064, %rd25063;
	shr.u64 	%rd25066, %rd25065, 32;
	mul.wide.u32 	%rd25067, %r9455, %r9196;
	add.s64 	%rd25068, %rd25066, %rd25032;
	add.s64 	%rd25069, %rd25068, %rd25067;
	shr.u64 	%rd25070, %rd25069, 32;
	and.b64  	%rd25071, %rd25040, 4294967295;
	mul.wide.u32 	%rd25072, %r9448, %r9197;
	add.s64 	%rd25073, %rd25072, %rd25071;
	shr.u64 	%rd25074, %rd25073, 32;
	and.b64  	%rd25075, %rd25045, 4294967295;
	mul.wide.u32 	%rd25076, %r9449, %r9197;
	add.s64 	%rd25077, %rd25074, %rd25075;
	add.s64 	%rd25078, %rd25077, %rd25076;
	shr.u64 	%rd25079, %rd25078, 32;
	and.b64  	%rd25080, %rd25050, 4294967295;
	mul.wide.u32 	%rd25081, %r9450, %r9197;
	add.s64 	%rd25082, %rd25079, %rd25080;
	add.s64 	%rd25083, %rd25082, %rd25081;
	shr.u64 	%rd25084, %rd25083, 32;
	and.b64  	%rd25085, %rd25055, 4294967295;
	mul.wide.u32 	%rd25086, %r9451, %r9197;
	add.s64 	%rd25087, %rd25084, %rd25085;
	add.s64 	%rd25088, %rd25087, %rd25086;
	shr.u64 	%rd25089, %rd25088, 32;
	and.b64  	%rd25090, %rd25060, 4294967295;
	mul.wide.u32 	%rd25091, %r9452, %r9197;
	add.s64 	%rd25092, %rd25089, %rd25090;
	add.s64 	%rd25093, %rd25092, %rd25091;
	shr.u64 	%rd25094, %rd25093, 32;
	and.b64  	%rd25095, %rd25065, 4294967295;
	mul.wide.u32 	%rd25096, %r9453, %r9197;
	add.s64 	%rd25097, %rd25094, %rd25095;
	add.s64 	%rd25098, %rd25097, %rd25096;
	shr.u64 	%rd25099, %rd25098, 32;
	and.b64  	%rd25100, %rd25069, 4294967295;
	mul.wide.u32 	%rd25101, %r9454, %r9197;
	add.s64 	%rd25102, %rd25099, %rd25100;
	add.s64 	%rd25103, %rd25102, %rd25101;
	shr.u64 	%rd25104, %rd25103, 32;
	mul.wide.u32 	%rd25105, %r9455, %r9197;
	add.s64 	%rd25106, %rd25104, %rd25070;
	add.s64 	%rd25107, %rd25106, %rd25105;
	shr.u64 	%rd25108, %rd25107, 32;
	and.b64  	%rd25109, %rd25078, 4294967295;
	mul.wide.u32 	%rd25110, %r9448, %r9198;
	add.s64 	%rd25111, %rd25110, %rd25109;
	shr.u64 	%rd25112, %rd25111, 32;
	and.b64  	%rd25113, %rd25083, 4294967295;
	mul.wide.u32 	%rd25114, %r9449, %r9198;
	add.s64 	%rd25115, %rd25112, %rd25113;
	add.s64 	%rd25116, %rd25115, %rd25114;
	shr.u64 	%rd25117, %rd25116, 32;
	and.b64  	%rd25118, %rd25088, 4294967295;
	mul.wide.u32 	%rd25119, %r9450, %r9198;
	add.s64 	%rd25120, %rd25117, %rd25118;
	add.s64 	%rd25121, %rd25120, %rd25119;
	shr.u64 	%rd25122, %rd25121, 32;
	and.b64  	%rd25123, %rd25093, 4294967295;
	mul.wide.u32 	%rd25124, %r9451, %r9198;
	add.s64 	%rd25125, %rd25122, %rd25123;
	add.s64 	%rd25126, %rd25125, %rd25124;
	shr.u64 	%rd25127, %rd25126, 32;
	and.b64  	%rd25128, %rd25098, 4294967295;
	mul.wide.u32 	%rd25129, %r9452, %r9198;
	add.s64 	%rd25130, %rd25127, %rd25128;
	add.s64 	%rd25131, %rd25130, %rd25129;
	shr.u64 	%rd25132, %rd25131, 32;
	and.b64  	%rd25133, %rd25103, 4294967295;
	mul.wide.u32 	%rd25134, %r9453, %r9198;
	add.s64 	%rd25135, %rd25132, %rd25133;
	add.s64 	%rd25136, %rd25135, %rd25134;
	shr.u64 	%rd25137, %rd25136, 32;
	and.b64  	%rd25138, %rd25107, 4294967295;
	mul.wide.u32 	%rd25139, %r9454, %r9198;
	add.s64 	%rd25140, %rd25137, %rd25138;
	add.s64 	%rd25141, %rd25140, %rd25139;
	shr.u64 	%rd25142, %rd25141, 32;
	mul.wide.u32 	%rd25143, %r9455, %r9198;
	add.s64 	%rd25144, %rd25142, %rd25108;
	add.s64 	%rd25145, %rd25144, %rd25143;
	shr.u64 	%rd25146, %rd25145, 32;
	{ .reg .b32 tmp; mov.b64 {tmp, %r7822}, %rd25145; }
	and.b64  	%rd25147, %rd25116, 4294967295;
	mul.lo.s64 	%rd25148, %rd25147, 977;
	cvt.u32.u64 	%r7823, %rd25148;
	shr.u64 	%rd25149, %rd25148, 32;
	and.b64  	%rd25150, %rd25121, 4294967295;
	mad.lo.s64 	%rd25151, %rd25150, 977, %rd25149;
	shr.u64 	%rd25152, %rd25151, 32;
	and.b64  	%rd25153, %rd25126, 4294967295;
	mad.lo.s64 	%rd25154, %rd25153, 977, %rd25152;
	shr.u64 	%rd25155, %rd25154, 32;
	and.b64  	%rd25156, %rd25131, 4294967295;
	mad.lo.s64 	%rd25157, %rd25156, 977, %rd25155;
	shr.u64 	%rd25158, %rd25157, 32;
	and.b64  	%rd25159, %rd25136, 4294967295;
	mad.lo.s64 	%rd25160, %rd25159, 977, %rd25158;
	shr.u64 	%rd25161, %rd25160, 32;
	and.b64  	%rd25162, %rd25141, 4294967295;
	mad.lo.s64 	%rd25163, %rd25162, 977, %rd25161;
	shr.u64 	%rd25164, %rd25163, 32;
	and.b64  	%rd25165, %rd25145, 4294967295;
	mad.lo.s64 	%rd25166, %rd25165, 977, %rd25164;
	shr.u64 	%rd25167, %rd25166, 32;
	mad.lo.s64 	%rd25168, %rd25146, 977, %rd25167;
	{ .reg .b32 tmp; mov.b64 {tmp, %r7824}, %rd25168; }
	add.s32 	%r9539, %r7821, %r7823;
	setp.lt.u32 	%p3966, %r9539, %r7821;
	selp.u64 	%rd25169, 1, 0, %p3966;
	and.b64  	%rd25170, %rd24883, 4294967295;
	and.b64  	%rd25171, %rd25151, 4294967295;
	add.s64 	%rd25172, %rd25170, %rd25169;
	add.s64 	%rd25173, %rd25172, %rd25171;
	shr.u64 	%rd25174, %rd25173, 32;
	and.b64  	%rd25175, %rd24921, 4294967295;
	and.b64  	%rd25176, %rd25154, 4294967295;
	add.s64 	%rd25177, %rd25174, %rd25175;
	add.s64 	%rd25178, %rd25177, %rd25176;
	shr.u64 	%rd25179, %rd25178, 32;
	and.b64  	%rd25180, %rd24959, 4294967295;
	and.b64  	%rd25181, %rd25157, 4294967295;
	add.s64 	%rd25182, %rd25179, %rd25180;
	add.s64 	%rd25183, %rd25182, %rd25181;
	shr.u64 	%rd25184, %rd25183, 32;
	and.b64  	%rd25185, %rd24997, 4294967295;
	and.b64  	%rd25186, %rd25160, 4294967295;
	add.s64 	%rd25187, %rd25184, %rd25185;
	add.s64 	%rd25188, %rd25187, %rd25186;
	shr.u64 	%rd25189, %rd25188, 32;
	and.b64  	%rd25190, %rd25035, 4294967295;
	and.b64  	%rd25191, %rd25163, 4294967295;
	add.s64 	%rd25192, %rd25189, %rd25190;
	add.s64 	%rd25193, %rd25192, %rd25191;
	shr.u64 	%rd25194, %rd25193, 32;
	and.b64  	%rd25195, %rd25073, 4294967295;
	and.b64  	%rd25196, %rd25166, 4294967295;
	add.s64 	%rd25197, %rd25194, %rd25195;
	add.s64 	%rd25198, %rd25197, %rd25196;
	shr.u64 	%rd25199, %rd25198, 32;
	and.b64  	%rd25200, %rd25111, 4294967295;
	and.b64  	%rd25201, %rd25168, 4294967295;
	add.s64 	%rd25202, %rd25199, %rd25200;
	add.s64 	%rd25203, %rd25202, %rd25201;
	{ .reg .b32 tmp; mov.b64 {tmp, %r7825}, %rd25203; }
	add.s32 	%r7826, %r7825, %r7824;
	and.b64  	%rd25204, %rd25173, 4294967295;
	add.s64 	%rd29148, %rd25204, %rd25147;
	shr.u64 	%rd25205, %rd29148, 32;
	and.b64  	%rd25206, %rd25178, 4294967295;
	add.s64 	%rd25207, %rd25205, %rd25206;
	add.s64 	%rd29149, %rd25207, %rd25150;
	shr.u64 	%rd25208, %rd29149, 32;
	and.b64  	%rd25209, %rd25183, 4294967295;
	add.s64 	%rd25210, %rd25208, %rd25209;
	add.s64 	%rd29150, %rd25210, %rd25153;
	shr.u64 	%rd25211, %rd29150, 32;
	and.b64  	%rd25212, %rd25188, 4294967295;
	add.s64 	%rd25213, %rd25211, %rd25212;
	add.s64 	%rd29151, %rd25213, %rd25156;
	shr.u64 	%rd25214, %rd29151, 32;
	and.b64  	%rd25215, %rd25193, 4294967295;
	add.s64 	%rd25216, %rd25214, %rd25215;
	add.s64 	%rd29152, %rd25216, %rd25159;
	shr.u64 	%rd25217, %rd29152, 32;
	and.b64  	%rd25218, %rd25198, 4294967295;
	add.s64 	%rd25219, %rd25217, %rd25218;
	add.s64 	%rd29153, %rd25219, %rd25162;
	shr.u64 	%rd25220, %rd29153, 32;
	and.b64  	%rd25221, %rd25203, 4294967295;
	add.s64 	%rd25222, %rd25220, %rd25221;
	add.s64 	%rd29154, %rd25222, %rd25165;
	{ .reg .b32 tmp; mov.b64 {tmp, %r7827}, %rd29154; }
	add.s32 	%r7828, %r7826, %r7827;
	add.s32 	%r3199, %r7828, %r7822;
	setp.eq.s32 	%p3967, %r3199, 0;
	mov.pred 	%p4595, 0;
	@%p3967 bra 	$L__BB1_2339;
	cvt.u64.u32 	%rd25223, %r3199;
	mul.wide.u32 	%rd25224, %r3199, 977;
	cvt.u32.u64 	%r7829, %rd25224;
	shr.u64 	%rd25225, %rd25224, 32;
	add.s64 	%rd25226, %rd25225, %rd25223;
	shr.u64 	%rd25227, %rd25226, 32;
	add.s32 	%r3200, %r9539, %r7829;
	setp.lt.u32 	%p3968, %r3200, %r9539;
	selp.u64 	%rd25228, 1, 0, %p3968;
	and.b64  	%rd25229, %rd29148, 4294967295;
	and.b64  	%rd25230, %rd25226, 4294967295;
	add.s64 	%rd25231, %rd25229, %rd25228;
	add.s64 	%rd29148, %rd25231, %rd25230;
	shr.u64 	%rd25232, %rd29148, 32;
	and.b64  	%rd25233, %rd29149, 4294967295;
	add.s64 	%rd25234, %rd25232, %rd25233;
	add.s64 	%rd29149, %rd25234, %rd25227;
	shr.u64 	%rd25235, %rd29149, 32;
	and.b64  	%rd25236, %rd29150, 4294967295;
	add.s64 	%rd29150, %rd25235, %rd25236;
	shr.u64 	%rd25237, %rd29150, 32;
	and.b64  	%rd25238, %rd29151, 4294967295;
	add.s64 	%rd29151, %rd25237, %rd25238;
	shr.u64 	%rd25239, %rd29151, 32;
	and.b64  	%rd25240, %rd29152, 4294967295;
	add.s64 	%rd29152, %rd25239, %rd25240;
	shr.u64 	%rd25241, %rd29152, 32;
	and.b64  	%rd25242, %rd29153, 4294967295;
	add.s64 	%rd29153, %rd25241, %rd25242;
	shr.u64 	%rd25243, %rd29153, 32;
	and.b64  	%rd25244, %rd29154, 4294967295;
	add.s64 	%rd29154, %rd25243, %rd25244;
	setp.gt.u64 	%p4595, %rd29154, 4294967295;
	mov.u32 	%r9539, %r3200;
$L__BB1_2339:
	ld.const.u32 	%r3202, [const_p];
	cvt.u32.u64 	%r9546, %rd29154;
	cvt.u32.u64 	%r9545, %rd29153;
	cvt.u32.u64 	%r9544, %rd29152;
	cvt.u32.u64 	%r9543, %rd29151;
	cvt.u32.u64 	%r9542, %rd29150;
	cvt.u32.u64 	%r9541, %rd29149;
	cvt.u32.u64 	%r9540, %rd29148;
	setp.lt.u32 	%p3969, %r7768, %r9546;
	or.pred  	%p3970, %p4595, %p3969;
	@%p3970 bra 	$L__BB1_2353;
	setp.gt.u32 	%p3971, %r7768, %r9546;
	@%p3971 bra 	$L__BB1_2354;
	cvt.u32.u64 	%r7830, %rd1853;
	setp.lt.u32 	%p3972, %r7830, %r9545;
	@%p3972 bra 	$L__BB1_2353;
	cvt.u32.u64 	%r7831, %rd1853;
	setp.gt.u32 	%p3973, %r7831, %r9545;
	@%p3973 bra 	$L__BB1_2354;
	cvt.u32.u64 	%r7832, %rd1854;
	setp.lt.u32 	%p3974, %r7832, %r9544;
	@%p3974 bra 	$L__BB1_2353;
	cvt.u32.u64 	%r7833, %rd1854;
	setp.gt.u32 	%p3975, %r7833, %r9544;
	@%p3975 bra 	$L__BB1_2354;
	cvt.u32.u64 	%r7834, %rd1855;
	setp.lt.u32 	%p3976, %r7834, %r9543;
	@%p3976 bra 	$L__BB1_2353;
	cvt.u32.u64 	%r7835, %rd1855;
	setp.gt.u32 	%p3977, %r7835, %r9543;
	@%p3977 bra 	$L__BB1_2354;
	cvt.u32.u64 	%r7836, %rd1744;
	setp.lt.u32 	%p3978, %r7836, %r9542;
	@%p3978 bra 	$L__BB1_2353;
	cvt.u32.u64 	%r7837, %rd1744;
	setp.gt.u32 	%p3979, %r7837, %r9542;
	@%p3979 bra 	$L__BB1_2354;
	cvt.u32.u64 	%r7838, %rd1856;
	setp.lt.u32 	%p3980, %r7838, %r9541;
	@%p3980 bra 	$L__BB1_2353;
	cvt.u32.u64 	%r7839, %rd1856;
	setp.gt.u32 	%p3981, %r7839, %r9541;
	@%p3981 bra 	$L__BB1_2354;
	cvt.u32.u64 	%r7840, %rd1743;
	setp.lt.u32 	%p3982, %r7840, %r9540;
	@%p3982 bra 	$L__BB1_2353;
	cvt.u32.u64 	%r7841, %rd1743;
	setp.gt.u32 	%p3983, %r7841, %r9540;
	setp.lt.u32 	%p3984, %r9539, %r3202;
	or.pred  	%p3985, %p3983, %p3984;
	@%p3985 bra 	$L__BB1_2354;
$L__BB1_2353:
	cvt.u32.u64 	%r7842, %rd1744;
	cvt.u32.u64 	%r7843, %rd1856;
	cvt.u32.u64 	%r7844, %rd1743;
	cvt.u32.u64 	%r7845, %rd1853;
	cvt.u32.u64 	%r7846, %rd1854;
	cvt.u32.u64 	%r7847, %rd1855;
	setp.lt.u32 	%p3986, %r9539, %r3202;
	selp.s64 	%rd25246, -1, 0, %p3986;
	sub.s32 	%r9539, %r9539, %r3202;
	and.b64  	%rd25247, %rd29148, 4294967295;
	add.s64 	%rd25248, %rd25247, %rd25246;
	setp.lt.u64 	%p3987, %rd25248, %rd1743;
	selp.s64 	%rd25249, -1, 0, %p3987;
	cvt.u32.u64 	%r7848, %rd25248;
	sub.s32 	%r9540, %r7848, %r7844;
	and.b64  	%rd25250, %rd29149, 4294967295;
	add.s64 	%rd25251, %rd25250, %rd25249;
	setp.lt.u64 	%p3988, %rd25251, %rd1856;
	selp.s64 	%rd25252, -1, 0, %p3988;
	cvt.u32.u64 	%r7849, %rd25251;
	sub.s32 	%r9541, %r7849, %r7843;
	and.b64  	%rd25253, %rd29150, 4294967295;
	add.s64 	%rd25254, %rd25253, %rd25252;
	setp.lt.u64 	%p3989, %rd25254, %rd1744;
	selp.s64 	%rd25255, -1, 0, %p3989;
	cvt.u32.u64 	%r7850, %rd25254;
	sub.s32 	%r9542, %r7850, %r7842;
	and.b64  	%rd25256, %rd29151, 4294967295;
	add.s64 	%rd25257, %rd25256, %rd25255;
	setp.lt.u64 	%p3990, %rd25257, %rd1855;
	selp.s64 	%rd25258, -1, 0, %p3990;
	cvt.u32.u64 	%r7851, %rd25257;
	sub.s32 	%r9543, %r7851, %r7847;
	and.b64  	%rd25259, %rd29152, 4294967295;
	add.s64 	%rd25260, %rd25259, %rd25258;
	setp.lt.u64 	%p3991, %rd25260, %rd1854;
	selp.s64 	%rd25261, -1, 0, %p3991;
	cvt.u32.u64 	%r7852, %rd25260;
	sub.s32 	%r9544, %r7852, %r7846;
	and.b64  	%rd25262, %rd29153, 4294967295;
	add.s64 	%rd25263, %rd25262, %rd25261;
	setp.lt.u64 	%p3992, %rd25263, %rd1853;
	selp.s32 	%r7853, -1, 0, %p3992;
	cvt.u32.u64 	%r7854, %rd25263;
	sub.s32 	%r9545, %r7854, %r7845;
	add.s32 	%r7855, %r9546, %r7853;
	sub.s32 	%r9546, %r7855, %r7768;
$L__BB1_2354:
	setp.gt.u32 	%p3993, %r9546, %r7768;
	@%p3993 bra 	$L__BB1_2367;
	bra.uni 	$L__BB1_2368;
$L__BB1_2355:
	cvt.u32.u64 	%r7856, %rd1853;
	setp.gt.u32 	%p3995, %r9545, %r7856;
	@%p3995 bra 	$L__BB1_2367;
	setp.lt.u32 	%p3996, %r9545, %r7856;
	@%p3996 bra 	$L__BB1_2369;
	cvt.u32.u64 	%r7858, %rd1854;
	setp.gt.u32 	%p3997, %r9544, %r7858;
	@%p3997 bra 	$L__BB1_2367;
	setp.lt.u32 	%p3998, %r9544, %r7858;
	@%p3998 bra 	$L__BB1_2369;
	cvt.u32.u64 	%r7860, %rd1855;
	setp.gt.u32 	%p3999, %r9543, %r7860;
	@%p3999 bra 	$L__BB1_2367;
	setp.lt.u32 	%p4000, %r9543, %r7860;
	@%p4000 bra 	$L__BB1_2369;
	cvt.u32.u64 	%r7862, %rd1744;
	setp.gt.u32 	%p4001, %r9542, %r7862;
	@%p4001 bra 	$L__BB1_2367;
	setp.lt.u32 	%p4002, %r9542, %r7862;
	@%p4002 bra 	$L__BB1_2369;
	cvt.u32.u64 	%r7864, %rd1856;
	setp.gt.u32 	%p4003, %r9541, %r7864;
	@%p4003 bra 	$L__BB1_2367;
	setp.lt.u32 	%p4004, %r9541, %r7864;
	@%p4004 bra 	$L__BB1_2369;
	cvt.u32.u64 	%r7866, %rd1743;
	setp.gt.u32 	%p4005, %r9540, %r7866;
	@%p4005 bra 	$L__BB1_2367;
	setp.lt.u32 	%p4006, %r9540, %r7866;
	setp.lt.u32 	%p4007, %r9539, %r3202;
	or.pred  	%p4008, %p4006, %p4007;
	@%p4008 bra 	$L__BB1_2369;
$L__BB1_2367:
	cvt.u32.u64 	%r7868, %rd1744;
	cvt.u32.u64 	%r7869, %rd1856;
	cvt.u32.u64 	%r7870, %rd1743;
	cvt.u32.u64 	%r7871, %rd1853;
	cvt.u32.u64 	%r7872, %rd1854;
	cvt.u32.u64 	%r7873, %rd1855;
	setp.lt.u32 	%p4009, %r9539, %r3202;
	selp.s64 	%rd25264, -1, 0, %p4009;
	sub.s32 	%r9539, %r9539, %r3202;
	cvt.u64.u32 	%rd25265, %r9540;
	add.s64 	%rd25266, %rd25264, %rd25265;
	setp.lt.u64 	%p4010, %rd25266, %rd1743;
	selp.s64 	%rd25267, -1, 0, %p4010;
	cvt.u32.u64 	%r7874, %rd25266;
	sub.s32 	%r9540, %r7874, %r7870;
	cvt.u64.u32 	%rd25268, %r9541;
	add.s64 	%rd25269, %rd25267, %rd25268;
	setp.lt.u64 	%p4011, %rd25269, %rd1856;
	selp.s64 	%rd25270, -1, 0, %p4011;
	cvt.u32.u64 	%r7875, %rd25269;
	sub.s32 	%r9541, %r7875, %r7869;
	cvt.u64.u32 	%rd25271, %r9542;
	add.s64 	%rd25272, %rd25270, %rd25271;
	setp.lt.u64 	%p4012, %rd25272, %rd1744;
	selp.s64 	%rd25273, -1, 0, %p4012;
	cvt.u32.u64 	%r7876, %rd25272;
	sub.s32 	%r9542, %r7876, %r7868;
	cvt.u64.u32 	%rd25274, %r9543;
	add.s64 	%rd25275, %rd25273, %rd25274;
	setp.lt.u64 	%p4013, %rd25275, %rd1855;
	selp.s64 	%rd25276, -1, 0, %p4013;
	cvt.u32.u64 	%r7877, %rd25275;
	sub.s32 	%r9543, %r7877, %r7873;
	cvt.u64.u32 	%rd25277, %r9544;
	add.s64 	%rd25278, %rd25276, %rd25277;
	setp.lt.u64 	%p4014, %rd25278, %rd1854;
	selp.s64 	%rd25279, -1, 0, %p4014;
	cvt.u32.u64 	%r7878, %rd25278;
	sub.s32 	%r9544, %r7878, %r7872;
	cvt.u64.u32 	%rd25280, %r9545;
	add.s64 	%rd25281, %rd25279, %rd25280;
	setp.lt.u64 	%p4015, %rd25281, %rd1853;
	selp.s32 	%r7879, -1, 0, %p4015;
	cvt.u32.u64 	%r7880, %rd25281;
	sub.s32 	%r9545, %r7880, %r7871;
	add.s32 	%r7881, %r9546, %r7879;
	sub.s32 	%r9546, %r7881, %r7768;
	bra.uni 	$L__BB1_2369;
$L__BB1_2368:
	setp.lt.u32 	%p3994, %r9546, %r7768;
	@%p3994 bra 	$L__BB1_2369;
	bra.uni 	$L__BB1_2355;
$L__BB1_2369:
	setp.gt.u32 	%p4016, %r9529, %r9546;
	@%p4016 bra 	$L__BB1_2370;
	bra.uni 	$L__BB1_2383;
$L__BB1_2370:
	setp.lt.u32 	%p4040, %r9522, %r9539;
	selp.s64 	%rd25324, -1, 0, %p4040;
	cvt.u64.u32 	%rd25325, %r9523;
	add.s64 	%rd29155, %rd25324, %rd25325;
	cvt.u64.u32 	%rd25326, %r9540;
	setp.lt.u64 	%p4041, %rd29155, %rd25326;
	selp.s64 	%rd25327, -1, 0, %p4041;
	cvt.u64.u32 	%rd25328, %r9524;
	add.s64 	%rd29156, %rd25327, %rd25328;
	cvt.u64.u32 	%rd25329, %r9541;
	setp.lt.u64 	%p4042, %rd29156, %rd25329;
	selp.s64 	%rd25330, -1, 0, %p4042;
	cvt.u64.u32 	%rd25331, %r9525;
	add.s64 	%rd29157, %rd25330, %rd25331;
	cvt.u64.u32 	%rd25332, %r9542;
	setp.lt.u64 	%p4043, %rd29157, %rd25332;
	selp.s64 	%rd25333, -1, 0, %p4043;
	cvt.u64.u32 	%rd25334, %r9526;
	add.s64 	%rd29158, %rd25333, %rd25334;
	cvt.u64.u32 	%rd25335, %r9543;
	setp.lt.u64 	%p4044, %rd29158, %rd25335;
	selp.s64 	%rd25336, -1, 0, %p4044;
	cvt.u64.u32 	%rd25337, %r9527;
	add.s64 	%rd29159, %rd25336, %rd25337;
	cvt.u64.u32 	%rd25338, %r9544;
	setp.lt.u64 	%p4045, %rd29159, %rd25338;
	selp.s64 	%rd25339, -1, 0, %p4045;
	cvt.u64.u32 	%rd25340, %r9528;
	add.s64 	%rd29160, %rd25339, %rd25340;
	cvt.u64.u32 	%rd25341, %r9545;
	setp.lt.u64 	%p4046, %rd29160, %rd25341;
	selp.s32 	%r7886, -1, 0, %p4046;
	add.s32 	%r9548, %r9529, %r7886;
	bra.uni 	$L__BB1_2385;
$L__BB1_2371:
	setp.gt.u32 	%p4018, %r9528, %r9545;
	@%p4018 bra 	$L__BB1_2370;
	setp.lt.u32 	%p4019, %r9528, %r9545;
	@%p4019 bra 	$L__BB1_2384;
	setp.gt.u32 	%p4020, %r9527, %r9544;
	@%p4020 bra 	$L__BB1_2370;
	setp.lt.u32 	%p4021, %r9527, %r9544;
	@%p4021 bra 	$L__BB1_2384;
	setp.gt.u32 	%p4022, %r9526, %r9543;
	@%p4022 bra 	$L__BB1_2370;
	setp.lt.u32 	%p4023, %r9526, %r9543;
	@%p4023 bra 	$L__BB1_2384;
	setp.gt.u32 	%p4024, %r9525, %r9542;
	@%p4024 bra 	$L__BB1_2370;
	setp.lt.u32 	%p4025, %r9525, %r9542;
	@%p4025 bra 	$L__BB1_2384;
	setp.gt.u32 	%p4026, %r9524, %r9541;
	@%p4026 bra 	$L__BB1_2370;
	setp.lt.u32 	%p4027, %r9524, %r9541;
	@%p4027 bra 	$L__BB1_2384;
	setp.gt.u32 	%p4028, %r9523, %r9540;
	@%p4028 bra 	$L__BB1_2370;
	setp.lt.u32 	%p4029, %r9523, %r9540;
	setp.lt.u32 	%p4030, %r9522, %r9539;
	or.pred  	%p4031, %p4029, %p4030;
	@%p4031 bra 	$L__BB1_2384;
	bra.uni 	$L__BB1_2370;
$L__BB1_2383:
	setp.ge.u32 	%p4017, %r9529, %r9546;
	@%p4017 bra 	$L__BB1_2371;
$L__BB1_2384:
	add.s32 	%r3242, %r9522, %r3202;
	setp.lt.u32 	%p4032, %r3242, %r9522;
	selp.u64 	%rd25282, 1, 0, %p4032;
	cvt.u64.u32 	%rd25283, %r9523;
	add.s64 	%rd25284, %rd25282, %rd25283;
	add.s64 	%rd25285, %rd25284, %rd1743;
	shr.u64 	%rd25286, %rd25285, 32;
	cvt.u64.u32 	%rd25287, %r9524;
	add.s64 	%rd25288, %rd25286, %rd25287;
	add.s64 	%rd25289, %rd25288, %rd1856;
	shr.u64 	%rd25290, %rd25289, 32;
	cvt.u64.u32 	%rd25291, %r9525;
	add.s64 	%rd25292, %rd25290, %rd25291;
	add.s64 	%rd25293, %rd25292, %rd1744;
	shr.u64 	%rd25294, %rd25293, 32;
	cvt.u64.u32 	%rd25295, %r9526;
	add.s64 	%rd25296, %rd25294, %rd25295;
	add.s64 	%rd25297, %rd25296, %rd1855;
	shr.u64 	%rd25298, %rd25297, 32;
	cvt.u64.u32 	%rd25299, %r9527;
	add.s64 	%rd25300, %rd25298, %rd25299;
	add.s64 	%rd25301, %rd25300, %rd1854;
	shr.u64 	%rd25302, %rd25301, 32;
	cvt.u64.u32 	%rd25303, %r9528;
	add.s64 	%rd25304, %rd25302, %rd25303;
	add.s64 	%rd25305, %rd25304, %rd1853;
	{ .reg .b32 tmp; mov.b64 {tmp, %r7882}, %rd25305; }
	add.s32 	%r7883, %r9529, %r7882;
	add.s32 	%r7884, %r7883, %r7768;
	setp.lt.u32 	%p4033, %r3242, %r9539;
	selp.s64 	%rd25306, -1, 0, %p4033;
	and.b64  	%rd25307, %rd25285, 4294967295;
	add.s64 	%rd29155, %rd25307, %rd25306;
	cvt.u64.u32 	%rd25308, %r9540;
	setp.lt.u64 	%p4034, %rd29155, %rd25308;
	selp.s64 	%rd25309, -1, 0, %p4034;
	and.b64  	%rd25310, %rd25289, 4294967295;
	add.s64 	%rd29156, %rd25310, %rd25309;
	cvt.u64.u32 	%rd25311, %r9541;
	setp.lt.u64 	%p4035, %rd29156, %rd25311;
	selp.s64 	%rd25312, -1, 0, %p4035;
	and.b64  	%rd25313, %rd25293, 4294967295;
	add.s64 	%rd29157, %rd25313, %rd25312;
	cvt.u64.u32 	%rd25314, %r9542;
	setp.lt.u64 	%p4036, %rd29157, %rd25314;
	selp.s64 	%rd25315, -1, 0, %p4036;
	and.b64  	%rd25316, %rd25297, 4294967295;
	add.s64 	%rd29158, %rd25316, %rd25315;
	cvt.u64.u32 	%rd25317, %r9543;
	setp.lt.u64 	%p4037, %rd29158, %rd25317;
	selp.s64 	%rd25318, -1, 0, %p4037;
	and.b64  	%rd25319, %rd25301, 4294967295;
	add.s64 	%rd29159, %rd25319, %rd25318;
	cvt.u64.u32 	%rd25320, %r9544;
	setp.lt.u64 	%p4038, %rd29159, %rd25320;
	selp.s64 	%rd25321, -1, 0, %p4038;
	and.b64  	%rd25322, %rd25305, 4294967295;
	add.s64 	%rd29160, %rd25322, %rd25321;
	cvt.u64.u32 	%rd25323, %r9545;
	setp.lt.u64 	%p4039, %rd29160, %rd25323;
	selp.s32 	%r7885, -1, 0, %p4039;
	add.s32 	%r9548, %r7884, %r7885;
	mov.u32 	%r9522, %r3242;
$L__BB1_2385:
	sub.s32 	%r9583, %r9548, %r9546;
	cvt.u32.u64 	%r7887, %rd29160;
	sub.s32 	%r9584, %r7887, %r9545;
	cvt.u32.u64 	%r7888, %rd29159;
	sub.s32 	%r9585, %r7888, %r9544;
	cvt.u32.u64 	%r7889, %rd29158;
	sub.s32 	%r9586, %r7889, %r9543;
	cvt.u32.u64 	%r7890, %rd29157;
	sub.s32 	%r9587, %r7890, %r9542;
	cvt.u32.u64 	%r7891, %rd29156;
	sub.s32 	%r9588, %r7891, %r9541;
	cvt.u32.u64 	%r7892, %rd29155;
	sub.s32 	%r9589, %r7892, %r9540;
	sub.s32 	%r9590, %r9522, %r9539;
	mul.wide.u32 	%rd25342, %r9079, 100;
	mov.u64 	%rd25343, const_G_table;
	add.s64 	%rd25344, %rd25343, %rd25342;
	ld.global.u32 	%r7893, [%rd25344+64];
	mul.wide.u32 	%rd25345, %r7893, %r9582;
	cvt.u32.u64 	%r7894, %rd25345;
	shr.u64 	%rd25346, %rd25345, 32;
	ld.global.u32 	%r7895, [%rd25344+68];
	mul.wide.u32 	%rd25347, %r7895, %r9582;
	add.s64 	%rd25348, %rd25346, %rd25347;
	shr.u64 	%rd25349, %rd25348, 32;
	ld.global.u32 	%r7896, [%rd25344+72];
	mul.wide.u32 	%rd25350, %r7896, %r9582;
	add.s64 	%rd25351, %rd25349, %rd25350;
	shr.u64 	%rd25352, %rd25351, 32;
	ld.global.u32 	%r7897, [%rd25344+76];
	mul.wide.u32 	%rd25353, %r7897, %r9582;
	add.s64 	%rd25354, %rd25352, %rd25353;
	shr.u64 	%rd25355, %rd25354, 32;
	ld.global.u32 	%r7898, [%rd25344+80];
	mul.wide.u32 	%rd25356, %r7898, %r9582;
	add.s64 	%rd25357, %rd25355, %rd25356;
	shr.u64 	%rd25358, %rd25357, 32;
	ld.global.u32 	%r7899, [%rd25344+84];
	mul.wide.u32 	%rd25359, %r7899, %r9582;
	add.s64 	%rd25360, %rd25358, %rd25359;
	shr.u64 	%rd25361, %rd25360, 32;
	ld.global.u32 	%r7900, [%rd25344+88];
	mul.wide.u32 	%rd25362, %r7900, %r9582;
	add.s64 	%rd25363, %rd25361, %rd25362;
	shr.u64 	%rd25364, %rd25363, 32;
	ld.global.u32 	%r7901, [%rd25344+92];
	mul.wide.u32 	%rd25365, %r7901, %r9582;
	add.s64 	%rd25366, %rd25364, %rd25365;
	shr.u64 	%rd25367, %rd25366, 32;
	and.b64  	%rd25368, %rd25348, 4294967295;
	mul.wide.u32 	%rd25369, %r7893, %r9581;
	add.s64 	%rd25370, %rd25369, %rd25368;
	shr.u64 	%rd25371, %rd25370, 32;
	and.b64  	%rd25372, %rd25351, 4294967295;
	mul.wide.u32 	%rd25373, %r7895, %r9581;
	add.s64 	%rd25374, %rd25371, %rd25372;
	add.s64 	%rd25375, %rd25374, %rd25373;
	shr.u64 	%rd25376, %rd25375, 32;
	and.b64  	%rd25377, %rd25354, 4294967295;
	mul.wide.u32 	%rd25378, %r7896, %r9581;
	add.s64 	%rd25379, %rd25376, %rd25377;
	add.s64 	%rd25380, %rd25379, %rd25378;
	shr.u64 	%rd25381, %rd25380, 32;
	and.b64  	%rd25382, %rd25357, 4294967295;
	mul.wide.u32 	%rd25383, %r7897, %r9581;
	add.s64 	%rd25384, %rd25381, %rd25382;
	add.s64 	%rd25385, %rd25384, %rd25383;
	shr.u64 	%rd25386, %rd25385, 32;
	and.b64  	%rd25387, %rd25360, 4294967295;
	mul.wide.u32 	%rd25388, %r7898, %r9581;
	add.s64 	%rd25389, %rd25386, %rd25387;
	add.s64 	%rd25390, %rd25389, %rd25388;
	shr.u64 	%rd25391, %rd25390, 32;
	and.b64  	%rd25392, %rd25363, 4294967295;
	mul.wide.u32 	%rd25393, %r7899, %r9581;
	add.s64 	%rd25394, %rd25391, %rd25392;
	add.s64 	%rd25395, %rd25394, %rd25393;
	shr.u64 	%rd25396, %rd25395, 32;
	and.b64  	%rd25397, %rd25366, 4294967295;
	mul.wide.u32 	%rd25398, %r7900, %r9581;
	add.s64 	%rd25399, %rd25396, %rd25397;
	add.s64 	%rd25400, %rd25399, %rd25398;
	shr.u64 	%rd25401, %rd25400, 32;
	mul.wide.u32 	%rd25402, %r7901, %r9581;
	add.s64 	%rd25403, %rd25401, %rd25367;
	add.s64 	%rd25404, %rd25403, %rd25402;
	shr.u64 	%rd25405, %rd25404, 32;
	and.b64  	%rd25406, %rd25375, 4294967295;
	mul.wide.u32 	%rd25407, %r7893, %r9580;
	add.s64 	%rd25408, %rd25407, %rd25406;
	shr.u64 	%rd25409, %rd25408, 32;
	and.b64  	%rd25410, %rd25380, 4294967295;
	mul.wide.u32 	%rd25411, %r7895, %r9580;
	add.s64 	%rd25412, %rd25409, %rd25410;
	add.s64 	%rd25413, %rd25412, %rd25411;
	shr.u64 	%rd25414, %rd25413, 32;
	and.b64  	%rd25415, %rd25385, 4294967295;
	mul.wide.u32 	%rd25416, %r7896, %r9580;
	add.s64 	%rd25417, %rd25414, %rd25415;
	add.s64 	%rd25418, %rd25417, %rd25416;
	shr.u64 	%rd25419, %rd25418, 32;
	and.b64  	%rd25420, %rd25390, 4294967295;
	mul.wide.u32 	%rd25421, %r7897, %r9580;
	add.s64 	%rd25422, %rd25419, %rd25420;
	add.s64 	%rd25423, %rd25422, %rd25421;
	shr.u64 	%rd25424, %rd25423, 32;
	and.b64  	%rd25425, %rd25395, 4294967295;
	mul.wide.u32 	%rd25426, %r7898, %r9580;
	add.s64 	%rd25427, %rd25424, %rd25425;
	add.s64 	%rd25428, %rd25427, %rd25426;
	shr.u64 	%rd25429, %rd25428, 32;
	and.b64  	%rd25430, %rd25400, 4294967295;
	mul.wide.u32 	%rd25431, %r7899, %r9580;
	add.s64 	%rd25432, %rd25429, %rd25430;
	add.s64 	%rd25433, %rd25432, %rd25431;
	shr.u64 	%rd25434, %rd25433, 32;
	and.b64  	%rd25435, %rd25404, 4294967295;
	mul.wide.u32 	%rd25436, %r7900, %r9580;
	add.s64 	%rd25437, %rd25434, %rd25435;
	add.s64 	%rd25438, %rd25437, %rd25436;
	shr.u64 	%rd25439, %rd25438, 32;
	mul.wide.u32 	%rd25440, %r7901, %r9580;
	add.s64 	%rd25441, %rd25439, %rd25405;
	add.s64 	%rd25442, %rd25441, %rd25440;
	shr.u64 	%rd25443, %rd25442, 32;
	and.b64  	%rd25444, %rd25413, 4294967295;
	mul.wide.u32 	%rd25445, %r7893, %r9579;
	add.s64 	%rd25446, %rd25445, %rd25444;
	shr.u64 	%rd25447, %rd25446, 32;
	and.b64  	%rd25448, %rd25418, 4294967295;
	mul.wide.u32 	%rd25449, %r7895, %r9579;
	add.s64 	%rd25450, %rd25447, %rd25448;
	add.s64 	%rd25451, %rd25450, %rd25449;
	shr.u64 	%rd25452, %rd25451, 32;
	and.b64  	%rd25453, %rd25423, 4294967295;
	mul.wide.u32 	%rd25454, %r7896, %r9579;
	add.s64 	%rd25455, %rd25452, %rd25453;
	add.s64 	%rd25456, %rd25455, %rd25454;
	shr.u64 	%rd25457, %rd25456, 32;
	and.b64  	%rd25458, %rd25428, 4294967295;
	mul.wide.u32 	%rd25459, %r7897, %r9579;
	add.s64 	%rd25460, %rd25457, %rd25458;
	add.s64 	%rd25461, %rd25460, %rd25459;
	shr.u64 	%rd25462, %rd25461, 32;
	and.b64  	%rd25463, %rd25433, 4294967295;
	mul.wide.u32 	%rd25464, %r7898, %r9579;
	add.s64 	%rd25465, %rd25462, %rd25463;
	add.s64 	%rd25466, %rd25465, %rd25464;
	shr.u64 	%rd25467, %rd25466, 32;
	and.b64  	%rd25468, %rd25438, 4294967295;
	mul.wide.u32 	%rd25469, %r7899, %r9579;
	add.s64 	%rd25470, %rd25467, %rd25468;
	add.s64 	%rd25471, %rd25470, %rd25469;
	shr.u64 	%rd25472, %rd25471, 32;
	and.b64  	%rd25473, %rd25442, 4294967295;
	mul.wide.u32 	%rd25474, %r7900, %r9579;
	add.s64 	%rd25475, %rd25472, %rd25473;
	add.s64 	%rd25476, %rd25475, %rd25474;
	shr.u64 	%rd25477, %rd25476, 32;
	mul.wide.u32 	%rd25478, %r7901, %r9579;
	add.s64 	%rd25479, %rd25477, %rd25443;
	add.s64 	%rd25480, %rd25479, %rd25478;
	shr.u64 	%rd25481, %rd25480, 32;
	and.b64  	%rd25482, %rd25451, 4294967295;
	mul.wide.u32 	%rd25483, %r7893, %r9578;
	add.s64 	%rd25484, %rd25483, %rd25482;
	shr.u64 	%rd25485, %rd25484, 32;
	and.b64  	%rd25486, %rd25456, 4294967295;
	mul.wide.u32 	%rd25487, %r7895, %r9578;
	add.s64 	%rd25488, %rd25485, %rd25486;
	add.s64 	%rd25489, %rd25488, %rd25487;
	shr.u64 	%rd25490, %rd25489, 32;
	and.b64  	%rd25491, %rd25461, 4294967295;
	mul.wide.u32 	%rd25492, %r7896, %r9578;
	add.s64 	%rd25493, %rd25490, %rd25491;
	add.s64 	%rd25494, %rd25493, %rd25492;
	shr.u64 	%rd25495, %rd25494, 32;
	and.b64  	%rd25496, %rd25466, 4294967295;
	mul.wide.u32 	%rd25497, %r7897, %r9578;
	add.s64 	%rd25498, %rd25495, %rd25496;
	add.s64 	%rd25499, %rd25498, %rd25497;
	shr.u64 	%rd25500, %rd25499, 32;
	and.b64  	%rd25501, %rd25471, 4294967295;
	mul.wide.u32 	%rd25502, %r7898, %r9578;
	add.s64 	%rd25503, %rd25500, %rd25501;
	add.s64 	%rd25504, %rd25503, %rd25502;
	shr.u64 	%rd25505, %rd25504, 32;
	and.b64  	%rd25506, %rd25476, 4294967295;
	mul.wide.u32 	%rd25507, %r7899, %r9578;
	add.s64 	%rd25508, %rd25505, %rd25506;
	add.s64 	%rd25509, %rd25508, %rd25507;
	shr.u64 	%rd25510, %rd25509, 32;
	and.b64  	%rd25511, %rd25480, 4294967295;
	mul.wide.u32 	%rd25512, %r7900, %r9578;
	add.s64 	%rd25513, %rd25510, %rd25511;
	add.s64 	%rd25514, %rd25513, %rd25512;
	shr.u64 	%rd25515, %rd25514, 32;
	mul.wide.u32 	%rd25516, %r7901, %r9578;
	add.s64 	%rd25517, %rd25515, %rd25481;
	add.s64 	%rd25518, %rd25517, %rd25516;
	shr.u64 	%rd25519, %rd25518, 32;
	and.b64  	%rd25520, %rd25489, 4294967295;
	mul.wide.u32 	%rd25521, %r7893, %r9577;
	add.s64 	%rd25522, %rd25521, %rd25520;
	shr.u64 	%rd25523, %rd25522, 32;
	and.b64  	%rd25524, %rd25494, 4294967295;
	mul.wide.u32 	%rd25525, %r7895, %r9577;
	add.s64 	%rd25526, %rd25523, %rd25524;
	add.s64 	%rd25527, %rd25526, %rd25525;
	shr.u64 	%rd25528, %rd25527, 32;
	and.b64  	%rd25529, %rd25499, 4294967295;
	mul.wide.u32 	%rd25530, %r7896, %r9577;
	add.s64 	%rd25531, %rd25528, %rd25529;
	add.s64 	%rd25532, %rd25531, %rd25530;
	shr.u64 	%rd25533, %rd25532, 32;
	and.b64  	%rd25534, %rd25504, 4294967295;
	mul.wide.u32 	%rd25535, %r7897, %r9577;
	add.s64 	%rd25536, %rd25533, %rd25534;
	add.s64 	%rd25537, %rd25536, %rd25535;
	shr.u64 	%rd25538, %rd25537, 32;
	and.b64  	%rd25539, %rd25509, 4294967295;
	mul.wide.u32 	%rd25540, %r7898, %r9577;
	add.s64 	%rd25541, %rd25538, %rd25539;
	add.s64 	%rd25542, %rd25541, %rd25540;
	shr.u64 	%rd25543, %rd25542, 32;
	and.b64  	%rd25544, %rd25514, 4294967295;
	mul.wide.u32 	%rd25545, %r7899, %r9577;
	add.s64 	%rd25546, %rd25543, %rd25544;
	add.s64 	%rd25547, %rd25546, %rd25545;
	shr.u64 	%rd25548, %rd25547, 32;
	and.b64  	%rd25549, %rd25518, 4294967295;
	mul.wide.u32 	%rd25550, %r7900, %r9577;
	add.s64 	%rd25551, %rd25548, %rd25549;
	add.s64 	%rd25552, %rd25551, %rd25550;
	shr.u64 	%rd25553, %rd25552, 32;
	mul.wide.u32 	%rd25554, %r7901, %r9577;
	add.s64 	%rd25555, %rd25553, %rd25519;
	add.s64 	%rd25556, %rd25555, %rd25554;
	shr.u64 	%rd25557, %rd25556, 32;
	and.b64  	%rd25558, %rd25527, 4294967295;
	mul.wide.u32 	%rd25559, %r7893, %r9576;
	add.s64 	%rd25560, %rd25559, %rd25558;
	shr.u64 	%rd25561, %rd25560, 32;
	and.b64  	%rd25562, %rd25532, 4294967295;
	mul.wide.u32 	%rd25563, %r7895, %r9576;
	add.s64 	%rd25564, %rd25561, %rd25562;
	add.s64 	%rd25565, %rd25564, %rd25563;
	shr.u64 	%rd25566, %rd25565, 32;
	and.b64  	%rd25567, %rd25537, 4294967295;
	mul.wide.u32 	%rd25568, %r7896, %r9576;
	add.s64 	%rd25569, %rd25566, %rd25567;
	add.s64 	%rd25570, %rd25569, %rd25568;
	shr.u64 	%rd25571, %rd25570, 32;
	and.b64  	%rd25572, %rd25542, 4294967295;
	mul.wide.u32 	%rd25573, %r7897, %r9576;
	add.s64 	%rd25574, %rd25571, %rd25572;
	add.s64 	%rd25575, %rd25574, %rd25573;
	shr.u64 	%rd25576, %rd25575, 32;
	and.b64  	%rd25577, %rd25547, 4294967295;
	mul.wide.u32 	%rd25578, %r7898, %r9576;
	add.s64 	%rd25579, %rd25576, %rd25577;
	add.s64 	%rd25580, %rd25579, %rd25578;
	shr.u64 	%rd25581, %rd25580, 32;
	and.b64  	%rd25582, %rd25552, 4294967295;
	mul.wide.u32 	%rd25583, %r7899, %r9576;
	add.s64 	%rd25584, %rd25581, %rd25582;
	add.s64 	%rd25585, %rd25584, %rd25583;
	shr.u64 	%rd25586, %rd25585, 32;
	and.b64  	%rd25587, %rd25556, 4294967295;
	mul.wide.u32 	%rd25588, %r7900, %r9576;
	add.s64 	%rd25589, %rd25586, %rd25587;
	add.s64 	%rd25590, %rd25589, %rd25588;
	shr.u64 	%rd25591, %rd25590, 32;
	mul.wide.u32 	%rd25592, %r7901, %r9576;
	add.s64 	%rd25593, %rd25591, %rd25557;
	add.s64 	%rd25594, %rd25593, %rd25592;
	shr.u64 	%rd25595, %rd25594, 32;
	and.b64  	%rd25596, %rd25565, 4294967295;
	mul.wide.u32 	%rd25597, %r7893, %r9575;
	add.s64 	%rd25598, %rd25597, %rd25596;
	shr.u64 	%rd25599, %rd25598, 32;
	and.b64  	%rd25600, %rd25570, 4294967295;
	mul.wide.u32 	%rd25601, %r7895, %r9575;
	add.s64 	%rd25602, %rd25599, %rd25600;
	add.s64 	%rd25603, %rd25602, %rd25601;
	shr.u64 	%rd25604, %rd25603, 32;
	and.b64  	%rd25605, %rd25575, 4294967295;
	mul.wide.u32 	%rd25606, %r7896, %r9575;
	add.s64 	%rd25607, %rd25604, %rd25605;
	add.s64 	%rd25608, %rd25607, %rd25606;
	shr.u64 	%rd25609, %rd25608, 32;
	and.b64  	%rd25610, %rd25580, 4294967295;
	mul.wide.u32 	%rd25611, %r7897, %r9575;
	add.s64 	%rd25612, %rd25609, %rd25610;
	add.s64 	%rd25613, %rd25612, %rd25611;
	shr.u64 	%rd25614, %rd25613, 32;
	and.b64  	%rd25615, %rd25585, 4294967295;
	mul.wide.u32 	%rd25616, %r7898, %r9575;
	add.s64 	%rd25617, %rd25614, %rd25615;
	add.s64 	%rd25618, %rd25617, %rd25616;
	shr.u64 	%rd25619, %rd25618, 32;
	and.b64  	%rd25620, %rd25590, 4294967295;
	mul.wide.u32 	%rd25621, %r7899, %r9575;
	add.s64 	%rd25622, %rd25619, %rd25620;
	add.s64 	%rd25623, %rd25622, %rd25621;
	shr.u64 	%rd25624, %rd25623, 32;
	and.b64  	%rd25625, %rd25594, 4294967295;
	mul.wide.u32 	%rd25626, %r7900, %r9575;
	add.s64 	%rd25627, %rd25624, %rd25625;
	add.s64 	%rd25628, %rd25627, %rd25626;
	shr.u64 	%rd25629, %rd25628, 32;
	mul.wide.u32 	%rd25630, %r7901, %r9575;
	add.s64 	%rd25631, %rd25629, %rd25595;
	add.s64 	%rd25632, %rd25631, %rd25630;
	shr.u64 	%rd25633, %rd25632, 32;
	{ .reg .b32 tmp; mov.b64 {tmp, %r7902}, %rd25632; }
	and.b64  	%rd25634, %rd25603, 4294967295;
	mul.lo.s64 	%rd25635, %rd25634, 977;
	cvt.u32.u64 	%r7903, %rd25635;
	shr.u64 	%rd25636, %rd25635, 32;
	and.b64  	%rd25637, %rd25608, 4294967295;
	mad.lo.s64 	%rd25638, %rd25637, 977, %rd25636;
	shr.u64 	%rd25639, %rd25638, 32;
	and.b64  	%rd25640, %rd25613, 4294967295;
	mad.lo.s64 	%rd25641, %rd25640, 977, %rd25639;
	shr.u64 	%rd25642, %rd25641, 32;
	and.b64  	%rd25643, %rd25618, 4294967295;
	mad.lo.s64 	%rd25644, %rd25643, 977, %rd25642;
	shr.u64 	%rd25645, %rd25644, 32;
	and.b64  	%rd25646, %rd25623, 4294967295;
	mad.lo.s64 	%rd25647, %rd25646, 977, %rd25645;
	shr.u64 	%rd25648, %rd25647, 32;
	and.b64  	%rd25649, %rd25628, 4294967295;
	mad.lo.s64 	%rd25650, %rd25649, 977, %rd25648;
	shr.u64 	%rd25651, %rd25650, 32;
	and.b64  	%rd25652, %rd25632, 4294967295;
	mad.lo.s64 	%rd25653, %rd25652, 977, %rd25651;
	shr.u64 	%rd25654, %rd25653, 32;
	mad.lo.s64 	%rd25655, %rd25633, 977, %rd25654;
	{ .reg .b32 tmp; mov.b64 {tmp, %r7904}, %rd25655; }
	add.s32 	%r9558, %r7894, %r7903;
	setp.lt.u32 	%p4048, %r9558, %r7894;
	selp.u64 	%rd25656, 1, 0, %p4048;
	and.b64  	%rd25657, %rd25370, 4294967295;
	and.b64  	%rd25658, %rd25638, 4294967295;
	add.s64 	%rd25659, %rd25657, %rd25656;
	add.s64 	%rd25660, %rd25659, %rd25658;
	shr.u64 	%rd25661, %rd25660, 32;
	and.b64  	%rd25662, %rd25408, 4294967295;
	and.b64  	%rd25663, %rd25641, 4294967295;
	add.s64 	%rd25664, %rd25661, %rd25662;
	add.s64 	%rd25665, %rd25664, %rd25663;
	shr.u64 	%rd25666, %rd25665, 32;
	and.b64  	%rd25667, %rd25446, 4294967295;
	and.b64  	%rd25668, %rd25644, 4294967295;
	add.s64 	%rd25669, %rd25666, %rd25667;
	add.s64 	%rd25670, %rd25669, %rd25668;
	shr.u64 	%rd25671, %rd25670, 32;
	and.b64  	%rd25672, %rd25484, 4294967295;
	and.b64  	%rd25673, %rd25647, 4294967295;
	add.s64 	%rd25674, %rd25671, %rd25672;
	add.s64 	%rd25675, %rd25674, %rd25673;
	shr.u64 	%rd25676, %rd25675, 32;
	and.b64  	%rd25677, %rd25522, 4294967295;
	and.b64  	%rd25678, %rd25650, 4294967295;
	add.s64 	%rd25679, %rd25676, %rd25677;
	add.s64 	%rd25680, %rd25679, %rd25678;
	shr.u64 	%rd25681, %rd25680, 32;
	and.b64  	%rd25682, %rd25560, 4294967295;
	and.b64  	%rd25683, %rd25653, 4294967295;
	add.s64 	%rd25684, %rd25681, %rd25682;
	add.s64 	%rd25685, %rd25684, %rd25683;
	shr.u64 	%rd25686, %rd25685, 32;
	and.b64  	%rd25687, %rd25598, 4294967295;
	and.b64  	%rd25688, %rd25655, 4294967295;
	add.s64 	%rd25689, %rd25686, %rd25687;
	add.s64 	%rd25690, %rd25689, %rd25688;
	{ .reg .b32 tmp; mov.b64 {tmp, %r7905}, %rd25690; }
	add.s32 	%r7906, %r7905, %r7904;
	and.b64  	%rd25691, %rd25660, 4294967295;
	add.s64 	%rd29161, %rd25691, %rd25634;
	shr.u64 	%rd25692, %rd29161, 32;
	and.b64  	%rd25693, %rd25665, 4294967295;
	add.s64 	%rd25694, %rd25692, %rd25693;
	add.s64 	%rd29162, %rd25694, %rd25637;
	shr.u64 	%rd25695, %rd29162, 32;
	and.b64  	%rd25696, %rd25670, 4294967295;
	add.s64 	%rd25697, %rd25695, %rd25696;
	add.s64 	%rd29163, %rd25697, %rd25640;
	shr.u64 	%rd25698, %rd29163, 32;
	and.b64  	%rd25699, %rd25675, 4294967295;
	add.s64 	%rd25700, %rd25698, %rd25699;
	add.s64 	%rd29164, %rd25700, %rd25643;
	shr.u64 	%rd25701, %rd29164, 32;
	and.b64  	%rd25702, %rd25680, 4294967295;
	add.s64 	%rd25703, %rd25701, %rd25702;
	add.s64 	%rd29165, %rd25703, %rd25646;
	shr.u64 	%rd25704, %rd29165, 32;
	and.b64  	%rd25705, %rd25685, 4294967295;
	add.s64 	%rd25706, %rd25704, %rd25705;
	add.s64 	%rd29166, %rd25706, %rd25649;
	shr.u64 	%rd25707, %rd29166, 32;
	and.b64  	%rd25708, %rd25690, 4294967295;
	add.s64 	%rd25709, %rd25707, %rd25708;
	add.s64 	%rd29167, %rd25709, %rd25652;
	{ .reg .b32 tmp; mov.b64 {tmp, %r7907}, %rd29167; }
	add.s32 	%r7908, %r7906, %r7907;
	add.s32 	%r3256, %r7908, %r7902;
	setp.eq.s32 	%p4049, %r3256, 0;
	mov.pred 	%p4596, 0;
	@%p4049 bra 	$L__BB1_2387;
	cvt.u64.u32 	%rd25710, %r3256;
	mul.wide.u32 	%rd25711, %r3256, 977;
	cvt.u32.u64 	%r7909, %rd25711;
	shr.u64 	%rd25712, %rd25711, 32;
	add.s64 	%rd25713, %rd25712, %rd25710;
	shr.u64 	%rd25714, %rd25713, 32;
	add.s32 	%r3257, %r9558, %r7909;
	setp.lt.u32 	%p4050, %r3257, %r9558;
	selp.u64 	%rd25715, 1, 0, %p4050;
	and.b64  	%rd25716, %rd29161, 4294967295;
	and.b64  	%rd25717, %rd25713, 4294967295;
	add.s64 	%rd25718, %rd25716, %rd25715;
	add.s64 	%rd29161, %rd25718, %rd25717;
	shr.u64 	%rd25719, %rd29161, 32;
	and.b64  	%rd25720, %rd29162, 4294967295;
	add.s64 	%rd25721, %rd25719, %rd25720;
	add.s64 	%rd29162, %rd25721, %rd25714;
	shr.u64 	%rd25722, %rd29162, 32;
	and.b64  	%rd25723, %rd29163, 4294967295;
	add.s64 	%rd29163, %rd25722, %rd25723;
	shr.u64 	%rd25724, %rd29163, 32;
	and.b64  	%rd25725, %rd29164, 4294967295;
	add.s64 	%rd29164, %rd25724, %rd25725;
	shr.u64 	%rd25726, %rd29164, 32;
	and.b64  	%rd25727, %rd29165, 4294967295;
	add.s64 	%rd29165, %rd25726, %rd25727;
	shr.u64 	%rd25728, %rd29165, 32;
	and.b64  	%rd25729, %rd29166, 4294967295;
	add.s64 	%rd29166, %rd25728, %rd25729;
	shr.u64 	%rd25730, %rd29166, 32;
	and.b64  	%rd25731, %rd29167, 4294967295;
	add.s64 	%rd29167, %rd25730, %rd25731;
	setp.gt.u64 	%p4596, %rd29167, 4294967295;
	mov.u32 	%r9558, %r3257;
$L__BB1_2387:
	cvt.u32.u64 	%r9565, %rd29167;
	cvt.u32.u64 	%r9564, %rd29166;
	cvt.u32.u64 	%r9563, %rd29165;
	cvt.u32.u64 	%r9562, %rd29164;
	cvt.u32.u64 	%r9561, %rd29163;
	cvt.u32.u64 	%r9560, %rd29162;
	cvt.u32.u64 	%r9559, %rd29161;
	setp.lt.u32 	%p4051, %r7768, %r9565;
	or.pred  	%p4052, %p4596, %p4051;
	@%p4052 bra 	$L__BB1_2401;
	setp.gt.u32 	%p4053, %r7768, %r9565;
	@%p4053 bra 	$L__BB1_2402;
	cvt.u32.u64 	%r7910, %rd1853;
	setp.lt.u32 	%p4054, %r7910, %r9564;
	@%p4054 bra 	$L__BB1_2401;
	setp.gt.u32 	%p4055, %r7910, %r9564;
	@%p4055 bra 	$L__BB1_2402;
	cvt.u32.u64 	%r7912, %rd1854;
	setp.lt.u32 	%p4056, %r7912, %r9563;
	@%p4056 bra 	$L__BB1_2401;
	setp.gt.u32 	%p4057, %r7912, %r9563;
	@%p4057 bra 	$L__BB1_2402;
	cvt.u32.u64 	%r7914, %rd1855;
	setp.lt.u32 	%p4058, %r7914, %r9562;
	@%p4058 bra 	$L__BB1_2401;
	setp.gt.u32 	%p4059, %r7914, %r9562;
	@%p4059 bra 	$L__BB1_2402;
	cvt.u32.u64 	%r7916, %rd1744;
	setp.lt.u32 	%p4060, %r7916, %r9561;
	@%p4060 bra 	$L__BB1_2401;
	setp.gt.u32 	%p4061, %r7916, %r9561;
	@%p4061 bra 	$L__BB1_2402;
	cvt.u32.u64 	%r7918, %rd1856;
	setp.lt.u32 	%p4062, %r7918, %r9560;
	@%p4062 bra 	$L__BB1_2401;
	setp.gt.u32 	%p4063, %r7918, %r9560;
	@%p4063 bra 	$L__BB1_2402;
	cvt.u32.u64 	%r7920, %rd1743;
	setp.lt.u32 	%p4064, %r7920, %r9559;
	@%p4064 bra 	$L__BB1_2401;
	setp.gt.u32 	%p4065, %r7920, %r9559;
	setp.lt.u32 	%p4066, %r9558, %r3202;
	or.pred  	%p4067, %p4065, %p4066;
	@%p4067 bra 	$L__BB1_2402;
$L__BB1_2401:
	cvt.u32.u64 	%r7922, %rd1744;
	cvt.u32.u64 	%r7923, %rd1856;
	cvt.u32.u64 	%r7924, %rd1743;
	cvt.u32.u64 	%r7925, %rd1853;
	cvt.u32.u64 	%r7926, %rd1854;
	cvt.u32.u64 	%r7927, %rd1855;
	setp.lt.u32 	%p4068, %r9558, %r3202;
	selp.s64 	%rd25733, -1, 0, %p4068;
	sub.s32 	%r9558, %r9558, %r3202;
	and.b64  	%rd25734, %rd29161, 4294967295;
	add.s64 	%rd25735, %rd25734, %rd25733;
	setp.lt.u64 	%p4069, %rd25735, %rd1743;
	selp.s64 	%rd25736, -1, 0, %p4069;
	cvt.u32.u64 	%r7928, %rd25735;
	sub.s32 	%r9559, %r7928, %r7924;
	and.b64  	%rd25737, %rd29162, 4294967295;
	add.s64 	%rd25738, %rd25737, %rd25736;
	setp.lt.u64 	%p4070, %rd25738, %rd1856;
	selp.s64 	%rd25739, -1, 0, %p4070;
	cvt.u32.u64 	%r7929, %rd25738;
	sub.s32 	%r9560, %r7929, %r7923;
	and.b64  	%rd25740, %rd29163, 4294967295;
	add.s64 	%rd25741, %rd25740, %rd25739;
	setp.lt.u64 	%p4071, %rd25741, %rd1744;
	selp.s64 	%rd25742, -1, 0, %p4071;
	cvt.u32.u64 	%r7930, %rd25741;
	sub.s32 	%r9561, %r7930, %r7922;
	and.b64  	%rd25743, %rd29164, 4294967295;
	add.s64 	%rd25744, %rd25743, %rd25742;
	setp.lt.u64 	%p4072, %rd25744, %rd1855;
	selp.s64 	%rd25745, -1, 0, %p4072;
	cvt.u32.u64 	%r7931, %rd25744;
	sub.s32 	%r9562, %r7931, %r7927;
	and.b64  	%rd25746, %rd29165, 4294967295;
	add.s64 	%rd25747, %rd25746, %rd25745;
	setp.lt.u64 	%p4073, %rd25747, %rd1854;
	selp.s64 	%rd25748, -1, 0, %p4073;
	cvt.u32.u64 	%r7932, %rd25747;
	sub.s32 	%r9563, %r7932, %r7926;
	and.b64  	%rd25749, %rd29166, 4294967295;
	add.s64 	%rd25750, %rd25749, %rd25748;
	setp.lt.u64 	%p4074, %rd25750, %rd1853;
	selp.s32 	%r7933, -1, 0, %p4074;
	cvt.u32.u64 	%r7934, %rd25750;
	sub.s32 	%r9564, %r7934, %r7925;
	add.s32 	%r7935, %r9565, %r7933;
	sub.s32 	%r9565, %r7935, %r7768;
$L__BB1_2402:
	setp.gt.u32 	%p4075, %r9565, %r7768;
	@%p4075 bra 	$L__BB1_2415;
	bra.uni 	$L__BB1_2416;
$L__BB1_2403:
	cvt.u32.u64 	%r7936, %rd1853;
	setp.gt.u32 	%p4077, %r9564, %r7936;
	@%p4077 bra 	$L__BB1_2415;
	setp.lt.u32 	%p4078, %r9564, %r7936;
	@%p4078 bra 	$L__BB1_2417;
	cvt.u32.u64 	%r7938, %rd1854;
	setp.gt.u32 	%p4079, %r9563, %r7938;
	@%p4079 bra 	$L__BB1_2415;
	setp.lt.u32 	%p4080, %r9563, %r7938;
	@%p4080 bra 	$L__BB1_2417;
	cvt.u32.u64 	%r7940, %rd1855;
	setp.gt.u32 	%p4081, %r9562, %r7940;
	@%p4081 bra 	$L__BB1_2415;
	setp.lt.u32 	%p4082, %r9562, %r7940;
	@%p4082 bra 	$L__BB1_2417;
	cvt.u32.u64 	%r7942, %rd1744;
	setp.gt.u32 	%p4083, %r9561, %r7942;
	@%p4083 bra 	$L__BB1_2415;
	setp.lt.u32 	%p4084, %r9561, %r7942;
	@%p4084 bra 	$L__BB1_2417;
	cvt.u32.u64 	%r7944, %rd1856;
	setp.gt.u32 	%p4085, %r9560, %r7944;
	@%p4085 bra 	$L__BB1_2415;
	setp.lt.u32 	%p4086, %r9560, %r7944;
	@%p4086 bra 	$L__BB1_2417;
	cvt.u32.u64 	%r7946, %rd1743;
	setp.gt.u32 	%p4087, %r9559, %r7946;
	@%p4087 bra 	$L__BB1_2415;
	setp.lt.u32 	%p4088, %r9559, %r7946;
	setp.lt.u32 	%p4089, %r9558, %r3202;
	or.pred  	%p4090, %p4088, %p4089;
	@%p4090 bra 	$L__BB1_2417;
$L__BB1_2415:
	cvt.u32.u64 	%r7948, %rd1744;
	cvt.u32.u64 	%r7949, %rd1856;
	cvt.u32.u64 	%r7950, %rd1743;
	cvt.u32.u64 	%r7951, %rd1853;
	cvt.u32.u64 	%r7952, %rd1854;
	cvt.u32.u64 	%r7953, %rd1855;
	setp.lt.u32 	%p4091, %r9558, %r3202;
	selp.s64 	%rd25751, -1, 0, %p4091;
	sub.s32 	%r9558, %r9558, %r3202;
	cvt.u64.u32 	%rd25752, %r9559;
	add.s64 	%rd25753, %rd25751, %rd25752;
	setp.lt.u64 	%p4092, %rd25753, %rd1743;
	selp.s64 	%rd25754, -1, 0, %p4092;
	cvt.u32.u64 	%r7954, %rd25753;
	sub.s32 	%r9559, %r7954, %r7950;
	cvt.u64.u32 	%rd25755, %r9560;
	add.s64 	%rd25756, %rd25754, %rd25755;
	setp.lt.u64 	%p4093, %rd25756, %rd1856;
	selp.s64 	%rd25757, -1, 0, %p4093;
	cvt.u32.u64 	%r7955, %rd25756;
	sub.s32 	%r9560, %r7955, %r7949;
	cvt.u64.u32 	%rd25758, %r9561;
	add.s64 	%rd25759, %rd25757, %rd25758;
	setp.lt.u64 	%p4094, %rd25759, %rd1744;
	selp.s64 	%rd25760, -1, 0, %p4094;
	cvt.u32.u64 	%r7956, %rd25759;
	sub.s32 	%r9561, %r7956, %r7948;
	cvt.u64.u32 	%rd25761, %r9562;
	add.s64 	%rd25762, %rd25760, %rd25761;
	setp.lt.u64 	%p4095, %rd25762, %rd1855;
	selp.s64 	%rd25763, -1, 0, %p4095;
	cvt.u32.u64 	%r7957, %rd25762;
	sub.s32 	%r9562, %r7957, %r7953;
	cvt.u64.u32 	%rd25764, %r9563;
	add.s64 	%rd25765, %rd25763, %rd25764;
	setp.lt.u64 	%p4096, %rd25765, %rd1854;
	selp.s64 	%rd25766, -1, 0, %p4096;
	cvt.u32.u64 	%r7958, %rd25765;
	sub.s32 	%r9563, %r7958, %r7952;
	cvt.u64.u32 	%rd25767, %r9564;
	add.s64 	%rd25768, %rd25766, %rd25767;
	setp.lt.u64 	%p4097, %rd25768, %rd1853;
	selp.s32 	%r7959, -1, 0, %p4097;
	cvt.u32.u64 	%r7960, %rd25768;
	sub.s32 	%r9564, %r7960, %r7951;
	add.s32 	%r7961, %r9565, %r7959;
	sub.s32 	%r9565, %r7961, %r7768;
	bra.uni 	$L__BB1_2417;
$L__BB1_2416:
	setp.lt.u32 	%p4076, %r9565, %r7768;
	@%p4076 bra 	$L__BB1_2417;
	bra.uni 	$L__BB1_2403;
$L__BB1_2417:
	mul.wide.u32 	%rd25769, %r2847, %r9558;
	cvt.u32.u64 	%r7962, %rd25769;
	shr.u64 	%rd25770, %rd25769, 32;
	mul.wide.u32 	%rd25771, %r2846, %r9558;
	add.s64 	%rd25772, %rd25770, %rd25771;
	shr.u64 	%rd25773, %rd25772, 32;
	mul.wide.u32 	%rd25774, %r2845, %r9558;
	add.s64 	%rd25775, %rd25773, %rd25774;
	shr.u64 	%rd25776, %rd25775, 32;
	mul.wide.u32 	%rd25777, %r2844, %r9558;
	add.s64 	%rd25778, %rd25776, %rd25777;
	shr.u64 	%rd25779, %rd25778, 32;
	mul.wide.u32 	%rd25780, %r2843, %r9558;
	add.s64 	%rd25781, %rd25779, %rd25780;
	shr.u64 	%rd25782, %rd25781, 32;
	mul.wide.u32 	%rd25783, %r2842, %r9558;
	add.s64 	%rd25784, %rd25782, %rd25783;
	shr.u64 	%rd25785, %rd25784, 32;
	mul.wide.u32 	%rd25786, %r2841, %r9558;
	add.s64 	%rd25787, %rd25785, %rd25786;
	shr.u64 	%rd25788, %rd25787, 32;
	mul.wide.u32 	%rd25789, %r2840, %r9558;
	add.s64 	%rd25790, %rd25788, %rd25789;
	shr.u64 	%rd25791, %rd25790, 32;
	and.b64  	%rd25792, %rd25772, 4294967295;
	mul.wide.u32 	%rd25793, %r2847, %r9559;
	add.s64 	%rd25794, %rd25793, %rd25792;
	shr.u64 	%rd25795, %rd25794, 32;
	and.b64  	%rd25796, %rd25775, 4294967295;
	mul.wide.u32 	%rd25797, %r2846, %r9559;
	add.s64 	%rd25798, %rd25795, %rd25796;
	add.s64 	%rd25799, %rd25798, %rd25797;
	shr.u64 	%rd25800, %rd25799, 32;
	and.b64  	%rd25801, %rd25778, 4294967295;
	mul.wide.u32 	%rd25802, %r2845, %r9559;
	add.s64 	%rd25803, %rd25800, %rd25801;
	add.s64 	%rd25804, %rd25803, %rd25802;
	shr.u64 	%rd25805, %rd25804, 32;
	and.b64  	%rd25806, %rd25781, 4294967295;
	mul.wide.u32 	%rd25807, %r2844, %r9559;
	add.s64 	%rd25808, %rd25805, %rd25806;
	add.s64 	%rd25809, %rd25808, %rd25807;
	shr.u64 	%rd25810, %rd25809, 32;
	and.b64  	%rd25811, %rd25784, 4294967295;
	mul.wide.u32 	%rd25812, %r2843, %r9559;
	add.s64 	%rd25813, %rd25810, %rd25811;
	add.s64 	%rd25814, %rd25813, %rd25812;
	shr.u64 	%rd25815, %rd25814, 32;
	and.b64  	%rd25816, %rd25787, 4294967295;
	mul.wide.u32 	%rd25817, %r2842, %r9559;
	add.s64 	%rd25818, %rd25815, %rd25816;
	add.s64 	%rd25819, %rd25818, %rd25817;
	shr.u64 	%rd25820, %rd25819, 32;
	and.b64  	%rd25821, %rd25790, 4294967295;
	mul.wide.u32 	%rd25822, %r2841, %r9559;
	add.s64 	%rd25823, %rd25820, %rd25821;
	add.s64 	%rd25824, %rd25823, %rd25822;
	shr.u64 	%rd25825, %rd25824, 32;
	mul.wide.u32 	%rd25826, %r2840, %r9559;
	add.s64 	%rd25827, %rd25825, %rd25791;
	add.s64 	%rd25828, %rd25827, %rd25826;
	shr.u64 	%rd25829, %rd25828, 32;
	and.b64  	%rd25830, %rd25799, 4294967295;
	mul.wide.u32 	%rd25831, %r2847, %r9560;
	add.s64 	%rd25832, %rd25831, %rd25830;
	shr.u64 	%rd25833, %rd25832, 32;
	and.b64  	%rd25834, %rd25804, 4294967295;
	mul.wide.u32 	%rd25835, %r2846, %r9560;
	add.s64 	%rd25836, %rd25833, %rd25834;
	add.s64 	%rd25837, %rd25836, %rd25835;
	shr.u64 	%rd25838, %rd25837, 32;
	and.b64  	%rd25839, %rd25809, 4294967295;
	mul.wide.u32 	%rd25840, %r2845, %r9560;
	add.s64 	%rd25841, %rd25838, %rd25839;
	add.s64 	%rd25842, %rd25841, %rd25840;
	shr.u64 	%rd25843, %rd25842, 32;
	and.b64  	%rd25844, %rd25814, 4294967295;
	mul.wide.u32 	%rd25845, %r2844, %r9560;
	add.s64 	%rd25846, %rd25843, %rd25844;
	add.s64 	%rd25847, %rd25846, %rd25845;
	shr.u64 	%rd25848, %rd25847, 32;
	and.b64  	%rd25849, %rd25819, 4294967295;
	mul.wide.u32 	%rd25850, %r2843, %r9560;
	add.s64 	%rd25851, %rd25848, %rd25849;
	add.s64 	%rd25852, %rd25851, %rd25850;
	shr.u64 	%rd25853, %rd25852, 32;
	and.b64  	%rd25854, %rd25824, 4294967295;
	mul.wide.u32 	%rd25855, %r2842, %r9560;
	add.s64 	%rd25856, %rd25853, %rd25854;
	add.s64 	%rd25857, %rd25856, %rd25855;
	shr.u64 	%rd25858, %rd25857, 32;
	and.b64  	%rd25859, %rd25828, 4294967295;
	mul.wide.u32 	%rd25860, %r2841, %r9560;
	add.s64 	%rd25861, %rd25858, %rd25859;
	add.s64 	%rd25862, %rd25861, %rd25860;
	shr.u64 	%rd25863, %rd25862, 32;
	mul.wide.u32 	%rd25864, %r2840, %r9560;
	add.s64 	%rd25865, %rd25863, %rd25829;
	add.s64 	%rd25866, %rd25865, %rd25864;
	shr.u64 	%rd25867, %rd25866, 32;
	and.b64  	%rd25868, %rd25837, 4294967295;
	mul.wide.u32 	%rd25869, %r2847, %r9561;
	add.s64 	%rd25870, %rd25869, %rd25868;
	shr.u64 	%rd25871, %rd25870, 32;
	and.b64  	%rd25872, %rd25842, 4294967295;
	mul.wide.u32 	%rd25873, %r2846, %r9561;
	add.s64 	%rd25874, %rd25871, %rd25872;
	add.s64 	%rd25875, %rd25874, %rd25873;
	shr.u64 	%rd25876, %rd25875, 32;
	and.b64  	%rd25877, %rd25847, 4294967295;
	mul.wide.u32 	%rd25878, %r2845, %r9561;
	add.s64 	%rd25879, %rd25876, %rd25877;
	add.s64 	%rd25880, %rd25879, %rd25878;
	shr.u64 	%rd25881, %rd25880, 32;
	and.b64  	%rd25882, %rd25852, 4294967295;
	mul.wide.u32 	%rd25883, %r2844, %r9561;
	add.s64 	%rd25884, %rd25881, %rd25882;
	add.s64 	%rd25885, %rd25884, %rd25883;
	shr.u64 	%rd25886, %rd25885, 32;
	and.b64  	%rd25887, %rd25857, 4294967295;
	mul.wide.u32 	%rd25888, %r2843, %r9561;
	add.s64 	%rd25889, %rd25886, %rd25887;
	add.s64 	%rd25890, %rd25889, %rd25888;
	shr.u64 	%rd25891, %rd25890, 32;
	and.b64  	%rd25892, %rd25862, 4294967295;
	mul.wide.u32 	%rd25893, %r2842, %r9561;
	add.s64 	%rd25894, %rd25891, %rd25892;
	add.s64 	%rd25895, %rd25894, %rd25893;
	shr.u64 	%rd25896, %rd25895, 32;
	and.b64  	%rd25897, %rd25866, 4294967295;
	mul.wide.u32 	%rd25898, %r2841, %r9561;
	add.s64 	%rd25899, %rd25896, %rd25897;
	add.s64 	%rd25900, %rd25899, %rd25898;
	shr.u64 	%rd25901, %rd25900, 32;
	mul.wide.u32 	%rd25902, %r2840, %r9561;
	add.s64 	%rd25903, %rd25901, %rd25867;
	add.s64 	%rd25904, %rd25903, %rd25902;
	shr.u64 	%rd25905, %rd25904, 32;
	and.b64  	%rd25906, %rd25875, 4294967295;
	mul.wide.u32 	%rd25907, %r2847, %r9562;
	add.s64 	%rd25908, %rd25907, %rd25906;
	shr.u64 	%rd25909, %rd25908, 32;
	and.b64  	%rd25910, %rd25880, 4294967295;
	mul.wide.u32 	%rd25911, %r2846, %r9562;
	add.s64 	%rd25912, %rd25909, %rd25910;
	add.s64 	%rd25913, %rd25912, %rd25911;
	shr.u64 	%rd25914, %rd25913, 32;
	and.b64  	%rd25915, %rd25885, 4294967295;
	mul.wide.u32 	%rd25916, %r2845, %r9562;
	add.s64 	%rd25917, %rd25914, %rd25915;
	add.s64 	%rd25918, %rd25917, %rd25916;
	shr.u64 	%rd25919, %rd25918, 32;
	and.b64  	%rd25920, %rd25890, 4294967295;
	mul.wide.u32 	%rd25921, %r2844, %r9562;
	add.s64 	%rd25922, %rd25919, %rd25920;
	add.s64 	%rd25923, %rd25922, %rd25921;
	shr.u64 	%rd25924, %rd25923, 32;
	and.b64  	%rd25925, %rd25895, 4294967295;
	mul.wide.u32 	%rd25926, %r2843, %r9562;
	add.s64 	%rd25927, %rd25924, %rd25925;
	add.s64 	%rd25928, %rd25927, %rd25926;
	shr.u64 	%rd25929, %rd25928, 32;
	and.b64  	%rd25930, %rd25900, 4294967295;
	mul.wide.u32 	%rd25931, %r2842, %r9562;
	add.s64 	%rd25932, %rd25929, %rd25930;
	add.s64 	%rd25933, %rd25932, %rd25931;
	shr.u64 	%rd25934, %rd25933, 32;
	and.b64  	%rd25935, %rd25904, 4294967295;
	mul.wide.u32 	%rd25936, %r2841, %r9562;
	add.s64 	%rd25937, %rd25934, %rd25935;
	add.s64 	%rd25938, %rd25937, %rd25936;
	shr.u64 	%rd25939, %rd25938, 32;
	mul.wide.u32 	%rd25940, %r2840, %r9562;
	add.s64 	%rd25941, %rd25939, %rd25905;
	add.s64 	%rd25942, %rd25941, %rd25940;
	shr.u64 	%rd25943, %rd25942, 32;
	and.b64  	%rd25944, %rd25913, 4294967295;
	mul.wide.u32 	%rd25945, %r2847, %r9563;
	add.s64 	%rd25946, %rd25945, %rd25944;
	shr.u64 	%rd25947, %rd25946, 32;
	and.b64  	%rd25948, %rd25918, 4294967295;
	mul.wide.u32 	%rd25949, %r2846, %r9563;
	add.s64 	%rd25950, %rd25947, %rd25948;
	add.s64 	%rd25951, %rd25950, %rd25949;
	shr.u64 	%rd25952, %rd25951, 32;
	and.b64  	%rd25953, %rd25923, 4294967295;
	mul.wide.u32 	%rd25954, %r2845, %r9563;
	add.s64 	%rd25955, %rd25952, %rd25953;
	add.s64 	%rd25956, %rd25955, %rd25954;
	shr.u64 	%rd25957, %rd25956, 32;
	and.b64  	%rd25958, %rd25928, 4294967295;
	mul.wide.u32 	%rd25959, %r2844, %r9563;
	add.s64 	%rd25960, %rd25957, %rd25958;
	add.s64 	%rd25961, %rd25960, %rd25959;
	shr.u64 	%rd25962, %rd25961, 32;
	and.b64  	%rd25963, %rd25933, 4294967295;
	mul.wide.u32 	%rd25964, %r2843, %r9563;
	add.s64 	%rd25965, %rd25962, %rd25963;
	add.s64 	%rd25966, %rd25965, %rd25964;
	shr.u64 	%rd25967, %rd25966, 32;
	and.b64  	%rd25968, %rd25938, 4294967295;
	mul.wide.u32 	%rd25969, %r2842, %r9563;
	add.s64 	%rd25970, %rd25967, %rd25968;
	add.s64 	%rd25971, %rd25970, %rd25969;
	shr.u64 	%rd25972, %rd25971, 32;
	and.b64  	%rd25973, %rd25942, 4294967295;
	mul.wide.u32 	%rd25974, %r2841, %r9563;
	add.s64 	%rd25975, %rd25972, %rd25973;
	add.s64 	%rd25976, %rd25975, %rd25974;
	shr.u64 	%rd25977, %rd25976, 32;
	mul.wide.u32 	%rd25978, %r2840, %r9563;
	add.s64 	%rd25979, %rd25977, %rd25943;
	add.s64 	%rd25980, %rd25979, %rd25978;
	shr.u64 	%rd25981, %rd25980, 32;
	and.b64  	%rd25982, %rd25951, 4294967295;
	mul.wide.u32 	%rd25983, %r2847, %r9564;
	add.s64 	%rd25984, %rd25983, %rd25982;
	shr.u64 	%rd25985, %rd25984, 32;
	and.b64  	%rd25986, %rd25956, 4294967295;
	mul.wide.u32 	%rd25987, %r2846, %r9564;
	add.s64 	%rd25988, %rd25985, %rd25986;
	add.s64 	%rd25989, %rd25988, %rd25987;
	shr.u64 	%rd25990, %rd25989, 32;
	and.b64  	%rd25991, %rd25961, 4294967295;
	mul.wide.u32 	%rd25992, %r2845, %r9564;
	add.s64 	%rd25993, %rd25990, %rd25991;
	add.s64 	%rd25994, %rd25993, %rd25992;
	shr.u64 	%rd25995, %rd25994, 32;
	and.b64  	%rd25996, %rd25966, 4294967295;
	mul.wide.u32 	%rd25997, %r2844, %r9564;
	add.s64 	%rd25998, %rd25995, %rd25996;
	add.s64 	%rd25999, %rd25998, %rd25997;
	shr.u64 	%rd26000, %rd25999, 32;
	and.b64  	%rd26001, %rd25971, 4294967295;
	mul.wide.u32 	%rd26002, %r2843, %r9564;
	add.s64 	%rd26003, %rd26000, %rd26001;
	add.s64 	%rd26004, %rd26003, %rd26002;
	shr.u64 	%rd26005, %rd26004, 32;
	and.b64  	%rd26006, %rd25976, 4294967295;
	mul.wide.u32 	%rd26007, %r2842, %r9564;
	add.s64 	%rd26008, %rd26005, %rd26006;
	add.s64 	%rd26009, %rd26008, %rd26007;
	shr.u64 	%rd26010, %rd26009, 32;
	and.b64  	%rd26011, %rd25980, 4294967295;
	mul.wide.u32 	%rd26012, %r2841, %r9564;
	add.s64 	%rd26013, %rd26010, %rd26011;
	add.s64 	%rd26014, %rd26013, %rd26012;
	shr.u64 	%rd26015, %rd26014, 32;
	mul.wide.u32 	%rd26016, %r2840, %r9564;
	add.s64 	%rd26017, %rd26015, %rd25981;
	add.s64 	%rd26018, %rd26017, %rd26016;
	shr.u64 	%rd26019, %rd26018, 32;
	and.b64  	%rd26020, %rd25989, 4294967295;
	mul.wide.u32 	%rd26021, %r2847, %r9565;
	add.s64 	%rd26022, %rd26021, %rd26020;
	shr.u64 	%rd26023, %rd26022, 32;
	and.b64  	%rd26024, %rd25994, 4294967295;
	mul.wide.u32 	%rd26025, %r2846, %r9565;
	add.s64 	%rd26026, %rd26023, %rd26024;
	add.s64 	%rd26027, %rd26026, %rd26025;
	shr.u64 	%rd26028, %rd26027, 32;
	and.b64  	%rd26029, %rd25999, 4294967295;
	mul.wide.u32 	%rd26030, %r2845, %r9565;
	add.s64 	%rd26031, %rd26028, %rd26029;
	add.s64 	%rd26032, %rd26031, %rd26030;
	shr.u64 	%rd26033, %rd26032, 32;
	and.b64  	%rd26034, %rd26004, 4294967295;
	mul.wide.u32 	%rd26035, %r2844, %r9565;
	add.s64 	%rd26036, %rd26033, %rd26034;
	add.s64 	%rd26037, %rd26036, %rd26035;
	shr.u64 	%rd26038, %rd26037, 32;
	and.b64  	%rd26039, %rd26009, 4294967295;
	mul.wide.u32 	%rd26040, %r2843, %r9565;
	add.s64 	%rd26041, %rd26038, %rd26039;
	add.s64 	%rd26042, %rd26041, %rd26040;
	shr.u64 	%rd26043, %rd26042, 32;
	and.b64  	%rd26044, %rd26014, 4294967295;
	mul.wide.u32 	%rd26045, %r2842, %r9565;
	add.s64 	%rd26046, %rd26043, %rd26044;
	add.s64 	%rd26047, %rd26046, %rd26045;
	shr.u64 	%rd26048, %rd26047, 32;
	and.b64  	%rd26049, %rd26018, 4294967295;
	mul.wide.u32 	%rd26050, %r2841, %r9565;
	add.s64 	%rd26051, %rd26048, %rd26049;
	add.s64 	%rd26052, %rd26051, %rd26050;
	shr.u64 	%rd26053, %rd26052, 32;
	mul.wide.u32 	%rd26054, %r2840, %r9565;
	add.s64 	%rd26055, %rd26053, %rd26019;
	add.s64 	%rd26056, %rd26055, %rd26054;
	shr.u64 	%rd26057, %rd26056, 32;
	{ .reg .b32 tmp; mov.b64 {tmp, %r7963}, %rd26056; }
	and.b64  	%rd26058, %rd26027, 4294967295;
	mul.lo.s64 	%rd26059, %rd26058, 977;
	cvt.u32.u64 	%r7964, %rd26059;
	shr.u64 	%rd26060, %rd26059, 32;
	and.b64  	%rd26061, %rd26032, 4294967295;
	mad.lo.s64 	%rd26062, %rd26061, 977, %rd26060;
	shr.u64 	%rd26063, %rd26062, 32;
	and.b64  	%rd26064, %rd26037, 4294967295;
	mad.lo.s64 	%rd26065, %rd26064, 977, %rd26063;
	shr.u64 	%rd26066, %rd26065, 32;
	and.b64  	%rd26067, %rd26042, 4294967295;
	mad.lo.s64 	%rd26068, %rd26067, 977, %rd26066;
	shr.u64 	%rd26069, %rd26068, 32;
	and.b64  	%rd26070, %rd26047, 4294967295;
	mad.lo.s64 	%rd26071, %rd26070, 977, %rd26069;
	shr.u64 	%rd26072, %rd26071, 32;
	and.b64  	%rd26073, %rd26052, 4294967295;
	mad.lo.s64 	%rd26074, %rd26073, 977, %rd26072;
	shr.u64 	%rd26075, %rd26074, 32;
	and.b64  	%rd26076, %rd26056, 4294967295;
	mad.lo.s64 	%rd26077, %rd26076, 977, %rd26075;
	shr.u64 	%rd26078, %rd26077, 32;
	mad.lo.s64 	%rd26079, %rd26057, 977, %rd26078;
	{ .reg .b32 tmp; mov.b64 {tmp, %r7965}, %rd26079; }
	add.s32 	%r9582, %r7962, %r7964;
	setp.lt.u32 	%p4099, %r9582, %r7962;
	selp.u64 	%rd26080, 1, 0, %p4099;
	and.b64  	%rd26081, %rd25794, 4294967295;
	and.b64  	%rd26082, %rd26062, 4294967295;
	add.s64 	%rd26083, %rd26081, %rd26080;
	add.s64 	%rd26084, %rd26083, %rd26082;
	shr.u64 	%rd26085, %rd26084, 32;
	and.b64  	%rd26086, %rd25832, 4294967295;
	and.b64  	%rd26087, %rd26065, 4294967295;
	add.s64 	%rd26088, %rd26085, %rd26086;
	add.s64 	%rd26089, %rd26088, %rd26087;
	shr.u64 	%rd26090, %rd26089, 32;
	and.b64  	%rd26091, %rd25870, 4294967295;
	and.b64  	%rd26092, %rd26068, 4294967295;
	add.s64 	%rd26093, %rd26090, %rd26091;
	add.s64 	%rd26094, %rd26093, %rd26092;
	shr.u64 	%rd26095, %rd26094, 32;
	and.b64  	%rd26096, %rd25908, 4294967295;
	and.b64  	%rd26097, %rd26071, 4294967295;
	add.s64 	%rd26098, %rd26095, %rd26096;
	add.s64 	%rd26099, %rd26098, %rd26097;
	shr.u64 	%rd26100, %rd26099, 32;
	and.b64  	%rd26101, %rd25946, 4294967295;
	and.b64  	%rd26102, %rd26074, 4294967295;
	add.s64 	%rd26103, %rd26100, %rd26101;
	add.s64 	%rd26104, %rd26103, %rd26102;
	shr.u64 	%rd26105, %rd26104, 32;
	and.b64  	%rd26106, %rd25984, 4294967295;
	and.b64  	%rd26107, %rd26077, 4294967295;
	add.s64 	%rd26108, %rd26105, %rd26106;
	add.s64 	%rd26109, %rd26108, %rd26107;
	shr.u64 	%rd26110, %rd26109, 32;
	and.b64  	%rd26111, %rd26022, 4294967295;
	and.b64  	%rd26112, %rd26079, 4294967295;
	add.s64 	%rd26113, %rd26110, %rd26111;
	add.s64 	%rd26114, %rd26113, %rd26112;
	{ .reg .b32 tmp; mov.b64 {tmp, %r7966}, %rd26114; }
	add.s32 	%r7967, %r7966, %r7965;
	and.b64  	%rd26115, %rd26084, 4294967295;
	add.s64 	%rd29168, %rd26115, %rd26058;
	shr.u64 	%rd26116, %rd29168, 32;
	and.b64  	%rd26117, %rd26089, 4294967295;
	add.s64 	%rd26118, %rd26116, %rd26117;
	add.s64 	%rd29169, %rd26118, %rd26061;
	shr.u64 	%rd26119, %rd29169, 32;
	and.b64  	%rd26120, %rd26094, 4294967295;
	add.s64 	%rd26121, %rd26119, %rd26120;
	add.s64 	%rd29170, %rd26121, %rd26064;
	shr.u64 	%rd26122, %rd29170, 32;
	and.b64  	%rd26123, %rd26099, 4294967295;
	add.s64 	%rd26124, %rd26122, %rd26123;
	add.s64 	%rd29171, %rd26124, %rd26067;
	shr.u64 	%rd26125, %rd29171, 32;
	and.b64  	%rd26126, %rd26104, 4294967295;
	add.s64 	%rd26127, %rd26125, %rd26126;
	add.s64 	%rd29172, %rd26127, %rd26070;
	shr.u64 	%rd26128, %rd29172, 32;
	and.b64  	%rd26129, %rd26109, 4294967295;
	add.s64 	%rd26130, %rd26128, %rd26129;
	add.s64 	%rd29173, %rd26130, %rd26073;
	shr.u64 	%rd26131, %rd29173, 32;
	and.b64  	%rd26132, %rd26114, 4294967295;
	add.s64 	%rd26133, %rd26131, %rd26132;
	add.s64 	%rd29174, %rd26133, %rd26076;
	{ .reg .b32 tmp; mov.b64 {tmp, %r7968}, %rd29174; }
	add.s32 	%r7969, %r7967, %r7968;
	add.s32 	%r3299, %r7969, %r7963;
	setp.eq.s32 	%p4100, %r3299, 0;
	mov.pred 	%p4597, 0;
	@%p4100 bra 	$L__BB1_2419;
	cvt.u64.u32 	%rd26134, %r3299;
	mul.wide.u32 	%rd26135, %r3299, 977;
	cvt.u32.u64 	%r7970, %rd26135;
	shr.u64 	%rd26136, %rd26135, 32;
	add.s64 	%rd26137, %rd26136, %rd26134;
	shr.u64 	%rd26138, %rd26137, 32;
	add.s32 	%r3300, %r9582, %r7970;
	setp.lt.u32 	%p4101, %r3300, %r9582;
	selp.u64 	%rd26139, 1, 0, %p4101;
	and.b64  	%rd26140, %rd29168, 4294967295;
	and.b64  	%rd26141, %rd26137, 4294967295;
	add.s64 	%rd26142, %rd26140, %rd26139;
	add.s64 	%rd29168, %rd26142, %rd26141;
	shr.u64 	%rd26143, %rd29168, 32;
	and.b64  	%rd26144, %rd29169, 4294967295;
	add.s64 	%rd26145, %rd26143, %rd26144;
	add.s64 	%rd29169, %rd26145, %rd26138;
	shr.u64 	%rd26146, %rd29169, 32;
	and.b64  	%rd26147, %rd29170, 4294967295;
	add.s64 	%rd29170, %rd26146, %rd26147;
	shr.u64 	%rd26148, %rd29170, 32;
	and.b64  	%rd26149, %rd29171, 4294967295;
	add.s64 	%rd29171, %rd26148, %rd26149;
	shr.u64 	%rd26150, %rd29171, 32;
	and.b64  	%rd26151, %rd29172, 4294967295;
	add.s64 	%rd29172, %rd26150, %rd26151;
	shr.u64 	%rd26152, %rd29172, 32;
	and.b64  	%rd26153, %rd29173, 4294967295;
	add.s64 	%rd29173, %rd26152, %rd26153;
	shr.u64 	%rd26154, %rd29173, 32;
	and.b64  	%rd26155, %rd29174, 4294967295;
	add.s64 	%rd29174, %rd26154, %rd26155;
	setp.gt.u64 	%p4597, %rd29174, 4294967295;
	mov.u32 	%r9582, %r3300;
$L__BB1_2419:
	cvt.u32.u64 	%r9575, %rd29174;
	cvt.u32.u64 	%r9576, %rd29173;
	cvt.u32.u64 	%r9577, %rd29172;
	cvt.u32.u64 	%r9578, %rd29171;
	cvt.u32.u64 	%r9579, %rd29170;
	cvt.u32.u64 	%r9580, %rd29169;
	cvt.u32.u64 	%r9581, %rd29168;
	setp.lt.u32 	%p4102, %r7768, %r9575;
	or.pred  	%p4103, %p4597, %p4102;
	@%p4103 bra 	$L__BB1_2433;
	setp.gt.u32 	%p4104, %r7768, %r9575;
	@%p4104 bra 	$L__BB1_2434;
	cvt.u32.u64 	%r7971, %rd1853;
	setp.lt.u32 	%p4105, %r7971, %r9576;
	@%p4105 bra 	$L__BB1_2433;
	setp.gt.u32 	%p4106, %r7971, %r9576;
	@%p4106 bra 	$L__BB1_2434;
	cvt.u32.u64 	%r7973, %rd1854;
	setp.lt.u32 	%p4107, %r7973, %r9577;
	@%p4107 bra 	$L__BB1_2433;
	setp.gt.u32 	%p4108, %r7973, %r9577;
	@%p4108 bra 	$L__BB1_2434;
	cvt.u32.u64 	%r7975, %rd1855;
	setp.lt.u32 	%p4109, %r7975, %r9578;
	@%p4109 bra 	$L__BB1_2433;
	setp.gt.u32 	%p4110, %r7975, %r9578;
	@%p4110 bra 	$L__BB1_2434;
	cvt.u32.u64 	%r7977, %rd1744;
	setp.lt.u32 	%p4111, %r7977, %r9579;
	@%p4111 bra 	$L__BB1_2433;
	setp.gt.u32 	%p4112, %r7977, %r9579;
	@%p4112 bra 	$L__BB1_2434;
	cvt.u32.u64 	%r7979, %rd1856;
	setp.lt.u32 	%p4113, %r7979, %r9580;
	@%p4113 bra 	$L__BB1_2433;
	setp.gt.u32 	%p4114, %r7979, %r9580;
	@%p4114 bra 	$L__BB1_2434;
	cvt.u32.u64 	%r7981, %rd1743;
	setp.lt.u32 	%p4115, %r7981, %r9581;
	@%p4115 bra 	$L__BB1_2433;
	setp.gt.u32 	%p4116, %r7981, %r9581;
	setp.lt.u32 	%p4117, %r9582, %r3202;
	or.pred  	%p4118, %p4116, %p4117;
	@%p4118 bra 	$L__BB1_2434;
$L__BB1_2433:
	cvt.u32.u64 	%r7983, %rd1744;
	cvt.u32.u64 	%r7984, %rd1856;
	cvt.u32.u64 	%r7985, %rd1743;
	cvt.u32.u64 	%r7986, %rd1853;
	cvt.u32.u64 	%r7987, %rd1854;
	cvt.u32.u64 	%r7988, %rd1855;
	setp.lt.u32 	%p4119, %r9582, %r3202;
	selp.s64 	%rd26157, -1, 0, %p4119;
	sub.s32 	%r9582, %r9582, %r3202;
	and.b64  	%rd26158, %rd29168, 4294967295;
	add.s64 	%rd26159, %rd26158, %rd26157;
	setp.lt.u64 	%p4120, %rd26159, %rd1743;
	selp.s64 	%rd26160, -1, 0, %p4120;
	cvt.u32.u64 	%r7989, %rd26159;
	sub.s32 	%r9581, %r7989, %r7985;
	and.b64  	%rd26161, %rd29169, 4294967295;
	add.s64 	%rd26162, %rd26161, %rd26160;
	setp.lt.u64 	%p4121, %rd26162, %rd1856;
	selp.s64 	%rd26163, -1, 0, %p4121;
	cvt.u32.u64 	%r7990, %rd26162;
	sub.s32 	%r9580, %r7990, %r7984;
	and.b64  	%rd26164, %rd29170, 4294967295;
	add.s64 	%rd26165, %rd26164, %rd26163;
	setp.lt.u64 	%p4122, %rd26165, %rd1744;
	selp.s64 	%rd26166, -1, 0, %p4122;
	cvt.u32.u64 	%r7991, %rd26165;
	sub.s32 	%r9579, %r7991, %r7983;
	and.b64  	%rd26167, %rd29171, 4294967295;
	add.s64 	%rd26168, %rd26167, %rd26166;
	setp.lt.u64 	%p4123, %rd26168, %rd1855;
	selp.s64 	%rd26169, -1, 0, %p4123;
	cvt.u32.u64 	%r7992, %rd26168;
	sub.s32 	%r9578, %r7992, %r7988;
	and.b64  	%rd26170, %rd29172, 4294967295;
	add.s64 	%rd26171, %rd26170, %rd26169;
	setp.lt.u64 	%p4124, %rd26171, %rd1854;
	selp.s64 	%rd26172, -1, 0, %p4124;
	cvt.u32.u64 	%r7993, %rd26171;
	sub.s32 	%r9577, %r7993, %r7987;
	and.b64  	%rd26173, %rd29173, 4294967295;
	add.s64 	%rd26174, %rd26173, %rd26172;
	setp.lt.u64 	%p4125, %rd26174, %rd1853;
	selp.s32 	%r7994, -1, 0, %p4125;
	cvt.u32.u64 	%r7995, %rd26174;
	sub.s32 	%r9576, %r7995, %r7986;
	add.s32 	%r7996, %r9575, %r7994;
	sub.s32 	%r9575, %r7996, %r7768;
$L__BB1_2434:
	setp.gt.u32 	%p4126, %r9575, %r7768;
	@%p4126 bra 	$L__BB1_2447;
	bra.uni 	$L__BB1_2448;
$L__BB1_2435:
	cvt.u32.u64 	%r7997, %rd1853;
	setp.gt.u32 	%p4128, %r9576, %r7997;
	@%p4128 bra 	$L__BB1_2447;
	setp.lt.u32 	%p4129, %r9576, %r7997;
	mov.u16 	%rs280, %rs135;
	@%p4129 bra 	$L__BB1_2449;
	cvt.u32.u64 	%r7999, %rd1854;
	setp.gt.u32 	%p4130, %r9577, %r7999;
	@%p4130 bra 	$L__BB1_2447;
	setp.lt.u32 	%p4131, %r9577, %r7999;
	mov.u16 	%rs280, %rs135;
	@%p4131 bra 	$L__BB1_2449;
	cvt.u32.u64 	%r8001, %rd1855;
	setp.gt.u32 	%p4132, %r9578, %r8001;
	@%p4132 bra 	$L__BB1_2447;
	setp.lt.u32 	%p4133, %r9578, %r8001;
	mov.u16 	%rs280, %rs135;
	@%p4133 bra 	$L__BB1_2449;
	cvt.u32.u64 	%r8003, %rd1744;
	setp.gt.u32 	%p4134, %r9579, %r8003;
	@%p4134 bra 	$L__BB1_2447;
	setp.lt.u32 	%p4135, %r9579, %r8003;
	mov.u16 	%rs280, %rs135;
	@%p4135 bra 	$L__BB1_2449;
	cvt.u32.u64 	%r8005, %rd1856;
	setp.gt.u32 	%p4136, %r9580, %r8005;
	@%p4136 bra 	$L__BB1_2447;
	setp.lt.u32 	%p4137, %r9580, %r8005;
	mov.u16 	%rs280, %rs135;
	@%p4137 bra 	$L__BB1_2449;
	cvt.u32.u64 	%r8007, %rd1743;
	setp.gt.u32 	%p4138, %r9581, %r8007;
	@%p4138 bra 	$L__BB1_2447;
	setp.lt.u32 	%p4139, %r9581, %r8007;
	setp.lt.u32 	%p4140, %r9582, %r3202;
	or.pred  	%p4141, %p4139, %p4140;
	mov.u16 	%rs280, %rs135;
	@%p4141 bra 	$L__BB1_2449;
$L__BB1_2447:
	cvt.u32.u64 	%r8009, %rd1744;
	cvt.u32.u64 	%r8010, %rd1856;
	cvt.u32.u64 	%r8011, %rd1743;
	cvt.u32.u64 	%r8012, %rd1853;
	cvt.u32.u64 	%r8013, %rd1854;
	cvt.u32.u64 	%r8014, %rd1855;
	setp.lt.u32 	%p4142, %r9582, %r3202;
	selp.s64 	%rd26175, -1, 0, %p4142;
	sub.s32 	%r9582, %r9582, %r3202;
	cvt.u64.u32 	%rd26176, %r9581;
	add.s64 	%rd26177, %rd26175, %rd26176;
	setp.lt.u64 	%p4143, %rd26177, %rd1743;
	selp.s64 	%rd26178, -1, 0, %p4143;
	cvt.u32.u64 	%r8015, %rd26177;
	sub.s32 	%r9581, %r8015, %r8011;
	cvt.u64.u32 	%rd26179, %r9580;
	add.s64 	%rd26180, %rd26178, %rd26179;
	setp.lt.u64 	%p4144, %rd26180, %rd1856;
	selp.s64 	%rd26181, -1, 0, %p4144;
	cvt.u32.u64 	%r8016, %rd26180;
	sub.s32 	%r9580, %r8016, %r8010;
	cvt.u64.u32 	%rd26182, %r9579;
	add.s64 	%rd26183, %rd26181, %rd26182;
	setp.lt.u64 	%p4145, %rd26183, %rd1744;
	selp.s64 	%rd26184, -1, 0, %p4145;
	cvt.u32.u64 	%r8017, %rd26183;
	sub.s32 	%r9579, %r8017, %r8009;
	cvt.u64.u32 	%rd26185, %r9578;
	add.s64 	%rd26186, %rd26184, %rd26185;
	setp.lt.u64 	%p4146, %rd26186, %rd1855;
	selp.s64 	%rd26187, -1, 0, %p4146;
	cvt.u32.u64 	%r8018, %rd26186;
	sub.s32 	%r9578, %r8018, %r8014;
	cvt.u64.u32 	%rd26188, %r9577;
	add.s64 	%rd26189, %rd26187, %rd26188;
	setp.lt.u64 	%p4147, %rd26189, %rd1854;
	selp.s64 	%rd26190, -1, 0, %p4147;
	cvt.u32.u64 	%r8019, %rd26189;
	sub.s32 	%r9577, %r8019, %r8013;
	cvt.u64.u32 	%rd26191, %r9576;
	add.s64 	%rd26192, %rd26190, %rd26191;
	setp.lt.u64 	%p4148, %rd26192, %rd1853;
	selp.s32 	%r8020, -1, 0, %p4148;
	cvt.u32.u64 	%r8021, %rd26192;
	sub.s32 	%r9576, %r8021, %r8012;
	add.s32 	%r8022, %r9575, %r8020;
	sub.s32 	%r9575, %r8022, %r7768;
	mov.u16 	%rs280, %rs135;
	bra.uni 	$L__BB1_2449;
$L__BB1_2448:
	setp.lt.u32 	%p4127, %r9575, %r7768;
	mov.u16 	%rs280, %rs135;
	@%p4127 bra 	$L__BB1_2449;
	bra.uni 	$L__BB1_2435;
$L__BB1_2449:
	add.s32 	%r9079, %r9079, 1;
	setp.ne.s32 	%p4149, %r9079, 256;
	@%p4149 bra 	$L__BB1_1368;
	and.b16  	%rs157, %rs280, 255;
	setp.ne.s16 	%p4150, %rs157, 0;
	mov.b32 	%r9704, 0;
	mov.b16 	%rs281, 2;
	mov.u32 	%r9703, %r9704;
	mov.u32 	%r9702, %r9704;
	mov.u32 	%r9701, %r9704;
	mov.u32 	%r9700, %r9704;
	mov.u32 	%r9699, %r9704;
	mov.u32 	%r9698, %r9704;
	mov.u32 	%r9697, %r9704;
	@%p4150 bra 	$L__BB1_2653;
	or.b32  	%r8024, %r9582, %r9581;
	or.b32  	%r8025, %r8024, %r9580;
	or.b32  	%r8026, %r8025, %r9579;
	or.b32  	%r8027, %r8026, %r9578;
	or.b32  	%r8028, %r8027, %r9577;
	or.b32  	%r8029, %r8028, %r9576;
	or.b32  	%r8030, %r8029, %r9575;
	setp.eq.s32 	%p4151, %r8030, 0;
	mov.b64 	%rd29189, 0;
	mov.u64 	%rd29190, %rd29189;
	mov.u64 	%rd29191, %rd29189;
	mov.u64 	%rd29192, %rd29189;
	mov.u64 	%rd29193, %rd29189;
	mov.u64 	%rd29194, %rd29189;
	mov.u64 	%rd29195, %rd29189;
	mov.u64 	%rd29196, %rd29189;
	@%p4151 bra 	$L__BB1_2520;
	ld.const.u32 	%r3358, [const_p];
	setp.lt.u32 	%p4152, %r3358, 2;
	selp.s32 	%r8033, -1, 0, %p4152;
	add.s32 	%r8034, %r3358, -2;
	st.local.u32 	[%rd3], %r8034;
	ld.const.u32 	%r8035, [const_p+4];
	add.s32 	%r8036, %r8035, %r8033;
	st.local.u32 	[%rd3+4], %r8036;
	ld.const.u32 	%r8037, [const_p+8];
	st.local.u32 	[%rd3+8], %r8037;
	ld.const.u32 	%r8038, [const_p+12];
	st.local.u32 	[%rd3+12], %r8038;
	ld.const.u32 	%r8039, [const_p+16];
	st.local.u32 	[%rd3+16], %r8039;
	ld.const.u32 	%r8040, [const_p+20];
	st.local.u32 	[%rd3+20], %r8040;
	ld.const.u32 	%r8041, [const_p+24];
	st.local.u32 	[%rd3+24], %r8041;
	ld.const.u32 	%r3359, [const_p+28];
	st.local.u32 	[%rd3+28], %r3359;
	cvt.u64.u32 	%rd1938, %r8035;
	cvt.u64.u32 	%rd1939, %r8038;
	mov.b32 	%r9626, 0;
	mov.b32 	%r9625, 1;
	ld.const.u32 	%rd1986, [const_p+20];
	ld.const.u32 	%rd1987, [const_p+8];
	ld.const.u32 	%rd1988, [const_p+16];
	ld.const.u32 	%rd1989, [const_p+24];
	mov.u32 	%r9627, %r9626;
	mov.u32 	%r9628, %r9626;
	mov.u32 	%r9629, %r9626;
	mov.u32 	%r9630, %r9626;
	mov.u32 	%r9631, %r9626;
	mov.u32 	%r9632, %r9626;
	mov.u32 	%r9615, %r9626;
$L__BB1_2453:
	shr.u32 	%r8042, %r9615, 5;
	and.b32  	%r8043, %r9615, 31;
	mul.wide.u32 	%rd26194, %r8042, 4;
	add.s64 	%rd26195, %rd3, %rd26194;
	ld.local.u32 	%r8044, [%rd26195];
	shr.u32 	%r8045, %r8044, %r8043;
	and.b32  	%r8046, %r8045, 1;
	setp.eq.b32 	%p4153, %r8046, 1;
	not.pred 	%p4154, %p4153;
	@%p4154 bra 	$L__BB1_2486;
	mul.wide.u32 	%rd26196, %r9582, %r9625;
	cvt.u32.u64 	%r8047, %rd26196;
	shr.u64 	%rd26197, %rd26196, 32;
	mul.wide.u32 	%rd26198, %r9581, %r9625;
	add.s64 	%rd26199, %rd26197, %rd26198;
	shr.u64 	%rd26200, %rd26199, 32;
	mul.wide.u32 	%rd26201, %r9580, %r9625;
	add.s64 	%rd26202, %rd26200, %rd26201;
	shr.u64 	%rd26203, %rd26202, 32;
	mul.wide.u32 	%rd26204, %r9579, %r9625;
	add.s64 	%rd26205, %rd26203, %rd26204;
	shr.u64 	%rd26206, %rd26205, 32;
	mul.wide.u32 	%rd26207, %r9578, %r9625;
	add.s64 	%rd26208, %rd26206, %rd26207;
	shr.u64 	%rd26209, %rd26208, 32;
	mul.wide.u32 	%rd26210, %r9577, %r9625;
	add.s64 	%rd26211, %rd26209, %rd26210;
	shr.u64 	%rd26212, %rd26211, 32;
	mul.wide.u32 	%rd26213, %r9576, %r9625;
	add.s64 	%rd26214, %rd26212, %rd26213;
	shr.u64 	%rd26215, %rd26214, 32;
	mul.wide.u32 	%rd26216, %r9575, %r9625;
	add.s64 	%rd26217, %rd26215, %rd26216;
	shr.u64 	%rd26218, %rd26217, 32;
	and.b64  	%rd26219, %rd26199, 4294967295;
	mul.wide.u32 	%rd26220, %r9582, %r9626;
	add.s64 	%rd26221, %rd26220, %rd26219;
	shr.u64 	%rd26222, %rd26221, 32;
	and.b64  	%rd26223, %rd26202, 4294967295;
	mul.wide.u32 	%rd26224, %r9581, %r9626;
	add.s64 	%rd26225, %rd26222, %rd26223;
	add.s64 	%rd26226, %rd26225, %rd26224;
	shr.u64 	%rd26227, %rd26226, 32;
	and.b64  	%rd26228, %rd26205, 4294967295;
	mul.wide.u32 	%rd26229, %r9580, %r9626;
	add.s64 	%rd26230, %rd26227, %rd26228;
	add.s64 	%rd26231, %rd26230, %rd26229;
	shr.u64 	%rd26232, %rd26231, 32;
	and.b64  	%rd26233, %rd26208, 4294967295;
	mul.wide.u32 	%rd26234, %r9579, %r9626;
	add.s64 	%rd26235, %rd26232, %rd26233;
	add.s64 	%rd26236, %rd26235, %rd26234;
	shr.u64 	%rd26237, %rd26236, 32;
	and.b64  	%rd26238, %rd26211, 4294967295;
	mul.wide.u32 	%rd26239, %r9578, %r9626;
	add.s64 	%rd26240, %rd26237, %rd26238;
	add.s64 	%rd26241, %rd26240, %rd26239;
	shr.u64 	%rd26242, %rd26241, 32;
	and.b64  	%rd26243, %rd26214, 4294967295;
	mul.wide.u32 	%rd26244, %r9577, %r9626;
	add.s64 	%rd26245, %rd26242, %rd26243;
	add.s64 	%rd26246, %rd26245, %rd26244;
	shr.u64 	%rd26247, %rd26246, 32;
	and.b64  	%rd26248, %rd26217, 4294967295;
	mul.wide.u32 	%rd26249, %r9576, %r9626;
	add.s64 	%rd26250, %rd26247, %rd26248;
	add.s64 	%rd26251, %rd26250, %rd26249;
	shr.u64 	%rd26252, %rd26251, 32;
	mul.wide.u32 	%rd26253, %r9575, %r9626;
	add.s64 	%rd26254, %rd26252, %rd26218;
	add.s64 	%rd26255, %rd26254, %rd26253;
	shr.u64 	%rd26256, %rd26255, 32;
	and.b64  	%rd26257, %rd26226, 4294967295;
	mul.wide.u32 	%rd26258, %r9582, %r9627;
	add.s64 	%rd26259, %rd26258, %rd26257;
	shr.u64 	%rd26260, %rd26259, 32;
	and.b64  	%rd26261, %rd26231, 4294967295;
	mul.wide.u32 	%rd26262, %r9581, %r9627;
	add.s64 	%rd26263, %rd26260, %rd26261;
	add.s64 	%rd26264, %rd26263, %rd26262;
	shr.u64 	%rd26265, %rd26264, 32;
	and.b64  	%rd26266, %rd26236, 4294967295;
	mul.wide.u32 	%rd26267, %r9580, %r9627;
	add.s64 	%rd26268, %rd26265, %rd26266;
	add.s64 	%rd26269, %rd26268, %rd26267;
	shr.u64 	%rd26270, %rd26269, 32;
	and.b64  	%rd26271, %rd26241, 4294967295;
	mul.wide.u32 	%rd26272, %r9579, %r9627;
	add.s64 	%rd26273, %rd26270, %rd26271;
	add.s64 	%rd26274, %rd26273, %rd26272;
	shr.u64 	%rd26275, %rd26274, 32;
	and.b64  	%rd26276, %rd26246, 4294967295;
	mul.wide.u32 	%rd26277, %r9578, %r9627;
	add.s64 	%rd26278, %rd26275, %rd26276;
	add.s64 	%rd26279, %rd26278, %rd26277;
	shr.u64 	%rd26280, %rd26279, 32;
	and.b64  	%rd26281, %rd26251, 4294967295;
	mul.wide.u32 	%rd26282, %r9577, %r9627;
	add.s64 	%rd26283, %rd26280, %rd26281;
	add.s64 	%rd26284, %rd26283, %rd26282;
	shr.u64 	%rd26285, %rd26284, 32;
	and.b64  	%rd26286, %rd26255, 4294967295;
	mul.wide.u32 	%rd26287, %r9576, %r9627;
	add.s64 	%rd26288, %rd26285, %rd26286;
	add.s64 	%rd26289, %rd26288, %rd26287;
	shr.u64 	%rd26290, %rd26289, 32;
	mul.wide.u32 	%rd26291, %r9575, %r9627;
	add.s64 	%rd26292, %rd26290, %rd26256;
	add.s64 	%rd26293, %rd26292, %rd26291;
	shr.u64 	%rd26294, %rd26293, 32;
	and.b64  	%rd26295, %rd26264, 4294967295;
	mul.wide.u32 	%rd26296, %r9582, %r9628;
	add.s64 	%rd26297, %rd26296, %rd26295;
	shr.u64 	%rd26298, %rd26297, 32;
	and.b64  	%rd26299, %rd26269, 4294967295;
	mul.wide.u32 	%rd26300, %r9581, %r9628;
	add.s64 	%rd26301, %rd26298, %rd26299;
	add.s64 	%rd26302, %rd26301, %rd26300;
	shr.u64 	%rd26303, %rd26302, 32;
	and.b64  	%rd26304, %rd26274, 4294967295;
	mul.wide.u32 	%rd26305, %r9580, %r9628;
	add.s64 	%rd26306, %rd26303, %rd26304;
	add.s64 	%rd26307, %rd26306, %rd26305;
	shr.u64 	%rd26308, %rd26307, 32;
	and.b64  	%rd26309, %rd26279, 4294967295;
	mul.wide.u32 	%rd26310, %r9579, %r9628;
	add.s64 	%rd26311, %rd26308, %rd26309;
	add.s64 	%rd26312, %rd26311, %rd26310;
	shr.u64 	%rd26313, %rd26312, 32;
	and.b64  	%rd26314, %rd26284, 4294967295;
	mul.wide.u32 	%rd26315, %r9578, %r9628;
	add.s64 	%rd26316, %rd26313, %rd26314;
	add.s64 	%rd26317, %rd26316, %rd26315;
	shr.u64 	%rd26318, %rd26317, 32;
	and.b64  	%rd26319, %rd26289, 4294967295;
	mul.wide.u32 	%rd26320, %r9577, %r9628;
	add.s64 	%rd26321, %rd26318, %rd26319;
	add.s64 	%rd26322, %rd26321, %rd26320;
	shr.u64 	%rd26323, %rd26322, 32;
	and.b64  	%rd26324, %rd26293, 4294967295;
	mul.wide.u32 	%rd26325, %r9576, %r9628;
	add.s64 	%rd26326, %rd26323, %rd26324;
	add.s64 	%rd26327, %rd26326, %rd26325;
	shr.u64 	%rd26328, %rd26327, 32;
	mul.wide.u32 	%rd26329, %r9575, %r9628;
	add.s64 	%rd26330, %rd26328, %rd26294;
	add.s64 	%rd26331, %rd26330, %rd26329;
	shr.u64 	%rd26332, %rd26331, 32;
	and.b64  	%rd26333, %rd26302, 4294967295;
	mul.wide.u32 	%rd26334, %r9582, %r9629;
	add.s64 	%rd26335, %rd26334, %rd26333;
	shr.u64 	%rd26336, %rd26335, 32;
	and.b64  	%rd26337, %rd26307, 4294967295;
	mul.wide.u32 	%rd26338, %r9581, %r9629;
	add.s64 	%rd26339, %rd26336, %rd26337;
	add.s64 	%rd26340, %rd26339, %rd26338;
	shr.u64 	%rd26341, %rd26340, 32;
	and.b64  	%rd26342, %rd26312, 4294967295;
	mul.wide.u32 	%rd26343, %r9580, %r9629;
	add.s64 	%rd26344, %rd26341, %rd26342;
	add.s64 	%rd26345, %rd26344, %rd26343;
	shr.u64 	%rd26346, %rd26345, 32;
	and.b64  	%rd26347, %rd26317, 4294967295;
	mul.wide.u32 	%rd26348, %r9579, %r9629;
	add.s64 	%rd26349, %rd26346, %rd26347;
	add.s64 	%rd26350, %rd26349, %rd26348;
	shr.u64 	%rd26351, %rd26350, 32;
	and.b64  	%rd26352, %rd26322, 4294967295;
	mul.wide.u32 	%rd26353, %r9578, %r9629;
	add.s64 	%rd26354, %rd26351, %rd26352;
	add.s64 	%rd26355, %rd26354, %rd26353;
	shr.u64 	%rd26356, %rd26355, 32;
	and.b64  	%rd26357, %rd26327, 4294967295;
	mul.wide.u32 	%rd26358, %r9577, %r9629;
	add.s64 	%rd26359, %rd26356, %rd26357;
	add.s64 	%rd26360, %rd26359, %rd26358;
	shr.u64 	%rd26361, %rd26360, 32;
	and.b64  	%rd26362, %rd26331, 4294967295;
	mul.wide.u32 	%rd26363, %r9576, %r9629;
	add.s64 	%rd26364, %rd26361, %rd26362;
	add.s64 	%rd26365, %rd26364, %rd26363;
	shr.u64 	%rd26366, %rd26365, 32;
	mul.wide.u32 	%rd26367, %r9575, %r9629;
	add.s64 	%rd26368, %rd26366, %rd26332;
	add.s64 	%rd26369, %rd26368, %rd26367;
	shr.u64 	%rd26370, %rd26369, 32;
	and.b64  	%rd26371, %rd26340, 4294967295;
	mul.wide.u32 	%rd26372, %r9582, %r9630;
	add.s64 	%rd26373, %rd26372, %rd26371;
	shr.u64 	%rd26374, %rd26373, 32;
	and.b64  	%rd26375, %rd26345, 4294967295;
	mul.wide.u32 	%rd26376, %r9581, %r9630;
	add.s64 	%rd26377, %rd26374, %rd26375;
	add.s64 	%rd26378, %rd26377, %rd26376;
	shr.u64 	%rd26379, %rd26378, 32;
	and.b64  	%rd26380, %rd26350, 4294967295;
	mul.wide.u32 	%rd26381, %r9580, %r9630;
	add.s64 	%rd26382, %rd26379, %rd26380;
	add.s64 	%rd26383, %rd26382, %rd26381;
	shr.u64 	%rd26384, %rd26383, 32;
	and.b64  	%rd26385, %rd26355, 4294967295;
	mul.wide.u32 	%rd26386, %r9579, %r9630;
	add.s64 	%rd26387, %rd26384, %rd26385;
	add.s64 	%rd26388, %rd26387, %rd26386;
	shr.u64 	%rd26389, %rd26388, 32;
	and.b64  	%rd26390, %rd26360, 4294967295;
	mul.wide.u32 	%rd26391, %r9578, %r9630;
	add.s64 	%rd26392, %rd26389, %rd26390;
	add.s64 	%rd26393, %rd26392, %rd26391;
	shr.u64 	%rd26394, %rd26393, 32;
	and.b64  	%rd26395, %rd26365, 4294967295;
	mul.wide.u32 	%rd26396, %r9577, %r9630;
	add.s64 	%rd26397, %rd26394, %rd26395;
	add.s64 	%rd26398, %rd26397, %rd26396;
	shr.u64 	%rd26399, %rd26398, 32;
	and.b64  	%rd26400, %rd26369, 4294967295;
	mul.wide.u32 	%rd26401, %r9576, %r9630;
	add.s64 	%rd26402, %rd26399, %rd26400;
	add.s64 	%rd26403, %rd26402, %rd26401;
	shr.u64 	%rd26404, %rd26403, 32;
	mul.wide.u32 	%rd26405, %r9575, %r9630;
	add.s64 	%rd26406, %rd26404, %rd26370;
	add.s64 	%rd26407, %rd26406, %rd26405;
	shr.u64 	%rd26408, %rd26407, 32;
	and.b64  	%rd26409, %rd26378, 4294967295;
	mul.wide.u32 	%rd26410, %r9582, %r9631;
	add.s64 	%rd26411, %rd26410, %rd26409;
	shr.u64 	%rd26412, %rd26411, 32;
	and.b64  	%rd26413, %rd26383, 4294967295;
	mul.wide.u32 	%rd26414, %r9581, %r9631;
	add.s64 	%rd26415, %rd26412, %rd26413;
	add.s64 	%rd26416, %rd26415, %rd26414;
	shr.u64 	%rd26417, %rd26416, 32;
	and.b64  	%rd26418, %rd26388, 4294967295;
	mul.wide.u32 	%rd26419, %r9580, %r9631;
	add.s64 	%rd26420, %rd26417, %rd26418;
	add.s64 	%rd26421, %rd26420, %rd26419;
	shr.u64 	%rd26422, %rd26421, 32;
	and.b64  	%rd26423, %rd26393, 4294967295;
	mul.wide.u32 	%rd26424, %r9579, %r9631;
	add.s64 	%rd26425, %rd26422, %rd26423;
	add.s64 	%rd26426, %rd26425, %rd26424;
	shr.u64 	%rd26427, %rd26426, 32;
	and.b64  	%rd26428, %rd26398, 4294967295;
	mul.wide.u32 	%rd26429, %r9578, %r9631;
	add.s64 	%rd26430, %rd26427, %rd26428;
	add.s64 	%rd26431, %rd26430, %rd26429;
	shr.u64 	%rd26432, %rd26431, 32;
	and.b64  	%rd26433, %rd26403, 4294967295;
	mul.wide.u32 	%rd26434, %r9577, %r9631;
	add.s64 	%rd26435, %rd26432, %rd26433;
	add.s64 	%rd26436, %rd26435, %rd26434;
	shr.u64 	%rd26437, %rd26436, 32;
	and.b64  	%rd26438, %rd26407, 4294967295;
	mul.wide.u32 	%rd26439, %r9576, %r9631;
	add.s64 	%rd26440, %rd26437, %rd26438;
	add.s64 	%rd26441, %rd26440, %rd26439;
	shr.u64 	%rd26442, %rd26441, 32;
	mul.wide.u32 	%rd26443, %r9575, %r9631;
	add.s64 	%rd26444, %rd26442, %rd26408;
	add.s64 	%rd26445, %rd26444, %rd26443;
	shr.u64 	%rd26446, %rd26445, 32;
	and.b64  	%rd26447, %rd26416, 4294967295;
	mul.wide.u32 	%rd26448, %r9582, %r9632;
	add.s64 	%rd26449, %rd26448, %rd26447;
	shr.u64 	%rd26450, %rd26449, 32;
	and.b64  	%rd26451, %rd26421, 4294967295;
	mul.wide.u32 	%rd26452, %r9581, %r9632;
	add.s64 	%rd26453, %rd26450, %rd26451;
	add.s64 	%rd26454, %rd26453, %rd26452;
	shr.u64 	%rd26455, %rd26454, 32;
	and.b64  	%rd26456, %rd26426, 4294967295;
	mul.wide.u32 	%rd26457, %r9580, %r9632;
	add.s64 	%rd26458, %rd26455, %rd26456;
	add.s64 	%rd26459, %rd26458, %rd26457;
	shr.u64 	%rd26460, %rd26459, 32;
	and.b64  	%rd26461, %rd26431, 4294967295;
	mul.wide.u32 	%rd26462, %r9579, %r9632;
	add.s64 	%rd26463, %rd26460, %rd26461;
	add.s64 	%rd26464, %rd26463, %rd26462;
	shr.u64 	%rd26465, %rd26464, 32;
	and.b64  	%rd26466, %rd26436, 4294967295;
	mul.wide.u32 	%rd26467, %r9578, %r9632;
	add.s64 	%rd26468, %rd26465, %rd26466;
	add.s64 	%rd26469, %rd26468, %rd26467;
	shr.u64 	%rd26470, %rd26469, 32;
	and.b64  	%rd26471, %rd26441, 4294967295;
	mul.wide.u32 	%rd26472, %r9577, %r9632;
	add.s64 	%rd26473, %rd26470, %rd26471;
	add.s64 	%rd26474, %rd26473, %rd26472;
	shr.u64 	%rd26475, %rd26474, 32;
	and.b64  	%rd26476, %rd26445, 4294967295;
	mul.wide.u32 	%rd26477, %r9576, %r9632;
	add.s64 	%rd26478, %rd26475, %rd26476;
	add.s64 	%rd26479, %rd26478, %rd26477;
	shr.u64 	%rd26480, %rd26479, 32;
	mul.wide.u32 	%rd26481, %r9575, %r9632;
	add.s64 	%rd26482, %rd26480, %rd26446;
	add.s64 	%rd26483, %rd26482, %rd26481;
	shr.u64 	%rd26484, %rd26483, 32;
	{ .reg .b32 tmp; mov.b64 {tmp, %r8048}, %rd26483; }
	and.b64  	%rd26485, %rd26454, 4294967295;
	mul.lo.s64 	%rd26486, %rd26485, 977;
	cvt.u32.u64 	%r8049, %rd26486;
	shr.u64 	%rd26487, %rd26486, 32;
	and.b64  	%rd26488, %rd26459, 4294967295;
	mad.lo.s64 	%rd26489, %rd26488, 977, %rd26487;
	shr.u64 	%rd26490, %rd26489, 32;
	and.b64  	%rd26491, %rd26464, 4294967295;
	mad.lo.s64 	%rd26492, %rd26491, 977, %rd26490;
	shr.u64 	%rd26493, %rd26492, 32;
	and.b64  	%rd26494, %rd26469, 4294967295;
	mad.lo.s64 	%rd26495, %rd26494, 977, %rd26493;
	shr.u64 	%rd26496, %rd26495, 32;
	and.b64  	%rd26497, %rd26474, 4294967295;
	mad.lo.s64 	%rd26498, %rd26497, 977, %rd26496;
	shr.u64 	%rd26499, %rd26498, 32;
	and.b64  	%rd26500, %rd26479, 4294967295;
	mad.lo.s64 	%rd26501, %rd26500, 977, %rd26499;
	shr.u64 	%rd26502, %rd26501, 32;
	and.b64  	%rd26503, %rd26483, 4294967295;
	mad.lo.s64 	%rd26504, %rd26503, 977, %rd26502;
	shr.u64 	%rd26505, %rd26504, 32;
	mad.lo.s64 	%rd26506, %rd26484, 977, %rd26505;
	{ .reg .b32 tmp; mov.b64 {tmp, %r8050}, %rd26506; }
	add.s32 	%r9625, %r8047, %r8049;
	setp.lt.u32 	%p4156, %r9625, %r8047;
	selp.u64 	%rd26507, 1, 0, %p4156;
	and.b64  	%rd26508, %rd26221, 4294967295;
	and.b64  	%rd26509, %rd26489, 4294967295;
	add.s64 	%rd26510, %rd26508, %rd26507;
	add.s64 	%rd26511, %rd26510, %rd26509;
	shr.u64 	%rd26512, %rd26511, 32;
	and.b64  	%rd26513, %rd26259, 4294967295;
	and.b64  	%rd26514, %rd26492, 4294967295;
	add.s64 	%rd26515, %rd26512, %rd26513;
	add.s64 	%rd26516, %rd26515, %rd26514;
	shr.u64 	%rd26517, %rd26516, 32;
	and.b64  	%rd26518, %rd26297, 4294967295;
	and.b64  	%rd26519, %rd26495, 4294967295;
	add.s64 	%rd26520, %rd26517, %rd26518;
	add.s64 	%rd26521, %rd26520, %rd26519;
	shr.u64 	%rd26522, %rd26521, 32;
	and.b64  	%rd26523, %rd26335, 4294967295;
	and.b64  	%rd26524, %rd26498, 4294967295;
	add.s64 	%rd26525, %rd26522, %rd26523;
	add.s64 	%rd26526, %rd26525, %rd26524;
	shr.u64 	%rd26527, %rd26526, 32;
	and.b64  	%rd26528, %rd26373, 4294967295;
	and.b64  	%rd26529, %rd26501, 4294967295;
	add.s64 	%rd26530, %rd26527, %rd26528;
	add.s64 	%rd26531, %rd26530, %rd26529;
	shr.u64 	%rd26532, %rd26531, 32;
	and.b64  	%rd26533, %rd26411, 4294967295;
	and.b64  	%rd26534, %rd26504, 4294967295;
	add.s64 	%rd26535, %rd26532, %rd26533;
	add.s64 	%rd26536, %rd26535, %rd26534;
	shr.u64 	%rd26537, %rd26536, 32;
	and.b64  	%rd26538, %rd26449, 4294967295;
	and.b64  	%rd26539, %rd26506, 4294967295;
	add.s64 	%rd26540, %rd26537, %rd26538;
	add.s64 	%rd26541, %rd26540, %rd26539;
	{ .reg .b32 tmp; mov.b64 {tmp, %r8051}, %rd26541; }
	add.s32 	%r8052, %r8051, %r8050;
	and.b64  	%rd26542, %rd26511, 4294967295;
	add.s64 	%rd29175, %rd26542, %rd26485;
	shr.u64 	%rd26543, %rd29175, 32;
	and.b64  	%rd26544, %rd26516, 4294967295;
	add.s64 	%rd26545, %rd26543, %rd26544;
	add.s64 	%rd29176, %rd26545, %rd26488;
	shr.u64 	%rd26546, %rd29176, 32;
	and.b64  	%rd26547, %rd26521, 4294967295;
	add.s64 	%rd26548, %rd26546, %rd26547;
	add.s64 	%rd29177, %rd26548, %rd26491;
	shr.u64 	%rd26549, %rd29177, 32;
	and.b64  	%rd26550, %rd26526, 4294967295;
	add.s64 	%rd26551, %rd26549, %rd26550;
	add.s64 	%rd29178, %rd26551, %rd26494;
	shr.u64 	%rd26552, %rd29178, 32;
	and.b64  	%rd26553, %rd26531, 4294967295;
	add.s64 	%rd26554, %rd26552, %rd26553;
	add.s64 	%rd29179, %rd26554, %rd26497;
	shr.u64 	%rd26555, %rd29179, 32;
	and.b64  	%rd26556, %rd26536, 4294967295;
	add.s64 	%rd26557, %rd26555, %rd26556;
	add.s64 	%rd29180, %rd26557, %rd26500;
	shr.u64 	%rd26558, %rd29180, 32;
	and.b64  	%rd26559, %rd26541, 4294967295;
	add.s64 	%rd26560, %rd26558, %rd26559;
	add.s64 	%rd29181, %rd26560, %rd26503;
	{ .reg .b32 tmp; mov.b64 {tmp, %r8053}, %rd29181; }
	add.s32 	%r8054, %r8052, %r8053;
	add.s32 	%r3378, %r8054, %r8048;
	setp.eq.s32 	%p4157, %r3378, 0;
	mov.pred 	%p4598, 0;
	@%p4157 bra 	$L__BB1_2456;
	cvt.u64.u32 	%rd26561, %r3378;
	mul.wide.u32 	%rd26562, %r3378, 977;
	cvt.u32.u64 	%r8055, %rd26562;
	shr.u64 	%rd26563, %rd26562, 32;
	add.s64 	%rd26564, %rd26563, %rd26561;
	shr.u64 	%rd26565, %rd26564, 32;
	add.s32 	%r3379, %r9625, %r8055;
	setp.lt.u32 	%p4158, %r3379, %r9625;
	selp.u64 	%rd26566, 1, 0, %p4158;
	and.b64  	%rd26567, %rd29175, 4294967295;
	and.b64  	%rd26568, %rd26564, 4294967295;
	add.s64 	%rd26569, %rd26567, %rd26566;
	add.s64 	%rd29175, %rd26569, %rd26568;
	shr.u64 	%rd26570, %rd29175, 32;
	and.b64  	%rd26571, %rd29176, 4294967295;
	add.s64 	%rd26572, %rd26570, %rd26571;
	add.s64 	%rd29176, %rd26572, %rd26565;
	shr.u64 	%rd26573, %rd29176, 32;
	and.b64  	%rd26574, %rd29177, 4294967295;
	add.s64 	%rd29177, %rd26573, %rd26574;
	shr.u64 	%rd26575, %rd29177, 32;
	and.b64  	%rd26576, %rd29178, 4294967295;
	add.s64 	%rd29178, %rd26575, %rd26576;
	shr.u64 	%rd26577, %rd29178, 32;
	and.b64  	%rd26578, %rd29179, 4294967295;
	add.s64 	%rd29179, %rd26577, %rd26578;
	shr.u64 	%rd26579, %rd29179, 32;
	and.b64  	%rd26580, %rd29180, 4294967295;
	add.s64 	%rd29180, %rd26579, %rd26580;
	shr.u64 	%rd26581, %rd29180, 32;
	and.b64  	%rd26582, %rd29181, 4294967295;
	add.s64 	%rd29181, %rd26581, %rd26582;
	setp.gt.u64 	%p4598, %rd29181, 4294967295;
	mov.u32 	%r9625, %r3379;
$L__BB1_2456:
	ld.const.u32 	%rd1961, [const_p+20];
	ld.const.u32 	%rd1962, [const_p+8];
	ld.const.u32 	%rd1963, [const_p+16];
	ld.const.u32 	%rd1964, [const_p+24];
	cvt.u32.u64 	%r9632, %rd29181;
	cvt.u32.u64 	%r9631, %rd29180;
	cvt.u32.u64 	%r9630, %rd29179;
	cvt.u32.u64 	%r9629, %rd29178;
	cvt.u32.u64 	%r9628, %rd29177;
	cvt.u32.u64 	%r9627, %rd29176;
	cvt.u32.u64 	%r9626, %rd29175;
	setp.lt.u32 	%p4159, %r3359, %r9632;
	or.pred  	%p4160, %p4598, %p4159;
	@%p4160 bra 	$L__BB1_2470;
	setp.gt.u32 	%p4161, %r3359, %r9632;
	@%p4161 bra 	$L__BB1_2471;
	cvt.u32.u64 	%r8056, %rd1964;
	setp.lt.u32 	%p4162, %r8056, %r9631;
	@%p4162 bra 	$L__BB1_2470;
	cvt.u32.u64 	%r8057, %rd1964;
	setp.gt.u32 	%p4163, %r8057, %r9631;
	@%p4163 bra 	$L__BB1_2471;
	cvt.u32.u64 	%r8058, %rd1961;
	setp.lt.u32 	%p4164, %r8058, %r9630;
	@%p4164 bra 	$L__BB1_2470;
	cvt.u32.u64 	%r8059, %rd1961;
	setp.gt.u32 	%p4165, %r8059, %r9630;
	@%p4165 bra 	$L__BB1_2471;
	cvt.u32.u64 	%r8060, %rd1963;
	setp.lt.u32 	%p4166, %r8060, %r9629;
	@%p4166 bra 	$L__BB1_2470;
	cvt.u32.u64 	%r8061, %rd1963;
	setp.gt.u32 	%p4167, %r8061, %r9629;
	@%p4167 bra 	$L__BB1_2471;
	cvt.u32.u64 	%r8062, %rd1939;
	setp.lt.u32 	%p4168, %r8062, %r9628;
	@%p4168 bra 	$L__BB1_2470;
	cvt.u32.u64 	%r8063, %rd1939;
	setp.gt.u32 	%p4169, %r8063, %r9628;
	@%p4169 bra 	$L__BB1_2471;
	cvt.u32.u64 	%r8064, %rd1962;
	setp.lt.u32 	%p4170, %r8064, %r9627;
	@%p4170 bra 	$L__BB1_2470;
	cvt.u32.u64 	%r8065, %rd1962;
	setp.gt.u32 	%p4171, %r8065, %r9627;
	@%p4171 bra 	$L__BB1_2471;
	cvt.u32.u64 	%r8066, %rd1938;
	setp.lt.u32 	%p4172, %r8066, %r9626;
	@%p4172 bra 	$L__BB1_2470;
	cvt.u32.u64 	%r8067, %rd1938;
	setp.gt.u32 	%p4173, %r8067, %r9626;
	setp.lt.u32 	%p4174, %r9625, %r3358;
	or.pred  	%p4175, %p4173, %p4174;
	@%p4175 bra 	$L__BB1_2471;
$L__BB1_2470:
	cvt.u32.u64 	%r8068, %rd1964;
	cvt.u32.u64 	%r8069, %rd1961;
	cvt.u32.u64 	%r8070, %rd1963;
	cvt.u32.u64 	%r8071, %rd1939;
	cvt.u32.u64 	%r8072, %rd1962;
	cvt.u32.u64 	%r8073, %rd1938;
	setp.lt.u32 	%p4176, %r9625, %r3358;
	selp.s64 	%rd26584, -1, 0, %p4176;
	sub.s32 	%r9625, %r9625, %r3358;
	and.b64  	%rd26585, %rd29175, 4294967295;
	add.s64 	%rd26586, %rd26585, %rd26584;
	setp.lt.u64 	%p4177, %rd26586, %rd1938;
	selp.s64 	%rd26587, -1, 0, %p4177;
	cvt.u32.u64 	%r8074, %rd26586;
	sub.s32 	%r9626, %r8074, %r8073;
	and.b64  	%rd26588, %rd29176, 4294967295;
	add.s64 	%rd26589, %rd26588, %rd26587;
	setp.lt.u64 	%p4178, %rd26589, %rd1962;
	selp.s64 	%rd26590, -1, 0, %p4178;
	cvt.u32.u64 	%r8075, %rd26589;
	sub.s32 	%r9627, %r8075, %r8072;
	and.b64  	%rd26591, %rd29177, 4294967295;
	add.s64 	%rd26592, %rd26591, %rd26590;
	setp.lt.u64 	%p4179, %rd26592, %rd1939;
	selp.s64 	%rd26593, -1, 0, %p4179;
	cvt.u32.u64 	%r8076, %rd26592;
	sub.s32 	%r9628, %r8076, %r8071;
	and.b64  	%rd26594, %rd29178, 4294967295;
	add.s64 	%rd26595, %rd26594, %rd26593;
	setp.lt.u64 	%p4180, %rd26595, %rd1963;
	selp.s64 	%rd26596, -1, 0, %p4180;
	cvt.u32.u64 	%r8077, %rd26595;
	sub.s32 	%r9629, %r8077, %r8070;
	and.b64  	%rd26597, %rd29179, 4294967295;
	add.s64 	%rd26598, %rd26597, %rd26596;
	setp.lt.u64 	%p4181, %rd26598, %rd1961;
	selp.s64 	%rd26599, -1, 0, %p4181;
	cvt.u32.u64 	%r8078, %rd26598;
	sub.s32 	%r9630, %r8078, %r8069;
	and.b64  	%rd26600, %rd29180, 4294967295;
	add.s64 	%rd26601, %rd26600, %rd26599;
	setp.lt.u64 	%p4182, %rd26601, %rd1964;
	selp.s32 	%r8079, -1, 0, %p4182;
	cvt.u32.u64 	%r8080, %rd26601;
	sub.s32 	%r9631, %r8080, %r8068;
	add.s32 	%r8081, %r9632, %r8079;
	sub.s32 	%r9632, %r8081, %r3359;
$L__BB1_2471:
	setp.gt.u32 	%p4183, %r9632, %r3359;
	@%p4183 bra 	$L__BB1_2484;
	bra.uni 	$L__BB1_2485;
$L__BB1_2472:
	cvt.u32.u64 	%r8082, %rd1964;
	setp.gt.u32 	%p4185, %r9631, %r8082;
	@%p4185 bra 	$L__BB1_2484;
	setp.lt.u32 	%p4186, %r9631, %r8082;
	@%p4186 bra 	$L__BB1_2486;
	cvt.u32.u64 	%r8084, %rd1961;
	setp.gt.u32 	%p4187, %r9630, %r8084;
	@%p4187 bra 	$L__BB1_2484;
	setp.lt.u32 	%p4188, %r9630, %r8084;
	@%p4188 bra 	$L__BB1_2486;
	cvt.u32.u64 	%r8086, %rd1963;
	setp.gt.u32 	%p4189, %r9629, %r8086;
	@%p4189 bra 	$L__BB1_2484;
	setp.lt.u32 	%p4190, %r9629, %r8086;
	@%p4190 bra 	$L__BB1_2486;
	cvt.u32.u64 	%r8088, %rd1939;
	setp.gt.u32 	%p4191, %r9628, %r8088;
	@%p4191 bra 	$L__BB1_2484;
	setp.lt.u32 	%p4192, %r9628, %r8088;
	@%p4192 bra 	$L__BB1_2486;
	cvt.u32.u64 	%r8090, %rd1962;
	setp.gt.u32 	%p4193, %r9627, %r8090;
	@%p4193 bra 	$L__BB1_2484;
	setp.lt.u32 	%p4194, %r9627, %r8090;
	@%p4194 bra 	$L__BB1_2486;
	cvt.u32.u64 	%r8092, %rd1938;
	setp.gt.u32 	%p4195, %r9626, %r8092;
	@%p4195 bra 	$L__BB1_2484;
	setp.lt.u32 	%p4196, %r9626, %r8092;
	setp.lt.u32 	%p4197, %r9625, %r3358;
	or.pred  	%p4198, %p4196, %p4197;
	@%p4198 bra 	$L__BB1_2486;
$L__BB1_2484:
	cvt.u32.u64 	%r8094, %rd1964;
	cvt.u32.u64 	%r8095, %rd1961;
	cvt.u32.u64 	%r8096, %rd1963;
	cvt.u32.u64 	%r8097, %rd1939;
	cvt.u32.u64 	%r8098, %rd1962;
	cvt.u32.u64 	%r8099, %rd1938;
	setp.lt.u32 	%p4199, %r9625, %r3358;
	selp.s64 	%rd26602, -1, 0, %p4199;
	sub.s32 	%r9625, %r9625, %r3358;
	cvt.u64.u32 	%rd26603, %r9626;
	add.s64 	%rd26604, %rd26602, %rd26603;
	setp.lt.u64 	%p4200, %rd26604, %rd1938;
	selp.s64 	%rd26605, -1, 0, %p4200;
	cvt.u32.u64 	%r8100, %rd26604;
	sub.s32 	%r9626, %r8100, %r8099;
	cvt.u64.u32 	%rd26606, %r9627;
	add.s64 	%rd26607, %rd26605, %rd26606;
	setp.lt.u64 	%p4201, %rd26607, %rd1962;
	selp.s64 	%rd26608, -1, 0, %p4201;
	cvt.u32.u64 	%r8101, %rd26607;
	sub.s32 	%r9627, %r8101, %r8098;
	cvt.u64.u32 	%rd26609, %r9628;
	add.s64 	%rd26610, %rd26608, %rd26609;
	setp.lt.u64 	%p4202, %rd26610, %rd1939;
	selp.s64 	%rd26611, -1, 0, %p4202;
	cvt.u32.u64 	%r8102, %rd26610;
	sub.s32 	%r9628, %r8102, %r8097;
	cvt.u64.u32 	%rd26612, %r9629;
	add.s64 	%rd26613, %rd26611, %rd26612;
	setp.lt.u64 	%p4203, %rd26613, %rd1963;
	selp.s64 	%rd26614, -1, 0, %p4203;
	cvt.u32.u64 	%r8103, %rd26613;
	sub.s32 	%r9629, %r8103, %r8096;
	cvt.u64.u32 	%rd26615, %r9630;
	add.s64 	%rd26616, %rd26614, %rd26615;
	setp.lt.u64 	%p4204, %rd26616, %rd1961;
	selp.s64 	%rd26617, -1, 0, %p4204;
	cvt.u32.u64 	%r8104, %rd26616;
	sub.s32 	%r9630, %r8104, %r8095;
	cvt.u64.u32 	%rd26618, %r9631;
	add.s64 	%rd26619, %rd26617, %rd26618;
	setp.lt.u64 	%p4205, %rd26619, %rd1964;
	selp.s32 	%r8105, -1, 0, %p4205;
	cvt.u32.u64 	%r8106, %rd26619;
	sub.s32 	%r9631, %r8106, %r8094;
	add.s32 	%r8107, %r9632, %r8105;
	sub.s32 	%r9632, %r8107, %r3359;
	bra.uni 	$L__BB1_2486;
$L__BB1_2485:
	setp.lt.u32 	%p4184, %r9632, %r3359;
	@%p4184 bra 	$L__BB1_2486;
	bra.uni 	$L__BB1_2472;
$L__BB1_2486:
	mul.wide.u32 	%rd26620, %r9582, %r9582;
	cvt.u32.u64 	%r8108, %rd26620;
	shr.u64 	%rd26621, %rd26620, 32;
	mul.wide.u32 	%rd26622, %r9581, %r9582;
	add.s64 	%rd26623, %rd26621, %rd26622;
	shr.u64 	%rd26624, %rd26623, 32;
	mul.wide.u32 	%rd26625, %r9580, %r9582;
	add.s64 	%rd26626, %rd26624, %rd26625;
	shr.u64 	%rd26627, %rd26626, 32;
	mul.wide.u32 	%rd26628, %r9579, %r9582;
	add.s64 	%rd26629, %rd26627, %rd26628;
	shr.u64 	%rd26630, %rd26629, 32;
	mul.wide.u32 	%rd26631, %r9578, %r9582;
	add.s64 	%rd26632, %rd26630, %rd26631;
	shr.u64 	%rd26633, %rd26632, 32;
	mul.wide.u32 	%rd26634, %r9577, %r9582;
	add.s64 	%rd26635, %rd26633, %rd26634;
	shr.u64 	%rd26636, %rd26635, 32;
	mul.wide.u32 	%rd26637, %r9576, %r9582;
	add.s64 	%rd26638, %rd26636, %rd26637;
	shr.u64 	%rd26639, %rd26638, 32;
	mul.wide.u32 	%rd26640, %r9575, %r9582;
	add.s64 	%rd26641, %rd26639, %rd26640;
	shr.u64 	%rd26642, %rd26641, 32;
	and.b64  	%rd26643, %rd26623, 4294967295;
	add.s64 	%rd26644, %rd26622, %rd26643;
	shr.u64 	%rd26645, %rd26644, 32;
	and.b64  	%rd26646, %rd26626, 4294967295;
	mul.wide.u32 	%rd26647, %r9581, %r9581;
	add.s64 	%rd26648, %rd26645, %rd26646;
	add.s64 	%rd26649, %rd26648, %rd26647;
	shr.u64 	%rd26650, %rd26649, 32;
	and.b64  	%rd26651, %rd26629, 4294967295;
	mul.wide.u32 	%rd26652, %r9580, %r9581;
	add.s64 	%rd26653, %rd26650, %rd26651;
	add.s64 	%rd26654, %rd26653, %rd26652;
	shr.u64 	%rd26655, %rd26654, 32;
	and.b64  	%rd26656, %rd26632, 4294967295;
	mul.wide.u32 	%rd26657, %r9579, %r9581;
	add.s64 	%rd26658, %rd26655, %rd26656;
	add.s64 	%rd26659, %rd26658, %rd26657;
	shr.u64 	%rd26660, %rd26659, 32;
	and.b64  	%rd26661, %rd26635, 4294967295;
	mul.wide.u32 	%rd26662, %r9578, %r9581;
	add.s64 	%rd26663, %rd26660, %rd26661;
	add.s64 	%rd26664, %rd26663, %rd26662;
	shr.u64 	%rd26665, %rd26664, 32;
	and.b64  	%rd26666, %rd26638, 4294967295;
	mul.wide.u32 	%rd26667, %r9577, %r9581;
	add.s64 	%rd26668, %rd26665, %rd26666;
	add.s64 	%rd26669, %rd26668, %rd26667;
	shr.u64 	%rd26670, %rd26669, 32;
	and.b64  	%rd26671, %rd26641, 4294967295;
	mul.wide.u32 	%rd26672, %r9576, %r9581;
	add.s64 	%rd26673, %rd26670, %rd26671;
	add.s64 	%rd26674, %rd26673, %rd26672;
	shr.u64 	%rd26675, %rd26674, 32;
	mul.wide.u32 	%rd26676, %r9575, %r9581;
	add.s64 	%rd26677, %rd26675, %rd26642;
	add.s64 	%rd26678, %rd26677, %rd26676;
	shr.u64 	%rd26679, %rd26678, 32;
	and.b64  	%rd26680, %rd26649, 4294967295;
	add.s64 	%rd26681, %rd26625, %rd26680;
	shr.u64 	%rd26682, %rd26681, 32;
	and.b64  	%rd26683, %rd26654, 4294967295;
	add.s64 	%rd26684, %rd26682, %rd26683;
	add.s64 	%rd26685, %rd26684, %rd26652;
	shr.u64 	%rd26686, %rd26685, 32;
	and.b64  	%rd26687, %rd26659, 4294967295;
	mul.wide.u32 	%rd26688, %r9580, %r9580;
	add.s64 	%rd26689, %rd26686, %rd26687;
	add.s64 	%rd26690, %rd26689, %rd26688;
	shr.u64 	%rd26691, %rd26690, 32;
	and.b64  	%rd26692, %rd26664, 4294967295;
	mul.wide.u32 	%rd26693, %r9579, %r9580;
	add.s64 	%rd26694, %rd26691, %rd26692;
	add.s64 	%rd26695, %rd26694, %rd26693;
	shr.u64 	%rd26696, %rd26695, 32;
	and.b64  	%rd26697, %rd26669, 4294967295;
	mul.wide.u32 	%rd26698, %r9578, %r9580;
	add.s64 	%rd26699, %rd26696, %rd26697;
	add.s64 	%rd26700, %rd26699, %rd26698;
	shr.u64 	%rd26701, %rd26700, 32;
	and.b64  	%rd26702, %rd26674, 4294967295;
	mul.wide.u32 	%rd26703, %r9577, %r9580;
	add.s64 	%rd26704, %rd26701, %rd26702;
	add.s64 	%rd26705, %rd26704, %rd26703;
	shr.u64 	%rd26706, %rd26705, 32;
	and.b64  	%rd26707, %rd26678, 4294967295;
	mul.wide.u32 	%rd26708, %r9576, %r9580;
	add.s64 	%rd26709, %rd26706, %rd26707;
	add.s64 	%rd26710, %rd26709, %rd26708;
	shr.u64 	%rd26711, %rd26710, 32;
	mul.wide.u32 	%rd26712, %r9575, %r9580;
	add.s64 	%rd26713, %rd26711, %rd26679;
	add.s64 	%rd26714, %rd26713, %rd26712;
	shr.u64 	%rd26715, %rd26714, 32;
	and.b64  	%rd26716, %rd26685, 4294967295;
	add.s64 	%rd26717, %rd26628, %rd26716;
	shr.u64 	%rd26718, %rd26717, 32;
	and.b64  	%rd26719, %rd26690, 4294967295;
	add.s64 	%rd26720, %rd26718, %rd26719;
	add.s64 	%rd26721, %rd26720, %rd26657;
	shr.u64 	%rd26722, %rd26721, 32;
	and.b64  	%rd26723, %rd26695, 4294967295;
	add.s64 	%rd26724, %rd26722, %rd26723;
	add.s64 	%rd26725, %rd26724, %rd26693;
	shr.u64 	%rd26726, %rd26725, 32;
	and.b64  	%rd26727, %rd26700, 4294967295;
	mul.wide.u32 	%rd26728, %r9579, %r9579;
	add.s64 	%rd26729, %rd26726, %rd26727;
	add.s64 	%rd26730, %rd26729, %rd26728;
	shr.u64 	%rd26731, %rd26730, 32;
	and.b64  	%rd26732, %rd26705, 4294967295;
	mul.wide.u32 	%rd26733, %r9578, %r9579;
	add.s64 	%rd26734, %rd26731, %rd26732;
	add.s64 	%rd26735, %rd26734, %rd26733;
	shr.u64 	%rd26736, %rd26735, 32;
	and.b64  	%rd26737, %rd26710, 4294967295;
	mul.wide.u32 	%rd26738, %r9577, %r9579;
	add.s64 	%rd26739, %rd26736, %rd26737;
	add.s64 	%rd26740, %rd26739, %rd26738;
	shr.u64 	%rd26741, %rd26740, 32;
	and.b64  	%rd26742, %rd26714, 4294967295;
	mul.wide.u32 	%rd26743, %r9576, %r9579;
	add.s64 	%rd26744, %rd26741, %rd26742;
	add.s64 	%rd26745, %rd26744, %rd26743;
	shr.u64 	%rd26746, %rd26745, 32;
	mul.wide.u32 	%rd26747, %r9575, %r9579;
	add.s64 	%rd26748, %rd26746, %rd26715;
	add.s64 	%rd26749, %rd26748, %rd26747;
	shr.u64 	%rd26750, %rd26749, 32;
	and.b64  	%rd26751, %rd26721, 4294967295;
	add.s64 	%rd26752, %rd26631, %rd26751;
	shr.u64 	%rd26753, %rd26752, 32;
	and.b64  	%rd26754, %rd26725, 4294967295;
	add.s64 	%rd26755, %rd26753, %rd26754;
	add.s64 	%rd26756, %rd26755, %rd26662;
	shr.u64 	%rd26757, %rd26756, 32;
	and.b64  	%rd26758, %rd26730, 4294967295;
	add.s64 	%rd26759, %rd26757, %rd26758;
	add.s64 	%rd26760, %rd26759, %rd26698;
	shr.u64 	%rd26761, %rd26760, 32;
	and.b64  	%rd26762, %rd26735, 4294967295;
	add.s64 	%rd26763, %rd26761, %rd26762;
	add.s64 	%rd26764, %rd26763, %rd26733;
	shr.u64 	%rd26765, %rd26764, 32;
	and.b64  	%rd26766, %rd26740, 4294967295;
	mul.wide.u32 	%rd26767, %r9578, %r9578;
	add.s64 	%rd26768, %rd26765, %rd26766;
	add.s64 	%rd26769, %rd26768, %rd26767;
	shr.u64 	%rd26770, %rd26769, 32;
	and.b64  	%rd26771, %rd26745, 4294967295;
	mul.wide.u32 	%rd26772, %r9577, %r9578;
	add.s64 	%rd26773, %rd26770, %rd26771;
	add.s64 	%rd26774, %rd26773, %rd26772;
	shr.u64 	%rd26775, %rd26774, 32;
	and.b64  	%rd26776, %rd26749, 4294967295;
	mul.wide.u32 	%rd26777, %r9576, %r9578;
	add.s64 	%rd26778, %rd26775, %rd26776;
	add.s64 	%rd26779, %rd26778, %rd26777;
	shr.u64 	%rd26780, %rd26779, 32;
	mul.wide.u32 	%rd26781, %r9575, %r9578;
	add.s64 	%rd26782, %rd26780, %rd26750;
	add.s64 	%rd26783, %rd26782, %rd26781;
	shr.u64 	%rd26784, %rd26783, 32;
	and.b64  	%rd26785, %rd26756, 4294967295;
	add.s64 	%rd26786, %rd26634, %rd26785;
	shr.u64 	%rd26787, %rd26786, 32;
	and.b64  	%rd26788, %rd26760, 4294967295;
	add.s64 	%rd26789, %rd26787, %rd26788;
	add.s64 	%rd26790, %rd26789, %rd26667;
	shr.u64 	%rd26791, %rd26790, 32;
	and.b64  	%rd26792, %rd26764, 4294967295;
	add.s64 	%rd26793, %rd26791, %rd26792;
	add.s64 	%rd26794, %rd26793, %rd26703;
	shr.u64 	%rd26795, %rd26794, 32;
	and.b64  	%rd26796, %rd26769, 4294967295;
	add.s64 	%rd26797, %rd26795, %rd26796;
	add.s64 	%rd26798, %rd26797, %rd26738;
	shr.u64 	%rd26799, %rd26798, 32;
	and.b64  	%rd26800, %rd26774, 4294967295;
	add.s64 	%rd26801, %rd26799, %rd26800;
	add.s64 	%rd26802, %rd26801, %rd26772;
	shr.u64 	%rd26803, %rd26802, 32;
	and.b64  	%rd26804, %rd26779, 4294967295;
	mul.wide.u32 	%rd26805, %r9577, %r9577;
	add.s64 	%rd26806, %rd26803, %rd26804;
	add.s64 	%rd26807, %rd26806, %rd26805;
	shr.u64 	%rd26808, %rd26807, 32;
	and.b64  	%rd26809, %rd26783, 4294967295;
	mul.wide.u32 	%rd26810, %r9576, %r9577;
	add.s64 	%rd26811, %rd26808, %rd26809;
	add.s64 	%rd26812, %rd26811, %rd26810;
	shr.u64 	%rd26813, %rd26812, 32;
	mul.wide.u32 	%rd26814, %r9575, %r9577;
	add.s64 	%rd26815, %rd26813, %rd26784;
	add.s64 	%rd26816, %rd26815, %rd26814;
	shr.u64 	%rd26817, %rd26816, 32;
	and.b64  	%rd26818, %rd26790, 4294967295;
	add.s64 	%rd26819, %rd26637, %rd26818;
	shr.u64 	%rd26820, %rd26819, 32;
	and.b64  	%rd26821, %rd26794, 4294967295;
	add.s64 	%rd26822, %rd26820, %rd26821;
	add.s64 	%rd26823, %rd26822, %rd26672;
	shr.u64 	%rd26824, %rd26823, 32;
	and.b64  	%rd26825, %rd26798, 4294967295;
	add.s64 	%rd26826, %rd26824, %rd26825;
	add.s64 	%rd26827, %rd26826, %rd26708;
	shr.u64 	%rd26828, %rd26827, 32;
	and.b64  	%rd26829, %rd26802, 4294967295;
	add.s64 	%rd26830, %rd26828, %rd26829;
	add.s64 	%rd26831, %rd26830, %rd26743;
	shr.u64 	%rd26832, %rd26831, 32;
	and.b64  	%rd26833, %rd26807, 4294967295;
	add.s64 	%rd26834, %rd26832, %rd26833;
	add.s64 	%rd26835, %rd26834, %rd26777;
	shr.u64 	%rd26836, %rd26835, 32;
	and.b64  	%rd26837, %rd26812, 4294967295;
	add.s64 	%rd26838, %rd26836, %rd26837;
	add.s64 	%rd26839, %rd26838, %rd26810;
	shr.u64 	%rd26840, %rd26839, 32;
	and.b64  	%rd26841, %rd26816, 4294967295;
	mul.wide.u32 	%rd26842, %r9576, %r9576;
	add.s64 	%rd26843, %rd26840, %rd26841;
	add.s64 	%rd26844, %rd26843, %rd26842;
	shr.u64 	%rd26845, %rd26844, 32;
	mul.wide.u32 	%rd26846, %r9575, %r9576;
	add.s64 	%rd26847, %rd26845, %rd26817;
	add.s64 	%rd26848, %rd26847, %rd26846;
	shr.u64 	%rd26849, %rd26848, 32;
	and.b64  	%rd26850, %rd26823, 4294967295;
	add.s64 	%rd26851, %rd26640, %rd26850;
	shr.u64 	%rd26852, %rd26851, 32;
	and.b64  	%rd26853, %rd26827, 4294967295;
	add.s64 	%rd26854, %rd26852, %rd26853;
	add.s64 	%rd26855, %rd26854, %rd26676;
	shr.u64 	%rd26856, %rd26855, 32;
	and.b64  	%rd26857, %rd26831, 4294967295;
	add.s64 	%rd26858, %rd26856, %rd26857;
	add.s64 	%rd26859, %rd26858, %rd26712;
	shr.u64 	%rd26860, %rd26859, 32;
	and.b64  	%rd26861, %rd26835, 4294967295;
	add.s64 	%rd26862, %rd26860, %rd26861;
	add.s64 	%rd26863, %rd26862, %rd26747;
	shr.u64 	%rd26864, %rd26863, 32;
	and.b64  	%rd26865, %rd26839, 4294967295;
	add.s64 	%rd26866, %rd26864, %rd26865;
	add.s64 	%rd26867, %rd26866, %rd26781;
	shr.u64 	%rd26868, %rd26867, 32;
	and.b64  	%rd26869, %rd26844, 4294967295;
	add.s64 	%rd26870, %rd26868, %rd26869;
	add.s64 	%rd26871, %rd26870, %rd26814;
	shr.u64 	%rd26872, %rd26871, 32;
	and.b64  	%rd26873, %rd26848, 4294967295;
	add.s64 	%rd26874, %rd26872, %rd26873;
	add.s64 	%rd26875, %rd26874, %rd26846;
	shr.u64 	%rd26876, %rd26875, 32;
	mul.wide.u32 	%rd26877, %r9575, %r9575;
	add.s64 	%rd26878, %rd26876, %rd26849;
	add.s64 	%rd26879, %rd26878, %rd26877;
	shr.u64 	%rd26880, %rd26879, 32;
	{ .reg .b32 tmp; mov.b64 {tmp, %r8109}, %rd26879; }
	and.b64  	%rd26881, %rd26855, 4294967295;
	mul.lo.s64 	%rd26882, %rd26881, 977;
	cvt.u32.u64 	%r8110, %rd26882;
	shr.u64 	%rd26883, %rd26882, 32;
	and.b64  	%rd26884, %rd26859, 4294967295;
	mad.lo.s64 	%rd26885, %rd26884, 977, %rd26883;
	shr.u64 	%rd26886, %rd26885, 32;
	and.b64  	%rd26887, %rd26863, 4294967295;
	mad.lo.s64 	%rd26888, %rd26887, 977, %rd26886;
	shr.u64 	%rd26889, %rd26888, 32;
	and.b64  	%rd26890, %rd26867, 4294967295;
	mad.lo.s64 	%rd26891, %rd26890, 977, %rd26889;
	shr.u64 	%rd26892, %rd26891, 32;
	and.b64  	%rd26893, %rd26871, 4294967295;
	mad.lo.s64 	%rd26894, %rd26893, 977, %rd26892;
	shr.u64 	%rd26895, %rd26894, 32;
	and.b64  	%rd26896, %rd26875, 4294967295;
	mad.lo.s64 	%rd26897, %rd26896, 977, %rd26895;
	shr.u64 	%rd26898, %rd26897, 32;
	and.b64  	%rd26899, %rd26879, 4294967295;
	mad.lo.s64 	%rd26900, %rd26899, 977, %rd26898;
	shr.u64 	%rd26901, %rd26900, 32;
	mad.lo.s64 	%rd26902, %rd26880, 977, %rd26901;
	{ .reg .b32 tmp; mov.b64 {tmp, %r8111}, %rd26902; }
	add.s32 	%r9582, %r8108, %r8110;
	setp.lt.u32 	%p4207, %r9582, %r8108;
	selp.u64 	%rd26903, 1, 0, %p4207;
	and.b64  	%rd26904, %rd26644, 4294967295;
	and.b64  	%rd26905, %rd26885, 4294967295;
	add.s64 	%rd26906, %rd26904, %rd26903;
	add.s64 	%rd26907, %rd26906, %rd26905;
	shr.u64 	%rd26908, %rd26907, 32;
	and.b64  	%rd26909, %rd26681, 4294967295;
	and.b64  	%rd26910, %rd26888, 4294967295;
	add.s64 	%rd26911, %rd26908, %rd26909;
	add.s64 	%rd26912, %rd26911, %rd26910;
	shr.u64 	%rd26913, %rd26912, 32;
	and.b64  	%rd26914, %rd26717, 4294967295;
	and.b64  	%rd26915, %rd26891, 4294967295;
	add.s64 	%rd26916, %rd26913, %rd26914;
	add.s64 	%rd26917, %rd26916, %rd26915;
	shr.u64 	%rd26918, %rd26917, 32;
	and.b64  	%rd26919, %rd26752, 4294967295;
	and.b64  	%rd26920, %rd26894, 4294967295;
	add.s64 	%rd26921, %rd26918, %rd26919;
	add.s64 	%rd26922, %rd26921, %rd26920;
	shr.u64 	%rd26923, %rd26922, 32;
	and.b64  	%rd26924, %rd26786, 4294967295;
	and.b64  	%rd26925, %rd26897, 4294967295;
	add.s64 	%rd26926, %rd26923, %rd26924;
	add.s64 	%rd26927, %rd26926, %rd26925;
	shr.u64 	%rd26928, %rd26927, 32;
	and.b64  	%rd26929, %rd26819, 4294967295;
	and.b64  	%rd26930, %rd26900, 4294967295;
	add.s64 	%rd26931, %rd26928, %rd26929;
	add.s64 	%rd26932, %rd26931, %rd26930;
	shr.u64 	%rd26933, %rd26932, 32;
	and.b64  	%rd26934, %rd26851, 4294967295;
	and.b64  	%rd26935, %rd26902, 4294967295;
	add.s64 	%rd26936, %rd26933, %rd26934;
	add.s64 	%rd26937, %rd26936, %rd26935;
	{ .reg .b32 tmp; mov.b64 {tmp, %r8112}, %rd26937; }
	add.s32 	%r8113, %r8112, %r8111;
	and.b64  	%rd26938, %rd26907, 4294967295;
	add.s64 	%rd29182, %rd26938, %rd26881;
	shr.u64 	%rd26939, %rd29182, 32;
	and.b64  	%rd26940, %rd26912, 4294967295;
	add.s64 	%rd26941, %rd26939, %rd26940;
	add.s64 	%rd29183, %rd26941, %rd26884;
	shr.u64 	%rd26942, %rd29183, 32;
	and.b64  	%rd26943, %rd26917, 4294967295;
	add.s64 	%rd26944, %rd26942, %rd26943;
	add.s64 	%rd29184, %rd26944, %rd26887;
	shr.u64 	%rd26945, %rd29184, 32;
	and.b64  	%rd26946, %rd26922, 4294967295;
	add.s64 	%rd26947, %rd26945, %rd26946;
	add.s64 	%rd29185, %rd26947, %rd26890;
	shr.u64 	%rd26948, %rd29185, 32;
	and.b64  	%rd26949, %rd26927, 4294967295;
	add.s64 	%rd26950, %rd26948, %rd26949;
	add.s64 	%rd29186, %rd26950, %rd26893;
	shr.u64 	%rd26951, %rd29186, 32;
	and.b64  	%rd26952, %rd26932, 4294967295;
	add.s64 	%rd26953, %rd26951, %rd26952;
	add.s64 	%rd29187, %rd26953, %rd26896;
	shr.u64 	%rd26954, %rd29187, 32;
	and.b64  	%rd26955, %rd26937, 4294967295;
	add.s64 	%rd26956, %rd26954, %rd26955;
	add.s64 	%rd29188, %rd26956, %rd26899;
	{ .reg .b32 tmp; mov.b64 {tmp, %r8114}, %rd29188; }
	add.s32 	%r8115, %r8113, %r8114;
	add.s32 	%r3421, %r8115, %r8109;
	setp.eq.s32 	%p4208, %r3421, 0;
	mov.pred 	%p4599, 0;
	@%p4208 bra 	$L__BB1_2488;
	cvt.u64.u32 	%rd26957, %r3421;
	mul.wide.u32 	%rd26958, %r3421, 977;
	cvt.u32.u64 	%r8116, %rd26958;
	shr.u64 	%rd26959, %rd26958, 32;
	add.s64 	%rd26960, %rd26959, %rd26957;
	shr.u64 	%rd26961, %rd26960, 32;
	add.s32 	%r3422, %r9582, %r8116;
	setp.lt.u32 	%p4209, %r3422, %r9582;
	selp.u64 	%rd26962, 1, 0, %p4209;
	and.b64  	%rd26963, %rd29182, 4294967295;
	and.b64  	%rd26964, %rd26960, 4294967295;
	add.s64 	%rd26965, %rd26963, %rd26962;
	add.s64 	%rd29182, %rd26965, %rd26964;
	shr.u64 	%rd26966, %rd29182, 32;
	and.b64  	%rd26967, %rd29183, 4294967295;
	add.s64 	%rd26968, %rd26966, %rd26967;
	add.s64 	%rd29183, %rd26968, %rd26961;
	shr.u64 	%rd26969, %rd29183, 32;
	and.b64  	%rd26970, %rd29184, 4294967295;
	add.s64 	%rd29184, %rd26969, %rd26970;
	shr.u64 	%rd26971, %rd29184, 32;
	and.b64  	%rd26972, %rd29185, 4294967295;
	add.s64 	%rd29185, %rd26971, %rd26972;
	shr.u64 	%rd26973, %rd29185, 32;
	and.b64  	%rd26974, %rd29186, 4294967295;
	add.s64 	%rd29186, %rd26973, %rd26974;
	shr.u64 	%rd26975, %rd29186, 32;
	and.b64  	%rd26976, %rd29187, 4294967295;
	add.s64 	%rd29187, %rd26975, %rd26976;
	shr.u64 	%rd26977, %rd29187, 32;
	and.b64  	%rd26978, %rd29188, 4294967295;
	add.s64 	%rd29188, %rd26977, %rd26978;
	setp.gt.u64 	%p4599, %rd29188, 4294967295;
	mov.u32 	%r9582, %r3422;
$L__BB1_2488:
	cvt.u32.u64 	%r9575, %rd29188;
	cvt.u32.u64 	%r9576, %rd29187;
	cvt.u32.u64 	%r9577, %rd29186;
	cvt.u32.u64 	%r9578, %rd29185;
	cvt.u32.u64 	%r9579, %rd29184;
	cvt.u32.u64 	%r9580, %rd29183;
	cvt.u32.u64 	%r9581, %rd29182;
	setp.lt.u32 	%p4210, %r3359, %r9575;
	or.pred  	%p4211, %p4599, %p4210;
	@%p4211 bra 	$L__BB1_2502;
	setp.gt.u32 	%p4212, %r3359, %r9575;
	@%p4212 bra 	$L__BB1_2503;
	cvt.u32.u64 	%r8117, %rd1989;
	setp.lt.u32 	%p4213, %r8117, %r9576;
	@%p4213 bra 	$L__BB1_2502;
	setp.gt.u32 	%p4214, %r8117, %r9576;
	@%p4214 bra 	$L__BB1_2503;
	cvt.u32.u64 	%r8119, %rd1986;
	setp.lt.u32 	%p4215, %r8119, %r9577;
	@%p4215 bra 	$L__BB1_2502;
	setp.gt.u32 	%p4216, %r8119, %r9577;
	@%p4216 bra 	$L__BB1_2503;
	cvt.u32.u64 	%r8121, %rd1988;
	setp.lt.u32 	%p4217, %r8121, %r9578;
	@%p4217 bra 	$L__BB1_2502;
	setp.gt.u32 	%p4218, %r8121, %r9578;
	@%p4218 bra 	$L__BB1_2503;
	cvt.u32.u64 	%r8123, %rd1939;
	setp.lt.u32 	%p4219, %r8123, %r9579;
	@%p4219 bra 	$L__BB1_2502;
	setp.gt.u32 	%p4220, %r8123, %r9579;
	@%p4220 bra 	$L__BB1_2503;
	cvt.u32.u64 	%r8125, %rd1987;
	setp.lt.u32 	%p4221, %r8125, %r9580;
	@%p4221 bra 	$L__BB1_2502;
	setp.gt.u32 	%p4222, %r8125, %r9580;
	@%p4222 bra 	$L__BB1_2503;
	cvt.u32.u64 	%r8127, %rd1938;
	setp.lt.u32 	%p4223, %r8127, %r9581;
	@%p4223 bra 	$L__BB1_2502;
	setp.gt.u32 	%p4224, %r8127, %r9581;
	setp.lt.u32 	%p4225, %r9582, %r3358;
	or.pred  	%p4226, %p4224, %p4225;
	@%p4226 bra 	$L__BB1_2503;
$L__BB1_2502:
	cvt.u32.u64 	%r8129, %rd1989;
	cvt.u32.u64 	%r8130, %rd1986;
	cvt.u32.u64 	%r8131, %rd1988;
	cvt.u32.u64 	%r8132, %rd1939;
	cvt.u32.u64 	%r8133, %rd1987;
	cvt.u32.u64 	%r8134, %rd1938;
	setp.lt.u32 	%p4227, %r9582, %r3358;
	selp.s64 	%rd26980, -1, 0, %p4227;
	sub.s32 	%r9582, %r9582, %r3358;
	and.b64  	%rd26981, %rd29182, 4294967295;
	add.s64 	%rd26982, %rd26981, %rd26980;
	setp.lt.u64 	%p4228, %rd26982, %rd1938;
	selp.s64 	%rd26983, -1, 0, %p4228;
	cvt.u32.u64 	%r8135, %rd26982;
	sub.s32 	%r9581, %r8135, %r8134;
	and.b64  	%rd26984, %rd29183, 4294967295;
	add.s64 	%rd26985, %rd26984, %rd26983;
	setp.lt.u64 	%p4229, %rd26985, %rd1987;
	selp.s64 	%rd26986, -1, 0, %p4229;
	cvt.u32.u64 	%r8136, %rd26985;
	sub.s32 	%r9580, %r8136, %r8133;
	and.b64  	%rd26987, %rd29184, 4294967295;
	add.s64 	%rd26988, %rd26987, %rd26986;
	setp.lt.u64 	%p4230, %rd26988, %rd1939;
	selp.s64 	%rd26989, -1, 0, %p4230;
	cvt.u32.u64 	%r8137, %rd26988;
	sub.s32 	%r9579, %r8137, %r8132;
	and.b64  	%rd26990, %rd29185, 4294967295;
	add.s64 	%rd26991, %rd26990, %rd26989;
	setp.lt.u64 	%p4231, %rd26991, %rd1988;
	selp.s64 	%rd26992, -1, 0, %p4231;
	cvt.u32.u64 	%r8138, %rd26991;
	sub.s32 	%r9578, %r8138, %r8131;
	and.b64  	%rd26993, %rd29186, 4294967295;
	add.s64 	%rd26994, %rd26993, %rd26992;
	setp.lt.u64 	%p4232, %rd26994, %rd1986;
	selp.s64 	%rd26995, -1, 0, %p4232;
	cvt.u32.u64 	%r8139, %rd26994;
	sub.s32 	%r9577, %r8139, %r8130;
	and.b64  	%rd26996, %rd29187, 4294967295;
	add.s64 	%rd26997, %rd26996, %rd26995;
	setp.lt.u64 	%p4233, %rd26997, %rd1989;
	selp.s32 	%r8140, -1, 0, %p4233;
	cvt.u32.u64 	%r8141, %rd26997;
	sub.s32 	%r9576, %r8141, %r8129;
	add.s32 	%r8142, %r9575, %r8140;
	sub.s32 	%r9575, %r8142, %r3359;
$L__BB1_2503:
	setp.gt.u32 	%p4234, %r9575, %r3359;
	@%p4234 bra 	$L__BB1_2516;
	bra.uni 	$L__BB1_2517;
$L__BB1_2504:
	cvt.u32.u64 	%r8143, %rd1989;
	setp.gt.u32 	%p4236, %r9576, %r8143;
	@%p4236 bra 	$L__BB1_2516;
	setp.lt.u32 	%p4237, %r9576, %r8143;
	@%p4237 bra 	$L__BB1_2518;
	cvt.u32.u64 	%r8145, %rd1986;
	setp.gt.u32 	%p4238, %r9577, %r8145;
	@%p4238 bra 	$L__BB1_2516;
	setp.lt.u32 	%p4239, %r9577, %r8145;
	@%p4239 bra 	$L__BB1_2518;
	cvt.u32.u64 	%r8147, %rd1988;
	setp.gt.u32 	%p4240, %r9578, %r8147;
	@%p4240 bra 	$L__BB1_2516;
	setp.lt.u32 	%p4241, %r9578, %r8147;
	@%p4241 bra 	$L__BB1_2518;
	cvt.u32.u64 	%r8149, %rd1939;
	setp.gt.u32 	%p4242, %r9579, %r8149;
	@%p4242 bra 	$L__BB1_2516;
	setp.lt.u32 	%p4243, %r9579, %r8149;
	@%p4243 bra 	$L__BB1_2518;
	cvt.u32.u64 	%r8151, %rd1987;
	setp.gt.u32 	%p4244, %r9580, %r8151;
	@%p4244 bra 	$L__BB1_2516;
	setp.lt.u32 	%p4245, %r9580, %r8151;
	@%p4245 bra 	$L__BB1_2518;
	cvt.u32.u64 	%r8153, %rd1938;
	setp.gt.u32 	%p4246, %r9581, %r8153;
	@%p4246 bra 	$L__BB1_2516;
	setp.lt.u32 	%p4247, %r9581, %r8153;
	setp.lt.u32 	%p4248, %r9582, %r3358;
	or.pred  	%p4249, %p4247, %p4248;
	@%p4249 bra 	$L__BB1_2518;
$L__BB1_2516:
	cvt.u32.u64 	%r8155, %rd1989;
	cvt.u32.u64 	%r8156, %rd1986;
	cvt.u32.u64 	%r8157, %rd1988;
	cvt.u32.u64 	%r8158, %rd1939;
	cvt.u32.u64 	%r8159, %rd1987;
	cvt.u32.u64 	%r8160, %rd1938;
	setp.lt.u32 	%p4250, %r9582, %r3358;
	selp.s64 	%rd26998, -1, 0, %p4250;
	sub.s32 	%r9582, %r9582, %r3358;
	cvt.u64.u32 	%rd26999, %r9581;
	add.s64 	%rd27000, %rd26998, %rd26999;
	setp.lt.u64 	%p4251, %rd27000, %rd1938;
	selp.s64 	%rd27001, -1, 0, %p4251;
	cvt.u32.u64 	%r8161, %rd27000;
	sub.s32 	%r9581, %r8161, %r8160;
	cvt.u64.u32 	%rd27002, %r9580;
	add.s64 	%rd27003, %rd27001, %rd27002;
	setp.lt.u64 	%p4252, %rd27003, %rd1987;
	selp.s64 	%rd27004, -1, 0, %p4252;
	cvt.u32.u64 	%r8162, %rd27003;
	sub.s32 	%r9580, %r8162, %r8159;
	cvt.u64.u32 	%rd27005, %r9579;
	add.s64 	%rd27006, %rd27004, %rd27005;
	setp.lt.u64 	%p4253, %rd27006, %rd1939;
	selp.s64 	%rd27007, -1, 0, %p4253;
	cvt.u32.u64 	%r8163, %rd27006;
	sub.s32 	%r9579, %r8163, %r8158;
	cvt.u64.u32 	%rd27008, %r9578;
	add.s64 	%rd27009, %rd27007, %rd27008;
	setp.lt.u64 	%p4254, %rd27009, %rd1988;
	selp.s64 	%rd27010, -1, 0, %p4254;
	cvt.u32.u64 	%r8164, %rd27009;
	sub.s32 	%r9578, %r8164, %r8157;
	cvt.u64.u32 	%rd27011, %r9577;
	add.s64 	%rd27012, %rd27010, %rd27011;
	setp.lt.u64 	%p4255, %rd27012, %rd1986;
	selp.s64 	%rd27013, -1, 0, %p4255;
	cvt.u32.u64 	%r8165, %rd27012;
	sub.s32 	%r9577, %r8165, %r8156;
	cvt.u64.u32 	%rd27014, %r9576;
	add.s64 	%rd27015, %rd27013, %rd27014;
	setp.lt.u64 	%p4256, %rd27015, %rd1989;
	selp.s32 	%r8166, -1, 0, %p4256;
	cvt.u32.u64 	%r8167, %rd27015;
	sub.s32 	%r9576, %r8167, %r8155;
	add.s32 	%r8168, %r9575, %r8166;
	sub.s32 	%r9575, %r8168, %r3359;
	bra.uni 	$L__BB1_2518;
$L__BB1_2517:
	setp.lt.u32 	%p4235, %r9575, %r3359;
	@%p4235 bra 	$L__BB1_2518;
	bra.uni 	$L__BB1_2504;
$L__BB1_2518:
	add.s32 	%r9615, %r9615, 1;
	setp.ne.s32 	%p4257, %r9615, 256;
	@%p4257 bra 	$L__BB1_2453;
	cvt.u64.u32 	%rd29189, %r9625;
	cvt.u64.u32 	%rd29190, %r9626;
	cvt.u64.u32 	%rd29191, %r9627;
	cvt.u64.u32 	%rd29192, %r9628;
	cvt.u64.u32 	%rd29193, %r9629;
	cvt.u64.u32 	%rd29194, %r9630;
	cvt.u64.u32 	%rd29195, %r9631;
	cvt.u64.u32 	%rd29196, %r9632;
$L__BB1_2520:
	mul.lo.s64 	%rd27016, %rd29189, %rd29189;
	cvt.u32.u64 	%r8169, %rd27016;
	shr.u64 	%rd27017, %rd27016, 32;
	mul.lo.s64 	%rd27018, %rd29190, %rd29189;
	add.s64 	%rd27019, %rd27017, %rd27018;
	shr.u64 	%rd27020, %rd27019, 32;
	mul.lo.s64 	%rd27021, %rd29191, %rd29189;
	add.s64 	%rd27022, %rd27020, %rd27021;
	shr.u64 	%rd27023, %rd27022, 32;
	mul.lo.s64 	%rd27024, %rd29192, %rd29189;
	add.s64 	%rd27025, %rd27023, %rd27024;
	shr.u64 	%rd27026, %rd27025, 32;
	mul.lo.s64 	%rd27027, %rd29193, %rd29189;
	add.s64 	%rd27028, %rd27026, %rd27027;
	shr.u64 	%rd27029, %rd27028, 32;
	mul.lo.s64 	%rd27030, %rd29194, %rd29189;
	add.s64 	%rd27031, %rd27029, %rd27030;
	shr.u64 	%rd27032, %rd27031, 32;
	mul.lo.s64 	%rd27033, %rd29195, %rd29189;
	add.s64 	%rd27034, %rd27032, %rd27033;
	shr.u64 	%rd27035, %rd27034, 32;
	mul.lo.s64 	%rd27036, %rd29196, %rd29189;
	add.s64 	%rd27037, %rd27035, %rd27036;
	shr.u64 	%rd27038, %rd27037, 32;
	and.b64  	%rd27039, %rd27019, 4294967295;
	add.s64 	%rd27040, %rd27018, %rd27039;
	shr.u64 	%rd27041, %rd27040, 32;
	and.b64  	%rd27042, %rd27022, 4294967295;
	add.s64 	%rd27043, %rd27041, %rd27042;
	mad.lo.s64 	%rd27044, %rd29190, %rd29190, %rd27043;
	shr.u64 	%rd27045, %rd27044, 32;
	and.b64  	%rd27046, %rd27025, 4294967295;
	mul.lo.s64 	%rd27047, %rd29191, %rd29190;
	add.s64 	%rd27048, %rd27045, %rd27046;
	add.s64 	%rd27049, %rd27048, %rd27047;
	shr.u64 	%rd27050, %rd27049, 32;
	and.b64  	%rd27051, %rd27028, 4294967295;
	mul.lo.s64 	%rd27052, %rd29192, %rd29190;
	add.s64 	%rd27053, %rd27050, %rd27051;
	add.s64 	%rd27054, %rd27053, %rd27052;
	shr.u64 	%rd27055, %rd27054, 32;
	and.b64  	%rd27056, %rd27031, 4294967295;
	mul.lo.s64 	%rd27057, %rd29193, %rd29190;
	add.s64 	%rd27058, %rd27055, %rd27056;
	add.s64 	%rd27059, %rd27058, %rd27057;
	shr.u64 	%rd27060, %rd27059, 32;
	and.b64  	%rd27061, %rd27034, 4294967295;
	mul.lo.s64 	%rd27062, %rd29194, %rd29190;
	add.s64 	%rd27063, %rd27060, %rd27061;
	add.s64 	%rd27064, %rd27063, %rd27062;
	shr.u64 	%rd27065, %rd27064, 32;
	and.b64  	%rd27066, %rd27037, 4294967295;
	mul.lo.s64 	%rd27067, %rd29195, %rd29190;
	add.s64 	%rd27068, %rd27065, %rd27066;
	add.s64 	%rd27069, %rd27068, %rd27067;
	shr.u64 	%rd27070, %rd27069, 32;
	mul.lo.s64 	%rd27071, %rd29196, %rd29190;
	add.s64 	%rd27072, %rd27070, %rd27038;
	add.s64 	%rd27073, %rd27072, %rd27071;
	shr.u64 	%rd27074, %rd27073, 32;
	and.b64  	%rd27075, %rd27044, 4294967295;
	add.s64 	%rd27076, %rd27021, %rd27075;
	shr.u64 	%rd27077, %rd27076, 32;
	and.b64  	%rd27078, %rd27049, 4294967295;
	add.s64 	%rd27079, %rd27077, %rd27078;
	add.s64 	%rd27080, %rd27079, %rd27047;
	shr.u64 	%rd27081, %rd27080, 32;
	and.b64  	%rd27082, %rd27054, 4294967295;
	add.s64 	%rd27083, %rd27081, %rd27082;
	mad.lo.s64 	%rd27084, %rd29191, %rd29191, %rd27083;
	shr.u64 	%rd27085, %rd27084, 32;
	and.b64  	%rd27086, %rd27059, 4294967295;
	mul.lo.s64 	%rd27087, %rd29192, %rd29191;
	add.s64 	%rd27088, %rd27085, %rd27086;
	add.s64 	%rd27089, %rd27088, %rd27087;
	shr.u64 	%rd27090, %rd27089, 32;
	and.b64  	%rd27091, %rd27064, 4294967295;
	mul.lo.s64 	%rd27092, %rd29193, %rd29191;
	add.s64 	%rd27093, %rd27090, %rd27091;
	add.s64 	%rd27094, %rd27093, %rd27092;
	shr.u64 	%rd27095, %rd27094, 32;
	and.b64  	%rd27096, %rd27069, 4294967295;
	mul.lo.s64 	%rd27097, %rd29194, %rd29191;
	add.s64 	%rd27098, %rd27095, %rd27096;
	add.s64 	%rd27099, %rd27098, %rd27097;
	shr.u64 	%rd27100, %rd27099, 32;
	and.b64  	%rd27101, %rd27073, 4294967295;
	mul.lo.s64 	%rd27102, %rd29195, %rd29191;
	add.s64 	%rd27103, %rd27100, %rd27101;
	add.s64 	%rd27104, %rd27103, %rd27102;
	shr.u64 	%rd27105, %rd27104, 32;
	mul.lo.s64 	%rd27106, %rd29196, %rd29191;
	add.s64 	%rd27107, %rd27105, %rd27074;
	add.s64 	%rd27108, %rd27107, %rd27106;
	shr.u64 	%rd27109, %rd27108, 32;
	and.b64  	%rd27110, %rd27080, 4294967295;
	add.s64 	%rd27111, %rd27024, %rd27110;
	shr.u64 	%rd27112, %rd27111, 32;
	and.b64  	%rd27113, %rd27084, 4294967295;
	add.s64 	%rd27114, %rd27112, %rd27113;
	add.s64 	%rd27115, %rd27114, %rd27052;
	shr.u64 	%rd27116, %rd27115, 32;
	and.b64  	%rd27117, %rd27089, 4294967295;
	add.s64 	%rd27118, %rd27116, %rd27117;
	add.s64 	%rd27119, %rd27118, %rd27087;
	shr.u64 	%rd27120, %rd27119, 32;
	and.b64  	%rd27121, %rd27094, 4294967295;
	add.s64 	%rd27122, %rd27120, %rd27121;
	mad.lo.s64 	%rd27123, %rd29192, %rd29192, %rd27122;
	shr.u64 	%rd27124, %rd27123, 32;
	and.b64  	%rd27125, %rd27099, 4294967295;
	mul.lo.s64 	%rd27126, %rd29193, %rd29192;
	add.s64 	%rd27127, %rd27124, %rd27125;
	add.s64 	%rd27128, %rd27127, %rd27126;
	shr.u64 	%rd27129, %rd27128, 32;
	and.b64  	%rd27130, %rd27104, 4294967295;
	mul.lo.s64 	%rd27131, %rd29194, %rd29192;
	add.s64 	%rd27132, %rd27129, %rd27130;
	add.s64 	%rd27133, %rd27132, %rd27131;
	shr.u64 	%rd27134, %rd27133, 32;
	and.b64  	%rd27135, %rd27108, 4294967295;
	mul.lo.s64 	%rd27136, %rd29195, %rd29192;
	add.s64 	%rd27137, %rd27134, %rd27135;
	add.s64 	%rd27138, %rd27137, %rd27136;
	shr.u64 	%rd27139, %rd27138, 32;
	mul.lo.s64 	%rd27140, %rd29196, %rd29192;
	add.s64 	%rd27141, %rd27139, %rd27109;
	add.s64 	%rd27142, %rd27141, %rd27140;
	shr.u64 	%rd27143, %rd27142, 32;
	and.b64  	%rd27144, %rd27115, 4294967295;
	add.s64 	%rd27145, %rd27027, %rd27144;
	shr.u64 	%rd27146, %rd27145, 32;
	and.b64  	%rd27147, %rd27119, 4294967295;
	add.s64 	%rd27148, %rd27146, %rd27147;
	add.s64 	%rd27149, %rd27148, %rd27057;
	shr.u64 	%rd27150, %rd27149, 32;
	and.b64  	%rd27151, %rd27123, 4294967295;
	add.s64 	%rd27152, %rd27150, %rd27151;
	add.s64 	%rd27153, %rd27152, %rd27092;
	shr.u64 	%rd27154, %rd27153, 32;
	and.b64  	%rd27155, %rd27128, 4294967295;
	add.s64 	%rd27156, %rd27154, %rd27155;
	add.s64 	%rd27157, %rd27156, %rd27126;
	shr.u64 	%rd27158, %rd27157, 32;
	and.b64  	%rd27159, %rd27133, 4294967295;
	add.s64 	%rd27160, %rd27158, %rd27159;
	mad.lo.s64 	%rd27161, %rd29193, %rd29193, %rd27160;
	shr.u64 	%rd27162, %rd27161, 32;
	and.b64  	%rd27163, %rd27138, 4294967295;
	mul.lo.s64 	%rd27164, %rd29194, %rd29193;
	add.s64 	%rd27165, %rd27162, %rd27163;
	add.s64 	%rd27166, %rd27165, %rd27164;
	shr.u64 	%rd27167, %rd27166, 32;
	and.b64  	%rd27168, %rd27142, 4294967295;
	mul.lo.s64 	%rd27169, %rd29195, %rd29193;
	add.s64 	%rd27170, %rd27167, %rd27168;
	add.s64 	%rd27171, %rd27170, %rd27169;
	shr.u64 	%rd27172, %rd27171, 32;
	mul.lo.s64 	%rd27173, %rd29196, %rd29193;
	add.s64 	%rd27174, %rd27172, %rd27143;
	add.s64 	%rd27175, %rd27174, %rd27173;
	shr.u64 	%rd27176, %rd27175, 32;
	and.b64  	%rd27177, %rd27149, 4294967295;
	add.s64 	%rd27178, %rd27030, %rd27177;
	shr.u64 	%rd27179, %rd27178, 32;
	and.b64  	%rd27180, %rd27153, 4294967295;
	add.s64 	%rd27181, %rd27179, %rd27180;
	add.s64 	%rd27182, %rd27181, %rd27062;
	shr.u64 	%rd27183, %rd27182, 32;
	and.b64  	%rd27184, %rd27157, 4294967295;
	add.s64 	%rd27185, %rd27183, %rd27184;
	add.s64 	%rd27186, %rd27185, %rd27097;
	shr.u64 	%rd27187, %rd27186, 32;
	and.b64  	%rd27188, %rd27161, 4294967295;
	add.s64 	%rd27189, %rd27187, %rd27188;
	add.s64 	%rd27190, %rd27189, %rd27131;
	shr.u64 	%rd27191, %rd27190, 32;
	and.b64  	%rd27192, %rd27166, 4294967295;
	add.s64 	%rd27193, %rd27191, %rd27192;
	add.s64 	%rd27194, %rd27193, %rd27164;
	shr.u64 	%rd27195, %rd27194, 32;
	and.b64  	%rd27196, %rd27171, 4294967295;
	add.s64 	%rd27197, %rd27195, %rd27196;
	mad.lo.s64 	%rd27198, %rd29194, %rd29194, %rd27197;
	shr.u64 	%rd27199, %rd27198, 32;
	and.b64  	%rd27200, %rd27175, 4294967295;
	mul.lo.s64 	%rd27201, %rd29195, %rd29194;
	add.s64 	%rd27202, %rd27199, %rd27200;
	add.s64 	%rd27203, %rd27202, %rd27201;
	shr.u64 	%rd27204, %rd27203, 32;
	mul.lo.s64 	%rd27205, %rd29196, %rd29194;
	add.s64 	%rd27206, %rd27204, %rd27176;
	add.s64 	%rd27207, %rd27206, %rd27205;
	shr.u64 	%rd27208, %rd27207, 32;
	and.b64  	%rd27209, %rd27182, 4294967295;
	add.s64 	%rd27210, %rd27033, %rd27209;
	shr.u64 	%rd27211, %rd27210, 32;
	and.b64  	%rd27212, %rd27186, 4294967295;
	add.s64 	%rd27213, %rd27211, %rd27212;
	add.s64 	%rd27214, %rd27213, %rd27067;
	shr.u64 	%rd27215, %rd27214, 32;
	and.b64  	%rd27216, %rd27190, 4294967295;
	add.s64 	%rd27217, %rd27215, %rd27216;
	add.s64 	%rd27218, %rd27217, %rd27102;
	shr.u64 	%rd27219, %rd27218, 32;
	and.b64  	%rd27220, %rd27194, 4294967295;
	add.s64 	%rd27221, %rd27219, %rd27220;
	add.s64 	%rd27222, %rd27221, %rd27136;
	shr.u64 	%rd27223, %rd27222, 32;
	and.b64  	%rd27224, %rd27198, 4294967295;
	add.s64 	%rd27225, %rd27223, %rd27224;
	add.s64 	%rd27226, %rd27225, %rd27169;
	shr.u64 	%rd27227, %rd27226, 32;
	and.b64  	%rd27228, %rd27203, 4294967295;
	add.s64 	%rd27229, %rd27227, %rd27228;
	add.s64 	%rd27230, %rd27229, %rd27201;
	shr.u64 	%rd27231, %rd27230, 32;
	and.b64  	%rd27232, %rd27207, 4294967295;
	add.s64 	%rd27233, %rd27231, %rd27232;
	mad.lo.s64 	%rd27234, %rd29195, %rd29195, %rd27233;
	shr.u64 	%rd27235, %rd27234, 32;
	mul.lo.s64 	%rd27236, %rd29196, %rd29195;
	add.s64 	%rd27237, %rd27235, %rd27208;
	add.s64 	%rd27238, %rd27237, %rd27236;
	shr.u64 	%rd27239, %rd27238, 32;
	and.b64  	%rd27240, %rd27214, 4294967295;
	add.s64 	%rd27241, %rd27036, %rd27240;
	shr.u64 	%rd27242, %rd27241, 32;
	and.b64  	%rd27243, %rd27218, 4294967295;
	add.s64 	%rd27244, %rd27242, %rd27243;
	add.s64 	%rd27245, %rd27244, %rd27071;
	shr.u64 	%rd27246, %rd27245, 32;
	and.b64  	%rd27247, %rd27222, 4294967295;
	add.s64 	%rd27248, %rd27246, %rd27247;
	add.s64 	%rd27249, %rd27248, %rd27106;
	shr.u64 	%rd27250, %rd27249, 32;
	and.b64  	%rd27251, %rd27226, 4294967295;
	add.s64 	%rd27252, %rd27250, %rd27251;
	add.s64 	%rd27253, %rd27252, %rd27140;
	shr.u64 	%rd27254, %rd27253, 32;
	and.b64  	%rd27255, %rd27230, 4294967295;
	add.s64 	%rd27256, %rd27254, %rd27255;
	add.s64 	%rd27257, %rd27256, %rd27173;
	shr.u64 	%rd27258, %rd27257, 32;
	and.b64  	%rd27259, %rd27234, 4294967295;
	add.s64 	%rd27260, %rd27258, %rd27259;
	add.s64 	%rd27261, %rd27260, %rd27205;
	shr.u64 	%rd27262, %rd27261, 32;
	and.b64  	%rd27263, %rd27238, 4294967295;
	add.s64 	%rd27264, %rd27262, %rd27263;
	add.s64 	%rd27265, %rd27264, %rd27236;
	shr.u64 	%rd27266, %rd27265, 32;
	add.s64 	%rd27267, %rd27266, %rd27239;
	mad.lo.s64 	%rd27268, %rd29196, %rd29196, %rd27267;
	shr.u64 	%rd27269, %rd27268, 32;
	{ .reg .b32 tmp; mov.b64 {tmp, %r8170}, %rd27268; }
	and.b64  	%rd27270, %rd27245, 4294967295;
	mul.lo.s64 	%rd27271, %rd27270, 977;
	cvt.u32.u64 	%r8171, %rd27271;
	shr.u64 	%rd27272, %rd27271, 32;
	and.b64  	%rd27273, %rd27249, 4294967295;
	mad.lo.s64 	%rd27274, %rd27273, 977, %rd27272;
	shr.u64 	%rd27275, %rd27274, 32;
	and.b64  	%rd27276, %rd27253, 4294967295;
	mad.lo.s64 	%rd27277, %rd27276, 977, %rd27275;
	shr.u64 	%rd27278, %rd27277, 32;
	and.b64  	%rd27279, %rd27257, 4294967295;
	mad.lo.s64 	%rd27280, %rd27279, 977, %rd27278;
	shr.u64 	%rd27281, %rd27280, 32;
	and.b64  	%rd27282, %rd27261, 4294967295;
	mad.lo.s64 	%rd27283, %rd27282, 977, %rd27281;
	shr.u64 	%rd27284, %rd27283, 32;
	and.b64  	%rd27285, %rd27265, 4294967295;
	mad.lo.s64 	%rd27286, %rd27285, 977, %rd27284;
	shr.u64 	%rd27287, %rd27286, 32;
	and.b64  	%rd27288, %rd27268, 4294967295;
	mad.lo.s64 	%rd27289, %rd27288, 977, %rd27287;
	shr.u64 	%rd27290, %rd27289, 32;
	mad.lo.s64 	%rd27291, %rd27269, 977, %rd27290;
	{ .reg .b32 tmp; mov.b64 {tmp, %r8172}, %rd27291; }
	add.s32 	%r9661, %r8169, %r8171;
	setp.lt.u32 	%p4259, %r9661, %r8169;
	selp.u64 	%rd27292, 1, 0, %p4259;
	and.b64  	%rd27293, %rd27040, 4294967295;
	and.b64  	%rd27294, %rd27274, 4294967295;
	add.s64 	%rd27295, %rd27293, %rd27292;
	add.s64 	%rd27296, %rd27295, %rd27294;
	shr.u64 	%rd27297, %rd27296, 32;
	and.b64  	%rd27298, %rd27076, 4294967295;
	and.b64  	%rd27299, %rd27277, 4294967295;
	add.s64 	%rd27300, %rd27297, %rd27298;
	add.s64 	%rd27301, %rd27300, %rd27299;
	shr.u64 	%rd27302, %rd27301, 32;
	and.b64  	%rd27303, %rd27111, 4294967295;
	and.b64  	%rd27304, %rd27280, 4294967295;
	add.s64 	%rd27305, %rd27302, %rd27303;
	add.s64 	%rd27306, %rd27305, %rd27304;
	shr.u64 	%rd27307, %rd27306, 32;
	and.b64  	%rd27308, %rd27145, 4294967295;
	and.b64  	%rd27309, %rd27283, 4294967295;
	add.s64 	%rd27310, %rd27307, %rd27308;
	add.s64 	%rd27311, %rd27310, %rd27309;
	shr.u64 	%rd27312, %rd27311, 32;
	and.b64  	%rd27313, %rd27178, 4294967295;
	and.b64  	%rd27314, %rd27286, 4294967295;
	add.s64 	%rd27315, %rd27312, %rd27313;
	add.s64 	%rd27316, %rd27315, %rd27314;
	shr.u64 	%rd27317, %rd27316, 32;
	and.b64  	%rd27318, %rd27210, 4294967295;
	and.b64  	%rd27319, %rd27289, 4294967295;
	add.s64 	%rd27320, %rd27317, %rd27318;
	add.s64 	%rd27321, %rd27320, %rd27319;
	shr.u64 	%rd27322, %rd27321, 32;
	and.b64  	%rd27323, %rd27241, 4294967295;
	and.b64  	%rd27324, %rd27291, 4294967295;
	add.s64 	%rd27325, %rd27322, %rd27323;
	add.s64 	%rd27326, %rd27325, %rd27324;
	{ .reg .b32 tmp; mov.b64 {tmp, %r8173}, %rd27326; }
	add.s32 	%r8174, %r8173, %r8172;
	and.b64  	%rd27327, %rd27296, 4294967295;
	add.s64 	%rd29197, %rd27327, %rd27270;
	shr.u64 	%rd27328, %rd29197, 32;
	and.b64  	%rd27329, %rd27301, 4294967295;
	add.s64 	%rd27330, %rd27328, %rd27329;
	add.s64 	%rd29198, %rd27330, %rd27273;
	shr.u64 	%rd27331, %rd29198, 32;
	and.b64  	%rd27332, %rd27306, 4294967295;
	add.s64 	%rd27333, %rd27331, %rd27332;
	add.s64 	%rd29199, %rd27333, %rd27276;
	shr.u64 	%rd27334, %rd29199, 32;
	and.b64  	%rd27335, %rd27311, 4294967295;
	add.s64 	%rd27336, %rd27334, %rd27335;
	add.s64 	%rd29200, %rd27336, %rd27279;
	shr.u64 	%rd27337, %rd29200, 32;
	and.b64  	%rd27338, %rd27316, 4294967295;
	add.s64 	%rd27339, %rd27337, %rd27338;
	add.s64 	%rd29201, %rd27339, %rd27282;
	shr.u64 	%rd27340, %rd29201, 32;
	and.b64  	%rd27341, %rd27321, 4294967295;
	add.s64 	%rd27342, %rd27340, %rd27341;
	add.s64 	%rd29202, %rd27342, %rd27285;
	shr.u64 	%rd27343, %rd29202, 32;
	and.b64  	%rd27344, %rd27326, 4294967295;
	add.s64 	%rd27345, %rd27343, %rd27344;
	add.s64 	%rd29203, %rd27345, %rd27288;
	{ .reg .b32 tmp; mov.b64 {tmp, %r8175}, %rd29203; }
	add.s32 	%r8176, %r8174, %r8175;
	add.s32 	%r3465, %r8176, %r8170;
	setp.eq.s32 	%p4260, %r3465, 0;
	mov.pred 	%p4600, -1;
	@%p4260 bra 	$L__BB1_2522;
	cvt.u64.u32 	%rd27346, %r3465;
	mul.wide.u32 	%rd27347, %r3465, 977;
	cvt.u32.u64 	%r8177, %rd27347;
	shr.u64 	%rd27348, %rd27347, 32;
	add.s64 	%rd27349, %rd27348, %rd27346;
	shr.u64 	%rd27350, %rd27349, 32;
	add.s32 	%r3466, %r9661, %r8177;
	setp.lt.u32 	%p4261, %r3466, %r9661;
	selp.u64 	%rd27351, 1, 0, %p4261;
	and.b64  	%rd27352, %rd29197, 4294967295;
	and.b64  	%rd27353, %rd27349, 4294967295;
	add.s64 	%rd27354, %rd27352, %rd27351;
	add.s64 	%rd29197, %rd27354, %rd27353;
	shr.u64 	%rd27355, %rd29197, 32;
	and.b64  	%rd27356, %rd29198, 4294967295;
	add.s64 	%rd27357, %rd27355, %rd27356;
	add.s64 	%rd29198, %rd27357, %rd27350;
	shr.u64 	%rd27358, %rd29198, 32;
	and.b64  	%rd27359, %rd29199, 4294967295;
	add.s64 	%rd29199, %rd27358, %rd27359;
	shr.u64 	%rd27360, %rd29199, 32;
	and.b64  	%rd27361, %rd29200, 4294967295;
	add.s64 	%rd29200, %rd27360, %rd27361;
	shr.u64 	%rd27362, %rd29200, 32;
	and.b64  	%rd27363, %rd29201, 4294967295;
	add.s64 	%rd29201, %rd27362, %rd27363;
	shr.u64 	%rd27364, %rd29201, 32;
	and.b64  	%rd27365, %rd29202, 4294967295;
	add.s64 	%rd29202, %rd27364, %rd27365;
	shr.u64 	%rd27366, %rd29202, 32;
	and.b64  	%rd27367, %rd29203, 4294967295;
	add.s64 	%rd29203, %rd27366, %rd27367;
	setp.lt.u64 	%p4600, %rd29203, 4294967296;
	mov.u32 	%r9661, %r3466;
$L__BB1_2522:
	cvt.u32.u64 	%r9668, %rd29203;
	cvt.u32.u64 	%r9667, %rd29202;
	cvt.u32.u64 	%r9666, %rd29201;
	cvt.u32.u64 	%r9665, %rd29200;
	cvt.u32.u64 	%r9664, %rd29199;
	cvt.u32.u64 	%r9663, %rd29198;
	cvt.u32.u64 	%r9662, %rd29197;
	@%p4600 bra 	$L__BB1_2536;
$L__BB1_2523:
	ld.const.u32 	%r8180, [const_p];
	setp.lt.u32 	%p4278, %r9661, %r8180;
	selp.s64 	%rd27368, -1, 0, %p4278;
	sub.s32 	%r9661, %r9661, %r8180;
	and.b64  	%rd27369, %rd29197, 4294967295;
	add.s64 	%rd27370, %rd27369, %rd27368;
	ld.const.u32 	%r8181, [const_p+4];
	cvt.u64.u32 	%rd27371, %r8181;
	setp.lt.u64 	%p4279, %rd27370, %rd27371;
	selp.s64 	%rd27372, -1, 0, %p4279;
	cvt.u32.u64 	%r8182, %rd27370;
	sub.s32 	%r9662, %r8182, %r8181;
	and.b64  	%rd27373, %rd29198, 4294967295;
	add.s64 	%rd27374, %rd27373, %rd27372;
	ld.const.u32 	%r8183, [const_p+8];
	cvt.u64.u32 	%rd27375, %r8183;
	setp.lt.u64 	%p4280, %rd27374, %rd27375;
	selp.s64 	%rd27376, -1, 0, %p4280;
	cvt.u32.u64 	%r8184, %rd27374;
	sub.s32 	%r9663, %r8184, %r8183;
	and.b64  	%rd27377, %rd29199, 4294967295;
	add.s64 	%rd27378, %rd27377, %rd27376;
	ld.const.u32 	%r8185, [const_p+12];
	cvt.u64.u32 	%rd27379, %r8185;
	setp.lt.u64 	%p4281, %rd27378, %rd27379;
	selp.s64 	%rd27380, -1, 0, %p4281;
	cvt.u32.u64 	%r8186, %rd27378;
	sub.s32 	%r9664, %r8186, %r8185;
	and.b64  	%rd27381, %rd29200, 4294967295;
	add.s64 	%rd27382, %rd27381, %rd27380;
	ld.const.u32 	%r8187, [const_p+16];
	cvt.u64.u32 	%rd27383, %r8187;
	setp.lt.u64 	%p4282, %rd27382, %rd27383;
	selp.s64 	%rd27384, -1, 0, %p4282;
	cvt.u32.u64 	%r8188, %rd27382;
	sub.s32 	%r9665, %r8188, %r8187;
	and.b64  	%rd27385, %rd29201, 4294967295;
	add.s64 	%rd27386, %rd27385, %rd27384;
	ld.const.u32 	%r8189, [const_p+20];
	cvt.u64.u32 	%rd27387, %r8189;
	setp.lt.u64 	%p4283, %rd27386, %rd27387;
	selp.s64 	%rd27388, -1, 0, %p4283;
	cvt.u32.u64 	%r8190, %rd27386;
	sub.s32 	%r9666, %r8190, %r8189;
	and.b64  	%rd27389, %rd29202, 4294967295;
	add.s64 	%rd27390, %rd27389, %rd27388;
	ld.const.u32 	%r8191, [const_p+24];
	cvt.u64.u32 	%rd27391, %r8191;
	setp.lt.u64 	%p4284, %rd27390, %rd27391;
	selp.s32 	%r8192, -1, 0, %p4284;
	cvt.u32.u64 	%r8193, %rd27390;
	sub.s32 	%r9667, %r8193, %r8191;
	add.s32 	%r8194, %r9668, %r8192;
	ld.const.u32 	%r9651, [const_p+28];
	sub.s32 	%r9668, %r8194, %r9651;
	bra.uni 	$L__BB1_2538;
$L__BB1_2524:
	ld.const.u32 	%r3475, [const_p+24];
	setp.lt.u32 	%p4264, %r3475, %r9667;
	@%p4264 bra 	$L__BB1_2523;
	setp.gt.u32 	%p4265, %r3475, %r9667;
	@%p4265 bra 	$L__BB1_2538;
	ld.const.u32 	%r3476, [const_p+20];
	setp.lt.u32 	%p4266, %r3476, %r9666;
	@%p4266 bra 	$L__BB1_2523;
	setp.gt.u32 	%p4267, %r3476, %r9666;
	@%p4267 bra 	$L__BB1_2538;
	ld.const.u32 	%r3477, [const_p+16];
	setp.lt.u32 	%p4268, %r3477, %r9665;
	@%p4268 bra 	$L__BB1_2523;
	setp.gt.u32 	%p4269, %r3477, %r9665;
	@%p4269 bra 	$L__BB1_2538;
	ld.const.u32 	%r3478, [const_p+12];
	setp.lt.u32 	%p4270, %r3478, %r9664;
	@%p4270 bra 	$L__BB1_2523;
	setp.gt.u32 	%p4271, %r3478, %r9664;
	@%p4271 bra 	$L__BB1_2538;
	ld.const.u32 	%r3479, [const_p+8];
	setp.lt.u32 	%p4272, %r3479, %r9663;
	@%p4272 bra 	$L__BB1_2523;
	setp.gt.u32 	%p4273, %r3479, %r9663;
	@%p4273 bra 	$L__BB1_2538;
	ld.const.u32 	%r3480, [const_p+4];
	setp.lt.u32 	%p4274, %r3480, %r9662;
	@%p4274 bra 	$L__BB1_2523;
	setp.gt.u32 	%p4275, %r3480, %r9662;
	ld.const.u32 	%r8178, [const_p];
	setp.lt.u32 	%p4276, %r9661, %r8178;
	or.pred  	%p4277, %p4275, %p4276;
	@%p4277 bra 	$L__BB1_2538;
	bra.uni 	$L__BB1_2523;
$L__BB1_2536:
	ld.const.u32 	%r9651, [const_p+28];
	setp.lt.u32 	%p4262, %r9651, %r9668;
	@%p4262 bra 	$L__BB1_2523;
	setp.gt.u32 	%p4263, %r9651, %r9668;
	@%p4263 bra 	$L__BB1_2538;
	bra.uni 	$L__BB1_2524;
$L__BB1_2538:
	setp.le.u32 	%p4285, %r9668, %r9651;
	@%p4285 bra 	$L__BB1_2539;
	bra.uni 	$L__BB1_2552;
$L__BB1_2539:
	setp.lt.u32 	%p4286, %r9668, %r9651;
	@%p4286 bra 	$L__BB1_2554;
	ld.const.u32 	%r9660, [const_p+24];
	setp.gt.u32 	%p4287, %r9667, %r9660;
	@%p4287 bra 	$L__BB1_2553;
	setp.lt.u32 	%p4288, %r9667, %r9660;
	@%p4288 bra 	$L__BB1_2554;
	ld.const.u32 	%r3492, [const_p+20];
	setp.gt.u32 	%p4289, %r9666, %r3492;
	@%p4289 bra 	$L__BB1_2553;
	setp.lt.u32 	%p4290, %r9666, %r3492;
	@%p4290 bra 	$L__BB1_2554;
	ld.const.u32 	%r3493, [const_p+16];
	setp.gt.u32 	%p4291, %r9665, %r3493;
	@%p4291 bra 	$L__BB1_2553;
	setp.lt.u32 	%p4292, %r9665, %r3493;
	@%p4292 bra 	$L__BB1_2554;
	ld.const.u32 	%r3494, [const_p+12];
	setp.gt.u32 	%p4293, %r9664, %r3494;
	@%p4293 bra 	$L__BB1_2553;
	setp.lt.u32 	%p4294, %r9664, %r3494;
	@%p4294 bra 	$L__BB1_2554;
	ld.const.u32 	%r3495, [const_p+8];
	setp.gt.u32 	%p4295, %r9663, %r3495;
	@%p4295 bra 	$L__BB1_2553;
	setp.lt.u32 	%p4296, %r9663, %r3495;
	@%p4296 bra 	$L__BB1_2554;
	ld.const.u32 	%r3496, [const_p+4];
	setp.gt.u32 	%p4297, %r9662, %r3496;
	@%p4297 bra 	$L__BB1_2553;
	setp.lt.u32 	%p4298, %r9662, %r3496;
	ld.const.u32 	%r8195, [const_p];
	setp.lt.u32 	%p4299, %r9661, %r8195;
	or.pred  	%p4300, %p4298, %p4299;
	@%p4300 bra 	$L__BB1_2554;
	bra.uni 	$L__BB1_2553;
$L__BB1_2552:
	ld.const.u32 	%r9660, [const_p+24];
$L__BB1_2553:
	ld.const.u32 	%r8197, [const_p];
	setp.lt.u32 	%p4301, %r9661, %r8197;
	selp.s64 	%rd27392, -1, 0, %p4301;
	sub.s32 	%r9661, %r9661, %r8197;
	cvt.u64.u32 	%rd27393, %r9662;
	add.s64 	%rd27394, %rd27392, %rd27393;
	ld.const.u32 	%r8198, [const_p+4];
	cvt.u64.u32 	%rd27395, %r8198;
	setp.lt.u64 	%p4302, %rd27394, %rd27395;
	selp.s64 	%rd27396, -1, 0, %p4302;
	cvt.u32.u64 	%r8199, %rd27394;
	sub.s32 	%r9662, %r8199, %r8198;
	cvt.u64.u32 	%rd27397, %r9663;
	add.s64 	%rd27398, %rd27396, %rd27397;
	ld.const.u32 	%r8200, [const_p+8];
	cvt.u64.u32 	%rd27399, %r8200;
	setp.lt.u64 	%p4303, %rd27398, %rd27399;
	selp.s64 	%rd27400, -1, 0, %p4303;
	cvt.u32.u64 	%r8201, %rd27398;
	sub.s32 	%r9663, %r8201, %r8200;
	cvt.u64.u32 	%rd27401, %r9664;
	add.s64 	%rd27402, %rd27400, %rd27401;
	ld.const.u32 	%r8202, [const_p+12];
	cvt.u64.u32 	%rd27403, %r8202;
	setp.lt.u64 	%p4304, %rd27402, %rd27403;
	selp.s64 	%rd27404, -1, 0, %p4304;
	cvt.u32.u64 	%r8203, %rd27402;
	sub.s32 	%r9664, %r8203, %r8202;
	cvt.u64.u32 	%rd27405, %r9665;
	add.s64 	%rd27406, %rd27404, %rd27405;
	ld.const.u32 	%r8204, [const_p+16];
	cvt.u64.u32 	%rd27407, %r8204;
	setp.lt.u64 	%p4305, %rd27406, %rd27407;
	selp.s64 	%rd27408, -1, 0, %p4305;
	cvt.u32.u64 	%r8205, %rd27406;
	sub.s32 	%r9665, %r8205, %r8204;
	cvt.u64.u32 	%rd27409, %r9666;
	add.s64 	%rd27410, %rd27408, %rd27409;
	ld.const.u32 	%r8206, [const_p+20];
	cvt.u64.u32 	%rd27411, %r8206;
	setp.lt.u64 	%p4306, %rd27410, %rd27411;
	selp.s64 	%rd27412, -1, 0, %p4306;
	cvt.u32.u64 	%r8207, %rd27410;
	sub.s32 	%r9666, %r8207, %r8206;
	cvt.u64.u32 	%rd27413, %r9667;
	add.s64 	%rd27414, %rd27412, %rd27413;
	cvt.u64.u32 	%rd27415, %r9660;
	setp.lt.u64 	%p4307, %rd27414, %rd27415;
	selp.s32 	%r8208, -1, 0, %p4307;
	cvt.u32.u64 	%r8209, %rd27414;
	sub.s32 	%r9667, %r8209, %r9660;
	add.s32 	%r8210, %r9668, %r8208;
	sub.s32 	%r9668, %r8210, %r9651;
$L__BB1_2554:
	cvt.u64.u32 	%rd2027, %r9661;
	mul.lo.s64 	%rd27416, %rd29189, %rd2027;
	cvt.u32.u64 	%r8211, %rd27416;
	shr.u64 	%rd27417, %rd27416, 32;
	mad.lo.s64 	%rd27418, %rd29190, %rd2027, %rd27417;
	shr.u64 	%rd27419, %rd27418, 32;
	mad.lo.s64 	%rd27420, %rd29191, %rd2027, %rd27419;
	shr.u64 	%rd27421, %rd27420, 32;
	mad.lo.s64 	%rd27422, %rd29192, %rd2027, %rd27421;
	shr.u64 	%rd27423, %rd27422, 32;
	mad.lo.s64 	%rd27424, %rd29193, %rd2027, %rd27423;
	shr.u64 	%rd27425, %rd27424, 32;
	mad.lo.s64 	%rd27426, %rd29194, %rd2027, %rd27425;
	shr.u64 	%rd27427, %rd27426, 32;
	mad.lo.s64 	%rd27428, %rd29195, %rd2027, %rd27427;
	shr.u64 	%rd27429, %rd27428, 32;
	mad.lo.s64 	%rd27430, %rd29196, %rd2027, %rd27429;
	shr.u64 	%rd27431, %rd27430, 32;
	cvt.u64.u32 	%rd2028, %r9662;
	and.b64  	%rd27432, %rd27418, 4294967295;
	mad.lo.s64 	%rd27433, %rd29189, %rd2028, %rd27432;
	shr.u64 	%rd27434, %rd27433, 32;
	and.b64  	%rd27435, %rd27420, 4294967295;
	add.s64 	%rd27436, %rd27434, %rd27435;
	mad.lo.s64 	%rd27437, %rd29190, %rd2028, %rd27436;
	shr.u64 	%rd27438, %rd27437, 32;
	and.b64  	%rd27439, %rd27422, 4294967295;
	add.s64 	%rd27440, %rd27438, %rd27439;
	mad.lo.s64 	%rd27441, %rd29191, %rd2028, %rd27440;
	shr.u64 	%rd27442, %rd27441, 32;
	and.b64  	%rd27443, %rd27424, 4294967295;
	add.s64 	%rd27444, %rd27442, %rd27443;
	mad.lo.s64 	%rd27445, %rd29192, %rd2028, %rd27444;
	shr.u64 	%rd27446, %rd27445, 32;
	and.b64  	%rd27447, %rd27426, 4294967295;
	add.s64 	%rd27448, %rd27446, %rd27447;
	mad.lo.s64 	%rd27449, %rd29193, %rd2028, %rd27448;
	shr.u64 	%rd27450, %rd27449, 32;
	and.b64  	%rd27451, %rd27428, 4294967295;
	add.s64 	%rd27452, %rd27450, %rd27451;
	mad.lo.s64 	%rd27453, %rd29194, %rd2028, %rd27452;
	shr.u64 	%rd27454, %rd27453, 32;
	and.b64  	%rd27455, %rd27430, 4294967295;
	add.s64 	%rd27456, %rd27454, %rd27455;
	mad.lo.s64 	%rd27457, %rd29195, %rd2028, %rd27456;
	shr.u64 	%rd27458, %rd27457, 32;
	add.s64 	%rd27459, %rd27458, %rd27431;
	mad.lo.s64 	%rd27460, %rd29196, %rd2028, %rd27459;
	shr.u64 	%rd27461, %rd27460, 32;
	cvt.u64.u32 	%rd2029, %r9663;
	and.b64  	%rd27462, %rd27437, 4294967295;
	mad.lo.s64 	%rd27463, %rd29189, %rd2029, %rd27462;
	shr.u64 	%rd27464, %rd27463, 32;
	and.b64  	%rd27465, %rd27441, 4294967295;
	add.s64 	%rd27466, %rd27464, %rd27465;
	mad.lo.s64 	%rd27467, %rd29190, %rd2029, %rd27466;
	shr.u64 	%rd27468, %rd27467, 32;
	and.b64  	%rd27469, %rd27445, 4294967295;
	add.s64 	%rd27470, %rd27468, %rd27469;
	mad.lo.s64 	%rd27471, %rd29191, %rd2029, %rd27470;
	shr.u64 	%rd27472, %rd27471, 32;
	and.b64  	%rd27473, %rd27449, 4294967295;
	add.s64 	%rd27474, %rd27472, %rd27473;
	mad.lo.s64 	%rd27475, %rd29192, %rd2029, %rd27474;
	shr.u64 	%rd27476, %rd27475, 32;
	and.b64  	%rd27477, %rd27453, 4294967295;
	add.s64 	%rd27478, %rd27476, %rd27477;
	mad.lo.s64 	%rd27479, %rd29193, %rd2029, %rd27478;
	shr.u64 	%rd27480, %rd27479, 32;
	and.b64  	%rd27481, %rd27457, 4294967295;
	add.s64 	%rd27482, %rd27480, %rd27481;
	mad.lo.s64 	%rd27483, %rd29194, %rd2029, %rd27482;
	shr.u64 	%rd27484, %rd27483, 32;
	and.b64  	%rd27485, %rd27460, 4294967295;
	add.s64 	%rd27486, %rd27484, %rd27485;
	mad.lo.s64 	%rd27487, %rd29195, %rd2029, %rd27486;
	shr.u64 	%rd27488, %rd27487, 32;
	add.s64 	%rd27489, %rd27488, %rd27461;
	mad.lo.s64 	%rd27490, %rd29196, %rd2029, %rd27489;
	shr.u64 	%rd27491, %rd27490, 32;
	cvt.u64.u32 	%rd2030, %r9664;
	and.b64  	%rd27492, %rd27467, 4294967295;
	mad.lo.s64 	%rd27493, %rd29189, %rd2030, %rd27492;
	shr.u64 	%rd27494, %rd27493, 32;
	and.b64  	%rd27495, %rd27471, 4294967295;
	add.s64 	%rd27496, %rd27494, %rd27495;
	mad.lo.s64 	%rd27497, %rd29190, %rd2030, %rd27496;
	shr.u64 	%rd27498, %rd27497, 32;
	and.b64  	%rd27499, %rd27475, 4294967295;
	add.s64 	%rd27500, %rd27498, %rd27499;
	mad.lo.s64 	%rd27501, %rd29191, %rd2030, %rd27500;
	shr.u64 	%rd27502, %rd27501, 32;
	and.b64  	%rd27503, %rd27479, 4294967295;
	add.s64 	%rd27504, %rd27502, %rd27503;
	mad.lo.s64 	%rd27505, %rd29192, %rd2030, %rd27504;
	shr.u64 	%rd27506, %rd27505, 32;
	and.b64  	%rd27507, %rd27483, 4294967295;
	add.s64 	%rd27508, %rd27506, %rd27507;
	mad.lo.s64 	%rd27509, %rd29193, %rd2030, %rd27508;
	shr.u64 	%rd27510, %rd27509, 32;
	and.b64  	%rd27511, %rd27487, 4294967295;
	add.s64 	%rd27512, %rd27510, %rd27511;
	mad.lo.s64 	%rd27513, %rd29194, %rd2030, %rd27512;
	shr.u64 	%rd27514, %rd27513, 32;
	and.b64  	%rd27515, %rd27490, 4294967295;
	add.s64 	%rd27516, %rd27514, %rd27515;
	mad.lo.s64 	%rd27517, %rd29195, %rd2030, %rd27516;
	shr.u64 	%rd27518, %rd27517, 32;
	add.s64 	%rd27519, %rd27518, %rd27491;
	mad.lo.s64 	%rd27520, %rd29196, %rd2030, %rd27519;
	shr.u64 	%rd27521, %rd27520, 32;
	cvt.u64.u32 	%rd2031, %r9665;
	and.b64  	%rd27522, %rd27497, 4294967295;
	mad.lo.s64 	%rd27523, %rd29189, %rd2031, %rd27522;
	shr.u64 	%rd27524, %rd27523, 32;
	and.b64  	%rd27525, %rd27501, 4294967295;
	add.s64 	%rd27526, %rd27524, %rd27525;
	mad.lo.s64 	%rd27527, %rd29190, %rd2031, %rd27526;
	shr.u64 	%rd27528, %rd27527, 32;
	and.b64  	%rd27529, %rd27505, 4294967295;
	add.s64 	%rd27530, %rd27528, %rd27529;
	mad.lo.s64 	%rd27531, %rd29191, %rd2031, %rd27530;
	shr.u64 	%rd27532, %rd27531, 32;
	and.b64  	%rd27533, %rd27509, 4294967295;
	add.s64 	%rd27534, %rd27532, %rd27533;
	mad.lo.s64 	%rd27535, %rd29192, %rd2031, %rd27534;
	shr.u64 	%rd27536, %rd27535, 32;
	and.b64  	%rd27537, %rd27513, 4294967295;
	add.s64 	%rd27538, %rd27536, %rd27537;
	mad.lo.s64 	%rd27539, %rd29193, %rd2031, %rd27538;
	shr.u64 	%rd27540, %rd27539, 32;
	and.b64  	%rd27541, %rd27517, 4294967295;
	add.s64 	%rd27542, %rd27540, %rd27541;
	mad.lo.s64 	%rd27543, %rd29194, %rd2031, %rd27542;
	shr.u64 	%rd27544, %rd27543, 32;
	and.b64  	%rd27545, %rd27520, 4294967295;
	add.s64 	%rd27546, %rd27544, %rd27545;
	mad.lo.s64 	%rd27547, %rd29195, %rd2031, %rd27546;
	shr.u64 	%rd27548, %rd27547, 32;
	add.s64 	%rd27549, %rd27548, %rd27521;
	mad.lo.s64 	%rd27550, %rd29196, %rd2031, %rd27549;
	shr.u64 	%rd27551, %rd27550, 32;
	cvt.u64.u32 	%rd2032, %r9666;
	and.b64  	%rd27552, %rd27527, 4294967295;
	mad.lo.s64 	%rd27553, %rd29189, %rd2032, %rd27552;
	shr.u64 	%rd27554, %rd27553, 32;
	and.b64  	%rd27555, %rd27531, 4294967295;
	add.s64 	%rd27556, %rd27554, %rd27555;
	mad.lo.s64 	%rd27557, %rd29190, %rd2032, %rd27556;
	shr.u64 	%rd27558, %rd27557, 32;
	and.b64  	%rd27559, %rd27535, 4294967295;
	add.s64 	%rd27560, %rd27558, %rd27559;
	mad.lo.s64 	%rd27561, %rd29191, %rd2032, %rd27560;
	shr.u64 	%rd27562, %rd27561, 32;
	and.b64  	%rd27563, %rd27539, 4294967295;
	add.s64 	%rd27564, %rd27562, %rd27563;
	mad.lo.s64 	%rd27565, %rd29192, %rd2032, %rd27564;
	shr.u64 	%rd27566, %rd27565, 32;
	and.b64  	%rd27567, %rd27543, 4294967295;
	add.s64 	%rd27568, %rd27566, %rd27567;
	mad.lo.s64 	%rd27569, %rd29193, %rd2032, %rd27568;
	shr.u64 	%rd27570, %rd27569, 32;
	and.b64  	%rd27571, %rd27547, 4294967295;
	add.s64 	%rd27572, %rd27570, %rd27571;
	mad.lo.s64 	%rd27573, %rd29194, %rd2032, %rd27572;
	shr.u64 	%rd27574, %rd27573, 32;
	and.b64  	%rd27575, %rd27550, 4294967295;
	add.s64 	%rd27576, %rd27574, %rd27575;
	mad.lo.s64 	%rd27577, %rd29195, %rd2032, %rd27576;
	shr.u64 	%rd27578, %rd27577, 32;
	add.s64 	%rd27579, %rd27578, %rd27551;
	mad.lo.s64 	%rd27580, %rd29196, %rd2032, %rd27579;
	shr.u64 	%rd27581, %rd27580, 32;
	cvt.u64.u32 	%rd2033, %r9667;
	and.b64  	%rd27582, %rd27557, 4294967295;
	mad.lo.s64 	%rd27583, %rd29189, %rd2033, %rd27582;
	shr.u64 	%rd27584, %rd27583, 32;
	and.b64  	%rd27585, %rd27561, 4294967295;
	add.s64 	%rd27586, %rd27584, %rd27585;
	mad.lo.s64 	%rd27587, %rd29190, %rd2033, %rd27586;
	shr.u64 	%rd27588, %rd27587, 32;
	and.b64  	%rd27589, %rd27565, 4294967295;
	add.s64 	%rd27590, %rd27588, %rd27589;
	mad.lo.s64 	%rd27591, %rd29191, %rd2033, %rd27590;
	shr.u64 	%rd27592, %rd27591, 32;
	and.b64  	%rd27593, %rd27569, 4294967295;
	add.s64 	%rd27594, %rd27592, %rd27593;
	mad.lo.s64 	%rd27595, %rd29192, %rd2033, %rd27594;
	shr.u64 	%rd27596, %rd27595, 32;
	and.b64  	%rd27597, %rd27573, 4294967295;
	add.s64 	%rd27598, %rd27596, %rd27597;
	mad.lo.s64 	%rd27599, %rd29193, %rd2033, %rd27598;
	shr.u64 	%rd27600, %rd27599, 32;
	and.b64  	%rd27601, %rd27577, 4294967295;
	add.s64 	%rd27602, %rd27600, %rd27601;
	mad.lo.s64 	%rd27603, %rd29194, %rd2033, %rd27602;
	shr.u64 	%rd27604, %rd27603, 32;
	and.b64  	%rd27605, %rd27580, 4294967295;
	add.s64 	%rd27606, %rd27604, %rd27605;
	mad.lo.s64 	%rd27607, %rd29195, %rd2033, %rd27606;
	shr.u64 	%rd27608, %rd27607, 32;
	add.s64 	%rd27609, %rd27608, %rd27581;
	mad.lo.s64 	%rd27610, %rd29196, %rd2033, %rd27609;
	shr.u64 	%rd27611, %rd27610, 32;
	cvt.u64.u32 	%rd2034, %r9668;
	and.b64  	%rd27612, %rd27587, 4294967295;
	mad.lo.s64 	%rd27613, %rd29189, %rd2034, %rd27612;
	shr.u64 	%rd27614, %rd27613, 32;
	and.b64  	%rd27615, %rd27591, 4294967295;
	add.s64 	%rd27616, %rd27614, %rd27615;
	mad.lo.s64 	%rd27617, %rd29190, %rd2034, %rd27616;
	shr.u64 	%rd27618, %rd27617, 32;
	and.b64  	%rd27619, %rd27595, 4294967295;
	add.s64 	%rd27620, %rd27618, %rd27619;
	mad.lo.s64 	%rd27621, %rd29191, %rd2034, %rd27620;
	shr.u64 	%rd27622, %rd27621, 32;
	and.b64  	%rd27623, %rd27599, 4294967295;
	add.s64 	%rd27624, %rd27622, %rd27623;
	mad.lo.s64 	%rd27625, %rd29192, %rd2034, %rd27624;
	shr.u64 	%rd27626, %rd27625, 32;
	and.b64  	%rd27627, %rd27603, 4294967295;
	add.s64 	%rd27628, %rd27626, %rd27627;
	mad.lo.s64 	%rd27629, %rd29193, %rd2034, %rd27628;
	shr.u64 	%rd27630, %rd27629, 32;
	and.b64  	%rd27631, %rd27607, 4294967295;
	add.s64 	%rd27632, %rd27630, %rd27631;
	mad.lo.s64 	%rd27633, %rd29194, %rd2034, %rd27632;
	shr.u64 	%rd27634, %rd27633, 32;
	and.b64  	%rd27635, %rd27610, 4294967295;
	add.s64 	%rd27636, %rd27634, %rd27635;
	mad.lo.s64 	%rd27637, %rd29195, %rd2034, %rd27636;
	shr.u64 	%rd27638, %rd27637, 32;
	add.s64 	%rd27639, %rd27638, %rd27611;
	mad.lo.s64 	%rd27640, %rd29196, %rd2034, %rd27639;
	shr.u64 	%rd27641, %rd27640, 32;
	{ .reg .b32 tmp; mov.b64 {tmp, %r8212}, %rd27640; }
	and.b64  	%rd27642, %rd27617, 4294967295;
	mul.lo.s64 	%rd27643, %rd27642, 977;
	cvt.u32.u64 	%r8213, %rd27643;
	shr.u64 	%rd27644, %rd27643, 32;
	and.b64  	%rd27645, %rd27621, 4294967295;
	mad.lo.s64 	%rd27646, %rd27645, 977, %rd27644;
	shr.u64 	%rd27647, %rd27646, 32;
	and.b64  	%rd27648, %rd27625, 4294967295;
	mad.lo.s64 	%rd27649, %rd27648, 977, %rd27647;
	shr.u64 	%rd27650, %rd27649, 32;
	and.b64  	%rd27651, %rd27629, 4294967295;
	mad.lo.s64 	%rd27652, %rd27651, 977, %rd27650;
	shr.u64 	%rd27653, %rd27652, 32;
	and.b64  	%rd27654, %rd27633, 4294967295;
	mad.lo.s64 	%rd27655, %rd27654, 977, %rd27653;
	shr.u64 	%rd27656, %rd27655, 32;
	and.b64  	%rd27657, %rd27637, 4294967295;
	mad.lo.s64 	%rd27658, %rd27657, 977, %rd27656;
	shr.u64 	%rd27659, %rd27658, 32;
	and.b64  	%rd27660, %rd27640, 4294967295;
	mad.lo.s64 	%rd27661, %rd27660, 977, %rd27659;
	shr.u64 	%rd27662, %rd27661, 32;
	mad.lo.s64 	%rd27663, %rd27641, 977, %rd27662;
	{ .reg .b32 tmp; mov.b64 {tmp, %r8214}, %rd27663; }
	add.s32 	%r9679, %r8211, %r8213;
	setp.lt.u32 	%p4309, %r9679, %r8211;
	selp.u64 	%rd27664, 1, 0, %p4309;
	and.b64  	%rd27665, %rd27433, 4294967295;
	and.b64  	%rd27666, %rd27646, 4294967295;
	add.s64 	%rd27667, %rd27665, %rd27664;
	add.s64 	%rd27668, %rd27667, %rd27666;
	shr.u64 	%rd27669, %rd27668, 32;
	and.b64  	%rd27670, %rd27463, 4294967295;
	and.b64  	%rd27671, %rd27649, 4294967295;
	add.s64 	%rd27672, %rd27669, %rd27670;
	add.s64 	%rd27673, %rd27672, %rd27671;
	shr.u64 	%rd27674, %rd27673, 32;
	and.b64  	%rd27675, %rd27493, 4294967295;
	and.b64  	%rd27676, %rd27652, 4294967295;
	add.s64 	%rd27677, %rd27674, %rd27675;
	add.s64 	%rd27678, %rd27677, %rd27676;
	shr.u64 	%rd27679, %rd27678, 32;
	and.b64  	%rd27680, %rd27523, 4294967295;
	and.b64  	%rd27681, %rd27655, 4294967295;
	add.s64 	%rd27682, %rd27679, %rd27680;
	add.s64 	%rd27683, %rd27682, %rd27681;
	shr.u64 	%rd27684, %rd27683, 32;
	and.b64  	%rd27685, %rd27553, 4294967295;
	and.b64  	%rd27686, %rd27658, 4294967295;
	add.s64 	%rd27687, %rd27684, %rd27685;
	add.s64 	%rd27688, %rd27687, %rd27686;
	shr.u64 	%rd27689, %rd27688, 32;
	and.b64  	%rd27690, %rd27583, 4294967295;
	and.b64  	%rd27691, %rd27661, 4294967295;
	add.s64 	%rd27692, %rd27689, %rd27690;
	add.s64 	%rd27693, %rd27692, %rd27691;
	shr.u64 	%rd27694, %rd27693, 32;
	and.b64  	%rd27695, %rd27613, 4294967295;
	and.b64  	%rd27696, %rd27663, 4294967295;
	add.s64 	%rd27697, %rd27694, %rd27695;
	add.s64 	%rd27698, %rd27697, %rd27696;
	{ .reg .b32 tmp; mov.b64 {tmp, %r8215}, %rd27698; }
	add.s32 	%r8216, %r8215, %r8214;
	and.b64  	%rd27699, %rd27668, 4294967295;
	add.s64 	%rd29204, %rd27699, %rd27642;
	shr.u64 	%rd27700, %rd29204, 32;
	and.b64  	%rd27701, %rd27673, 4294967295;
	add.s64 	%rd27702, %rd27700, %rd27701;
	add.s64 	%rd29205, %rd27702, %rd27645;
	shr.u64 	%rd27703, %rd29205, 32;
	and.b64  	%rd27704, %rd27678, 4294967295;
	add.s64 	%rd27705, %rd27703, %rd27704;
	add.s64 	%rd29206, %rd27705, %rd27648;
	shr.u64 	%rd27706, %rd29206, 32;
	and.b64  	%rd27707, %rd27683, 4294967295;
	add.s64 	%rd27708, %rd27706, %rd27707;
	add.s64 	%rd29207, %rd27708, %rd27651;
	shr.u64 	%rd27709, %rd29207, 32;
	and.b64  	%rd27710, %rd27688, 4294967295;
	add.s64 	%rd27711, %rd27709, %rd27710;
	add.s64 	%rd29208, %rd27711, %rd27654;
	shr.u64 	%rd27712, %rd29208, 32;
	and.b64  	%rd27713, %rd27693, 4294967295;
	add.s64 	%rd27714, %rd27712, %rd27713;
	add.s64 	%rd29209, %rd27714, %rd27657;
	shr.u64 	%rd27715, %rd29209, 32;
	and.b64  	%rd27716, %rd27698, 4294967295;
	add.s64 	%rd27717, %rd27715, %rd27716;
	add.s64 	%rd29210, %rd27717, %rd27660;
	{ .reg .b32 tmp; mov.b64 {tmp, %r8217}, %rd29210; }
	add.s32 	%r8218, %r8216, %r8217;
	add.s32 	%r3525, %r8218, %r8212;
	setp.eq.s32 	%p4310, %r3525, 0;
	mov.pred 	%p4601, 0;
	@%p4310 bra 	$L__BB1_2556;
	cvt.u64.u32 	%rd27718, %r3525;
	mul.wide.u32 	%rd27719, %r3525, 977;
	cvt.u32.u64 	%r8219, %rd27719;
	shr.u64 	%rd27720, %rd27719, 32;
	add.s64 	%rd27721, %rd27720, %rd27718;
	shr.u64 	%rd27722, %rd27721, 32;
	add.s32 	%r3526, %r9679, %r8219;
	setp.lt.u32 	%p4311, %r3526, %r9679;
	selp.u64 	%rd27723, 1, 0, %p4311;
	and.b64  	%rd27724, %rd29204, 4294967295;
	and.b64  	%rd27725, %rd27721, 4294967295;
	add.s64 	%rd27726, %rd27724, %rd27723;
	add.s64 	%rd29204, %rd27726, %rd27725;
	shr.u64 	%rd27727, %rd29204, 32;
	and.b64  	%rd27728, %rd29205, 4294967295;
	add.s64 	%rd27729, %rd27727, %rd27728;
	add.s64 	%rd29205, %rd27729, %rd27722;
	shr.u64 	%rd27730, %rd29205, 32;
	and.b64  	%rd27731, %rd29206, 4294967295;
	add.s64 	%rd29206, %rd27730, %rd27731;
	shr.u64 	%rd27732, %rd29206, 32;
	and.b64  	%rd27733, %rd29207, 4294967295;
	add.s64 	%rd29207, %rd27732, %rd27733;
	shr.u64 	%rd27734, %rd29207, 32;
	and.b64  	%rd27735, %rd29208, 4294967295;
	add.s64 	%rd29208, %rd27734, %rd27735;
	shr.u64 	%rd27736, %rd29208, 32;
	and.b64  	%rd27737, %rd29209, 4294967295;
	add.s64 	%rd29209, %rd27736, %rd27737;
	shr.u64 	%rd27738, %rd29209, 32;
	and.b64  	%rd27739, %rd29210, 4294967295;
	add.s64 	%rd29210, %rd27738, %rd27739;
	setp.gt.u64 	%p4601, %rd29210, 4294967295;
	mov.u32 	%r9679, %r3526;
$L__BB1_2556:
	cvt.u32.u64 	%r9686, %rd29210;
	cvt.u32.u64 	%r9685, %rd29209;
	cvt.u32.u64 	%r9684, %rd29208;
	cvt.u32.u64 	%r9683, %rd29207;
	cvt.u32.u64 	%r9682, %rd29206;
	cvt.u32.u64 	%r9681, %rd29205;
	cvt.u32.u64 	%r9680, %rd29204;
	setp.lt.u32 	%p4312, %r9651, %r9686;
	or.pred  	%p4313, %p4601, %p4312;
	@%p4313 bra 	$L__BB1_2570;
	setp.gt.u32 	%p4314, %r9651, %r9686;
	@%p4314 bra 	$L__BB1_2571;
	ld.const.u32 	%r3535, [const_p+24];
	setp.lt.u32 	%p4315, %r3535, %r9685;
	@%p4315 bra 	$L__BB1_2570;
	setp.gt.u32 	%p4316, %r3535, %r9685;
	@%p4316 bra 	$L__BB1_2571;
	ld.const.u32 	%r3536, [const_p+20];
	setp.lt.u32 	%p4317, %r3536, %r9684;
	@%p4317 bra 	$L__BB1_2570;
	setp.gt.u32 	%p4318, %r3536, %r9684;
	@%p4318 bra 	$L__BB1_2571;
	ld.const.u32 	%r3537, [const_p+16];
	setp.lt.u32 	%p4319, %r3537, %r9683;
	@%p4319 bra 	$L__BB1_2570;
	setp.gt.u32 	%p4320, %r3537, %r9683;
	@%p4320 bra 	$L__BB1_2571;
	ld.const.u32 	%r3538, [const_p+12];
	setp.lt.u32 	%p4321, %r3538, %r9682;
	@%p4321 bra 	$L__BB1_2570;
	setp.gt.u32 	%p4322, %r3538, %r9682;
	@%p4322 bra 	$L__BB1_2571;
	ld.const.u32 	%r3539, [const_p+8];
	setp.lt.u32 	%p4323, %r3539, %r9681;
	@%p4323 bra 	$L__BB1_2570;
	setp.gt.u32 	%p4324, %r3539, %r9681;
	@%p4324 bra 	$L__BB1_2571;
	ld.const.u32 	%r3540, [const_p+4];
	setp.lt.u32 	%p4325, %r3540, %r9680;
	@%p4325 bra 	$L__BB1_2570;
	setp.gt.u32 	%p4326, %r3540, %r9680;
	ld.const.u32 	%r8220, [const_p];
	setp.lt.u32 	%p4327, %r9679, %r8220;
	or.pred  	%p4328, %p4326, %p4327;
	@%p4328 bra 	$L__BB1_2571;
$L__BB1_2570:
	ld.const.u32 	%r8222, [const_p];
	setp.lt.u32 	%p4329, %r9679, %r8222;
	selp.s64 	%rd27741, -1, 0, %p4329;
	sub.s32 	%r9679, %r9679, %r8222;
	and.b64  	%rd27742, %rd29204, 4294967295;
	add.s64 	%rd27743, %rd27742, %rd27741;
	ld.const.u32 	%r8223, [const_p+4];
	cvt.u64.u32 	%rd27744, %r8223;
	setp.lt.u64 	%p4330, %rd27743, %rd27744;
	selp.s64 	%rd27745, -1, 0, %p4330;
	cvt.u32.u64 	%r8224, %rd27743;
	sub.s32 	%r9680, %r8224, %r8223;
	and.b64  	%rd27746, %rd29205, 4294967295;
	add.s64 	%rd27747, %rd27746, %rd27745;
	ld.const.u32 	%r8225, [const_p+8];
	cvt.u64.u32 	%rd27748, %r8225;
	setp.lt.u64 	%p4331, %rd27747, %rd27748;
	selp.s64 	%rd27749, -1, 0, %p4331;
	cvt.u32.u64 	%r8226, %rd27747;
	sub.s32 	%r9681, %r8226, %r8225;
	and.b64  	%rd27750, %rd29206, 4294967295;
	add.s64 	%rd27751, %rd27750, %rd27749;
	ld.const.u32 	%r8227, [const_p+12];
	cvt.u64.u32 	%rd27752, %r8227;
	setp.lt.u64 	%p4332, %rd27751, %rd27752;
	selp.s64 	%rd27753, -1, 0, %p4332;
	cvt.u32.u64 	%r8228, %rd27751;
	sub.s32 	%r9682, %r8228, %r8227;
	and.b64  	%rd27754, %rd29207, 4294967295;
	add.s64 	%rd27755, %rd27754, %rd27753;
	ld.const.u32 	%r8229, [const_p+16];
	cvt.u64.u32 	%rd27756, %r8229;
	setp.lt.u64 	%p4333, %rd27755, %rd27756;
	selp.s64 	%rd27757, -1, 0, %p4333;
	cvt.u32.u64 	%r8230, %rd27755;
	sub.s32 	%r9683, %r8230, %r8229;
	and.b64  	%rd27758, %rd29208, 4294967295;
	add.s64 	%rd27759, %rd27758, %rd27757;
	ld.const.u32 	%r8231, [const_p+20];
	cvt.u64.u32 	%rd27760, %r8231;
	setp.lt.u64 	%p4334, %rd27759, %rd27760;
	selp.s64 	%rd27761, -1, 0, %p4334;
	cvt.u32.u64 	%r8232, %rd27759;
	sub.s32 	%r9684, %r8232, %r8231;
	and.b64  	%rd27762, %rd29209, 4294967295;
	add.s64 	%rd27763, %rd27762, %rd27761;
	ld.const.u32 	%r8233, [const_p+24];
	cvt.u64.u32 	%rd27764, %r8233;
	setp.lt.u64 	%p4335, %rd27763, %rd27764;
	selp.s32 	%r8234, -1, 0, %p4335;
	cvt.u32.u64 	%r8235, %rd27763;
	sub.s32 	%r9685, %r8235, %r8233;
	add.s32 	%r8236, %r9686, %r8234;
	sub.s32 	%r9686, %r8236, %r9651;
$L__BB1_2571:
	setp.le.u32 	%p4336, %r9686, %r9651;
	@%p4336 bra 	$L__BB1_2572;
	bra.uni 	$L__BB1_2585;
$L__BB1_2572:
	setp.lt.u32 	%p4337, %r9686, %r9651;
	@%p4337 bra 	$L__BB1_2587;
	ld.const.u32 	%r9678, [const_p+24];
	setp.gt.u32 	%p4338, %r9685, %r9678;
	@%p4338 bra 	$L__BB1_2586;
	setp.lt.u32 	%p4339, %r9685, %r9678;
	@%p4339 bra 	$L__BB1_2587;
	ld.const.u32 	%r3550, [const_p+20];
	setp.gt.u32 	%p4340, %r9684, %r3550;
	@%p4340 bra 	$L__BB1_2586;
	setp.lt.u32 	%p4341, %r9684, %r3550;
	@%p4341 bra 	$L__BB1_2587;
	ld.const.u32 	%r3551, [const_p+16];
	setp.gt.u32 	%p4342, %r9683, %r3551;
	@%p4342 bra 	$L__BB1_2586;
	setp.lt.u32 	%p4343, %r9683, %r3551;
	@%p4343 bra 	$L__BB1_2587;
	ld.const.u32 	%r3552, [const_p+12];
	setp.gt.u32 	%p4344, %r9682, %r3552;
	@%p4344 bra 	$L__BB1_2586;
	setp.lt.u32 	%p4345, %r9682, %r3552;
	@%p4345 bra 	$L__BB1_2587;
	ld.const.u32 	%r3553, [const_p+8];
	setp.gt.u32 	%p4346, %r9681, %r3553;
	@%p4346 bra 	$L__BB1_2586;
	setp.lt.u32 	%p4347, %r9681, %r3553;
	@%p4347 bra 	$L__BB1_2587;
	ld.const.u32 	%r3554, [const_p+4];
	setp.gt.u32 	%p4348, %r9680, %r3554;
	@%p4348 bra 	$L__BB1_2586;
	setp.lt.u32 	%p4349, %r9680, %r3554;
	ld.const.u32 	%r8237, [const_p];
	setp.lt.u32 	%p4350, %r9679, %r8237;
	or.pred  	%p4351, %p4349, %p4350;
	@%p4351 bra 	$L__BB1_2587;
	bra.uni 	$L__BB1_2586;
$L__BB1_2585:
	ld.const.u32 	%r9678, [const_p+24];
$L__BB1_2586:
	ld.const.u32 	%r8239, [const_p];
	setp.lt.u32 	%p4352, %r9679, %r8239;
	selp.s64 	%rd27765, -1, 0, %p4352;
	sub.s32 	%r9679, %r9679, %r8239;
	cvt.u64.u32 	%rd27766, %r9680;
	add.s64 	%rd27767, %rd27765, %rd27766;
	ld.const.u32 	%r8240, [const_p+4];
	cvt.u64.u32 	%rd27768, %r8240;
	setp.lt.u64 	%p4353, %rd27767, %rd27768;
	selp.s64 	%rd27769, -1, 0, %p4353;
	cvt.u32.u64 	%r8241, %rd27767;
	sub.s32 	%r9680, %r8241, %r8240;
	cvt.u64.u32 	%rd27770, %r9681;
	add.s64 	%rd27771, %rd27769, %rd27770;
	ld.const.u32 	%r8242, [const_p+8];
	cvt.u64.u32 	%rd27772, %r8242;
	setp.lt.u64 	%p4354, %rd27771, %rd27772;
	selp.s64 	%rd27773, -1, 0, %p4354;
	cvt.u32.u64 	%r8243, %rd27771;
	sub.s32 	%r9681, %r8243, %r8242;
	cvt.u64.u32 	%rd27774, %r9682;
	add.s64 	%rd27775, %rd27773, %rd27774;
	ld.const.u32 	%r8244, [const_p+12];
	cvt.u64.u32 	%rd27776, %r8244;
	setp.lt.u64 	%p4355, %rd27775, %rd27776;
	selp.s64 	%rd27777, -1, 0, %p4355;
	cvt.u32.u64 	%r8245, %rd27775;
	sub.s32 	%r9682, %r8245, %r8244;
	cvt.u64.u32 	%rd27778, %r9683;
	add.s64 	%rd27779, %rd27777, %rd27778;
	ld.const.u32 	%r8246, [const_p+16];
	cvt.u64.u32 	%rd27780, %r8246;
	setp.lt.u64 	%p4356, %rd27779, %rd27780;
	selp.s64 	%rd27781, -1, 0, %p4356;
	cvt.u32.u64 	%r8247, %rd27779;
	sub.s32 	%r9683, %r8247, %r8246;
	cvt.u64.u32 	%rd27782, %r9684;
	add.s64 	%rd27783, %rd27781, %rd27782;
	ld.const.u32 	%r8248, [const_p+20];
	cvt.u64.u32 	%rd27784, %r8248;
	setp.lt.u64 	%p4357, %rd27783, %rd27784;
	selp.s64 	%rd27785, -1, 0, %p4357;
	cvt.u32.u64 	%r8249, %rd27783;
	sub.s32 	%r9684, %r8249, %r8248;
	cvt.u64.u32 	%rd27786, %r9685;
	add.s64 	%rd27787, %rd27785, %rd27786;
	cvt.u64.u32 	%rd27788, %r9678;
	setp.lt.u64 	%p4358, %rd27787, %rd27788;
	selp.s32 	%r8250, -1, 0, %p4358;
	cvt.u32.u64 	%r8251, %rd27787;
	sub.s32 	%r9685, %r8251, %r9678;
	add.s32 	%r8252, %r9686, %r8250;
	sub.s32 	%r9686, %r8252, %r9651;
$L__BB1_2587:
	cvt.u64.u32 	%rd27789, %r9598;
	mul.lo.s64 	%rd27790, %rd2027, %rd27789;
	cvt.u32.u64 	%r8253, %rd27790;
	shr.u64 	%rd27791, %rd27790, 32;
	mad.lo.s64 	%rd27792, %rd2028, %rd27789, %rd27791;
	shr.u64 	%rd27793, %rd27792, 32;
	mad.lo.s64 	%rd27794, %rd2029, %rd27789, %rd27793;
	shr.u64 	%rd27795, %rd27794, 32;
	mad.lo.s64 	%rd27796, %rd2030, %rd27789, %rd27795;
	shr.u64 	%rd27797, %rd27796, 32;
	mad.lo.s64 	%rd27798, %rd2031, %rd27789, %rd27797;
	shr.u64 	%rd27799, %rd27798, 32;
	mad.lo.s64 	%rd27800, %rd2032, %rd27789, %rd27799;
	shr.u64 	%rd27801, %rd27800, 32;
	mad.lo.s64 	%rd27802, %rd2033, %rd27789, %rd27801;
	shr.u64 	%rd27803, %rd27802, 32;
	mad.lo.s64 	%rd27804, %rd2034, %rd27789, %rd27803;
	shr.u64 	%rd27805, %rd27804, 32;
	cvt.u64.u32 	%rd27806, %r9597;
	and.b64  	%rd27807, %rd27792, 4294967295;
	mad.lo.s64 	%rd27808, %rd2027, %rd27806, %rd27807;
	shr.u64 	%rd27809, %rd27808, 32;
	and.b64  	%rd27810, %rd27794, 4294967295;
	add.s64 	%rd27811, %rd27809, %rd27810;
	mad.lo.s64 	%rd27812, %rd2028, %rd27806, %rd27811;
	shr.u64 	%rd27813, %rd27812, 32;
	and.b64  	%rd27814, %rd27796, 4294967295;
	add.s64 	%rd27815, %rd27813, %rd27814;
	mad.lo.s64 	%rd27816, %rd2029, %rd27806, %rd27815;
	shr.u64 	%rd27817, %rd27816, 32;
	and.b64  	%rd27818, %rd27798, 4294967295;
	add.s64 	%rd27819, %rd27817, %rd27818;
	mad.lo.s64 	%rd27820, %rd2030, %rd27806, %rd27819;
	shr.u64 	%rd27821, %rd27820, 32;
	and.b64  	%rd27822, %rd27800, 4294967295;
	add.s64 	%rd27823, %rd27821, %rd27822;
	mad.lo.s64 	%rd27824, %rd2031, %rd27806, %rd27823;
	shr.u64 	%rd27825, %rd27824, 32;
	and.b64  	%rd27826, %rd27802, 4294967295;
	add.s64 	%rd27827, %rd27825, %rd27826;
	mad.lo.s64 	%rd27828, %rd2032, %rd27806, %rd27827;
	shr.u64 	%rd27829, %rd27828, 32;
	and.b64  	%rd27830, %rd27804, 4294967295;
	add.s64 	%rd27831, %rd27829, %rd27830;
	mad.lo.s64 	%rd27832, %rd2033, %rd27806, %rd27831;
	shr.u64 	%rd27833, %rd27832, 32;
	add.s64 	%rd27834, %rd27833, %rd27805;
	mad.lo.s64 	%rd27835, %rd2034, %rd27806, %rd27834;
	shr.u64 	%rd27836, %rd27835, 32;
	cvt.u64.u32 	%rd27837, %r9596;
	and.b64  	%rd27838, %rd27812, 4294967295;
	mad.lo.s64 	%rd27839, %rd2027, %rd27837, %rd27838;
	shr.u64 	%rd27840, %rd27839, 32;
	and.b64  	%rd27841, %rd27816, 4294967295;
	add.s64 	%rd27842, %rd27840, %rd27841;
	mad.lo.s64 	%rd27843, %rd2028, %rd27837, %rd27842;
	shr.u64 	%rd27844, %rd27843, 32;
	and.b64  	%rd27845, %rd27820, 4294967295;
	add.s64 	%rd27846, %rd27844, %rd27845;
	mad.lo.s64 	%rd27847, %rd2029, %rd27837, %rd27846;
	shr.u64 	%rd27848, %rd27847, 32;
	and.b64  	%rd27849, %rd27824, 4294967295;
	add.s64 	%rd27850, %rd27848, %rd27849;
	mad.lo.s64 	%rd27851, %rd2030, %rd27837, %rd27850;
	shr.u64 	%rd27852, %rd27851, 32;
	and.b64  	%rd27853, %rd27828, 4294967295;
	add.s64 	%rd27854, %rd27852, %rd27853;
	mad.lo.s64 	%rd27855, %rd2031, %rd27837, %rd27854;
	shr.u64 	%rd27856, %rd27855, 32;
	and.b64  	%rd27857, %rd27832, 4294967295;
	add.s64 	%rd27858, %rd27856, %rd27857;
	mad.lo.s64 	%rd27859, %rd2032, %rd27837, %rd27858;
	shr.u64 	%rd27860, %rd27859, 32;
	and.b64  	%rd27861, %rd27835, 4294967295;
	add.s64 	%rd27862, %rd27860, %rd27861;
	mad.lo.s64 	%rd27863, %rd2033, %rd27837, %rd27862;
	shr.u64 	%rd27864, %rd27863, 32;
	add.s64 	%rd27865, %rd27864, %rd27836;
	mad.lo.s64 	%rd27866, %rd2034, %rd27837, %rd27865;
	shr.u64 	%rd27867, %rd27866, 32;
	cvt.u64.u32 	%rd27868, %r9595;
	and.b64  	%rd27869, %rd27843, 4294967295;
	mad.lo.s64 	%rd27870, %rd2027, %rd27868, %rd27869;
	shr.u64 	%rd27871, %rd27870, 32;
	and.b64  	%rd27872, %rd27847, 4294967295;
	add.s64 	%rd27873, %rd27871, %rd27872;
	mad.lo.s64 	%rd27874, %rd2028, %rd27868, %rd27873;
	shr.u64 	%rd27875, %rd27874, 32;
	and.b64  	%rd27876, %rd27851, 4294967295;
	add.s64 	%rd27877, %rd27875, %rd27876;
	mad.lo.s64 	%rd27878, %rd2029, %rd27868, %rd27877;
	shr.u64 	%rd27879, %rd27878, 32;
	and.b64  	%rd27880, %rd27855, 4294967295;
	add.s64 	%rd27881, %rd27879, %rd27880;
	mad.lo.s64 	%rd27882, %rd2030, %rd27868, %rd27881;
	shr.u64 	%rd27883, %rd27882, 32;
	and.b64  	%rd27884, %rd27859, 4294967295;
	add.s64 	%rd27885, %rd27883, %rd27884;
	mad.lo.s64 	%rd27886, %rd2031, %rd27868, %rd27885;
	shr.u64 	%rd27887, %rd27886, 32;
	and.b64  	%rd27888, %rd27863, 4294967295;
	add.s64 	%rd27889, %rd27887, %rd27888;
	mad.lo.s64 	%rd27890, %rd2032, %rd27868, %rd27889;
	shr.u64 	%rd27891, %rd27890, 32;
	and.b64  	%rd27892, %rd27866, 4294967295;
	add.s64 	%rd27893, %rd27891, %rd27892;
	mad.lo.s64 	%rd27894, %rd2033, %rd27868, %rd27893;
	shr.u64 	%rd27895, %rd27894, 32;
	add.s64 	%rd27896, %rd27895, %rd27867;
	mad.lo.s64 	%rd27897, %rd2034, %rd27868, %rd27896;
	shr.u64 	%rd27898, %rd27897, 32;
	cvt.u64.u32 	%rd27899, %r9594;
	and.b64  	%rd27900, %rd27874, 4294967295;
	mad.lo.s64 	%rd27901, %rd2027, %rd27899, %rd27900;
	shr.u64 	%rd27902, %rd27901, 32;
	and.b64  	%rd27903, %rd27878, 4294967295;
	add.s64 	%rd27904, %rd27902, %rd27903;
	mad.lo.s64 	%rd27905, %rd2028, %rd27899, %rd27904;
	shr.u64 	%rd27906, %rd27905, 32;
	and.b64  	%rd27907, %rd27882, 4294967295;
	add.s64 	%rd27908, %rd27906, %rd27907;
	mad.lo.s64 	%rd27909, %rd2029, %rd27899, %rd27908;
	shr.u64 	%rd27910, %rd27909, 32;
	and.b64  	%rd27911, %rd27886, 4294967295;
	add.s64 	%rd27912, %rd27910, %rd27911;
	mad.lo.s64 	%rd27913, %rd2030, %rd27899, %rd27912;
	shr.u64 	%rd27914, %rd27913, 32;
	and.b64  	%rd27915, %rd27890, 4294967295;
	add.s64 	%rd27916, %rd27914, %rd27915;
	mad.lo.s64 	%rd27917, %rd2031, %rd27899, %rd27916;
	shr.u64 	%rd27918, %rd27917, 32;
	and.b64  	%rd27919, %rd27894, 4294967295;
	add.s64 	%rd27920, %rd27918, %rd27919;
	mad.lo.s64 	%rd27921, %rd2032, %rd27899, %rd27920;
	shr.u64 	%rd27922, %rd27921, 32;
	and.b64  	%rd27923, %rd27897, 4294967295;
	add.s64 	%rd27924, %rd27922, %rd27923;
	mad.lo.s64 	%rd27925, %rd2033, %rd27899, %rd27924;
	shr.u64 	%rd27926, %rd27925, 32;
	add.s64 	%rd27927, %rd27926, %rd27898;
	mad.lo.s64 	%rd27928, %rd2034, %rd27899, %rd27927;
	shr.u64 	%rd27929, %rd27928, 32;
	cvt.u64.u32 	%rd27930, %r9593;
	and.b64  	%rd27931, %rd27905, 4294967295;
	mad.lo.s64 	%rd27932, %rd2027, %rd27930, %rd27931;
	shr.u64 	%rd27933, %rd27932, 32;
	and.b64  	%rd27934, %rd27909, 4294967295;
	add.s64 	%rd27935, %rd27933, %rd27934;
	mad.lo.s64 	%rd27936, %rd2028, %rd27930, %rd27935;
	shr.u64 	%rd27937, %rd27936, 32;
	and.b64  	%rd27938, %rd27913, 4294967295;
	add.s64 	%rd27939, %rd27937, %rd27938;
	mad.lo.s64 	%rd27940, %rd2029, %rd27930, %rd27939;
	shr.u64 	%rd27941, %rd27940, 32;
	and.b64  	%rd27942, %rd27917, 4294967295;
	add.s64 	%rd27943, %rd27941, %rd27942;
	mad.lo.s64 	%rd27944, %rd2030, %rd27930, %rd27943;
	shr.u64 	%rd27945, %rd27944, 32;
	and.b64  	%rd27946, %rd27921, 4294967295;
	add.s64 	%rd27947, %rd27945, %rd27946;
	mad.lo.s64 	%rd27948, %rd2031, %rd27930, %rd27947;
	shr.u64 	%rd27949, %rd27948, 32;
	and.b64  	%rd27950, %rd27925, 4294967295;
	add.s64 	%rd27951, %rd27949, %rd27950;
	mad.lo.s64 	%rd27952, %rd2032, %rd27930, %rd27951;
	shr.u64 	%rd27953, %rd27952, 32;
	and.b64  	%rd27954, %rd27928, 4294967295;
	add.s64 	%rd27955, %rd27953, %rd27954;
	mad.lo.s64 	%rd27956, %rd2033, %rd27930, %rd27955;
	shr.u64 	%rd27957, %rd27956, 32;
	add.s64 	%rd27958, %rd27957, %rd27929;
	mad.lo.s64 	%rd27959, %rd2034, %rd27930, %rd27958;
	shr.u64 	%rd27960, %rd27959, 32;
	cvt.u64.u32 	%rd27961, %r9592;
	and.b64  	%rd27962, %rd27936, 4294967295;
	mad.lo.s64 	%rd27963, %rd2027, %rd27961, %rd27962;
	shr.u64 	%rd27964, %rd27963, 32;
	and.b64  	%rd27965, %rd27940, 4294967295;
	add.s64 	%rd27966, %rd27964, %rd27965;
	mad.lo.s64 	%rd27967, %rd2028, %rd27961, %rd27966;
	shr.u64 	%rd27968, %rd27967, 32;
	and.b64  	%rd27969, %rd27944, 4294967295;
	add.s64 	%rd27970, %rd27968, %rd27969;
	mad.lo.s64 	%rd27971, %rd2029, %rd27961, %rd27970;
	shr.u64 	%rd27972, %rd27971, 32;
	and.b64  	%rd27973, %rd27948, 4294967295;
	add.s64 	%rd27974, %rd27972, %rd27973;
	mad.lo.s64 	%rd27975, %rd2030, %rd27961, %rd27974;
	shr.u64 	%rd27976, %rd27975, 32;
	and.b64  	%rd27977, %rd27952, 4294967295;
	add.s64 	%rd27978, %rd27976, %rd27977;
	mad.lo.s64 	%rd27979, %rd2031, %rd27961, %rd27978;
	shr.u64 	%rd27980, %rd27979, 32;
	and.b64  	%rd27981, %rd27956, 4294967295;
	add.s64 	%rd27982, %rd27980, %rd27981;
	mad.lo.s64 	%rd27983, %rd2032, %rd27961, %rd27982;
	shr.u64 	%rd27984, %rd27983, 32;
	and.b64  	%rd27985, %rd27959, 4294967295;
	add.s64 	%rd27986, %rd27984, %rd27985;
	mad.lo.s64 	%rd27987, %rd2033, %rd27961, %rd27986;
	shr.u64 	%rd27988, %rd27987, 32;
	add.s64 	%rd27989, %rd27988, %rd27960;
	mad.lo.s64 	%rd27990, %rd2034, %rd27961, %rd27989;
	shr.u64 	%rd27991, %rd27990, 32;
	cvt.u64.u32 	%rd27992, %r9591;
	and.b64  	%rd27993, %rd27967, 4294967295;
	mad.lo.s64 	%rd27994, %rd2027, %rd27992, %rd27993;
	shr.u64 	%rd27995, %rd27994, 32;
	and.b64  	%rd27996, %rd27971, 4294967295;
	add.s64 	%rd27997, %rd27995, %rd27996;
	mad.lo.s64 	%rd27998, %rd2028, %rd27992, %rd27997;
	shr.u64 	%rd27999, %rd27998, 32;
	and.b64  	%rd28000, %rd27975, 4294967295;
	add.s64 	%rd28001, %rd27999, %rd28000;
	mad.lo.s64 	%rd28002, %rd2029, %rd27992, %rd28001;
	shr.u64 	%rd28003, %rd28002, 32;
	and.b64  	%rd28004, %rd27979, 4294967295;
	add.s64 	%rd28005, %rd28003, %rd28004;
	mad.lo.s64 	%rd28006, %rd2030, %rd27992, %rd28005;
	shr.u64 	%rd28007, %rd28006, 32;
	and.b64  	%rd28008, %rd27983, 4294967295;
	add.s64 	%rd28009, %rd28007, %rd28008;
	mad.lo.s64 	%rd28010, %rd2031, %rd27992, %rd28009;
	shr.u64 	%rd28011, %rd28010, 32;
	and.b64  	%rd28012, %rd27987, 4294967295;
	add.s64 	%rd28013, %rd28011, %rd28012;
	mad.lo.s64 	%rd28014, %rd2032, %rd27992, %rd28013;
	shr.u64 	%rd28015, %rd28014, 32;
	and.b64  	%rd28016, %rd27990, 4294967295;
	add.s64 	%rd28017, %rd28015, %rd28016;
	mad.lo.s64 	%rd28018, %rd2033, %rd27992, %rd28017;
	shr.u64 	%rd28019, %rd28018, 32;
	add.s64 	%rd28020, %rd28019, %rd27991;
	mad.lo.s64 	%rd28021, %rd2034, %rd27992, %rd28020;
	shr.u64 	%rd28022, %rd28021, 32;
	{ .reg .b32 tmp; mov.b64 {tmp, %r8254}, %rd28021; }
	and.b64  	%rd28023, %rd27998, 4294967295;
	mul.lo.s64 	%rd28024, %rd28023, 977;
	cvt.u32.u64 	%r8255, %rd28024;
	shr.u64 	%rd28025, %rd28024, 32;
	and.b64  	%rd28026, %rd28002, 4294967295;
	mad.lo.s64 	%rd28027, %rd28026, 977, %rd28025;
	shr.u64 	%rd28028, %rd28027, 32;
	and.b64  	%rd28029, %rd28006, 4294967295;
	mad.lo.s64 	%rd28030, %rd28029, 977, %rd28028;
	shr.u64 	%rd28031, %rd28030, 32;
	and.b64  	%rd28032, %rd28010, 4294967295;
	mad.lo.s64 	%rd28033, %rd28032, 977, %rd28031;
	shr.u64 	%rd28034, %rd28033, 32;
	and.b64  	%rd28035, %rd28014, 4294967295;
	mad.lo.s64 	%rd28036, %rd28035, 977, %rd28034;
	shr.u64 	%rd28037, %rd28036, 32;
	and.b64  	%rd28038, %rd28018, 4294967295;
	mad.lo.s64 	%rd28039, %rd28038, 977, %rd28037;
	shr.u64 	%rd28040, %rd28039, 32;
	and.b64  	%rd28041, %rd28021, 4294967295;
	mad.lo.s64 	%rd28042, %rd28041, 977, %rd28040;
	shr.u64 	%rd28043, %rd28042, 32;
	mad.lo.s64 	%rd28044, %rd28022, 977, %rd28043;
	{ .reg .b32 tmp; mov.b64 {tmp, %r8256}, %rd28044; }
	add.s32 	%r9697, %r8253, %r8255;
	setp.lt.u32 	%p4360, %r9697, %r8253;
	selp.u64 	%rd28045, 1, 0, %p4360;
	and.b64  	%rd28046, %rd27808, 4294967295;
	and.b64  	%rd28047, %rd28027, 4294967295;
	add.s64 	%rd28048, %rd28046, %rd28045;
	add.s64 	%rd28049, %rd28048, %rd28047;
	shr.u64 	%rd28050, %rd28049, 32;
	and.b64  	%rd28051, %rd27839, 4294967295;
	and.b64  	%rd28052, %rd28030, 4294967295;
	add.s64 	%rd28053, %rd28050, %rd28051;
	add.s64 	%rd28054, %rd28053, %rd28052;
	shr.u64 	%rd28055, %rd28054, 32;
	and.b64  	%rd28056, %rd27870, 4294967295;
	and.b64  	%rd28057, %rd28033, 4294967295;
	add.s64 	%rd28058, %rd28055, %rd28056;
	add.s64 	%rd28059, %rd28058, %rd28057;
	shr.u64 	%rd28060, %rd28059, 32;
	and.b64  	%rd28061, %rd27901, 4294967295;
	and.b64  	%rd28062, %rd28036, 4294967295;
	add.s64 	%rd28063, %rd28060, %rd28061;
	add.s64 	%rd28064, %rd28063, %rd28062;
	shr.u64 	%rd28065, %rd28064, 32;
	and.b64  	%rd28066, %rd27932, 4294967295;
	and.b64  	%rd28067, %rd28039, 4294967295;
	add.s64 	%rd28068, %rd28065, %rd28066;
	add.s64 	%rd28069, %rd28068, %rd28067;
	shr.u64 	%rd28070, %rd28069, 32;
	and.b64  	%rd28071, %rd27963, 4294967295;
	and.b64  	%rd28072, %rd28042, 4294967295;
	add.s64 	%rd28073, %rd28070, %rd28071;
	add.s64 	%rd28074, %rd28073, %rd28072;
	shr.u64 	%rd28075, %rd28074, 32;
	and.b64  	%rd28076, %rd27994, 4294967295;
	and.b64  	%rd28077, %rd28044, 4294967295;
	add.s64 	%rd28078, %rd28075, %rd28076;
	add.s64 	%rd28079, %rd28078, %rd28077;
	{ .reg .b32 tmp; mov.b64 {tmp, %r8257}, %rd28079; }
	add.s32 	%r8258, %r8257, %r8256;
	and.b64  	%rd28080, %rd28049, 4294967295;
	add.s64 	%rd29211, %rd28080, %rd28023;
	shr.u64 	%rd28081, %rd29211, 32;
	and.b64  	%rd28082, %rd28054, 4294967295;
	add.s64 	%rd28083, %rd28081, %rd28082;
	add.s64 	%rd29212, %rd28083, %rd28026;
	shr.u64 	%rd28084, %rd29212, 32;
	and.b64  	%rd28085, %rd28059, 4294967295;
	add.s64 	%rd28086, %rd28084, %rd28085;
	add.s64 	%rd29213, %rd28086, %rd28029;
	shr.u64 	%rd28087, %rd29213, 32;
	and.b64  	%rd28088, %rd28064, 4294967295;
	add.s64 	%rd28089, %rd28087, %rd28088;
	add.s64 	%rd29214, %rd28089, %rd28032;
	shr.u64 	%rd28090, %rd29214, 32;
	and.b64  	%rd28091, %rd28069, 4294967295;
	add.s64 	%rd28092, %rd28090, %rd28091;
	add.s64 	%rd29215, %rd28092, %rd28035;
	shr.u64 	%rd28093, %rd29215, 32;
	and.b64  	%rd28094, %rd28074, 4294967295;
	add.s64 	%rd28095, %rd28093, %rd28094;
	add.s64 	%rd29216, %rd28095, %rd28038;
	shr.u64 	%rd28096, %rd29216, 32;
	and.b64  	%rd28097, %rd28079, 4294967295;
	add.s64 	%rd28098, %rd28096, %rd28097;
	add.s64 	%rd29217, %rd28098, %rd28041;
	{ .reg .b32 tmp; mov.b64 {tmp, %r8259}, %rd29217; }
	add.s32 	%r8260, %r8258, %r8259;
	add.s32 	%r3582, %r8260, %r8254;
	setp.eq.s32 	%p4361, %r3582, 0;
	mov.pred 	%p4602, 0;
	@%p4361 bra 	$L__BB1_2589;
	cvt.u64.u32 	%rd28099, %r3582;
	mul.wide.u32 	%rd28100, %r3582, 977;
	cvt.u32.u64 	%r8261, %rd28100;
	shr.u64 	%rd28101, %rd28100, 32;
	add.s64 	%rd28102, %rd28101, %rd28099;
	shr.u64 	%rd28103, %rd28102, 32;
	add.s32 	%r3583, %r9697, %r8261;
	setp.lt.u32 	%p4362, %r3583, %r9697;
	selp.u64 	%rd28104, 1, 0, %p4362;
	and.b64  	%rd28105, %rd29211, 4294967295;
	and.b64  	%rd28106, %rd28102, 4294967295;
	add.s64 	%rd28107, %rd28105, %rd28104;
	add.s64 	%rd29211, %rd28107, %rd28106;
	shr.u64 	%rd28108, %rd29211, 32;
	and.b64  	%rd28109, %rd29212, 4294967295;
	add.s64 	%rd28110, %rd28108, %rd28109;
	add.s64 	%rd29212, %rd28110, %rd28103;
	shr.u64 	%rd28111, %rd29212, 32;
	and.b64  	%rd28112, %rd29213, 4294967295;
	add.s64 	%rd29213, %rd28111, %rd28112;
	shr.u64 	%rd28113, %rd29213, 32;
	and.b64  	%rd28114, %rd29214, 4294967295;
	add.s64 	%rd29214, %rd28113, %rd28114;
	shr.u64 	%rd28115, %rd29214, 32;
	and.b64  	%rd28116, %rd29215, 4294967295;
	add.s64 	%rd29215, %rd28115, %rd28116;
	shr.u64 	%rd28117, %rd29215, 32;
	and.b64  	%rd28118, %rd29216, 4294967295;
	add.s64 	%rd29216, %rd28117, %rd28118;
	shr.u64 	%rd28119, %rd29216, 32;
	and.b64  	%rd28120, %rd29217, 4294967295;
	add.s64 	%rd29217, %rd28119, %rd28120;
	setp.gt.u64 	%p4602, %rd29217, 4294967295;
	mov.u32 	%r9697, %r3583;
$L__BB1_2589:
	cvt.u32.u64 	%r9704, %rd29217;
	cvt.u32.u64 	%r9703, %rd29216;
	cvt.u32.u64 	%r9702, %rd29215;
	cvt.u32.u64 	%r9701, %rd29214;
	cvt.u32.u64 	%r9700, %rd29213;
	cvt.u32.u64 	%r9699, %rd29212;
	cvt.u32.u64 	%r9698, %rd29211;
	setp.lt.u32 	%p4363, %r9651, %r9704;
	or.pred  	%p4364, %p4602, %p4363;
	@%p4364 bra 	$L__BB1_2603;
	setp.gt.u32 	%p4365, %r9651, %r9704;
	@%p4365 bra 	$L__BB1_2604;
	ld.const.u32 	%r3592, [const_p+24];
	setp.lt.u32 	%p4366, %r3592, %r9703;
	@%p4366 bra 	$L__BB1_2603;
	setp.gt.u32 	%p4367, %r3592, %r9703;
	@%p4367 bra 	$L__BB1_2604;
	ld.const.u32 	%r3593, [const_p+20];
	setp.lt.u32 	%p4368, %r3593, %r9702;
	@%p4368 bra 	$L__BB1_2603;
	setp.gt.u32 	%p4369, %r3593, %r9702;
	@%p4369 bra 	$L__BB1_2604;
	ld.const.u32 	%r3594, [const_p+16];
	setp.lt.u32 	%p4370, %r3594, %r9701;
	@%p4370 bra 	$L__BB1_2603;
	setp.gt.u32 	%p4371, %r3594, %r9701;
	@%p4371 bra 	$L__BB1_2604;
	ld.const.u32 	%r3595, [const_p+12];
	setp.lt.u32 	%p4372, %r3595, %r9700;
	@%p4372 bra 	$L__BB1_2603;
	setp.gt.u32 	%p4373, %r3595, %r9700;
	@%p4373 bra 	$L__BB1_2604;
	ld.const.u32 	%r3596, [const_p+8];
	setp.lt.u32 	%p4374, %r3596, %r9699;
	@%p4374 bra 	$L__BB1_2603;
	setp.gt.u32 	%p4375, %r3596, %r9699;
	@%p4375 bra 	$L__BB1_2604;
	ld.const.u32 	%r3597, [const_p+4];
	setp.lt.u32 	%p4376, %r3597, %r9698;
	@%p4376 bra 	$L__BB1_2603;
	setp.gt.u32 	%p4377, %r3597, %r9698;
	ld.const.u32 	%r8262, [const_p];
	setp.lt.u32 	%p4378, %r9697, %r8262;
	or.pred  	%p4379, %p4377, %p4378;
	@%p4379 bra 	$L__BB1_2604;
$L__BB1_2603:
	ld.const.u32 	%r8264, [const_p];
	setp.lt.u32 	%p4380, %r9697, %r8264;
	selp.s64 	%rd28122, -1, 0, %p4380;
	sub.s32 	%r9697, %r9697, %r8264;
	and.b64  	%rd28123, %rd29211, 4294967295;
	add.s64 	%rd28124, %rd28123, %rd28122;
	ld.const.u32 	%r8265, [const_p+4];
	cvt.u64.u32 	%rd28125, %r8265;
	setp.lt.u64 	%p4381, %rd28124, %rd28125;
	selp.s64 	%rd28126, -1, 0, %p4381;
	cvt.u32.u64 	%r8266, %rd28124;
	sub.s32 	%r9698, %r8266, %r8265;
	and.b64  	%rd28127, %rd29212, 4294967295;
	add.s64 	%rd28128, %rd28127, %rd28126;
	ld.const.u32 	%r8267, [const_p+8];
	cvt.u64.u32 	%rd28129, %r8267;
	setp.lt.u64 	%p4382, %rd28128, %rd28129;
	selp.s64 	%rd28130, -1, 0, %p4382;
	cvt.u32.u64 	%r8268, %rd28128;
	sub.s32 	%r9699, %r8268, %r8267;
	and.b64  	%rd28131, %rd29213, 4294967295;
	add.s64 	%rd28132, %rd28131, %rd28130;
	ld.const.u32 	%r8269, [const_p+12];
	cvt.u64.u32 	%rd28133, %r8269;
	setp.lt.u64 	%p4383, %rd28132, %rd28133;
	selp.s64 	%rd28134, -1, 0, %p4383;
	cvt.u32.u64 	%r8270, %rd28132;
	sub.s32 	%r9700, %r8270, %r8269;
	and.b64  	%rd28135, %rd29214, 4294967295;
	add.s64 	%rd28136, %rd28135, %rd28134;
	ld.const.u32 	%r8271, [const_p+16];
	cvt.u64.u32 	%rd28137, %r8271;
	setp.lt.u64 	%p4384, %rd28136, %rd28137;
	selp.s64 	%rd28138, -1, 0, %p4384;
	cvt.u32.u64 	%r8272, %rd28136;
	sub.s32 	%r9701, %r8272, %r8271;
	and.b64  	%rd28139, %rd29215, 4294967295;
	add.s64 	%rd28140, %rd28139, %rd28138;
	ld.const.u32 	%r8273, [const_p+20];
	cvt.u64.u32 	%rd28141, %r8273;
	setp.lt.u64 	%p4385, %rd28140, %rd28141;
	selp.s64 	%rd28142, -1, 0, %p4385;
	cvt.u32.u64 	%r8274, %rd28140;
	sub.s32 	%r9702, %r8274, %r8273;
	and.b64  	%rd28143, %rd29216, 4294967295;
	add.s64 	%rd28144, %rd28143, %rd28142;
	ld.const.u32 	%r8275, [const_p+24];
	cvt.u64.u32 	%rd28145, %r8275;
	setp.lt.u64 	%p4386, %rd28144, %rd28145;
	selp.s32 	%r8276, -1, 0, %p4386;
	cvt.u32.u64 	%r8277, %rd28144;
	sub.s32 	%r9703, %r8277, %r8275;
	add.s32 	%r8278, %r9704, %r8276;
	sub.s32 	%r9704, %r8278, %r9651;
$L__BB1_2604:
	setp.le.u32 	%p4387, %r9704, %r9651;
	@%p4387 bra 	$L__BB1_2605;
	bra.uni 	$L__BB1_2618;
$L__BB1_2605:
	setp.lt.u32 	%p4388, %r9704, %r9651;
	@%p4388 bra 	$L__BB1_2620;
	ld.const.u32 	%r9696, [const_p+24];
	setp.gt.u32 	%p4389, %r9703, %r9696;
	@%p4389 bra 	$L__BB1_2619;
	setp.lt.u32 	%p4390, %r9703, %r9696;
	@%p4390 bra 	$L__BB1_2620;
	ld.const.u32 	%r3607, [const_p+20];
	setp.gt.u32 	%p4391, %r9702, %r3607;
	@%p4391 bra 	$L__BB1_2619;
	setp.lt.u32 	%p4392, %r9702, %r3607;
	@%p4392 bra 	$L__BB1_2620;
	ld.const.u32 	%r3608, [const_p+16];
	setp.gt.u32 	%p4393, %r9701, %r3608;
	@%p4393 bra 	$L__BB1_2619;
	setp.lt.u32 	%p4394, %r9701, %r3608;
	@%p4394 bra 	$L__BB1_2620;
	ld.const.u32 	%r3609, [const_p+12];
	setp.gt.u32 	%p4395, %r9700, %r3609;
	@%p4395 bra 	$L__BB1_2619;
	setp.lt.u32 	%p4396, %r9700, %r3609;
	@%p4396 bra 	$L__BB1_2620;
	ld.const.u32 	%r3610, [const_p+8];
	setp.gt.u32 	%p4397, %r9699, %r3610;
	@%p4397 bra 	$L__BB1_2619;
	setp.lt.u32 	%p4398, %r9699, %r3610;
	@%p4398 bra 	$L__BB1_2620;
	ld.const.u32 	%r3611, [const_p+4];
	setp.gt.u32 	%p4399, %r9698, %r3611;
	@%p4399 bra 	$L__BB1_2619;
	setp.lt.u32 	%p4400, %r9698, %r3611;
	ld.const.u32 	%r8279, [const_p];
	setp.lt.u32 	%p4401, %r9697, %r8279;
	or.pred  	%p4402, %p4400, %p4401;
	@%p4402 bra 	$L__BB1_2620;
	bra.uni 	$L__BB1_2619;
$L__BB1_2618:
	ld.const.u32 	%r9696, [const_p+24];
$L__BB1_2619:
	ld.const.u32 	%r8281, [const_p];
	setp.lt.u32 	%p4403, %r9697, %r8281;
	selp.s64 	%rd28146, -1, 0, %p4403;
	sub.s32 	%r9697, %r9697, %r8281;
	cvt.u64.u32 	%rd28147, %r9698;
	add.s64 	%rd28148, %rd28146, %rd28147;
	ld.const.u32 	%r8282, [const_p+4];
	cvt.u64.u32 	%rd28149, %r8282;
	setp.lt.u64 	%p4404, %rd28148, %rd28149;
	selp.s64 	%rd28150, -1, 0, %p4404;
	cvt.u32.u64 	%r8283, %rd28148;
	sub.s32 	%r9698, %r8283, %r8282;
	cvt.u64.u32 	%rd28151, %r9699;
	add.s64 	%rd28152, %rd28150, %rd28151;
	ld.const.u32 	%r8284, [const_p+8];
	cvt.u64.u32 	%rd28153, %r8284;
	setp.lt.u64 	%p4405, %rd28152, %rd28153;
	selp.s64 	%rd28154, -1, 0, %p4405;
	cvt.u32.u64 	%r8285, %rd28152;
	sub.s32 	%r9699, %r8285, %r8284;
	cvt.u64.u32 	%rd28155, %r9700;
	add.s64 	%rd28156, %rd28154, %rd28155;
	ld.const.u32 	%r8286, [const_p+12];
	cvt.u64.u32 	%rd28157, %r8286;
	setp.lt.u64 	%p4406, %rd28156, %rd28157;
	selp.s64 	%rd28158, -1, 0, %p4406;
	cvt.u32.u64 	%r8287, %rd28156;
	sub.s32 	%r9700, %r8287, %r8286;
	cvt.u64.u32 	%rd28159, %r9701;
	add.s64 	%rd28160, %rd28158, %rd28159;
	ld.const.u32 	%r8288, [const_p+16];
	cvt.u64.u32 	%rd28161, %r8288;
	setp.lt.u64 	%p4407, %rd28160, %rd28161;
	selp.s64 	%rd28162, -1, 0, %p4407;
	cvt.u32.u64 	%r8289, %rd28160;
	sub.s32 	%r9701, %r8289, %r8288;
	cvt.u64.u32 	%rd28163, %r9702;
	add.s64 	%rd28164, %rd28162, %rd28163;
	ld.const.u32 	%r8290, [const_p+20];
	cvt.u64.u32 	%rd28165, %r8290;
	setp.lt.u64 	%p4408, %rd28164, %rd28165;
	selp.s64 	%rd28166, -1, 0, %p4408;
	cvt.u32.u64 	%r8291, %rd28164;
	sub.s32 	%r9702, %r8291, %r8290;
	cvt.u64.u32 	%rd28167, %r9703;
	add.s64 	%rd28168, %rd28166, %rd28167;
	cvt.u64.u32 	%rd28169, %r9696;
	setp.lt.u64 	%p4409, %rd28168, %rd28169;
	selp.s32 	%r8292, -1, 0, %p4409;
	cvt.u32.u64 	%r8293, %rd28168;
	sub.s32 	%r9703, %r8293, %r9696;
	add.s32 	%r8294, %r9704, %r8292;
	sub.s32 	%r9704, %r8294, %r9651;
$L__BB1_2620:
	mul.wide.u32 	%rd28170, %r9679, %r9590;
	cvt.u32.u64 	%r8295, %rd28170;
	shr.u64 	%rd28171, %rd28170, 32;
	mul.wide.u32 	%rd28172, %r9680, %r9590;
	add.s64 	%rd28173, %rd28171, %rd28172;
	shr.u64 	%rd28174, %rd28173, 32;
	mul.wide.u32 	%rd28175, %r9681, %r9590;
	add.s64 	%rd28176, %rd28174, %rd28175;
	shr.u64 	%rd28177, %rd28176, 32;
	mul.wide.u32 	%rd28178, %r9682, %r9590;
	add.s64 	%rd28179, %rd28177, %rd28178;
	shr.u64 	%rd28180, %rd28179, 32;
	mul.wide.u32 	%rd28181, %r9683, %r9590;
	add.s64 	%rd28182, %rd28180, %rd28181;
	shr.u64 	%rd28183, %rd28182, 32;
	mul.wide.u32 	%rd28184, %r9684, %r9590;
	add.s64 	%rd28185, %rd28183, %rd28184;
	shr.u64 	%rd28186, %rd28185, 32;
	mul.wide.u32 	%rd28187, %r9685, %r9590;
	add.s64 	%rd28188, %rd28186, %rd28187;
	shr.u64 	%rd28189, %rd28188, 32;
	mul.wide.u32 	%rd28190, %r9686, %r9590;
	add.s64 	%rd28191, %rd28189, %rd28190;
	shr.u64 	%rd28192, %rd28191, 32;
	and.b64  	%rd28193, %rd28173, 4294967295;
	mul.wide.u32 	%rd28194, %r9679, %r9589;
	add.s64 	%rd28195, %rd28194, %rd28193;
	shr.u64 	%rd28196, %rd28195, 32;
	and.b64  	%rd28197, %rd28176, 4294967295;
	mul.wide.u32 	%rd28198, %r9680, %r9589;
	add.s64 	%rd28199, %rd28196, %rd28197;
	add.s64 	%rd28200, %rd28199, %rd28198;
	shr.u64 	%rd28201, %rd28200, 32;
	and.b64  	%rd28202, %rd28179, 4294967295;
	mul.wide.u32 	%rd28203, %r9681, %r9589;
	add.s64 	%rd28204, %rd28201, %rd28202;
	add.s64 	%rd28205, %rd28204, %rd28203;
	shr.u64 	%rd28206, %rd28205, 32;
	and.b64  	%rd28207, %rd28182, 4294967295;
	mul.wide.u32 	%rd28208, %r9682, %r9589;
	add.s64 	%rd28209, %rd28206, %rd28207;
	add.s64 	%rd28210, %rd28209, %rd28208;
	shr.u64 	%rd28211, %rd28210, 32;
	and.b64  	%rd28212, %rd28185, 4294967295;
	mul.wide.u32 	%rd28213, %r9683, %r9589;
	add.s64 	%rd28214, %rd28211, %rd28212;
	add.s64 	%rd28215, %rd28214, %rd28213;
	shr.u64 	%rd28216, %rd28215, 32;
	and.b64  	%rd28217, %rd28188, 4294967295;
	mul.wide.u32 	%rd28218, %r9684, %r9589;
	add.s64 	%rd28219, %rd28216, %rd28217;
	add.s64 	%rd28220, %rd28219, %rd28218;
	shr.u64 	%rd28221, %rd28220, 32;
	and.b64  	%rd28222, %rd28191, 4294967295;
	mul.wide.u32 	%rd28223, %r9685, %r9589;
	add.s64 	%rd28224, %rd28221, %rd28222;
	add.s64 	%rd28225, %rd28224, %rd28223;
	shr.u64 	%rd28226, %rd28225, 32;
	mul.wide.u32 	%rd28227, %r9686, %r9589;
	add.s64 	%rd28228, %rd28226, %rd28192;
	add.s64 	%rd28229, %rd28228, %rd28227;
	shr.u64 	%rd28230, %rd28229, 32;
	and.b64  	%rd28231, %rd28200, 4294967295;
	mul.wide.u32 	%rd28232, %r9679, %r9588;
	add.s64 	%rd28233, %rd28232, %rd28231;
	shr.u64 	%rd28234, %rd28233, 32;
	and.b64  	%rd28235, %rd28205, 4294967295;
	mul.wide.u32 	%rd28236, %r9680, %r9588;
	add.s64 	%rd28237, %rd28234, %rd28235;
	add.s64 	%rd28238, %rd28237, %rd28236;
	shr.u64 	%rd28239, %rd28238, 32;
	and.b64  	%rd28240, %rd28210, 4294967295;
	mul.wide.u32 	%rd28241, %r9681, %r9588;
	add.s64 	%rd28242, %rd28239, %rd28240;
	add.s64 	%rd28243, %rd28242, %rd28241;
	shr.u64 	%rd28244, %rd28243, 32;
	and.b64  	%rd28245, %rd28215, 4294967295;
	mul.wide.u32 	%rd28246, %r9682, %r9588;
	add.s64 	%rd28247, %rd28244, %rd28245;
	add.s64 	%rd28248, %rd28247, %rd28246;
	shr.u64 	%rd28249, %rd28248, 32;
	and.b64  	%rd28250, %rd28220, 4294967295;
	mul.wide.u32 	%rd28251, %r9683, %r9588;
	add.s64 	%rd28252, %rd28249, %rd28250;
	add.s64 	%rd28253, %rd28252, %rd28251;
	shr.u64 	%rd28254, %rd28253, 32;
	and.b64  	%rd28255, %rd28225, 4294967295;
	mul.wide.u32 	%rd28256, %r9684, %r9588;
	add.s64 	%rd28257, %rd28254, %rd28255;
	add.s64 	%rd28258, %rd28257, %rd28256;
	shr.u64 	%rd28259, %rd28258, 32;
	and.b64  	%rd28260, %rd28229, 4294967295;
	mul.wide.u32 	%rd28261, %r9685, %r9588;
	add.s64 	%rd28262, %rd28259, %rd28260;
	add.s64 	%rd28263, %rd28262, %rd28261;
	shr.u64 	%rd28264, %rd28263, 32;
	mul.wide.u32 	%rd28265, %r9686, %r9588;
	add.s64 	%rd28266, %rd28264, %rd28230;
	add.s64 	%rd28267, %rd28266, %rd28265;
	shr.u64 	%rd28268, %rd28267, 32;
	and.b64  	%rd28269, %rd28238, 4294967295;
	mul.wide.u32 	%rd28270, %r9679, %r9587;
	add.s64 	%rd28271, %rd28270, %rd28269;
	shr.u64 	%rd28272, %rd28271, 32;
	and.b64  	%rd28273, %rd28243, 4294967295;
	mul.wide.u32 	%rd28274, %r9680, %r9587;
	add.s64 	%rd28275, %rd28272, %rd28273;
	add.s64 	%rd28276, %rd28275, %rd28274;
	shr.u64 	%rd28277, %rd28276, 32;
	and.b64  	%rd28278, %rd28248, 4294967295;
	mul.wide.u32 	%rd28279, %r9681, %r9587;
	add.s64 	%rd28280, %rd28277, %rd28278;
	add.s64 	%rd28281, %rd28280, %rd28279;
	shr.u64 	%rd28282, %rd28281, 32;
	and.b64  	%rd28283, %rd28253, 4294967295;
	mul.wide.u32 	%rd28284, %r9682, %r9587;
	add.s64 	%rd28285, %rd28282, %rd28283;
	add.s64 	%rd28286, %rd28285, %rd28284;
	shr.u64 	%rd28287, %rd28286, 32;
	and.b64  	%rd28288, %rd28258, 4294967295;
	mul.wide.u32 	%rd28289, %r9683, %r9587;
	add.s64 	%rd28290, %rd28287, %rd28288;
	add.s64 	%rd28291, %rd28290, %rd28289;
	shr.u64 	%rd28292, %rd28291, 32;
	and.b64  	%rd28293, %rd28263, 4294967295;
	mul.wide.u32 	%rd28294, %r9684, %r9587;
	add.s64 	%rd28295, %rd28292, %rd28293;
	add.s64 	%rd28296, %rd28295, %rd28294;
	shr.u64 	%rd28297, %rd28296, 32;
	and.b64  	%rd28298, %rd28267, 4294967295;
	mul.wide.u32 	%rd28299, %r9685, %r9587;
	add.s64 	%rd28300, %rd28297, %rd28298;
	add.s64 	%rd28301, %rd28300, %rd28299;
	shr.u64 	%rd28302, %rd28301, 32;
	mul.wide.u32 	%rd28303, %r9686, %r9587;
	add.s64 	%rd28304, %rd28302, %rd28268;
	add.s64 	%rd28305, %rd28304, %rd28303;
	shr.u64 	%rd28306, %rd28305, 32;
	and.b64  	%rd28307, %rd28276, 4294967295;
	mul.wide.u32 	%rd28308, %r9679, %r9586;
	add.s64 	%rd28309, %rd28308, %rd28307;
	shr.u64 	%rd28310, %rd28309, 32;
	and.b64  	%rd28311, %rd28281, 4294967295;
	mul.wide.u32 	%rd28312, %r9680, %r9586;
	add.s64 	%rd28313, %rd28310, %rd28311;
	add.s64 	%rd28314, %rd28313, %rd28312;
	shr.u64 	%rd28315, %rd28314, 32;
	and.b64  	%rd28316, %rd28286, 4294967295;
	mul.wide.u32 	%rd28317, %r9681, %r9586;
	add.s64 	%rd28318, %rd28315, %rd28316;
	add.s64 	%rd28319, %rd28318, %rd28317;
	shr.u64 	%rd28320, %rd28319, 32;
	and.b64  	%rd28321, %rd28291, 4294967295;
	mul.wide.u32 	%rd28322, %r9682, %r9586;
	add.s64 	%rd28323, %rd28320, %rd28321;
	add.s64 	%rd28324, %rd28323, %rd28322;
	shr.u64 	%rd28325, %rd28324, 32;
	and.b64  	%rd28326, %rd28296, 4294967295;
	mul.wide.u32 	%rd28327, %r9683, %r9586;
	add.s64 	%rd28328, %rd28325, %rd28326;
	add.s64 	%rd28329, %rd28328, %rd28327;
	shr.u64 	%rd28330, %rd28329, 32;
	and.b64  	%rd28331, %rd28301, 4294967295;
	mul.wide.u32 	%rd28332, %r9684, %r9586;
	add.s64 	%rd28333, %rd28330, %rd28331;
	add.s64 	%rd28334, %rd28333, %rd28332;
	shr.u64 	%rd28335, %rd28334, 32;
	and.b64  	%rd28336, %rd28305, 4294967295;
	mul.wide.u32 	%rd28337, %r9685, %r9586;
	add.s64 	%rd28338, %rd28335, %rd28336;
	add.s64 	%rd28339, %rd28338, %rd28337;
	shr.u64 	%rd28340, %rd28339, 32;
	mul.wide.u32 	%rd28341, %r9686, %r9586;
	add.s64 	%rd28342, %rd28340, %rd28306;
	add.s64 	%rd28343, %rd28342, %rd28341;
	shr.u64 	%rd28344, %rd28343, 32;
	and.b64  	%rd28345, %rd28314, 4294967295;
	mul.wide.u32 	%rd28346, %r9679, %r9585;
	add.s64 	%rd28347, %rd28346, %rd28345;
	shr.u64 	%rd28348, %rd28347, 32;
	and.b64  	%rd28349, %rd28319, 4294967295;
	mul.wide.u32 	%rd28350, %r9680, %r9585;
	add.s64 	%rd28351, %rd28348, %rd28349;
	add.s64 	%rd28352, %rd28351, %rd28350;
	shr.u64 	%rd28353, %rd28352, 32;
	and.b64  	%rd28354, %rd28324, 4294967295;
	mul.wide.u32 	%rd28355, %r9681, %r9585;
	add.s64 	%rd28356, %rd28353, %rd28354;
	add.s64 	%rd28357, %rd28356, %rd28355;
	shr.u64 	%rd28358, %rd28357, 32;
	and.b64  	%rd28359, %rd28329, 4294967295;
	mul.wide.u32 	%rd28360, %r9682, %r9585;
	add.s64 	%rd28361, %rd28358, %rd28359;
	add.s64 	%rd28362, %rd28361, %rd28360;
	shr.u64 	%rd28363, %rd28362, 32;
	and.b64  	%rd28364, %rd28334, 4294967295;
	mul.wide.u32 	%rd28365, %r9683, %r9585;
	add.s64 	%rd28366, %rd28363, %rd28364;
	add.s64 	%rd28367, %rd28366, %rd28365;
	shr.u64 	%rd28368, %rd28367, 32;
	and.b64  	%rd28369, %rd28339, 4294967295;
	mul.wide.u32 	%rd28370, %r9684, %r9585;
	add.s64 	%rd28371, %rd28368, %rd28369;
	add.s64 	%rd28372, %rd28371, %rd28370;
	shr.u64 	%rd28373, %rd28372, 32;
	and.b64  	%rd28374, %rd28343, 4294967295;
	mul.wide.u32 	%rd28375, %r9685, %r9585;
	add.s64 	%rd28376, %rd28373, %rd28374;
	add.s64 	%rd28377, %rd28376, %rd28375;
	shr.u64 	%rd28378, %rd28377, 32;
	mul.wide.u32 	%rd28379, %r9686, %r9585;
	add.s64 	%rd28380, %rd28378, %rd28344;
	add.s64 	%rd28381, %rd28380, %rd28379;
	shr.u64 	%rd28382, %rd28381, 32;
	and.b64  	%rd28383, %rd28352, 4294967295;
	mul.wide.u32 	%rd28384, %r9679, %r9584;
	add.s64 	%rd28385, %rd28384, %rd28383;
	shr.u64 	%rd28386, %rd28385, 32;
	and.b64  	%rd28387, %rd28357, 4294967295;
	mul.wide.u32 	%rd28388, %r9680, %r9584;
	add.s64 	%rd28389, %rd28386, %rd28387;
	add.s64 	%rd28390, %rd28389, %rd28388;
	shr.u64 	%rd28391, %rd28390, 32;
	and.b64  	%rd28392, %rd28362, 4294967295;
	mul.wide.u32 	%rd28393, %r9681, %r9584;
	add.s64 	%rd28394, %rd28391, %rd28392;
	add.s64 	%rd28395, %rd28394, %rd28393;
	shr.u64 	%rd28396, %rd28395, 32;
	and.b64  	%rd28397, %rd28367, 4294967295;
	mul.wide.u32 	%rd28398, %r9682, %r9584;
	add.s64 	%rd28399, %rd28396, %rd28397;
	add.s64 	%rd28400, %rd28399, %rd28398;
	shr.u64 	%rd28401, %rd28400, 32;
	and.b64  	%rd28402, %rd28372, 4294967295;
	mul.wide.u32 	%rd28403, %r9683, %r9584;
	add.s64 	%rd28404, %rd28401, %rd28402;
	add.s64 	%rd28405, %rd28404, %rd28403;
	shr.u64 	%rd28406, %rd28405, 32;
	and.b64  	%rd28407, %rd28377, 4294967295;
	mul.wide.u32 	%rd28408, %r9684, %r9584;
	add.s64 	%rd28409, %rd28406, %rd28407;
	add.s64 	%rd28410, %rd28409, %rd28408;
	shr.u64 	%rd28411, %rd28410, 32;
	and.b64  	%rd28412, %rd28381, 4294967295;
	mul.wide.u32 	%rd28413, %r9685, %r9584;
	add.s64 	%rd28414, %rd28411, %rd28412;
	add.s64 	%rd28415, %rd28414, %rd28413;
	shr.u64 	%rd28416, %rd28415, 32;
	mul.wide.u32 	%rd28417, %r9686, %r9584;
	add.s64 	%rd28418, %rd28416, %rd28382;
	add.s64 	%rd28419, %rd28418, %rd28417;
	shr.u64 	%rd28420, %rd28419, 32;
	and.b64  	%rd28421, %rd28390, 4294967295;
	mul.wide.u32 	%rd28422, %r9679, %r9583;
	add.s64 	%rd28423, %rd28422, %rd28421;
	shr.u64 	%rd28424, %rd28423, 32;
	and.b64  	%rd28425, %rd28395, 4294967295;
	mul.wide.u32 	%rd28426, %r9680, %r9583;
	add.s64 	%rd28427, %rd28424, %rd28425;
	add.s64 	%rd28428, %rd28427, %rd28426;
	shr.u64 	%rd28429, %rd28428, 32;
	and.b64  	%rd28430, %rd28400, 4294967295;
	mul.wide.u32 	%rd28431, %r9681, %r9583;
	add.s64 	%rd28432, %rd28429, %rd28430;
	add.s64 	%rd28433, %rd28432, %rd28431;
	shr.u64 	%rd28434, %rd28433, 32;
	and.b64  	%rd28435, %rd28405, 4294967295;
	mul.wide.u32 	%rd28436, %r9682, %r9583;
	add.s64 	%rd28437, %rd28434, %rd28435;
	add.s64 	%rd28438, %rd28437, %rd28436;
	shr.u64 	%rd28439, %rd28438, 32;
	and.b64  	%rd28440, %rd28410, 4294967295;
	mul.wide.u32 	%rd28441, %r9683, %r9583;
	add.s64 	%rd28442, %rd28439, %rd28440;
	add.s64 	%rd28443, %rd28442, %rd28441;
	shr.u64 	%rd28444, %rd28443, 32;
	and.b64  	%rd28445, %rd28415, 4294967295;
	mul.wide.u32 	%rd28446, %r9684, %r9583;
	add.s64 	%rd28447, %rd28444, %rd28445;
	add.s64 	%rd28448, %rd28447, %rd28446;
	shr.u64 	%rd28449, %rd28448, 32;
	and.b64  	%rd28450, %rd28419, 4294967295;
	mul.wide.u32 	%rd28451, %r9685, %r9583;
	add.s64 	%rd28452, %rd28449, %rd28450;
	add.s64 	%rd28453, %rd28452, %rd28451;
	shr.u64 	%rd28454, %rd28453, 32;
	mul.wide.u32 	%rd28455, %r9686, %r9583;
	add.s64 	%rd28456, %rd28454, %rd28420;
	add.s64 	%rd28457, %rd28456, %rd28455;
	shr.u64 	%rd28458, %rd28457, 32;
	{ .reg .b32 tmp; mov.b64 {tmp, %r8296}, %rd28457; }
	and.b64  	%rd28459, %rd28428, 4294967295;
	mul.lo.s64 	%rd28460, %rd28459, 977;
	cvt.u32.u64 	%r8297, %rd28460;
	shr.u64 	%rd28461, %rd28460, 32;
	and.b64  	%rd28462, %rd28433, 4294967295;
	mad.lo.s64 	%rd28463, %rd28462, 977, %rd28461;
	shr.u64 	%rd28464, %rd28463, 32;
	and.b64  	%rd28465, %rd28438, 4294967295;
	mad.lo.s64 	%rd28466, %rd28465, 977, %rd28464;
	shr.u64 	%rd28467, %rd28466, 32;
	and.b64  	%rd28468, %rd28443, 4294967295;
	mad.lo.s64 	%rd28469, %rd28468, 977, %rd28467;
	shr.u64 	%rd28470, %rd28469, 32;
	and.b64  	%rd28471, %rd28448, 4294967295;
	mad.lo.s64 	%rd28472, %rd28471, 977, %rd28470;
	shr.u64 	%rd28473, %rd28472, 32;
	and.b64  	%rd28474, %rd28453, 4294967295;
	mad.lo.s64 	%rd28475, %rd28474, 977, %rd28473;
	shr.u64 	%rd28476, %rd28475, 32;
	and.b64  	%rd28477, %rd28457, 4294967295;
	mad.lo.s64 	%rd28478, %rd28477, 977, %rd28476;
	shr.u64 	%rd28479, %rd28478, 32;
	mad.lo.s64 	%rd28480, %rd28458, 977, %rd28479;
	{ .reg .b32 tmp; mov.b64 {tmp, %r8298}, %rd28480; }
	add.s32 	%r9714, %r8295, %r8297;
	setp.lt.u32 	%p4411, %r9714, %r8295;
	selp.u64 	%rd28481, 1, 0, %p4411;
	and.b64  	%rd28482, %rd28195, 4294967295;
	and.b64  	%rd28483, %rd28463, 4294967295;
	add.s64 	%rd28484, %rd28482, %rd28481;
	add.s64 	%rd28485, %rd28484, %rd28483;
	shr.u64 	%rd28486, %rd28485, 32;
	and.b64  	%rd28487, %rd28233, 4294967295;
	and.b64  	%rd28488, %rd28466, 4294967295;
	add.s64 	%rd28489, %rd28486, %rd28487;
	add.s64 	%rd28490, %rd28489, %rd28488;
	shr.u64 	%rd28491, %rd28490, 32;
	and.b64  	%rd28492, %rd28271, 4294967295;
	and.b64  	%rd28493, %rd28469, 4294967295;
	add.s64 	%rd28494, %rd28491, %rd28492;
	add.s64 	%rd28495, %rd28494, %rd28493;
	shr.u64 	%rd28496, %rd28495, 32;
	and.b64  	%rd28497, %rd28309, 4294967295;
	and.b64  	%rd28498, %rd28472, 4294967295;
	add.s64 	%rd28499, %rd28496, %rd28497;
	add.s64 	%rd28500, %rd28499, %rd28498;
	shr.u64 	%rd28501, %rd28500, 32;
	and.b64  	%rd28502, %rd28347, 4294967295;
	and.b64  	%rd28503, %rd28475, 4294967295;
	add.s64 	%rd28504, %rd28501, %rd28502;
	add.s64 	%rd28505, %rd28504, %rd28503;
	shr.u64 	%rd28506, %rd28505, 32;
	and.b64  	%rd28507, %rd28385, 4294967295;
	and.b64  	%rd28508, %rd28478, 4294967295;
	add.s64 	%rd28509, %rd28506, %rd28507;
	add.s64 	%rd28510, %rd28509, %rd28508;
	shr.u64 	%rd28511, %rd28510, 32;
	and.b64  	%rd28512, %rd28423, 4294967295;
	and.b64  	%rd28513, %rd28480, 4294967295;
	add.s64 	%rd28514, %rd28511, %rd28512;
	add.s64 	%rd28515, %rd28514, %rd28513;
	{ .reg .b32 tmp; mov.b64 {tmp, %r8299}, %rd28515; }
	add.s32 	%r8300, %r8299, %r8298;
	and.b64  	%rd28516, %rd28485, 4294967295;
	add.s64 	%rd29218, %rd28516, %rd28459;
	shr.u64 	%rd28517, %rd29218, 32;
	and.b64  	%rd28518, %rd28490, 4294967295;
	add.s64 	%rd28519, %rd28517, %rd28518;
	add.s64 	%rd29219, %rd28519, %rd28462;
	shr.u64 	%rd28520, %rd29219, 32;
	and.b64  	%rd28521, %rd28495, 4294967295;
	add.s64 	%rd28522, %rd28520, %rd28521;
	add.s64 	%rd29220, %rd28522, %rd28465;
	shr.u64 	%rd28523, %rd29220, 32;
	and.b64  	%rd28524, %rd28500, 4294967295;
	add.s64 	%rd28525, %rd28523, %rd28524;
	add.s64 	%rd29221, %rd28525, %rd28468;
	shr.u64 	%rd28526, %rd29221, 32;
	and.b64  	%rd28527, %rd28505, 4294967295;
	add.s64 	%rd28528, %rd28526, %rd28527;
	add.s64 	%rd29222, %rd28528, %rd28471;
	shr.u64 	%rd28529, %rd29222, 32;
	and.b64  	%rd28530, %rd28510, 4294967295;
	add.s64 	%rd28531, %rd28529, %rd28530;
	add.s64 	%rd29223, %rd28531, %rd28474;
	shr.u64 	%rd28532, %rd29223, 32;
	and.b64  	%rd28533, %rd28515, 4294967295;
	add.s64 	%rd28534, %rd28532, %rd28533;
	add.s64 	%rd29224, %rd28534, %rd28477;
	{ .reg .b32 tmp; mov.b64 {tmp, %r8301}, %rd29224; }
	add.s32 	%r8302, %r8300, %r8301;
	add.s32 	%r3639, %r8302, %r8296;
	setp.eq.s32 	%p4412, %r3639, 0;
	mov.pred 	%p4603, 0;
	@%p4412 bra 	$L__BB1_2622;
	cvt.u64.u32 	%rd28535, %r3639;
	mul.wide.u32 	%rd28536, %r3639, 977;
	cvt.u32.u64 	%r8303, %rd28536;
	shr.u64 	%rd28537, %rd28536, 32;
	add.s64 	%rd28538, %rd28537, %rd28535;
	shr.u64 	%rd28539, %rd28538, 32;
	add.s32 	%r3640, %r9714, %r8303;
	setp.lt.u32 	%p4413, %r3640, %r9714;
	selp.u64 	%rd28540, 1, 0, %p4413;
	and.b64  	%rd28541, %rd29218, 4294967295;
	and.b64  	%rd28542, %rd28538, 4294967295;
	add.s64 	%rd28543, %rd28541, %rd28540;
	add.s64 	%rd29218, %rd28543, %rd28542;
	shr.u64 	%rd28544, %rd29218, 32;
	and.b64  	%rd28545, %rd29219, 4294967295;
	add.s64 	%rd28546, %rd28544, %rd28545;
	add.s64 	%rd29219, %rd28546, %rd28539;
	shr.u64 	%rd28547, %rd29219, 32;
	and.b64  	%rd28548, %rd29220, 4294967295;
	add.s64 	%rd29220, %rd28547, %rd28548;
	shr.u64 	%rd28549, %rd29220, 32;
	and.b64  	%rd28550, %rd29221, 4294967295;
	add.s64 	%rd29221, %rd28549, %rd28550;
	shr.u64 	%rd28551, %rd29221, 32;
	and.b64  	%rd28552, %rd29222, 4294967295;
	add.s64 	%rd29222, %rd28551, %rd28552;
	shr.u64 	%rd28553, %rd29222, 32;
	and.b64  	%rd28554, %rd29223, 4294967295;
	add.s64 	%rd29223, %rd28553, %rd28554;
	shr.u64 	%rd28555, %rd29223, 32;
	and.b64  	%rd28556, %rd29224, 4294967295;
	add.s64 	%rd29224, %rd28555, %rd28556;
	setp.gt.u64 	%p4603, %rd29224, 4294967295;
	mov.u32 	%r9714, %r3640;
$L__BB1_2622:
	cvt.u32.u64 	%r9713, %rd29224;
	cvt.u32.u64 	%r9712, %rd29223;
	cvt.u32.u64 	%r9711, %rd29222;
	cvt.u32.u64 	%r9710, %rd29221;
	cvt.u32.u64 	%r9709, %rd29220;
	cvt.u32.u64 	%r9708, %rd29219;
	cvt.u32.u64 	%r9707, %rd29218;
	setp.lt.u32 	%p4414, %r9651, %r9713;
	or.pred  	%p4415, %p4603, %p4414;
	@%p4415 bra 	$L__BB1_2636;
	setp.gt.u32 	%p4416, %r9651, %r9713;
	@%p4416 bra 	$L__BB1_2637;
	ld.const.u32 	%r3649, [const_p+24];
	setp.lt.u32 	%p4417, %r3649, %r9712;
	@%p4417 bra 	$L__BB1_2636;
	setp.gt.u32 	%p4418, %r3649, %r9712;
	@%p4418 bra 	$L__BB1_2637;
	ld.const.u32 	%r3650, [const_p+20];
	setp.lt.u32 	%p4419, %r3650, %r9711;
	@%p4419 bra 	$L__BB1_2636;
	setp.gt.u32 	%p4420, %r3650, %r9711;
	@%p4420 bra 	$L__BB1_2637;
	ld.const.u32 	%r3651, [const_p+16];
	setp.lt.u32 	%p4421, %r3651, %r9710;
	@%p4421 bra 	$L__BB1_2636;
	setp.gt.u32 	%p4422, %r3651, %r9710;
	@%p4422 bra 	$L__BB1_2637;
	ld.const.u32 	%r3652, [const_p+12];
	setp.lt.u32 	%p4423, %r3652, %r9709;
	@%p4423 bra 	$L__BB1_2636;
	setp.gt.u32 	%p4424, %r3652, %r9709;
	@%p4424 bra 	$L__BB1_2637;
	ld.const.u32 	%r3653, [const_p+8];
	setp.lt.u32 	%p4425, %r3653, %r9708;
	@%p4425 bra 	$L__BB1_2636;
	setp.gt.u32 	%p4426, %r3653, %r9708;
	@%p4426 bra 	$L__BB1_2637;
	ld.const.u32 	%r3654, [const_p+4];
	setp.lt.u32 	%p4427, %r3654, %r9707;
	@%p4427 bra 	$L__BB1_2636;
	setp.gt.u32 	%p4428, %r3654, %r9707;
	ld.const.u32 	%r8304, [const_p];
	setp.lt.u32 	%p4429, %r9714, %r8304;
	or.pred  	%p4430, %p4428, %p4429;
	@%p4430 bra 	$L__BB1_2637;
$L__BB1_2636:
	ld.const.u32 	%r8306, [const_p];
	setp.lt.u32 	%p4431, %r9714, %r8306;
	selp.s64 	%rd28558, -1, 0, %p4431;
	sub.s32 	%r9714, %r9714, %r8306;
	and.b64  	%rd28559, %rd29218, 4294967295;
	add.s64 	%rd28560, %rd28559, %rd28558;
	ld.const.u32 	%r8307, [const_p+4];
	cvt.u64.u32 	%rd28561, %r8307;
	setp.lt.u64 	%p4432, %rd28560, %rd28561;
	selp.s64 	%rd28562, -1, 0, %p4432;
	cvt.u32.u64 	%r8308, %rd28560;
	sub.s32 	%r9707, %r8308, %r8307;
	and.b64  	%rd28563, %rd29219, 4294967295;
	add.s64 	%rd28564, %rd28563, %rd28562;
	ld.const.u32 	%r8309, [const_p+8];
	cvt.u64.u32 	%rd28565, %r8309;
	setp.lt.u64 	%p4433, %rd28564, %rd28565;
	selp.s64 	%rd28566, -1, 0, %p4433;
	cvt.u32.u64 	%r8310, %rd28564;
	sub.s32 	%r9708, %r8310, %r8309;
	and.b64  	%rd28567, %rd29220, 4294967295;
	add.s64 	%rd28568, %rd28567, %rd28566;
	ld.const.u32 	%r8311, [const_p+12];
	cvt.u64.u32 	%rd28569, %r8311;
	setp.lt.u64 	%p4434, %rd28568, %rd28569;
	selp.s64 	%rd28570, -1, 0, %p4434;
	cvt.u32.u64 	%r8312, %rd28568;
	sub.s32 	%r9709, %r8312, %r8311;
	and.b64  	%rd28571, %rd29221, 4294967295;
	add.s64 	%rd28572, %rd28571, %rd28570;
	ld.const.u32 	%r8313, [const_p+16];
	cvt.u64.u32 	%rd28573, %r8313;
	setp.lt.u64 	%p4435, %rd28572, %rd28573;
	selp.s64 	%rd28574, -1, 0, %p4435;
	cvt.u32.u64 	%r8314, %rd28572;
	sub.s32 	%r9710, %r8314, %r8313;
	and.b64  	%rd28575, %rd29222, 4294967295;
	add.s64 	%rd28576, %rd28575, %rd28574;
	ld.const.u32 	%r8315, [const_p+20];
	cvt.u64.u32 	%rd28577, %r8315;
	setp.lt.u64 	%p4436, %rd28576, %rd28577;
	selp.s64 	%rd28578, -1, 0, %p4436;
	cvt.u32.u64 	%r8316, %rd28576;
	sub.s32 	%r9711, %r8316, %r8315;
	and.b64  	%rd28579, %rd29223, 4294967295;
	add.s64 	%rd28580, %rd28579, %rd28578;
	ld.const.u32 	%r8317, [const_p+24];
	cvt.u64.u32 	%rd28581, %r8317;
	setp.lt.u64 	%p4437, %rd28580, %rd28581;
	selp.s32 	%r8318, -1, 0, %p4437;
	cvt.u32.u64 	%r8319, %rd28580;
	sub.s32 	%r9712, %r8319, %r8317;
	add.s32 	%r8320, %r9713, %r8318;
	sub.s32 	%r9713, %r8320, %r9651;
$L__BB1_2637:
	setp.gt.u32 	%p4438, %r9713, %r9651;
	@%p4438 bra 	$L__BB1_2650;
	bra.uni 	$L__BB1_2651;
$L__BB1_2638:
	ld.const.u32 	%r3663, [const_p+24];
	setp.gt.u32 	%p4440, %r9712, %r3663;
	@%p4440 bra 	$L__BB1_2650;
	setp.lt.u32 	%p4441, %r9712, %r3663;
	@%p4441 bra 	$L__BB1_2652;
	ld.const.u32 	%r3664, [const_p+20];
	setp.gt.u32 	%p4442, %r9711, %r3664;
	@%p4442 bra 	$L__BB1_2650;
	setp.lt.u32 	%p4443, %r9711, %r3664;
	@%p4443 bra 	$L__BB1_2652;
	ld.const.u32 	%r3665, [const_p+16];
	setp.gt.u32 	%p4444, %r9710, %r3665;
	@%p4444 bra 	$L__BB1_2650;
	setp.lt.u32 	%p4445, %r9710, %r3665;
	@%p4445 bra 	$L__BB1_2652;
	ld.const.u32 	%r3666, [const_p+12];
	setp.gt.u32 	%p4446, %r9709, %r3666;
	@%p4446 bra 	$L__BB1_2650;
	setp.lt.u32 	%p4447, %r9709, %r3666;
	@%p4447 bra 	$L__BB1_2652;
	ld.const.u32 	%r3667, [const_p+8];
	setp.gt.u32 	%p4448, %r9708, %r3667;
	@%p4448 bra 	$L__BB1_2650;
	setp.lt.u32 	%p4449, %r9708, %r3667;
	@%p4449 bra 	$L__BB1_2652;
	ld.const.u32 	%r3668, [const_p+4];
	setp.gt.u32 	%p4450, %r9707, %r3668;
	@%p4450 bra 	$L__BB1_2650;
	setp.lt.u32 	%p4451, %r9707, %r3668;
	ld.const.u32 	%r8321, [const_p];
	setp.lt.u32 	%p4452, %r9714, %r8321;
	or.pred  	%p4453, %p4451, %p4452;
	@%p4453 bra 	$L__BB1_2652;
$L__BB1_2650:
	ld.const.u32 	%r8323, [const_p];
	sub.s32 	%r9714, %r9714, %r8323;
	bra.uni 	$L__BB1_2652;
$L__BB1_2651:
	setp.lt.u32 	%p4439, %r9713, %r9651;
	@%p4439 bra 	$L__BB1_2652;
	bra.uni 	$L__BB1_2638;
$L__BB1_2652:
	cvt.u16.u32 	%rs158, %r9714;
	and.b16  	%rs159, %rs158, 1;
	or.b16  	%rs281, %rs159, 2;
$L__BB1_2653:
	and.b16  	%rs161, %rs280, 255;
	setp.ne.s16 	%p4454, %rs161, 0;
	mov.b16 	%rs282, 0;
	mov.u16 	%rs283, %rs282;
	mov.u16 	%rs284, %rs282;
	mov.u16 	%rs285, %rs282;
	mov.u16 	%rs286, %rs282;
	mov.u16 	%rs287, %rs282;
	mov.u16 	%rs288, %rs282;
	mov.u16 	%rs289, %rs282;
	mov.u16 	%rs290, %rs282;
	mov.u16 	%rs291, %rs282;
	mov.u16 	%rs292, %rs282;
	mov.u16 	%rs293, %rs282;
	mov.u16 	%rs294, %rs282;
	mov.u16 	%rs295, %rs282;
	mov.u16 	%rs296, %rs282;
	mov.u16 	%rs297, %rs282;
	mov.u16 	%rs298, %rs282;
	mov.u16 	%rs299, %rs282;
	mov.u16 	%rs300, %rs282;
	mov.u16 	%rs301, %rs282;
	mov.u16 	%rs302, %rs282;
	mov.u16 	%rs303, %rs282;
	mov.u16 	%rs304, %rs282;
	mov.u16 	%rs305, %rs282;
	mov.u16 	%rs306, %rs282;
	mov.u16 	%rs307, %rs282;
	mov.u16 	%rs308, %rs282;
	mov.u16 	%rs309, %rs282;
	mov.u16 	%rs310, %rs282;
	mov.u16 	%rs311, %rs282;
	mov.u16 	%rs312, %rs282;
	mov.u16 	%rs313, %rs282;
	mov.u16 	%rs314, %rs282;
	@%p4454 bra 	$L__BB1_2655;
	shr.u32 	%r8324, %r9704, 24;
	cvt.u16.u32 	%rs283, %r8324;
	{ .reg .b16 tmp; mov.b32 {tmp, %rs284}, %r9704; }
	shr.u32 	%r8325, %r9704, 8;
	cvt.u16.u32 	%rs285, %r8325;
	cvt.u16.u32 	%rs286, %r9704;
	shr.u32 	%r8326, %r9703, 24;
	cvt.u16.u32 	%rs287, %r8326;
	{ .reg .b16 tmp; mov.b32 {tmp, %rs288}, %r9703; }
	shr.u32 	%r8327, %r9703, 8;
	cvt.u16.u32 	%rs289, %r8327;
	cvt.u16.u32 	%rs290, %r9703;
	shr.u32 	%r8328, %r9702, 24;
	cvt.u16.u32 	%rs291, %r8328;
	{ .reg .b16 tmp; mov.b32 {tmp, %rs292}, %r9702; }
	shr.u32 	%r8329, %r9702, 8;
	cvt.u16.u32 	%rs293, %r8329;
	cvt.u16.u32 	%rs294, %r9702;
	shr.u32 	%r8330, %r9701, 24;
	cvt.u16.u32 	%rs295, %r8330;
	{ .reg .b16 tmp; mov.b32 {tmp, %rs296}, %r9701; }
	shr.u32 	%r8331, %r9701, 8;
	cvt.u16.u32 	%rs297, %r8331;
	cvt.u16.u32 	%rs298, %r9701;
	shr.u32 	%r8332, %r9700, 24;
	cvt.u16.u32 	%rs299, %r8332;
	{ .reg .b16 tmp; mov.b32 {tmp, %rs300}, %r9700; }
	shr.u32 	%r8333, %r9700, 8;
	cvt.u16.u32 	%rs301, %r8333;
	cvt.u16.u32 	%rs302, %r9700;
	shr.u32 	%r8334, %r9699, 24;
	cvt.u16.u32 	%rs303, %r8334;
	{ .reg .b16 tmp; mov.b32 {tmp, %rs304}, %r9699; }
	shr.u32 	%r8335, %r9699, 8;
	cvt.u16.u32 	%rs305, %r8335;
	cvt.u16.u32 	%rs306, %r9699;
	shr.u32 	%r8336, %r9698, 24;
	cvt.u16.u32 	%rs307, %r8336;
	{ .reg .b16 tmp; mov.b32 {tmp, %rs308}, %r9698; }
	shr.u32 	%r8337, %r9698, 8;
	cvt.u16.u32 	%rs309, %r8337;
	cvt.u16.u32 	%rs310, %r9698;
	shr.u32 	%r8338, %r9697, 24;
	cvt.u16.u32 	%rs311, %r8338;
	{ .reg .b16 tmp; mov.b32 {tmp, %rs312}, %r9697; }
	shr.u32 	%r8339, %r9697, 8;
	cvt.u16.u32 	%rs313, %r8339;
	cvt.u16.u32 	%rs314, %r9697;
	mov.u16 	%rs282, %rs281;
$L__BB1_2655:
	ld.param.u32 	%r8378, [find_pubkey_kernel_sequential_param_5];
	setp.lt.s32 	%p4455, %r8378, 1;
	@%p4455 bra 	$L__BB1_2693;
	mov.b32 	%r9723, 0;
	and.b16  	%rs165, %rs284, 255;
	and.b16  	%rs167, %rs285, 255;
	and.b16  	%rs169, %rs286, 255;
	and.b16  	%rs172, %rs288, 255;
	and.b16  	%rs174, %rs289, 255;
	and.b16  	%rs176, %rs290, 255;
	and.b16  	%rs179, %rs292, 255;
	and.b16  	%rs181, %rs293, 255;
	and.b16  	%rs183, %rs294, 255;
	and.b16  	%rs186, %rs296, 255;
	and.b16  	%rs188, %rs297, 255;
	and.b16  	%rs190, %rs298, 255;
	and.b16  	%rs193, %rs300, 255;
	and.b16  	%rs195, %rs301, 255;
	and.b16  	%rs197, %rs302, 255;
	and.b16  	%rs200, %rs304, 255;
	and.b16  	%rs202, %rs305, 255;
	and.b16  	%rs204, %rs306, 255;
	and.b16  	%rs207, %rs308, 255;
	and.b16  	%rs209, %rs309, 255;
	and.b16  	%rs211, %rs310, 255;
	and.b16  	%rs214, %rs312, 255;
	and.b16  	%rs216, %rs313, 255;
	and.b16  	%rs218, %rs314, 255;
$L__BB1_2657:
	ld.param.u64 	%rd28590, [find_pubkey_kernel_sequential_param_4];
	mul.lo.s32 	%r8341, %r9723, 33;
	cvt.u64.u32 	%rd28582, %r8341;
	cvta.to.global.u64 	%rd28583, %rd28590;
	add.s64 	%rd2098, %rd28583, %rd28582;
	ld.global.u8 	%rs162, [%rd2098];
	setp.ne.s16 	%p4456, %rs282, %rs162;
	@%p4456 bra 	$L__BB1_2692;
	ld.global.u8 	%rs163, [%rd2098+1];
	setp.ne.s16 	%p4457, %rs283, %rs163;
	@%p4457 bra 	$L__BB1_2692;
	ld.global.u8 	%rs164, [%rd2098+2];
	setp.ne.s16 	%p4458, %rs165, %rs164;
	@%p4458 bra 	$L__BB1_2692;
	ld.global.u8 	%rs166, [%rd2098+3];
	setp.ne.s16 	%p4459, %rs167, %rs166;
	@%p4459 bra 	$L__BB1_2692;
	ld.global.u8 	%rs168, [%rd2098+4];
	setp.ne.s16 	%p4460, %rs169, %rs168;
	@%p4460 bra 	$L__BB1_2692;
	ld.global.u8 	%rs170, [%rd2098+5];
	setp.ne.s16 	%p4461, %rs287, %rs170;
	@%p4461 bra 	$L__BB1_2692;
	ld.global.u8 	%rs171, [%rd2098+6];
	setp.ne.s16 	%p4462, %rs172, %rs171;
	@%p4462 bra 	$L__BB1_2692;
	ld.global.u8 	%rs173, [%rd2098+7];
	setp.ne.s16 	%p4463, %rs174, %rs173;
	@%p4463 bra 	$L__BB1_2692;
	ld.global.u8 	%rs175, [%rd2098+8];
	setp.ne.s16 	%p4464, %rs176, %rs175;
	@%p4464 bra 	$L__BB1_2692;
	ld.global.u8 	%rs177, [%rd2098+9];
	setp.ne.s16 	%p4465, %rs291, %rs177;
	@%p4465 bra 	$L__BB1_2692;
	ld.global.u8 	%rs178, [%rd2098+10];
	setp.ne.s16 	%p4466, %rs179, %rs178;
	@%p4466 bra 	$L__BB1_2692;
	ld.global.u8 	%rs180, [%rd2098+11];
	setp.ne.s16 	%p4467, %rs181, %rs180;
	@%p4467 bra 	$L__BB1_2692;
	ld.global.u8 	%rs182, [%rd2098+12];
	setp.ne.s16 	%p4468, %rs183, %rs182;
	@%p4468 bra 	$L__BB1_2692;
	ld.global.u8 	%rs184, [%rd2098+13];
	setp.ne.s16 	%p4469, %rs295, %rs184;
	@%p4469 bra 	$L__BB1_2692;
	ld.global.u8 	%rs185, [%rd2098+14];
	setp.ne.s16 	%p4470, %rs186, %rs185;
	@%p4470 bra 	$L__BB1_2692;
	ld.global.u8 	%rs187, [%rd2098+15];
	setp.ne.s16 	%p4471, %rs188, %rs187;
	@%p4471 bra 	$L__BB1_2692;
	ld.global.u8 	%rs189, [%rd2098+16];
	setp.ne.s16 	%p4472, %rs190, %rs189;
	@%p4472 bra 	$L__BB1_2692;
	ld.global.u8 	%rs191, [%rd2098+17];
	setp.ne.s16 	%p4473, %rs299, %rs191;
	@%p4473 bra 	$L__BB1_2692;
	ld.global.u8 	%rs192, [%rd2098+18];
	setp.ne.s16 	%p4474, %rs193, %rs192;
	@%p4474 bra 	$L__BB1_2692;
	ld.global.u8 	%rs194, [%rd2098+19];
	setp.ne.s16 	%p4475, %rs195, %rs194;
	@%p4475 bra 	$L__BB1_2692;
	ld.global.u8 	%rs196, [%rd2098+20];
	setp.ne.s16 	%p4476, %rs197, %rs196;
	@%p4476 bra 	$L__BB1_2692;
	ld.global.u8 	%rs198, [%rd2098+21];
	setp.ne.s16 	%p4477, %rs303, %rs198;
	@%p4477 bra 	$L__BB1_2692;
	ld.global.u8 	%rs199, [%rd2098+22];
	setp.ne.s16 	%p4478, %rs200, %rs199;
	@%p4478 bra 	$L__BB1_2692;
	ld.global.u8 	%rs201, [%rd2098+23];
	setp.ne.s16 	%p4479, %rs202, %rs201;
	@%p4479 bra 	$L__BB1_2692;
	ld.global.u8 	%rs203, [%rd2098+24];
	setp.ne.s16 	%p4480, %rs204, %rs203;
	@%p4480 bra 	$L__BB1_2692;
	ld.global.u8 	%rs205, [%rd2098+25];
	setp.ne.s16 	%p4481, %rs307, %rs205;
	@%p4481 bra 	$L__BB1_2692;
	ld.global.u8 	%rs206, [%rd2098+26];
	setp.ne.s16 	%p4482, %rs207, %rs206;
	@%p4482 bra 	$L__BB1_2692;
	ld.global.u8 	%rs208, [%rd2098+27];
	setp.ne.s16 	%p4483, %rs209, %rs208;
	@%p4483 bra 	$L__BB1_2692;
	ld.global.u8 	%rs210, [%rd2098+28];
	setp.ne.s16 	%p4484, %rs211, %rs210;
	@%p4484 bra 	$L__BB1_2692;
	ld.global.u8 	%rs212, [%rd2098+29];
	setp.ne.s16 	%p4485, %rs311, %rs212;
	@%p4485 bra 	$L__BB1_2692;
	ld.global.u8 	%rs213, [%rd2098+30];
	setp.ne.s16 	%p4486, %rs214, %rs213;
	@%p4486 bra 	$L__BB1_2692;
	ld.global.u8 	%rs215, [%rd2098+31];
	setp.ne.s16 	%p4487, %rs216, %rs215;
	@%p4487 bra 	$L__BB1_2692;
	ld.global.u8 	%rs217, [%rd2098+32];
	setp.ne.s16 	%p4488, %rs218, %rs217;
	@%p4488 bra 	$L__BB1_2692;
	ld.param.u64 	%rd28594, [find_pubkey_kernel_sequential_param_7];
	cvta.to.global.u64 	%rd28584, %rd28594;
	atom.relaxed.global.cas.b32 	%r8342, [%rd28584], 0, 1;
	setp.ne.s32 	%p4490, %r8342, 0;
	@%p4490 bra 	$L__BB1_2731;
	ld.param.u64 	%rd28592, [find_pubkey_kernel_sequential_param_6];
	ld.local.u32 	%r8343, [%rd7];
	cvta.to.global.u64 	%rd28585, %rd28592;
	st.global.u32 	[%rd28585], %r8343;
	ld.local.u32 	%r8344, [%rd7+4];
	st.global.u32 	[%rd28585+4], %r8344;
	ld.local.u32 	%r8345, [%rd7+8];
	st.global.u32 	[%rd28585+8], %r8345;
	ld.local.u32 	%r8346, [%rd7+12];
	st.global.u32 	[%rd28585+12], %r8346;
	ld.local.u32 	%r8347, [%rd7+16];
	st.global.u32 	[%rd28585+16], %r8347;
	ld.local.u32 	%r8348, [%rd7+20];
	st.global.u32 	[%rd28585+20], %r8348;
	ld.local.u32 	%r8349, [%rd7+24];
	st.global.u32 	[%rd28585+24], %r8349;
	ld.local.u32 	%r8350, [%rd7+28];
	st.global.u32 	[%rd28585+28], %r8350;
	ld.local.u32 	%r8351, [%rd5];
	st.global.u32 	[%rd28585+32], %r8351;
	ld.local.u32 	%r8352, [%rd5+4];
	st.global.u32 	[%rd28585+36], %r8352;
	ld.local.u32 	%r8353, [%rd5+8];
	st.global.u32 	[%rd28585+40], %r8353;
	ld.local.u32 	%r8354, [%rd5+12];
	st.global.u32 	[%rd28585+44], %r8354;
	ld.local.u32 	%r8355, [%rd5+16];
	st.global.u32 	[%rd28585+48], %r8355;
	ld.local.u32 	%r8356, [%rd5+20];
	st.global.u32 	[%rd28585+52], %r8356;
	ld.local.u32 	%r8357, [%rd5+24];
	st.global.u32 	[%rd28585+56], %r8357;
	ld.local.u32 	%r8358, [%rd5+28];
	st.global.u32 	[%rd28585+60], %r8358;
	bra.uni 	$L__BB1_2731;
$L__BB1_2692:
	ld.param.u32 	%r8379, [find_pubkey_kernel_sequential_param_5];
	add.s32 	%r9723, %r9723, 1;
	setp.ne.s32 	%p4489, %r9723, %r8379;
	@%p4489 bra 	$L__BB1_2657;
$L__BB1_2693:
	ld.param.u32 	%r8380, [find_pubkey_kernel_sequential_param_5];
	cvt.u16.u32 	%rs219, %r9044;
	and.b16  	%rs74, %rs219, 1;
	shr.u32 	%r3689, %r9045, 24;
	shr.u32 	%r3690, %r9045, 16;
	shr.u32 	%r3691, %r9045, 8;
	shr.u32 	%r3692, %r9046, 24;
	shr.u32 	%r3693, %r9046, 16;
	shr.u32 	%r3694, %r9046, 8;
	shr.u32 	%r3695, %r9047, 24;
	shr.u32 	%r3696, %r9047, 16;
	shr.u32 	%r3697, %r9047, 8;
	shr.u32 	%r3698, %r9048, 24;
	shr.u32 	%r3699, %r9048, 16;
	shr.u32 	%r3700, %r9048, 8;
	shr.u32 	%r3701, %r9049, 24;
	shr.u32 	%r3702, %r9049, 16;
	shr.u32 	%r3703, %r9049, 8;
	shr.u32 	%r3704, %r9050, 24;
	shr.u32 	%r3705, %r9050, 16;
	shr.u32 	%r3706, %r9050, 8;
	shr.u32 	%r3707, %r9051, 24;
	shr.u32 	%r3708, %r9051, 16;
	shr.u32 	%r3709, %r9051, 8;
	shr.u32 	%r3710, %r9052, 24;
	shr.u32 	%r3711, %r9052, 16;
	shr.u32 	%r3712, %r9052, 8;
	setp.lt.s32 	%p4491, %r8380, 1;
	@%p4491 bra 	$L__BB1_2731;
	cvt.u16.u32 	%rs75, %r9052;
	cvt.u16.u32 	%rs76, %r3712;
	cvt.u16.u32 	%rs77, %r3711;
	cvt.u16.u32 	%rs78, %r3710;
	cvt.u16.u32 	%rs79, %r9051;
	cvt.u16.u32 	%rs80, %r3709;
	cvt.u16.u32 	%rs81, %r3708;
	cvt.u16.u32 	%rs82, %r3707;
	cvt.u16.u32 	%rs83, %r9050;
	cvt.u16.u32 	%rs84, %r3706;
	cvt.u16.u32 	%rs85, %r3705;
	cvt.u16.u32 	%rs86, %r3704;
	cvt.u16.u32 	%rs87, %r9049;
	cvt.u16.u32 	%rs88, %r3703;
	cvt.u16.u32 	%rs89, %r3702;
	cvt.u16.u32 	%rs90, %r3701;
	cvt.u16.u32 	%rs91, %r9048;
	cvt.u16.u32 	%rs92, %r3700;
	cvt.u16.u32 	%rs93, %r3699;
	cvt.u16.u32 	%rs94, %r3698;
	cvt.u16.u32 	%rs95, %r9047;
	cvt.u16.u32 	%rs96, %r3697;
	cvt.u16.u32 	%rs97, %r3696;
	cvt.u16.u32 	%rs98, %r3695;
	cvt.u16.u32 	%rs99, %r9046;
	cvt.u16.u32 	%rs100, %r3694;
	cvt.u16.u32 	%rs101, %r3693;
	cvt.u16.u32 	%rs102, %r3692;
	cvt.u16.u32 	%rs103, %r9045;
	cvt.u16.u32 	%rs104, %r3691;
	cvt.u16.u32 	%rs105, %r3690;
	cvt.u16.u32 	%rs106, %r3689;
	or.b16  	%rs107, %rs74, 2;
	mov.b32 	%r9724, 0;
	and.b16  	%rs223, %rs105, 255;
	and.b16  	%rs225, %rs104, 255;
	and.b16  	%rs227, %rs103, 255;
	and.b16  	%rs230, %rs101, 255;
	and.b16  	%rs232, %rs100, 255;
	and.b16  	%rs234, %rs99, 255;
	and.b16  	%rs237, %rs97, 255;
	and.b16  	%rs239, %rs96, 255;
	and.b16  	%rs241, %rs95, 255;
	and.b16  	%rs244, %rs93, 255;
	and.b16  	%rs246, %rs92, 255;
	and.b16  	%rs248, %rs91, 255;
	and.b16  	%rs251, %rs89, 255;
	and.b16  	%rs253, %rs88, 255;
	and.b16  	%rs255, %rs87, 255;
	and.b16  	%rs258, %rs85, 255;
	and.b16  	%rs260, %rs84, 255;
	and.b16  	%rs262, %rs83, 255;
	and.b16  	%rs265, %rs81, 255;
	and.b16  	%rs267, %rs80, 255;
	and.b16  	%rs269, %rs79, 255;
	and.b16  	%rs272, %rs77, 255;
	and.b16  	%rs274, %rs76, 255;
	and.b16  	%rs276, %rs75, 255;
$L__BB1_2695:
	ld.param.u64 	%rd28591, [find_pubkey_kernel_sequential_param_4];
	mul.lo.s32 	%r8360, %r9724, 33;
	cvt.u64.u32 	%rd28586, %r8360;
	cvta.to.global.u64 	%rd28587, %rd28591;
	add.s64 	%rd2099, %rd28587, %rd28586;
	ld.global.u8 	%rs220, [%rd2099];
	setp.ne.s16 	%p4492, %rs107, %rs220;
	@%p4492 bra 	$L__BB1_2730;
	ld.global.u8 	%rs221, [%rd2099+1];
	setp.ne.s16 	%p4493, %rs221, %rs106;
	@%p4493 bra 	$L__BB1_2730;
	ld.global.u8 	%rs222, [%rd2099+2];
	setp.ne.s16 	%p4494, %rs222, %rs223;
	@%p4494 bra 	$L__BB1_2730;
	ld.global.u8 	%rs224, [%rd2099+3];
	setp.ne.s16 	%p4495, %rs224, %rs225;
	@%p4495 bra 	$L__BB1_2730;
	ld.global.u8 	%rs226, [%rd2099+4];
	setp.ne.s16 	%p4496, %rs226, %rs227;
	@%p4496 bra 	$L__BB1_2730;
	ld.global.u8 	%rs228, [%rd2099+5];
	setp.ne.s16 	%p4497, %rs228, %rs102;
	@%p4497 bra 	$L__BB1_2730;
	ld.global.u8 	%rs229, [%rd2099+6];
	setp.ne.s16 	%p4498, %rs229, %rs230;
	@%p4498 bra 	$L__BB1_2730;
	ld.global.u8 	%rs231, [%rd2099+7];
	setp.ne.s16 	%p4499, %rs231, %rs232;
	@%p4499 bra 	$L__BB1_2730;
	ld.global.u8 	%rs233, [%rd2099+8];
	setp.ne.s16 	%p4500, %rs233, %rs234;
	@%p4500 bra 	$L__BB1_2730;
	ld.global.u8 	%rs235, [%rd2099+9];
	setp.ne.s16 	%p4501, %rs235, %rs98;
	@%p4501 bra 	$L__BB1_2730;
	ld.global.u8 	%rs236, [%rd2099+10];
	setp.ne.s16 	%p4502, %rs236, %rs237;
	@%p4502 bra 	$L__BB1_2730;
	ld.global.u8 	%rs238, [%rd2099+11];
	setp.ne.s16 	%p4503, %rs238, %rs239;
	@%p4503 bra 	$L__BB1_2730;
	ld.global.u8 	%rs240, [%rd2099+12];
	setp.ne.s16 	%p4504, %rs240, %rs241;
	@%p4504 bra 	$L__BB1_2730;
	ld.global.u8 	%rs242, [%rd2099+13];
	setp.ne.s16 	%p4505, %rs242, %rs94;
	@%p4505 bra 	$L__BB1_2730;
	ld.global.u8 	%rs243, [%rd2099+14];
	setp.ne.s16 	%p4506, %rs243, %rs244;
	@%p4506 bra 	$L__BB1_2730;
	ld.global.u8 	%rs245, [%rd2099+15];
	setp.ne.s16 	%p4507, %rs245, %rs246;
	@%p4507 bra 	$L__BB1_2730;
	ld.global.u8 	%rs247, [%rd2099+16];
	setp.ne.s16 	%p4508, %rs247, %rs248;
	@%p4508 bra 	$L__BB1_2730;
	ld.global.u8 	%rs249, [%rd2099+17];
	setp.ne.s16 	%p4509, %rs249, %rs90;
	@%p4509 bra 	$L__BB1_2730;
	ld.global.u8 	%rs250, [%rd2099+18];
	setp.ne.s16 	%p4510, %rs250, %rs251;
	@%p4510 bra 	$L__BB1_2730;
	ld.global.u8 	%rs252, [%rd2099+19];
	setp.ne.s16 	%p4511, %rs252, %rs253;
	@%p4511 bra 	$L__BB1_2730;
	ld.global.u8 	%rs254, [%rd2099+20];
	setp.ne.s16 	%p4512, %rs254, %rs255;
	@%p4512 bra 	$L__BB1_2730;
	ld.global.u8 	%rs256, [%rd2099+21];
	setp.ne.s16 	%p4513, %rs256, %rs86;
	@%p4513 bra 	$L__BB1_2730;
	ld.global.u8 	%rs257, [%rd2099+22];
	setp.ne.s16 	%p4514, %rs257, %rs258;
	@%p4514 bra 	$L__BB1_2730;
	ld.global.u8 	%rs259, [%rd2099+23];
	setp.ne.s16 	%p4515, %rs259, %rs260;
	@%p4515 bra 	$L__BB1_2730;
	ld.global.u8 	%rs261, [%rd2099+24];
	setp.ne.s16 	%p4516, %rs261, %rs262;
	@%p4516 bra 	$L__BB1_2730;
	ld.global.u8 	%rs263, [%rd2099+25];
	setp.ne.s16 	%p4517, %rs263, %rs82;
	@%p4517 bra 	$L__BB1_2730;
	ld.global.u8 	%rs264, [%rd2099+26];
	setp.ne.s16 	%p4518, %rs264, %rs265;
	@%p4518 bra 	$L__BB1_2730;
	ld.global.u8 	%rs266, [%rd2099+27];
	setp.ne.s16 	%p4519, %rs266, %rs267;
	@%p4519 bra 	$L__BB1_2730;
	ld.global.u8 	%rs268, [%rd2099+28];
	setp.ne.s16 	%p4520, %rs268, %rs269;
	@%p4520 bra 	$L__BB1_2730;
	ld.global.u8 	%rs270, [%rd2099+29];
	setp.ne.s16 	%p4521, %rs270, %rs78;
	@%p4521 bra 	$L__BB1_2730;
	ld.global.u8 	%rs271, [%rd2099+30];
	setp.ne.s16 	%p4522, %rs271, %rs272;
	@%p4522 bra 	$L__BB1_2730;
	ld.global.u8 	%rs273, [%rd2099+31];
	setp.ne.s16 	%p4523, %rs273, %rs274;
	@%p4523 bra 	$L__BB1_2730;
	ld.global.u8 	%rs275, [%rd2099+32];
	setp.ne.s16 	%p4524, %rs275, %rs276;
	@%p4524 bra 	$L__BB1_2730;
	ld.param.u64 	%rd28595, [find_pubkey_kernel_sequential_param_7];
	cvta.to.global.u64 	%rd28588, %rd28595;
	atom.relaxed.global.cas.b32 	%r8361, [%rd28588], 0, 1;
	setp.ne.s32 	%p4526, %r8361, 0;
	@%p4526 bra 	$L__BB1_2731;
	ld.param.u64 	%rd28593, [find_pubkey_kernel_sequential_param_6];
	ld.local.u32 	%r8362, [%rd6];
	cvta.to.global.u64 	%rd28589, %rd28593;
	st.global.u32 	[%rd28589], %r8362;
	ld.local.u32 	%r8363, [%rd6+4];
	st.global.u32 	[%rd28589+4], %r8363;
	ld.local.u32 	%r8364, [%rd6+8];
	st.global.u32 	[%rd28589+8], %r8364;
	ld.local.u32 	%r8365, [%rd6+12];
	st.global.u32 	[%rd28589+12], %r8365;
	ld.local.u32 	%r8366, [%rd6+16];
	st.global.u32 	[%rd28589+16], %r8366;
	ld.local.u32 	%r8367, [%rd6+20];
	st.global.u32 	[%rd28589+20], %r8367;
	ld.local.u32 	%r8368, [%rd6+24];
	st.global.u32 	[%rd28589+24], %r8368;
	ld.local.u32 	%r8369, [%rd6+28];
	st.global.u32 	[%rd28589+28], %r8369;
	ld.local.u32 	%r8370, [%rd5];
	st.global.u32 	[%rd28589+32], %r8370;
	ld.local.u32 	%r8371, [%rd5+4];
	st.global.u32 	[%rd28589+36], %r8371;
	ld.local.u32 	%r8372, [%rd5+8];
	st.global.u32 	[%rd28589+40], %r8372;
	ld.local.u32 	%r8373, [%rd5+12];
	st.global.u32 	[%rd28589+44], %r8373;
	ld.local.u32 	%r8374, [%rd5+16];
	st.global.u32 	[%rd28589+48], %r8374;
	ld.local.u32 	%r8375, [%rd5+20];
	st.global.u32 	[%rd28589+52], %r8375;
	ld.local.u32 	%r8376, [%rd5+24];
	st.global.u32 	[%rd28589+56], %r8376;
	ld.local.u32 	%r8377, [%rd5+28];
	st.global.u32 	[%rd28589+60], %r8377;
	bra.uni 	$L__BB1_2731;
$L__BB1_2730:
	ld.param.u32 	%r8381, [find_pubkey_kernel_sequential_param_5];
	add.s32 	%r9724, %r9724, 1;
	setp.ne.s32 	%p4525, %r9724, %r8381;
	@%p4525 bra 	$L__BB1_2695;
$L__BB1_2731:
	ret;

}
	// .globl	generate_dp_table_kernel
.visible .entry generate_dp_table_kernel(
	.param .u64 .ptr .align 1 generate_dp_table_kernel_param_0,
	.param .u64 .ptr .align 1 generate_dp_table_kernel_param_1,
	.param .u32 generate_dp_table_kernel_param_2,
	.param .u64 generate_dp_table_kernel_param_3,
	.param .u64 generate_dp_table_kernel_param_4
)
{
	.local .align 4 .b8 	__local_depot2[64];
	.reg .b64 	%SP;
	.reg .b64 	%SPL;
	.reg .pred 	%p<4122>;
	.reg .b16 	%rs<54>;
	.reg .b32 	%r<8025>;
	.reg .b64 	%rd<26665>;

	mov.u64 	%SPL, __local_depot2;
	ld.param.u32 	%r3421, [generate_dp_table_kernel_param_2];
	add.u64 	%rd1, %SPL, 0;
	add.u64 	%rd2, %SPL, 32;
	mov.u32 	%r3422, %ctaid.x;
	mov.u32 	%r3423, %ntid.x;
	mov.u32 	%r3424, %tid.x;
	mad.lo.s32 	%r1, %r3422, %r3423, %r3424;
	setp.ge.u32 	%p129, %r1, %r3421;
	@%p129 bra 	$L__BB2_2406;
	ld.param.u64 	%rd26089, [generate_dp_table_kernel_param_4];
	add.s32 	%r3427, %r1, 1;
	cvt.u64.u32 	%rd1783, %r3427;
	mul.lo.s64 	%rd1784, %rd26089, %rd1783;
	mov.b32 	%r6853, 0;
	st.local.u32 	[%rd2+8], %r6853;
	st.local.u32 	[%rd2+12], %r6853;
	st.local.u32 	[%rd2+16], %r6853;
	st.local.u32 	[%rd2+20], %r6853;
	st.local.u32 	[%rd2+24], %r6853;
	st.local.u32 	[%rd2+28], %r6853;
	st.local.u32 	[%rd2], %rd1784;
	shr.u64 	%rd1785, %rd1784, 32;
	st.local.u32 	[%rd2+4], %rd1785;
	ld.const.u32 	%rd7, [const_p+24];
	ld.const.u32 	%rd6, [const_p+16];
	ld.const.u32 	%rd5, [const_p+12];
	ld.const.u32 	%rd4, [const_p+8];
	ld.const.u32 	%rd3, [const_p+4];
	mov.b16 	%rs53, 1;
$L__BB2_2:
	mov.u32 	%r17, %r7364;
	mov.u32 	%r16, %r7363;
	mov.u32 	%r15, %r7362;
	mov.u32 	%r14, %r7361;
	mov.u32 	%r13, %r7360;
	mov.u32 	%r12, %r7359;
	mov.u32 	%r11, %r7358;
	mov.u32 	%r10, %r7357;
	shr.u32 	%r3428, %r6853, 5;
	and.b32  	%r3429, %r6853, 31;
	mul.wide.u32 	%rd1786, %r3428, 4;
	add.s64 	%rd1787, %rd2, %rd1786;
	ld.local.u32 	%r3430, [%rd1787];
	shr.u32 	%r3431, %r3430, %r3429;
	and.b32  	%r3432, %r3431, 1;
	setp.eq.b32 	%p130, %r3432, 1;
	not.pred 	%p131, %p130;
	@%p131 bra 	$L__BB2_1083;
	mul.wide.u32 	%rd1788, %r6853, 100;
	mov.u64 	%rd1789, const_G_table;
	add.s64 	%rd8, %rd1789, %rd1788;
	and.b16  	%rs6, %rs53, 255;
	setp.eq.s16 	%p132, %rs6, 0;
	@%p132 bra 	$L__BB2_5;
	ld.global.u32 	%r7918, [%rd8];
	ld.global.u32 	%r7917, [%rd8+4];
	ld.global.u32 	%r7916, [%rd8+8];
	ld.global.u32 	%r7915, [%rd8+12];
	ld.global.u32 	%r7914, [%rd8+16];
	ld.global.u32 	%r7913, [%rd8+20];
	ld.global.u32 	%r7912, [%rd8+24];
	ld.global.u32 	%r7911, [%rd8+28];
	ld.global.u32 	%r7364, [%rd8+32];
	ld.global.u32 	%r7363, [%rd8+36];
	ld.global.u32 	%r7362, [%rd8+40];
	ld.global.u32 	%r7361, [%rd8+44];
	ld.global.u32 	%r7360, [%rd8+48];
	ld.global.u32 	%r7359, [%rd8+52];
	ld.global.u32 	%r7358, [%rd8+56];
	ld.global.u32 	%r7357, [%rd8+60];
	ld.global.u32 	%r7902, [%rd8+64];
	ld.global.u32 	%r7901, [%rd8+68];
	ld.global.u32 	%r7900, [%rd8+72];
	ld.global.u32 	%r7899, [%rd8+76];
	ld.global.u32 	%r7898, [%rd8+80];
	ld.global.u32 	%r7897, [%rd8+84];
	ld.global.u32 	%r7896, [%rd8+88];
	ld.global.u32 	%r7895, [%rd8+92];
	ld.global.u8 	%rs53, [%rd8+96];
	bra.uni 	$L__BB2_1083;
$L__BB2_5:
	ld.global.u8 	%rs8, [%rd8+96];
	setp.ne.s16 	%p133, %rs8, 0;
	mov.b16 	%rs7, 0;
	mov.u16 	%rs53, %rs7;
	mov.u32 	%r7357, %r10;
	mov.u32 	%r7358, %r11;
	mov.u32 	%r7359, %r12;
	mov.u32 	%r7360, %r13;
	mov.u32 	%r7361, %r14;
	mov.u32 	%r7362, %r15;
	mov.u32 	%r7363, %r16;
	mov.u32 	%r7364, %r17;
	@%p133 bra 	$L__BB2_1083;
	mul.wide.u32 	%rd1790, %r7902, %r7902;
	cvt.u32.u64 	%r3433, %rd1790;
	shr.u64 	%rd1791, %rd1790, 32;
	mul.wide.u32 	%rd1792, %r7901, %r7902;
	add.s64 	%rd1793, %rd1791, %rd1792;
	shr.u64 	%rd1794, %rd1793, 32;
	mul.wide.u32 	%rd1795, %r7900, %r7902;
	add.s64 	%rd1796, %rd1794, %rd1795;
	shr.u64 	%rd1797, %rd1796, 32;
	mul.wide.u32 	%rd1798, %r7899, %r7902;
	add.s64 	%rd1799, %rd1797, %rd1798;
	shr.u64 	%rd1800, %rd1799, 32;
	mul.wide.u32 	%rd1801, %r7898, %r7902;
	add.s64 	%rd1802, %rd1800, %rd1801;
	shr.u64 	%rd1803, %rd1802, 32;
	mul.wide.u32 	%rd1804, %r7897, %r7902;
	add.s64 	%rd1805, %rd1803, %rd1804;
	shr.u64 	%rd1806, %rd1805, 32;
	mul.wide.u32 	%rd1807, %r7896, %r7902;
	add.s64 	%rd1808, %rd1806, %rd1807;
	shr.u64 	%rd1809, %rd1808, 32;
	mul.wide.u32 	%rd1810, %r7895, %r7902;
	add.s64 	%rd1811, %rd1809, %rd1810;
	shr.u64 	%rd1812, %rd1811, 32;
	and.b64  	%rd1813, %rd1793, 4294967295;
	add.s64 	%rd1814, %rd1792, %rd1813;
	shr.u64 	%rd1815, %rd1814, 32;
	and.b64  	%rd1816, %rd1796, 4294967295;
	mul.wide.u32 	%rd1817, %r7901, %r7901;
	add.s64 	%rd1818, %rd1815, %rd1816;
	add.s64 	%rd1819, %rd1818, %rd1817;
	shr.u64 	%rd1820, %rd1819, 32;
	and.b64  	%rd1821, %rd1799, 4294967295;
	mul.wide.u32 	%rd1822, %r7900, %r7901;
	add.s64 	%rd1823, %rd1820, %rd1821;
	add.s64 	%rd1824, %rd1823, %rd1822;
	shr.u64 	%rd1825, %rd1824, 32;
	and.b64  	%rd1826, %rd1802, 4294967295;
	mul.wide.u32 	%rd1827, %r7899, %r7901;
	add.s64 	%rd1828, %rd1825, %rd1826;
	add.s64 	%rd1829, %rd1828, %rd1827;
	shr.u64 	%rd1830, %rd1829, 32;
	and.b64  	%rd1831, %rd1805, 4294967295;
	mul.wide.u32 	%rd1832, %r7898, %r7901;
	add.s64 	%rd1833, %rd1830, %rd1831;
	add.s64 	%rd1834, %rd1833, %rd1832;
	shr.u64 	%rd1835, %rd1834, 32;
	and.b64  	%rd1836, %rd1808, 4294967295;
	mul.wide.u32 	%rd1837, %r7897, %r7901;
	add.s64 	%rd1838, %rd1835, %rd1836;
	add.s64 	%rd1839, %rd1838, %rd1837;
	shr.u64 	%rd1840, %rd1839, 32;
	and.b64  	%rd1841, %rd1811, 4294967295;
	mul.wide.u32 	%rd1842, %r7896, %r7901;
	add.s64 	%rd1843, %rd1840, %rd1841;
	add.s64 	%rd1844, %rd1843, %rd1842;
	shr.u64 	%rd1845, %rd1844, 32;
	mul.wide.u32 	%rd1846, %r7895, %r7901;
	add.s64 	%rd1847, %rd1845, %rd1812;
	add.s64 	%rd1848, %rd1847, %rd1846;
	shr.u64 	%rd1849, %rd1848, 32;
	and.b64  	%rd1850, %rd1819, 4294967295;
	add.s64 	%rd1851, %rd1795, %rd1850;
	shr.u64 	%rd1852, %rd1851, 32;
	and.b64  	%rd1853, %rd1824, 4294967295;
	add.s64 	%rd1854, %rd1852, %rd1853;
	add.s64 	%rd1855, %rd1854, %rd1822;
	shr.u64 	%rd1856, %rd1855, 32;
	and.b64  	%rd1857, %rd1829, 4294967295;
	mul.wide.u32 	%rd1858, %r7900, %r7900;
	add.s64 	%rd1859, %rd1856, %rd1857;
	add.s64 	%rd1860, %rd1859, %rd1858;
	shr.u64 	%rd1861, %rd1860, 32;
	and.b64  	%rd1862, %rd1834, 4294967295;
	mul.wide.u32 	%rd1863, %r7899, %r7900;
	add.s64 	%rd1864, %rd1861, %rd1862;
	add.s64 	%rd1865, %rd1864, %rd1863;
	shr.u64 	%rd1866, %rd1865, 32;
	and.b64  	%rd1867, %rd1839, 4294967295;
	mul.wide.u32 	%rd1868, %r7898, %r7900;
	add.s64 	%rd1869, %rd1866, %rd1867;
	add.s64 	%rd1870, %rd1869, %rd1868;
	shr.u64 	%rd1871, %rd1870, 32;
	and.b64  	%rd1872, %rd1844, 4294967295;
	mul.wide.u32 	%rd1873, %r7897, %r7900;
	add.s64 	%rd1874, %rd1871, %rd1872;
	add.s64 	%rd1875, %rd1874, %rd1873;
	shr.u64 	%rd1876, %rd1875, 32;
	and.b64  	%rd1877, %rd1848, 4294967295;
	mul.wide.u32 	%rd1878, %r7896, %r7900;
	add.s64 	%rd1879, %rd1876, %rd1877;
	add.s64 	%rd1880, %rd1879, %rd1878;
	shr.u64 	%rd1881, %rd1880, 32;
	mul.wide.u32 	%rd1882, %r7895, %r7900;
	add.s64 	%rd1883, %rd1881, %rd1849;
	add.s64 	%rd1884, %rd1883, %rd1882;
	shr.u64 	%rd1885, %rd1884, 32;
	and.b64  	%rd1886, %rd1855, 4294967295;
	add.s64 	%rd1887, %rd1798, %rd1886;
	shr.u64 	%rd1888, %rd1887, 32;
	and.b64  	%rd1889, %rd1860, 4294967295;
	add.s64 	%rd1890, %rd1888, %rd1889;
	add.s64 	%rd1891, %rd1890, %rd1827;
	shr.u64 	%rd1892, %rd1891, 32;
	and.b64  	%rd1893, %rd1865, 4294967295;
	add.s64 	%rd1894, %rd1892, %rd1893;
	add.s64 	%rd1895, %rd1894, %rd1863;
	shr.u64 	%rd1896, %rd1895, 32;
	and.b64  	%rd1897, %rd1870, 4294967295;
	mul.wide.u32 	%rd1898, %r7899, %r7899;
	add.s64 	%rd1899, %rd1896, %rd1897;
	add.s64 	%rd1900, %rd1899, %rd1898;
	shr.u64 	%rd1901, %rd1900, 32;
	and.b64  	%rd1902, %rd1875, 4294967295;
	mul.wide.u32 	%rd1903, %r7898, %r7899;
	add.s64 	%rd1904, %rd1901, %rd1902;
	add.s64 	%rd1905, %rd1904, %rd1903;
	shr.u64 	%rd1906, %rd1905, 32;
	and.b64  	%rd1907, %rd1880, 4294967295;
	mul.wide.u32 	%rd1908, %r7897, %r7899;
	add.s64 	%rd1909, %rd1906, %rd1907;
	add.s64 	%rd1910, %rd1909, %rd1908;
	shr.u64 	%rd1911, %rd1910, 32;
	and.b64  	%rd1912, %rd1884, 4294967295;
	mul.wide.u32 	%rd1913, %r7896, %r7899;
	add.s64 	%rd1914, %rd1911, %rd1912;
	add.s64 	%rd1915, %rd1914, %rd1913;
	shr.u64 	%rd1916, %rd1915, 32;
	mul.wide.u32 	%rd1917, %r7895, %r7899;
	add.s64 	%rd1918, %rd1916, %rd1885;
	add.s64 	%rd1919, %rd1918, %rd1917;
	shr.u64 	%rd1920, %rd1919, 32;
	and.b64  	%rd1921, %rd1891, 4294967295;
	add.s64 	%rd1922, %rd1801, %rd1921;
	shr.u64 	%rd1923, %rd1922, 32;
	and.b64  	%rd1924, %rd1895, 4294967295;
	add.s64 	%rd1925, %rd1923, %rd1924;
	add.s64 	%rd1926, %rd1925, %rd1832;
	shr.u64 	%rd1927, %rd1926, 32;
	and.b64  	%rd1928, %rd1900, 4294967295;
	add.s64 	%rd1929, %rd1927, %rd1928;
	add.s64 	%rd1930, %rd1929, %rd1868;
	shr.u64 	%rd1931, %rd1930, 32;
	and.b64  	%rd1932, %rd1905, 4294967295;
	add.s64 	%rd1933, %rd1931, %rd1932;
	add.s64 	%rd1934, %rd1933, %rd1903;
	shr.u64 	%rd1935, %rd1934, 32;
	and.b64  	%rd1936, %rd1910, 4294967295;
	mul.wide.u32 	%rd1937, %r7898, %r7898;
	add.s64 	%rd1938, %rd1935, %rd1936;
	add.s64 	%rd1939, %rd1938, %rd1937;
	shr.u64 	%rd1940, %rd1939, 32;
	and.b64  	%rd1941, %rd1915, 4294967295;
	mul.wide.u32 	%rd1942, %r7897, %r7898;
	add.s64 	%rd1943, %rd1940, %rd1941;
	add.s64 	%rd1944, %rd1943, %rd1942;
	shr.u64 	%rd1945, %rd1944, 32;
	and.b64  	%rd1946, %rd1919, 4294967295;
	mul.wide.u32 	%rd1947, %r7896, %r7898;
	add.s64 	%rd1948, %rd1945, %rd1946;
	add.s64 	%rd1949, %rd1948, %rd1947;
	shr.u64 	%rd1950, %rd1949, 32;
	mul.wide.u32 	%rd1951, %r7895, %r7898;
	add.s64 	%rd1952, %rd1950, %rd1920;
	add.s64 	%rd1953, %rd1952, %rd1951;
	shr.u64 	%rd1954, %rd1953, 32;
	and.b64  	%rd1955, %rd1926, 4294967295;
	add.s64 	%rd1956, %rd1804, %rd1955;
	shr.u64 	%rd1957, %rd1956, 32;
	and.b64  	%rd1958, %rd1930, 4294967295;
	add.s64 	%rd1959, %rd1957, %rd1958;
	add.s64 	%rd1960, %rd1959, %rd1837;
	shr.u64 	%rd1961, %rd1960, 32;
	and.b64  	%rd1962, %rd1934, 4294967295;
	add.s64 	%rd1963, %rd1961, %rd1962;
	add.s64 	%rd1964, %rd1963, %rd1873;
	shr.u64 	%rd1965, %rd1964, 32;
	and.b64  	%rd1966, %rd1939, 4294967295;
	add.s64 	%rd1967, %rd1965, %rd1966;
	add.s64 	%rd1968, %rd1967, %rd1908;
	shr.u64 	%rd1969, %rd1968, 32;
	and.b64  	%rd1970, %rd1944, 4294967295;
	add.s64 	%rd1971, %rd1969, %rd1970;
	add.s64 	%rd1972, %rd1971, %rd1942;
	shr.u64 	%rd1973, %rd1972, 32;
	and.b64  	%rd1974, %rd1949, 4294967295;
	mul.wide.u32 	%rd1975, %r7897, %r7897;
	add.s64 	%rd1976, %rd1973, %rd1974;
	add.s64 	%rd1977, %rd1976, %rd1975;
	shr.u64 	%rd1978, %rd1977, 32;
	and.b64  	%rd1979, %rd1953, 4294967295;
	mul.wide.u32 	%rd1980, %r7896, %r7897;
	add.s64 	%rd1981, %rd1978, %rd1979;
	add.s64 	%rd1982, %rd1981, %rd1980;
	shr.u64 	%rd1983, %rd1982, 32;
	mul.wide.u32 	%rd1984, %r7895, %r7897;
	add.s64 	%rd1985, %rd1983, %rd1954;
	add.s64 	%rd1986, %rd1985, %rd1984;
	shr.u64 	%rd1987, %rd1986, 32;
	and.b64  	%rd1988, %rd1960, 4294967295;
	add.s64 	%rd1989, %rd1807, %rd1988;
	shr.u64 	%rd1990, %rd1989, 32;
	and.b64  	%rd1991, %rd1964, 4294967295;
	add.s64 	%rd1992, %rd1990, %rd1991;
	add.s64 	%rd1993, %rd1992, %rd1842;
	shr.u64 	%rd1994, %rd1993, 32;
	and.b64  	%rd1995, %rd1968, 4294967295;
	add.s64 	%rd1996, %rd1994, %rd1995;
	add.s64 	%rd1997, %rd1996, %rd1878;
	shr.u64 	%rd1998, %rd1997, 32;
	and.b64  	%rd1999, %rd1972, 4294967295;
	add.s64 	%rd2000, %rd1998, %rd1999;
	add.s64 	%rd2001, %rd2000, %rd1913;
	shr.u64 	%rd2002, %rd2001, 32;
	and.b64  	%rd2003, %rd1977, 4294967295;
	add.s64 	%rd2004, %rd2002, %rd2003;
	add.s64 	%rd2005, %rd2004, %rd1947;
	shr.u64 	%rd2006, %rd2005, 32;
	and.b64  	%rd2007, %rd1982, 4294967295;
	add.s64 	%rd2008, %rd2006, %rd2007;
	add.s64 	%rd2009, %rd2008, %rd1980;
	shr.u64 	%rd2010, %rd2009, 32;
	and.b64  	%rd2011, %rd1986, 4294967295;
	mul.wide.u32 	%rd2012, %r7896, %r7896;
	add.s64 	%rd2013, %rd2010, %rd2011;
	add.s64 	%rd2014, %rd2013, %rd2012;
	shr.u64 	%rd2015, %rd2014, 32;
	mul.wide.u32 	%rd2016, %r7895, %r7896;
	add.s64 	%rd2017, %rd2015, %rd1987;
	add.s64 	%rd2018, %rd2017, %rd2016;
	shr.u64 	%rd2019, %rd2018, 32;
	and.b64  	%rd2020, %rd1993, 4294967295;
	add.s64 	%rd2021, %rd1810, %rd2020;
	shr.u64 	%rd2022, %rd2021, 32;
	and.b64  	%rd2023, %rd1997, 4294967295;
	add.s64 	%rd2024, %rd2022, %rd2023;
	add.s64 	%rd2025, %rd2024, %rd1846;
	shr.u64 	%rd2026, %rd2025, 32;
	and.b64  	%rd2027, %rd2001, 4294967295;
	add.s64 	%rd2028, %rd2026, %rd2027;
	add.s64 	%rd2029, %rd2028, %rd1882;
	shr.u64 	%rd2030, %rd2029, 32;
	and.b64  	%rd2031, %rd2005, 4294967295;
	add.s64 	%rd2032, %rd2030, %rd2031;
	add.s64 	%rd2033, %rd2032, %rd1917;
	shr.u64 	%rd2034, %rd2033, 32;
	and.b64  	%rd2035, %rd2009, 4294967295;
	add.s64 	%rd2036, %rd2034, %rd2035;
	add.s64 	%rd2037, %rd2036, %rd1951;
	shr.u64 	%rd2038, %rd2037, 32;
	and.b64  	%rd2039, %rd2014, 4294967295;
	add.s64 	%rd2040, %rd2038, %rd2039;
	add.s64 	%rd2041, %rd2040, %rd1984;
	shr.u64 	%rd2042, %rd2041, 32;
	and.b64  	%rd2043, %rd2018, 4294967295;
	add.s64 	%rd2044, %rd2042, %rd2043;
	add.s64 	%rd2045, %rd2044, %rd2016;
	shr.u64 	%rd2046, %rd2045, 32;
	mul.wide.u32 	%rd2047, %r7895, %r7895;
	add.s64 	%rd2048, %rd2046, %rd2019;
	add.s64 	%rd2049, %rd2048, %rd2047;
	shr.u64 	%rd2050, %rd2049, 32;
	{ .reg .b32 tmp; mov.b64 {tmp, %r3434}, %rd2049; }
	and.b64  	%rd2051, %rd2025, 4294967295;
	mul.lo.s64 	%rd2052, %rd2051, 977;
	cvt.u32.u64 	%r3435, %rd2052;
	shr.u64 	%rd2053, %rd2052, 32;
	and.b64  	%rd2054, %rd2029, 4294967295;
	mad.lo.s64 	%rd2055, %rd2054, 977, %rd2053;
	shr.u64 	%rd2056, %rd2055, 32;
	and.b64  	%rd2057, %rd2033, 4294967295;
	mad.lo.s64 	%rd2058, %rd2057, 977, %rd2056;
	shr.u64 	%rd2059, %rd2058, 32;
	and.b64  	%rd2060, %rd2037, 4294967295;
	mad.lo.s64 	%rd2061, %rd2060, 977, %rd2059;
	shr.u64 	%rd2062, %rd2061, 32;
	and.b64  	%rd2063, %rd2041, 4294967295;
	mad.lo.s64 	%rd2064, %rd2063, 977, %rd2062;
	shr.u64 	%rd2065, %rd2064, 32;
	and.b64  	%rd2066, %rd2045, 4294967295;
	mad.lo.s64 	%rd2067, %rd2066, 977, %rd2065;
	shr.u64 	%rd2068, %rd2067, 32;
	and.b64  	%rd2069, %rd2049, 4294967295;
	mad.lo.s64 	%rd2070, %rd2069, 977, %rd2068;
	shr.u64 	%rd2071, %rd2070, 32;
	mad.lo.s64 	%rd2072, %rd2050, 977, %rd2071;
	{ .reg .b32 tmp; mov.b64 {tmp, %r3436}, %rd2072; }
	add.s32 	%r6870, %r3433, %r3435;
	setp.lt.u32 	%p135, %r6870, %r3433;
	selp.u64 	%rd2073, 1, 0, %p135;
	and.b64  	%rd2074, %rd1814, 4294967295;
	and.b64  	%rd2075, %rd2055, 4294967295;
	add.s64 	%rd2076, %rd2074, %rd2073;
	add.s64 	%rd2077, %rd2076, %rd2075;
	shr.u64 	%rd2078, %rd2077, 32;
	and.b64  	%rd2079, %rd1851, 4294967295;
	and.b64  	%rd2080, %rd2058, 4294967295;
	add.s64 	%rd2081, %rd2078, %rd2079;
	add.s64 	%rd2082, %rd2081, %rd2080;
	shr.u64 	%rd2083, %rd2082, 32;
	and.b64  	%rd2084, %rd1887, 4294967295;
	and.b64  	%rd2085, %rd2061, 4294967295;
	add.s64 	%rd2086, %rd2083, %rd2084;
	add.s64 	%rd2087, %rd2086, %rd2085;
	shr.u64 	%rd2088, %rd2087, 32;
	and.b64  	%rd2089, %rd1922, 4294967295;
	and.b64  	%rd2090, %rd2064, 4294967295;
	add.s64 	%rd2091, %rd2088, %rd2089;
	add.s64 	%rd2092, %rd2091, %rd2090;
	shr.u64 	%rd2093, %rd2092, 32;
	and.b64  	%rd2094, %rd1956, 4294967295;
	and.b64  	%rd2095, %rd2067, 4294967295;
	add.s64 	%rd2096, %rd2093, %rd2094;
	add.s64 	%rd2097, %rd2096, %rd2095;
	shr.u64 	%rd2098, %rd2097, 32;
	and.b64  	%rd2099, %rd1989, 4294967295;
	and.b64  	%rd2100, %rd2070, 4294967295;
	add.s64 	%rd2101, %rd2098, %rd2099;
	add.s64 	%rd2102, %rd2101, %rd2100;
	shr.u64 	%rd2103, %rd2102, 32;
	and.b64  	%rd2104, %rd2021, 4294967295;
	and.b64  	%rd2105, %rd2072, 4294967295;
	add.s64 	%rd2106, %rd2103, %rd2104;
	add.s64 	%rd2107, %rd2106, %rd2105;
	{ .reg .b32 tmp; mov.b64 {tmp, %r3437}, %rd2107; }
	add.s32 	%r3438, %r3437, %r3436;
	and.b64  	%rd2108, %rd2077, 4294967295;
	add.s64 	%rd26097, %rd2108, %rd2051;
	shr.u64 	%rd2109, %rd26097, 32;
	and.b64  	%rd2110, %rd2082, 4294967295;
	add.s64 	%rd2111, %rd2109, %rd2110;
	add.s64 	%rd26096, %rd2111, %rd2054;
	shr.u64 	%rd2112, %rd26096, 32;
	and.b64  	%rd2113, %rd2087, 4294967295;
	add.s64 	%rd2114, %rd2112, %rd2113;
	add.s64 	%rd26095, %rd2114, %rd2057;
	shr.u64 	%rd2115, %rd26095, 32;
	and.b64  	%rd2116, %rd2092, 4294967295;
	add.s64 	%rd2117, %rd2115, %rd2116;
	add.s64 	%rd26094, %rd2117, %rd2060;
	shr.u64 	%rd2118, %rd26094, 32;
	and.b64  	%rd2119, %rd2097, 4294967295;
	add.s64 	%rd2120, %rd2118, %rd2119;
	add.s64 	%rd26093, %rd2120, %rd2063;
	shr.u64 	%rd2121, %rd26093, 32;
	and.b64  	%rd2122, %rd2102, 4294967295;
	add.s64 	%rd2123, %rd2121, %rd2122;
	add.s64 	%rd26092, %rd2123, %rd2066;
	shr.u64 	%rd2124, %rd26092, 32;
	and.b64  	%rd2125, %rd2107, 4294967295;
	add.s64 	%rd2126, %rd2124, %rd2125;
	add.s64 	%rd26091, %rd2126, %rd2069;
	{ .reg .b32 tmp; mov.b64 {tmp, %r3439}, %rd26091; }
	add.s32 	%r3440, %r3438, %r3439;
	add.s32 	%r52, %r3440, %r3434;
	setp.eq.s32 	%p136, %r52, 0;
	mov.pred 	%p4058, 0;
	@%p136 bra 	$L__BB2_8;
	cvt.u64.u32 	%rd2127, %r52;
	mul.wide.u32 	%rd2128, %r52, 977;
	cvt.u32.u64 	%r3441, %rd2128;
	shr.u64 	%rd2129, %rd2128, 32;
	add.s64 	%rd2130, %rd2129, %rd2127;
	shr.u64 	%rd2131, %rd2130, 32;
	add.s32 	%r53, %r6870, %r3441;
	setp.lt.u32 	%p137, %r53, %r6870;
	selp.u64 	%rd2132, 1, 0, %p137;
	and.b64  	%rd2133, %rd26097, 4294967295;
	and.b64  	%rd2134, %rd2130, 4294967295;
	add.s64 	%rd2135, %rd2133, %rd2132;
	add.s64 	%rd26097, %rd2135, %rd2134;
	shr.u64 	%rd2136, %rd26097, 32;
	and.b64  	%rd2137, %rd26096, 4294967295;
	add.s64 	%rd2138, %rd2136, %rd2137;
	add.s64 	%rd26096, %rd2138, %rd2131;
	shr.u64 	%rd2139, %rd26096, 32;
	and.b64  	%rd2140, %rd26095, 4294967295;
	add.s64 	%rd26095, %rd2139, %rd2140;
	shr.u64 	%rd2141, %rd26095, 32;
	and.b64  	%rd2142, %rd26094, 4294967295;
	add.s64 	%rd26094, %rd2141, %rd2142;
	shr.u64 	%rd2143, %rd26094, 32;
	and.b64  	%rd2144, %rd26093, 4294967295;
	add.s64 	%rd26093, %rd2143, %rd2144;
	shr.u64 	%rd2145, %rd26093, 32;
	and.b64  	%rd2146, %rd26092, 4294967295;
	add.s64 	%rd26092, %rd2145, %rd2146;
	shr.u64 	%rd2147, %rd26092, 32;
	and.b64  	%rd2148, %rd26091, 4294967295;
	add.s64 	%rd26091, %rd2147, %rd2148;
	setp.gt.u64 	%p4058, %rd26091, 4294967295;
	mov.u32 	%r6870, %r53;
$L__BB2_8:
	ld.const.u32 	%rd30, [const_p+20];
	ld.const.u32 	%r55, [const_p];
	cvt.u32.u64 	%r6869, %rd26097;
	cvt.u32.u64 	%r6868, %rd26096;
	cvt.u32.u64 	%r6867, %rd26095;
	cvt.u32.u64 	%r6866, %rd26094;
	cvt.u32.u64 	%r6865, %rd26093;
	cvt.u32.u64 	%r6864, %rd26092;
	cvt.u32.u64 	%r6863, %rd26091;
	ld.const.u32 	%r3442, [const_p+28];
	setp.lt.u32 	%p138, %r3442, %r6863;
	or.pred  	%p139, %p4058, %p138;
	@%p139 bra 	$L__BB2_22;
	setp.gt.u32 	%p140, %r3442, %r6863;
	@%p140 bra 	$L__BB2_23;
	cvt.u32.u64 	%r3443, %rd7;
	setp.lt.u32 	%p141, %r3443, %r6864;
	@%p141 bra 	$L__BB2_22;
	setp.gt.u32 	%p142, %r3443, %r6864;
	@%p142 bra 	$L__BB2_23;
	cvt.u32.u64 	%r3445, %rd30;
	setp.lt.u32 	%p143, %r3445, %r6865;
	@%p143 bra 	$L__BB2_22;
	setp.gt.u32 	%p144, %r3445, %r6865;
	@%p144 bra 	$L__BB2_23;
	cvt.u32.u64 	%r3447, %rd6;
	setp.lt.u32 	%p145, %r3447, %r6866;
	@%p145 bra 	$L__BB2_22;
	setp.gt.u32 	%p146, %r3447, %r6866;
	@%p146 bra 	$L__BB2_23;
	cvt.u32.u64 	%r3449, %rd5;
	setp.lt.u32 	%p147, %r3449, %r6867;
	@%p147 bra 	$L__BB2_22;
	setp.gt.u32 	%p148, %r3449, %r6867;
	@%p148 bra 	$L__BB2_23;
	cvt.u32.u64 	%r3451, %rd4;
	setp.lt.u32 	%p149, %r3451, %r6868;
	@%p149 bra 	$L__BB2_22;
	setp.gt.u32 	%p150, %r3451, %r6868;
	@%p150 bra 	$L__BB2_23;
	cvt.u32.u64 	%r3453, %rd3;
	setp.lt.u32 	%p151, %r3453, %r6869;
	@%p151 bra 	$L__BB2_22;
	setp.gt.u32 	%p152, %r3453, %r6869;
	setp.lt.u32 	%p153, %r6870, %r55;
	or.pred  	%p154, %p152, %p153;
	@%p154 bra 	$L__BB2_23;
$L__BB2_22:
	cvt.u32.u64 	%r3455, %rd5;
	cvt.u32.u64 	%r3456, %rd4;
	cvt.u32.u64 	%r3457, %rd3;
	cvt.u32.u64 	%r3458, %rd7;
	cvt.u32.u64 	%r3459, %rd30;
	cvt.u32.u64 	%r3460, %rd6;
	setp.lt.u32 	%p155, %r6870, %r55;
	selp.s64 	%rd2150, -1, 0, %p155;
	sub.s32 	%r6870, %r6870, %r55;
	and.b64  	%rd2151, %rd26097, 4294967295;
	add.s64 	%rd2152, %rd2151, %rd2150;
	setp.lt.u64 	%p156, %rd2152, %rd3;
	selp.s64 	%rd2153, -1, 0, %p156;
	cvt.u32.u64 	%r3461, %rd2152;
	sub.s32 	%r6869, %r3461, %r3457;
	and.b64  	%rd2154, %rd26096, 4294967295;
	add.s64 	%rd2155, %rd2154, %rd2153;
	setp.lt.u64 	%p157, %rd2155, %rd4;
	selp.s64 	%rd2156, -1, 0, %p157;
	cvt.u32.u64 	%r3462, %rd2155;
	sub.s32 	%r6868, %r3462, %r3456;
	and.b64  	%rd2157, %rd26095, 4294967295;
	add.s64 	%rd2158, %rd2157, %rd2156;
	setp.lt.u64 	%p158, %rd2158, %rd5;
	selp.s64 	%rd2159, -1, 0, %p158;
	cvt.u32.u64 	%r3463, %rd2158;
	sub.s32 	%r6867, %r3463, %r3455;
	and.b64  	%rd2160, %rd26094, 4294967295;
	add.s64 	%rd2161, %rd2160, %rd2159;
	setp.lt.u64 	%p159, %rd2161, %rd6;
	selp.s64 	%rd2162, -1, 0, %p159;
	cvt.u32.u64 	%r3464, %rd2161;
	sub.s32 	%r6866, %r3464, %r3460;
	and.b64  	%rd2163, %rd26093, 4294967295;
	add.s64 	%rd2164, %rd2163, %rd2162;
	setp.lt.u64 	%p160, %rd2164, %rd30;
	selp.s64 	%rd2165, -1, 0, %p160;
	cvt.u32.u64 	%r3465, %rd2164;
	sub.s32 	%r6865, %r3465, %r3459;
	and.b64  	%rd2166, %rd26092, 4294967295;
	add.s64 	%rd2167, %rd2166, %rd2165;
	setp.lt.u64 	%p161, %rd2167, %rd7;
	selp.s32 	%r3466, -1, 0, %p161;
	cvt.u32.u64 	%r3467, %rd2167;
	sub.s32 	%r6864, %r3467, %r3458;
	add.s32 	%r3468, %r6863, %r3466;
	sub.s32 	%r6863, %r3468, %r3442;
$L__BB2_23:
	setp.gt.u32 	%p162, %r6863, %r3442;
	@%p162 bra 	$L__BB2_36;
	bra.uni 	$L__BB2_37;
$L__BB2_24:
	cvt.u32.u64 	%r3469, %rd7;
	setp.gt.u32 	%p164, %r6864, %r3469;
	@%p164 bra 	$L__BB2_36;
	setp.lt.u32 	%p165, %r6864, %r3469;
	@%p165 bra 	$L__BB2_38;
	cvt.u32.u64 	%r3471, %rd30;
	setp.gt.u32 	%p166, %r6865, %r3471;
	@%p166 bra 	$L__BB2_36;
	setp.lt.u32 	%p167, %r6865, %r3471;
	@%p167 bra 	$L__BB2_38;
	cvt.u32.u64 	%r3473, %rd6;
	setp.gt.u32 	%p168, %r6866, %r3473;
	@%p168 bra 	$L__BB2_36;
	setp.lt.u32 	%p169, %r6866, %r3473;
	@%p169 bra 	$L__BB2_38;
	cvt.u32.u64 	%r3475, %rd5;
	setp.gt.u32 	%p170, %r6867, %r3475;
	@%p170 bra 	$L__BB2_36;
	setp.lt.u32 	%p171, %r6867, %r3475;
	@%p171 bra 	$L__BB2_38;
	cvt.u32.u64 	%r3477, %rd4;
	setp.gt.u32 	%p172, %r6868, %r3477;
	@%p172 bra 	$L__BB2_36;
	setp.lt.u32 	%p173, %r6868, %r3477;
	@%p173 bra 	$L__BB2_38;
	cvt.u32.u64 	%r3479, %rd3;
	setp.gt.u32 	%p174, %r6869, %r3479;
	@%p174 bra 	$L__BB2_36;
	setp.lt.u32 	%p175, %r6869, %r3479;
	setp.lt.u32 	%p176, %r6870, %r55;
	or.pred  	%p177, %p175, %p176;
	@%p177 bra 	$L__BB2_38;
$L__BB2_36:
	cvt.u32.u64 	%r3481, %rd5;
	cvt.u32.u64 	%r3482, %rd4;
	cvt.u32.u64 	%r3483, %rd3;
	cvt.u32.u64 	%r3484, %rd7;
	cvt.u32.u64 	%r3485, %rd30;
	cvt.u32.u64 	%r3486, %rd6;
	setp.lt.u32 	%p178, %r6870, %r55;
	selp.s64 	%rd2168, -1, 0, %p178;
	sub.s32 	%r6870, %r6870, %r55;
	cvt.u64.u32 	%rd2169, %r6869;
	add.s64 	%rd2170, %rd2168, %rd2169;
	setp.lt.u64 	%p179, %rd2170, %rd3;
	selp.s64 	%rd2171, -1, 0, %p179;
	cvt.u32.u64 	%r3487, %rd2170;
	sub.s32 	%r6869, %r3487, %r3483;
	cvt.u64.u32 	%rd2172, %r6868;
	add.s64 	%rd2173, %rd2171, %rd2172;
	setp.lt.u64 	%p180, %rd2173, %rd4;
	selp.s64 	%rd2174, -1, 0, %p180;
	cvt.u32.u64 	%r3488, %rd2173;
	sub.s32 	%r6868, %r3488, %r3482;
	cvt.u64.u32 	%rd2175, %r6867;
	add.s64 	%rd2176, %rd2174, %rd2175;
	setp.lt.u64 	%p181, %rd2176, %rd5;
	selp.s64 	%rd2177, -1, 0, %p181;
	cvt.u32.u64 	%r3489, %rd2176;
	sub.s32 	%r6867, %r3489, %r3481;
	cvt.u64.u32 	%rd2178, %r6866;
	add.s64 	%rd2179, %rd2177, %rd2178;
	setp.lt.u64 	%p182, %rd2179, %rd6;
	selp.s64 	%rd2180, -1, 0, %p182;
	cvt.u32.u64 	%r3490, %rd2179;
	sub.s32 	%r6866, %r3490, %r3486;
	cvt.u64.u32 	%rd2181, %r6865;
	add.s64 	%rd2182, %rd2180, %rd2181;
	setp.lt.u64 	%p183, %rd2182, %rd30;
	selp.s64 	%rd2183, -1, 0, %p183;
	cvt.u32.u64 	%r3491, %rd2182;
	sub.s32 	%r6865, %r3491, %r3485;
	cvt.u64.u32 	%rd2184, %r6864;
	add.s64 	%rd2185, %rd2183, %rd2184;
	setp.lt.u64 	%p184, %rd2185, %rd7;
	selp.s32 	%r3492, -1, 0, %p184;
	cvt.u32.u64 	%r3493, %rd2185;
	sub.s32 	%r6864, %r3493, %r3484;
	add.s32 	%r3494, %r6863, %r3492;
	sub.s32 	%r6863, %r3494, %r3442;
	bra.uni 	$L__BB2_38;
$L__BB2_37:
	setp.lt.u32 	%p163, %r6863, %r3442;
	@%p163 bra 	$L__BB2_38;
	bra.uni 	$L__BB2_24;
$L__BB2_38:
	mul.wide.u32 	%rd2186, %r6853, 100;
	mov.u64 	%rd2187, const_G_table;
	add.s64 	%rd2188, %rd2187, %rd2186;
	ld.global.u32 	%r96, [%rd2188+64];
	mul.wide.u32 	%rd2189, %r96, %r96;
	cvt.u32.u64 	%r3495, %rd2189;
	shr.u64 	%rd2190, %rd2189, 32;
	ld.global.u32 	%r97, [%rd2188+68];
	mul.wide.u32 	%rd2191, %r97, %r96;
	add.s64 	%rd2192, %rd2190, %rd2191;
	shr.u64 	%rd2193, %rd2192, 32;
	ld.global.u32 	%r98, [%rd2188+72];
	mul.wide.u32 	%rd2194, %r98, %r96;
	add.s64 	%rd2195, %rd2193, %rd2194;
	shr.u64 	%rd2196, %rd2195, 32;
	ld.global.u32 	%r99, [%rd2188+76];
	mul.wide.u32 	%rd2197, %r99, %r96;
	add.s64 	%rd2198, %rd2196, %rd2197;
	shr.u64 	%rd2199, %rd2198, 32;
	ld.global.u32 	%r100, [%rd2188+80];
	mul.wide.u32 	%rd2200, %r100, %r96;
	add.s64 	%rd2201, %rd2199, %rd2200;
	shr.u64 	%rd2202, %rd2201, 32;
	ld.global.u32 	%r101, [%rd2188+84];
	mul.wide.u32 	%rd2203, %r101, %r96;
	add.s64 	%rd2204, %rd2202, %rd2203;
	shr.u64 	%rd2205, %rd2204, 32;
	ld.global.u32 	%r102, [%rd2188+88];
	mul.wide.u32 	%rd2206, %r102, %r96;
	add.s64 	%rd2207, %rd2205, %rd2206;
	shr.u64 	%rd2208, %rd2207, 32;
	ld.global.u32 	%r103, [%rd2188+92];
	mul.wide.u32 	%rd2209, %r103, %r96;
	add.s64 	%rd2210, %rd2208, %rd2209;
	shr.u64 	%rd2211, %rd2210, 32;
	and.b64  	%rd2212, %rd2192, 4294967295;
	add.s64 	%rd2213, %rd2191, %rd2212;
	shr.u64 	%rd2214, %rd2213, 32;
	and.b64  	%rd2215, %rd2195, 4294967295;
	mul.wide.u32 	%rd2216, %r97, %r97;
	add.s64 	%rd2217, %rd2214, %rd2215;
	add.s64 	%rd2218, %rd2217, %rd2216;
	shr.u64 	%rd2219, %rd2218, 32;
	and.b64  	%rd2220, %rd2198, 4294967295;
	mul.wide.u32 	%rd2221, %r98, %r97;
	add.s64 	%rd2222, %rd2219, %rd2220;
	add.s64 	%rd2223, %rd2222, %rd2221;
	shr.u64 	%rd2224, %rd2223, 32;
	and.b64  	%rd2225, %rd2201, 4294967295;
	mul.wide.u32 	%rd2226, %r99, %r97;
	add.s64 	%rd2227, %rd2224, %rd2225;
	add.s64 	%rd2228, %rd2227, %rd2226;
	shr.u64 	%rd2229, %rd2228, 32;
	and.b64  	%rd2230, %rd2204, 4294967295;
	mul.wide.u32 	%rd2231, %r100, %r97;
	add.s64 	%rd2232, %rd2229, %rd2230;
	add.s64 	%rd2233, %rd2232, %rd2231;
	shr.u64 	%rd2234, %rd2233, 32;
	and.b64  	%rd2235, %rd2207, 4294967295;
	mul.wide.u32 	%rd2236, %r101, %r97;
	add.s64 	%rd2237, %rd2234, %rd2235;
	add.s64 	%rd2238, %rd2237, %rd2236;
	shr.u64 	%rd2239, %rd2238, 32;
	and.b64  	%rd2240, %rd2210, 4294967295;
	mul.wide.u32 	%rd2241, %r102, %r97;
	add.s64 	%rd2242, %rd2239, %rd2240;
	add.s64 	%rd2243, %rd2242, %rd2241;
	shr.u64 	%rd2244, %rd2243, 32;
	mul.wide.u32 	%rd2245, %r103, %r97;
	add.s64 	%rd2246, %rd2244, %rd2211;
	add.s64 	%rd2247, %rd2246, %rd2245;
	shr.u64 	%rd2248, %rd2247, 32;
	and.b64  	%rd2249, %rd2218, 4294967295;
	add.s64 	%rd2250, %rd2194, %rd2249;
	shr.u64 	%rd2251, %rd2250, 32;
	and.b64  	%rd2252, %rd2223, 4294967295;
	add.s64 	%rd2253, %rd2251, %rd2252;
	add.s64 	%rd2254, %rd2253, %rd2221;
	shr.u64 	%rd2255, %rd2254, 32;
	and.b64  	%rd2256, %rd2228, 4294967295;
	mul.wide.u32 	%rd2257, %r98, %r98;
	add.s64 	%rd2258, %rd2255, %rd2256;
	add.s64 	%rd2259, %rd2258, %rd2257;
	shr.u64 	%rd2260, %rd2259, 32;
	and.b64  	%rd2261, %rd2233, 4294967295;
	mul.wide.u32 	%rd2262, %r99, %r98;
	add.s64 	%rd2263, %rd2260, %rd2261;
	add.s64 	%rd2264, %rd2263, %rd2262;
	shr.u64 	%rd2265, %rd2264, 32;
	and.b64  	%rd2266, %rd2238, 4294967295;
	mul.wide.u32 	%rd2267, %r100, %r98;
	add.s64 	%rd2268, %rd2265, %rd2266;
	add.s64 	%rd2269, %rd2268, %rd2267;
	shr.u64 	%rd2270, %rd2269, 32;
	and.b64  	%rd2271, %rd2243, 4294967295;
	mul.wide.u32 	%rd2272, %r101, %r98;
	add.s64 	%rd2273, %rd2270, %rd2271;
	add.s64 	%rd2274, %rd2273, %rd2272;
	shr.u64 	%rd2275, %rd2274, 32;
	and.b64  	%rd2276, %rd2247, 4294967295;
	mul.wide.u32 	%rd2277, %r102, %r98;
	add.s64 	%rd2278, %rd2275, %rd2276;
	add.s64 	%rd2279, %rd2278, %rd2277;
	shr.u64 	%rd2280, %rd2279, 32;
	mul.wide.u32 	%rd2281, %r103, %r98;
	add.s64 	%rd2282, %rd2280, %rd2248;
	add.s64 	%rd2283, %rd2282, %rd2281;
	shr.u64 	%rd2284, %rd2283, 32;
	and.b64  	%rd2285, %rd2254, 4294967295;
	add.s64 	%rd2286, %rd2197, %rd2285;
	shr.u64 	%rd2287, %rd2286, 32;
	and.b64  	%rd2288, %rd2259, 4294967295;
	add.s64 	%rd2289, %rd2287, %rd2288;
	add.s64 	%rd2290, %rd2289, %rd2226;
	shr.u64 	%rd2291, %rd2290, 32;
	and.b64  	%rd2292, %rd2264, 4294967295;
	add.s64 	%rd2293, %rd2291, %rd2292;
	add.s64 	%rd2294, %rd2293, %rd2262;
	shr.u64 	%rd2295, %rd2294, 32;
	and.b64  	%rd2296, %rd2269, 4294967295;
	mul.wide.u32 	%rd2297, %r99, %r99;
	add.s64 	%rd2298, %rd2295, %rd2296;
	add.s64 	%rd2299, %rd2298, %rd2297;
	shr.u64 	%rd2300, %rd2299, 32;
	and.b64  	%rd2301, %rd2274, 4294967295;
	mul.wide.u32 	%rd2302, %r100, %r99;
	add.s64 	%rd2303, %rd2300, %rd2301;
	add.s64 	%rd2304, %rd2303, %rd2302;
	shr.u64 	%rd2305, %rd2304, 32;
	and.b64  	%rd2306, %rd2279, 4294967295;
	mul.wide.u32 	%rd2307, %r101, %r99;
	add.s64 	%rd2308, %rd2305, %rd2306;
	add.s64 	%rd2309, %rd2308, %rd2307;
	shr.u64 	%rd2310, %rd2309, 32;
	and.b64  	%rd2311, %rd2283, 4294967295;
	mul.wide.u32 	%rd2312, %r102, %r99;
	add.s64 	%rd2313, %rd2310, %rd2311;
	add.s64 	%rd2314, %rd2313, %rd2312;
	shr.u64 	%rd2315, %rd2314, 32;
	mul.wide.u32 	%rd2316, %r103, %r99;
	add.s64 	%rd2317, %rd2315, %rd2284;
	add.s64 	%rd2318, %rd2317, %rd2316;
	shr.u64 	%rd2319, %rd2318, 32;
	and.b64  	%rd2320, %rd2290, 4294967295;
	add.s64 	%rd2321, %rd2200, %rd2320;
	shr.u64 	%rd2322, %rd2321, 32;
	and.b64  	%rd2323, %rd2294, 4294967295;
	add.s64 	%rd2324, %rd2322, %rd2323;
	add.s64 	%rd2325, %rd2324, %rd2231;
	shr.u64 	%rd2326, %rd2325, 32;
	and.b64  	%rd2327, %rd2299, 4294967295;
	add.s64 	%rd2328, %rd2326, %rd2327;
	add.s64 	%rd2329, %rd2328, %rd2267;
	shr.u64 	%rd2330, %rd2329, 32;
	and.b64  	%rd2331, %rd2304, 4294967295;
	add.s64 	%rd2332, %rd2330, %rd2331;
	add.s64 	%rd2333, %rd2332, %rd2302;
	shr.u64 	%rd2334, %rd2333, 32;
	and.b64  	%rd2335, %rd2309, 4294967295;
	mul.wide.u32 	%rd2336, %r100, %r100;
	add.s64 	%rd2337, %rd2334, %rd2335;
	add.s64 	%rd2338, %rd2337, %rd2336;
	shr.u64 	%rd2339, %rd2338, 32;
	and.b64  	%rd2340, %rd2314, 4294967295;
	mul.wide.u32 	%rd2341, %r101, %r100;
	add.s64 	%rd2342, %rd2339, %rd2340;
	add.s64 	%rd2343, %rd2342, %rd2341;
	shr.u64 	%rd2344, %rd2343, 32;
	and.b64  	%rd2345, %rd2318, 4294967295;
	mul.wide.u32 	%rd2346, %r102, %r100;
	add.s64 	%rd2347, %rd2344, %rd2345;
	add.s64 	%rd2348, %rd2347, %rd2346;
	shr.u64 	%rd2349, %rd2348, 32;
	mul.wide.u32 	%rd2350, %r103, %r100;
	add.s64 	%rd2351, %rd2349, %rd2319;
	add.s64 	%rd2352, %rd2351, %rd2350;
	shr.u64 	%rd2353, %rd2352, 32;
	and.b64  	%rd2354, %rd2325, 4294967295;
	add.s64 	%rd2355, %rd2203, %rd2354;
	shr.u64 	%rd2356, %rd2355, 32;
	and.b64  	%rd2357, %rd2329, 4294967295;
	add.s64 	%rd2358, %rd2356, %rd2357;
	add.s64 	%rd2359, %rd2358, %rd2236;
	shr.u64 	%rd2360, %rd2359, 32;
	and.b64  	%rd2361, %rd2333, 4294967295;
	add.s64 	%rd2362, %rd2360, %rd2361;
	add.s64 	%rd2363, %rd2362, %rd2272;
	shr.u64 	%rd2364, %rd2363, 32;
	and.b64  	%rd2365, %rd2338, 4294967295;
	add.s64 	%rd2366, %rd2364, %rd2365;
	add.s64 	%rd2367, %rd2366, %rd2307;
	shr.u64 	%rd2368, %rd2367, 32;
	and.b64  	%rd2369, %rd2343, 4294967295;
	add.s64 	%rd2370, %rd2368, %rd2369;
	add.s64 	%rd2371, %rd2370, %rd2341;
	shr.u64 	%rd2372, %rd2371, 32;
	and.b64  	%rd2373, %rd2348, 4294967295;
	mul.wide.u32 	%rd2374, %r101, %r101;
	add.s64 	%rd2375, %rd2372, %rd2373;
	add.s64 	%rd2376, %rd2375, %rd2374;
	shr.u64 	%rd2377, %rd2376, 32;
	and.b64  	%rd2378, %rd2352, 4294967295;
	mul.wide.u32 	%rd2379, %r102, %r101;
	add.s64 	%rd2380, %rd2377, %rd2378;
	add.s64 	%rd2381, %rd2380, %rd2379;
	shr.u64 	%rd2382, %rd2381, 32;
	mul.wide.u32 	%rd2383, %r103, %r101;
	add.s64 	%rd2384, %rd2382, %rd2353;
	add.s64 	%rd2385, %rd2384, %rd2383;
	shr.u64 	%rd2386, %rd2385, 32;
	and.b64  	%rd2387, %rd2359, 4294967295;
	add.s64 	%rd2388, %rd2206, %rd2387;
	shr.u64 	%rd2389, %rd2388, 32;
	and.b64  	%rd2390, %rd2363, 4294967295;
	add.s64 	%rd2391, %rd2389, %rd2390;
	add.s64 	%rd2392, %rd2391, %rd2241;
	shr.u64 	%rd2393, %rd2392, 32;
	and.b64  	%rd2394, %rd2367, 4294967295;
	add.s64 	%rd2395, %rd2393, %rd2394;
	add.s64 	%rd2396, %rd2395, %rd2277;
	shr.u64 	%rd2397, %rd2396, 32;
	and.b64  	%rd2398, %rd2371, 4294967295;
	add.s64 	%rd2399, %rd2397, %rd2398;
	add.s64 	%rd2400, %rd2399, %rd2312;
	shr.u64 	%rd2401, %rd2400, 32;
	and.b64  	%rd2402, %rd2376, 4294967295;
	add.s64 	%rd2403, %rd2401, %rd2402;
	add.s64 	%rd2404, %rd2403, %rd2346;
	shr.u64 	%rd2405, %rd2404, 32;
	and.b64  	%rd2406, %rd2381, 4294967295;
	add.s64 	%rd2407, %rd2405, %rd2406;
	add.s64 	%rd2408, %rd2407, %rd2379;
	shr.u64 	%rd2409, %rd2408, 32;
	and.b64  	%rd2410, %rd2385, 4294967295;
	mul.wide.u32 	%rd2411, %r102, %r102;
	add.s64 	%rd2412, %rd2409, %rd2410;
	add.s64 	%rd2413, %rd2412, %rd2411;
	shr.u64 	%rd2414, %rd2413, 32;
	mul.wide.u32 	%rd2415, %r103, %r102;
	add.s64 	%rd2416, %rd2414, %rd2386;
	add.s64 	%rd2417, %rd2416, %rd2415;
	shr.u64 	%rd2418, %rd2417, 32;
	and.b64  	%rd2419, %rd2392, 4294967295;
	add.s64 	%rd2420, %rd2209, %rd2419;
	shr.u64 	%rd2421, %rd2420, 32;
	and.b64  	%rd2422, %rd2396, 4294967295;
	add.s64 	%rd2423, %rd2421, %rd2422;
	add.s64 	%rd2424, %rd2423, %rd2245;
	shr.u64 	%rd2425, %rd2424, 32;
	and.b64  	%rd2426, %rd2400, 4294967295;
	add.s64 	%rd2427, %rd2425, %rd2426;
	add.s64 	%rd2428, %rd2427, %rd2281;
	shr.u64 	%rd2429, %rd2428, 32;
	and.b64  	%rd2430, %rd2404, 4294967295;
	add.s64 	%rd2431, %rd2429, %rd2430;
	add.s64 	%rd2432, %rd2431, %rd2316;
	shr.u64 	%rd2433, %rd2432, 32;
	and.b64  	%rd2434, %rd2408, 4294967295;
	add.s64 	%rd2435, %rd2433, %rd2434;
	add.s64 	%rd2436, %rd2435, %rd2350;
	shr.u64 	%rd2437, %rd2436, 32;
	and.b64  	%rd2438, %rd2413, 4294967295;
	add.s64 	%rd2439, %rd2437, %rd2438;
	add.s64 	%rd2440, %rd2439, %rd2383;
	shr.u64 	%rd2441, %rd2440, 32;
	and.b64  	%rd2442, %rd2417, 4294967295;
	add.s64 	%rd2443, %rd2441, %rd2442;
	add.s64 	%rd2444, %rd2443, %rd2415;
	shr.u64 	%rd2445, %rd2444, 32;
	mul.wide.u32 	%rd2446, %r103, %r103;
	add.s64 	%rd2447, %rd2445, %rd2418;
	add.s64 	%rd2448, %rd2447, %rd2446;
	shr.u64 	%rd2449, %rd2448, 32;
	{ .reg .b32 tmp; mov.b64 {tmp, %r3496}, %rd2448; }
	and.b64  	%rd2450, %rd2424, 4294967295;
	mul.lo.s64 	%rd2451, %rd2450, 977;
	cvt.u32.u64 	%r3497, %rd2451;
	shr.u64 	%rd2452, %rd2451, 32;
	and.b64  	%rd2453, %rd2428, 4294967295;
	mad.lo.s64 	%rd2454, %rd2453, 977, %rd2452;
	shr.u64 	%rd2455, %rd2454, 32;
	and.b64  	%rd2456, %rd2432, 4294967295;
	mad.lo.s64 	%rd2457, %rd2456, 977, %rd2455;
	shr.u64 	%rd2458, %rd2457, 32;
	and.b64  	%rd2459, %rd2436, 4294967295;
	mad.lo.s64 	%rd2460, %rd2459, 977, %rd2458;
	shr.u64 	%rd2461, %rd2460, 32;
	and.b64  	%rd2462, %rd2440, 4294967295;
	mad.lo.s64 	%rd2463, %rd2462, 977, %rd2461;
	shr.u64 	%rd2464, %rd2463, 32;
	and.b64  	%rd2465, %rd2444, 4294967295;
	mad.lo.s64 	%rd2466, %rd2465, 977, %rd2464;
	shr.u64 	%rd2467, %rd2466, 32;
	and.b64  	%rd2468, %rd2448, 4294967295;
	mad.lo.s64 	%rd2469, %rd2468, 977, %rd2467;
	shr.u64 	%rd2470, %rd2469, 32;
	mad.lo.s64 	%rd2471, %rd2449, 977, %rd2470;
	{ .reg .b32 tmp; mov.b64 {tmp, %r3498}, %rd2471; }
	add.s32 	%r6887, %r3495, %r3497;
	setp.lt.u32 	%p186, %r6887, %r3495;
	selp.u64 	%rd2472, 1, 0, %p186;
	and.b64  	%rd2473, %rd2213, 4294967295;
	and.b64  	%rd2474, %rd2454, 4294967295;
	add.s64 	%rd2475, %rd2473, %rd2472;
	add.s64 	%rd2476, %rd2475, %rd2474;
	shr.u64 	%rd2477, %rd2476, 32;
	and.b64  	%rd2478, %rd2250, 4294967295;
	and.b64  	%rd2479, %rd2457, 4294967295;
	add.s64 	%rd2480, %rd2477, %rd2478;
	add.s64 	%rd2481, %rd2480, %rd2479;
	shr.u64 	%rd2482, %rd2481, 32;
	and.b64  	%rd2483, %rd2286, 4294967295;
	and.b64  	%rd2484, %rd2460, 4294967295;
	add.s64 	%rd2485, %rd2482, %rd2483;
	add.s64 	%rd2486, %rd2485, %rd2484;
	shr.u64 	%rd2487, %rd2486, 32;
	and.b64  	%rd2488, %rd2321, 4294967295;
	and.b64  	%rd2489, %rd2463, 4294967295;
	add.s64 	%rd2490, %rd2487, %rd2488;
	add.s64 	%rd2491, %rd2490, %rd2489;
	shr.u64 	%rd2492, %rd2491, 32;
	and.b64  	%rd2493, %rd2355, 4294967295;
	and.b64  	%rd2494, %rd2466, 4294967295;
	add.s64 	%rd2495, %rd2492, %rd2493;
	add.s64 	%rd2496, %rd2495, %rd2494;
	shr.u64 	%rd2497, %rd2496, 32;
	and.b64  	%rd2498, %rd2388, 4294967295;
	and.b64  	%rd2499, %rd2469, 4294967295;
	add.s64 	%rd2500, %rd2497, %rd2498;
	add.s64 	%rd2501, %rd2500, %rd2499;
	shr.u64 	%rd2502, %rd2501, 32;
	and.b64  	%rd2503, %rd2420, 4294967295;
	and.b64  	%rd2504, %rd2471, 4294967295;
	add.s64 	%rd2505, %rd2502, %rd2503;
	add.s64 	%rd2506, %rd2505, %rd2504;
	{ .reg .b32 tmp; mov.b64 {tmp, %r3499}, %rd2506; }
	add.s32 	%r3500, %r3499, %r3498;
	and.b64  	%rd2507, %rd2476, 4294967295;
	add.s64 	%rd26104, %rd2507, %rd2450;
	shr.u64 	%rd2508, %rd26104, 32;
	and.b64  	%rd2509, %rd2481, 4294967295;
	add.s64 	%rd2510, %rd2508, %rd2509;
	add.s64 	%rd26103, %rd2510, %rd2453;
	shr.u64 	%rd2511, %rd26103, 32;
	and.b64  	%rd2512, %rd2486, 4294967295;
	add.s64 	%rd2513, %rd2511, %rd2512;
	add.s64 	%rd26102, %rd2513, %rd2456;
	shr.u64 	%rd2514, %rd26102, 32;
	and.b64  	%rd2515, %rd2491, 4294967295;
	add.s64 	%rd2516, %rd2514, %rd2515;
	add.s64 	%rd26101, %rd2516, %rd2459;
	shr.u64 	%rd2517, %rd26101, 32;
	and.b64  	%rd2518, %rd2496, 4294967295;
	add.s64 	%rd2519, %rd2517, %rd2518;
	add.s64 	%rd26100, %rd2519, %rd2462;
	shr.u64 	%rd2520, %rd26100, 32;
	and.b64  	%rd2521, %rd2501, 4294967295;
	add.s64 	%rd2522, %rd2520, %rd2521;
	add.s64 	%rd26099, %rd2522, %rd2465;
	shr.u64 	%rd2523, %rd26099, 32;
	and.b64  	%rd2524, %rd2506, 4294967295;
	add.s64 	%rd2525, %rd2523, %rd2524;
	add.s64 	%rd26098, %rd2525, %rd2468;
	{ .reg .b32 tmp; mov.b64 {tmp, %r3501}, %rd26098; }
	add.s32 	%r3502, %r3500, %r3501;
	add.s32 	%r105, %r3502, %r3496;
	setp.eq.s32 	%p187, %r105, 0;
	mov.pred 	%p4059, 0;
	@%p187 bra 	$L__BB2_40;
	cvt.u64.u32 	%rd2526, %r105;
	mul.wide.u32 	%rd2527, %r105, 977;
	cvt.u32.u64 	%r3503, %rd2527;
	shr.u64 	%rd2528, %rd2527, 32;
	add.s64 	%rd2529, %rd2528, %rd2526;
	shr.u64 	%rd2530, %rd2529, 32;
	add.s32 	%r106, %r6887, %r3503;
	setp.lt.u32 	%p188, %r106, %r6887;
	selp.u64 	%rd2531, 1, 0, %p188;
	and.b64  	%rd2532, %rd26104, 4294967295;
	and.b64  	%rd2533, %rd2529, 4294967295;
	add.s64 	%rd2534, %rd2532, %rd2531;
	add.s64 	%rd26104, %rd2534, %rd2533;
	shr.u64 	%rd2535, %rd26104, 32;
	and.b64  	%rd2536, %rd26103, 4294967295;
	add.s64 	%rd2537, %rd2535, %rd2536;
	add.s64 	%rd26103, %rd2537, %rd2530;
	shr.u64 	%rd2538, %rd26103, 32;
	and.b64  	%rd2539, %rd26102, 4294967295;
	add.s64 	%rd26102, %rd2538, %rd2539;
	shr.u64 	%rd2540, %rd26102, 32;
	and.b64  	%rd2541, %rd26101, 4294967295;
	add.s64 	%rd26101, %rd2540, %rd2541;
	shr.u64 	%rd2542, %rd26101, 32;
	and.b64  	%rd2543, %rd26100, 4294967295;
	add.s64 	%rd26100, %rd2542, %rd2543;
	shr.u64 	%rd2544, %rd26100, 32;
	and.b64  	%rd2545, %rd26099, 4294967295;
	add.s64 	%rd26099, %rd2544, %rd2545;
	shr.u64 	%rd2546, %rd26099, 32;
	and.b64  	%rd2547, %rd26098, 4294967295;
	add.s64 	%rd26098, %rd2546, %rd2547;
	setp.gt.u64 	%p4059, %rd26098, 4294967295;
	mov.u32 	%r6887, %r106;
$L__BB2_40:
	ld.const.u32 	%rd52, [const_p+20];
	ld.const.u32 	%r108, [const_p];
	cvt.u32.u64 	%r6886, %rd26104;
	cvt.u32.u64 	%r6885, %rd26103;
	cvt.u32.u64 	%r6884, %rd26102;
	cvt.u32.u64 	%r6883, %rd26101;
	cvt.u32.u64 	%r6882, %rd26100;
	cvt.u32.u64 	%r6881, %rd26099;
	cvt.u32.u64 	%r6880, %rd26098;
	ld.const.u32 	%r3504, [const_p+28];
	setp.lt.u32 	%p189, %r3504, %r6880;
	or.pred  	%p190, %p4059, %p189;
	@%p190 bra 	$L__BB2_54;
	setp.gt.u32 	%p191, %r3504, %r6880;
	@%p191 bra 	$L__BB2_55;
	cvt.u32.u64 	%r3505, %rd7;
	setp.lt.u32 	%p192, %r3505, %r6881;
	@%p192 bra 	$L__BB2_54;
	cvt.u32.u64 	%r3506, %rd7;
	setp.gt.u32 	%p193, %r3506, %r6881;
	@%p193 bra 	$L__BB2_55;
	cvt.u32.u64 	%r3507, %rd52;
	setp.lt.u32 	%p194, %r3507, %r6882;
	@%p194 bra 	$L__BB2_54;
	cvt.u32.u64 	%r3508, %rd52;
	setp.gt.u32 	%p195, %r3508, %r6882;
	@%p195 bra 	$L__BB2_55;
	cvt.u32.u64 	%r3509, %rd6;
	setp.lt.u32 	%p196, %r3509, %r6883;
	@%p196 bra 	$L__BB2_54;
	cvt.u32.u64 	%r3510, %rd6;
	setp.gt.u32 	%p197, %r3510, %r6883;
	@%p197 bra 	$L__BB2_55;
	cvt.u32.u64 	%r3511, %rd5;
	setp.lt.u32 	%p198, %r3511, %r6884;
	@%p198 bra 	$L__BB2_54;
	cvt.u32.u64 	%r3512, %rd5;
	setp.gt.u32 	%p199, %r3512, %r6884;
	@%p199 bra 	$L__BB2_55;
	cvt.u32.u64 	%r3513, %rd4;
	setp.lt.u32 	%p200, %r3513, %r6885;
	@%p200 bra 	$L__BB2_54;
	cvt.u32.u64 	%r3514, %rd4;
	setp.gt.u32 	%p201, %r3514, %r6885;
	@%p201 bra 	$L__BB2_55;
	cvt.u32.u64 	%r3515, %rd3;
	setp.lt.u32 	%p202, %r3515, %r6886;
	@%p202 bra 	$L__BB2_54;
	cvt.u32.u64 	%r3516, %rd3;
	setp.gt.u32 	%p203, %r3516, %r6886;
	setp.lt.u32 	%p204, %r6887, %r108;
	or.pred  	%p205, %p203, %p204;
	@%p205 bra 	$L__BB2_55;
$L__BB2_54:
	cvt.u32.u64 	%r3517, %rd5;
	cvt.u32.u64 	%r3518, %rd4;
	cvt.u32.u64 	%r3519, %rd3;
	cvt.u32.u64 	%r3520, %rd7;
	cvt.u32.u64 	%r3521, %rd52;
	cvt.u32.u64 	%r3522, %rd6;
	setp.lt.u32 	%p206, %r6887, %r108;
	selp.s64 	%rd2549, -1, 0, %p206;
	sub.s32 	%r6887, %r6887, %r108;
	and.b64  	%rd2550, %rd26104, 4294967295;
	add.s64 	%rd2551, %rd2550, %rd2549;
	setp.lt.u64 	%p207, %rd2551, %rd3;
	selp.s64 	%rd2552, -1, 0, %p207;
	cvt.u32.u64 	%r3523, %rd2551;
	sub.s32 	%r6886, %r3523, %r3519;
	and.b64  	%rd2553, %rd26103, 4294967295;
	add.s64 	%rd2554, %rd2553, %rd2552;
	setp.lt.u64 	%p208, %rd2554, %rd4;
	selp.s64 	%rd2555, -1, 0, %p208;
	cvt.u32.u64 	%r3524, %rd2554;
	sub.s32 	%r6885, %r3524, %r3518;
	and.b64  	%rd2556, %rd26102, 4294967295;
	add.s64 	%rd2557, %rd2556, %rd2555;
	setp.lt.u64 	%p209, %rd2557, %rd5;
	selp.s64 	%rd2558, -1, 0, %p209;
	cvt.u32.u64 	%r3525, %rd2557;
	sub.s32 	%r6884, %r3525, %r3517;
	and.b64  	%rd2559, %rd26101, 4294967295;
	add.s64 	%rd2560, %rd2559, %rd2558;
	setp.lt.u64 	%p210, %rd2560, %rd6;
	selp.s64 	%rd2561, -1, 0, %p210;
	cvt.u32.u64 	%r3526, %rd2560;
	sub.s32 	%r6883, %r3526, %r3522;
	and.b64  	%rd2562, %rd26100, 4294967295;
	add.s64 	%rd2563, %rd2562, %rd2561;
	setp.lt.u64 	%p211, %rd2563, %rd52;
	selp.s64 	%rd2564, -1, 0, %p211;
	cvt.u32.u64 	%r3527, %rd2563;
	sub.s32 	%r6882, %r3527, %r3521;
	and.b64  	%rd2565, %rd26099, 4294967295;
	add.s64 	%rd2566, %rd2565, %rd2564;
	setp.lt.u64 	%p212, %rd2566, %rd7;
	selp.s32 	%r3528, -1, 0, %p212;
	cvt.u32.u64 	%r3529, %rd2566;
	sub.s32 	%r6881, %r3529, %r3520;
	add.s32 	%r3530, %r6880, %r3528;
	sub.s32 	%r6880, %r3530, %r3504;
$L__BB2_55:
	setp.gt.u32 	%p213, %r6880, %r3504;
	@%p213 bra 	$L__BB2_68;
	bra.uni 	$L__BB2_69;
$L__BB2_56:
	cvt.u32.u64 	%r3531, %rd7;
	setp.gt.u32 	%p215, %r6881, %r3531;
	@%p215 bra 	$L__BB2_68;
	setp.lt.u32 	%p216, %r6881, %r3531;
	@%p216 bra 	$L__BB2_70;
	cvt.u32.u64 	%r3533, %rd52;
	setp.gt.u32 	%p217, %r6882, %r3533;
	@%p217 bra 	$L__BB2_68;
	setp.lt.u32 	%p218, %r6882, %r3533;
	@%p218 bra 	$L__BB2_70;
	cvt.u32.u64 	%r3535, %rd6;
	setp.gt.u32 	%p219, %r6883, %r3535;
	@%p219 bra 	$L__BB2_68;
	setp.lt.u32 	%p220, %r6883, %r3535;
	@%p220 bra 	$L__BB2_70;
	cvt.u32.u64 	%r3537, %rd5;
	setp.gt.u32 	%p221, %r6884, %r3537;
	@%p221 bra 	$L__BB2_68;
	setp.lt.u32 	%p222, %r6884, %r3537;
	@%p222 bra 	$L__BB2_70;
	cvt.u32.u64 	%r3539, %rd4;
	setp.gt.u32 	%p223, %r6885, %r3539;
	@%p223 bra 	$L__BB2_68;
	setp.lt.u32 	%p224, %r6885, %r3539;
	@%p224 bra 	$L__BB2_70;
	cvt.u32.u64 	%r3541, %rd3;
	setp.gt.u32 	%p225, %r6886, %r3541;
	@%p225 bra 	$L__BB2_68;
	setp.lt.u32 	%p226, %r6886, %r3541;
	setp.lt.u32 	%p227, %r6887, %r108;
	or.pred  	%p228, %p226, %p227;
	@%p228 bra 	$L__BB2_70;
$L__BB2_68:
	cvt.u32.u64 	%r3543, %rd5;
	cvt.u32.u64 	%r3544, %rd4;
	cvt.u32.u64 	%r3545, %rd3;
	cvt.u32.u64 	%r3546, %rd7;
	cvt.u32.u64 	%r3547, %rd52;
	cvt.u32.u64 	%r3548, %rd6;
	setp.lt.u32 	%p229, %r6887, %r108;
	selp.s64 	%rd2567, -1, 0, %p229;
	sub.s32 	%r6887, %r6887, %r108;
	cvt.u64.u32 	%rd2568, %r6886;
	add.s64 	%rd2569, %rd2567, %rd2568;
	setp.lt.u64 	%p230, %rd2569, %rd3;
	selp.s64 	%rd2570, -1, 0, %p230;
	cvt.u32.u64 	%r3549, %rd2569;
	sub.s32 	%r6886, %r3549, %r3545;
	cvt.u64.u32 	%rd2571, %r6885;
	add.s64 	%rd2572, %rd2570, %rd2571;
	setp.lt.u64 	%p231, %rd2572, %rd4;
	selp.s64 	%rd2573, -1, 0, %p231;
	cvt.u32.u64 	%r3550, %rd2572;
	sub.s32 	%r6885, %r3550, %r3544;
	cvt.u64.u32 	%rd2574, %r6884;
	add.s64 	%rd2575, %rd2573, %rd2574;
	setp.lt.u64 	%p232, %rd2575, %rd5;
	selp.s64 	%rd2576, -1, 0, %p232;
	cvt.u32.u64 	%r3551, %rd2575;
	sub.s32 	%r6884, %r3551, %r3543;
	cvt.u64.u32 	%rd2577, %r6883;
	add.s64 	%rd2578, %rd2576, %rd2577;
	setp.lt.u64 	%p233, %rd2578, %rd6;
	selp.s64 	%rd2579, -1, 0, %p233;
	cvt.u32.u64 	%r3552, %rd2578;
	sub.s32 	%r6883, %r3552, %r3548;
	cvt.u64.u32 	%rd2580, %r6882;
	add.s64 	%rd2581, %rd2579, %rd2580;
	setp.lt.u64 	%p234, %rd2581, %rd52;
	selp.s64 	%rd2582, -1, 0, %p234;
	cvt.u32.u64 	%r3553, %rd2581;
	sub.s32 	%r6882, %r3553, %r3547;
	cvt.u64.u32 	%rd2583, %r6881;
	add.s64 	%rd2584, %rd2582, %rd2583;
	setp.lt.u64 	%p235, %rd2584, %rd7;
	selp.s32 	%r3554, -1, 0, %p235;
	cvt.u32.u64 	%r3555, %rd2584;
	sub.s32 	%r6881, %r3555, %r3546;
	add.s32 	%r3556, %r6880, %r3554;
	sub.s32 	%r6880, %r3556, %r3504;
	bra.uni 	$L__BB2_70;
$L__BB2_69:
	setp.lt.u32 	%p214, %r6880, %r3504;
	@%p214 bra 	$L__BB2_70;
	bra.uni 	$L__BB2_56;
$L__BB2_70:
	mul.wide.u32 	%rd2585, %r6887, %r7918;
	cvt.u32.u64 	%r3557, %rd2585;
	shr.u64 	%rd2586, %rd2585, 32;
	mul.wide.u32 	%rd2587, %r6886, %r7918;
	add.s64 	%rd2588, %rd2586, %rd2587;
	shr.u64 	%rd2589, %rd2588, 32;
	mul.wide.u32 	%rd2590, %r6885, %r7918;
	add.s64 	%rd2591, %rd2589, %rd2590;
	shr.u64 	%rd2592, %rd2591, 32;
	mul.wide.u32 	%rd2593, %r6884, %r7918;
	add.s64 	%rd2594, %rd2592, %rd2593;
	shr.u64 	%rd2595, %rd2594, 32;
	mul.wide.u32 	%rd2596, %r6883, %r7918;
	add.s64 	%rd2597, %rd2595, %rd2596;
	shr.u64 	%rd2598, %rd2597, 32;
	mul.wide.u32 	%rd2599, %r6882, %r7918;
	add.s64 	%rd2600, %rd2598, %rd2599;
	shr.u64 	%rd2601, %rd2600, 32;
	mul.wide.u32 	%rd2602, %r6881, %r7918;
	add.s64 	%rd2603, %rd2601, %rd2602;
	shr.u64 	%rd2604, %rd2603, 32;
	mul.wide.u32 	%rd2605, %r6880, %r7918;
	add.s64 	%rd2606, %rd2604, %rd2605;
	shr.u64 	%rd2607, %rd2606, 32;
	and.b64  	%rd2608, %rd2588, 4294967295;
	mul.wide.u32 	%rd2609, %r6887, %r7917;
	add.s64 	%rd2610, %rd2609, %rd2608;
	shr.u64 	%rd2611, %rd2610, 32;
	and.b64  	%rd2612, %rd2591, 4294967295;
	mul.wide.u32 	%rd2613, %r6886, %r7917;
	add.s64 	%rd2614, %rd2611, %rd2612;
	add.s64 	%rd2615, %rd2614, %rd2613;
	shr.u64 	%rd2616, %rd2615, 32;
	and.b64  	%rd2617, %rd2594, 4294967295;
	mul.wide.u32 	%rd2618, %r6885, %r7917;
	add.s64 	%rd2619, %rd2616, %rd2617;
	add.s64 	%rd2620, %rd2619, %rd2618;
	shr.u64 	%rd2621, %rd2620, 32;
	and.b64  	%rd2622, %rd2597, 4294967295;
	mul.wide.u32 	%rd2623, %r6884, %r7917;
	add.s64 	%rd2624, %rd2621, %rd2622;
	add.s64 	%rd2625, %rd2624, %rd2623;
	shr.u64 	%rd2626, %rd2625, 32;
	and.b64  	%rd2627, %rd2600, 4294967295;
	mul.wide.u32 	%rd2628, %r6883, %r7917;
	add.s64 	%rd2629, %rd2626, %rd2627;
	add.s64 	%rd2630, %rd2629, %rd2628;
	shr.u64 	%rd2631, %rd2630, 32;
	and.b64  	%rd2632, %rd2603, 4294967295;
	mul.wide.u32 	%rd2633, %r6882, %r7917;
	add.s64 	%rd2634, %rd2631, %rd2632;
	add.s64 	%rd2635, %rd2634, %rd2633;
	shr.u64 	%rd2636, %rd2635, 32;
	and.b64  	%rd2637, %rd2606, 4294967295;
	mul.wide.u32 	%rd2638, %r6881, %r7917;
	add.s64 	%rd2639, %rd2636, %rd2637;
	add.s64 	%rd2640, %rd2639, %rd2638;
	shr.u64 	%rd2641, %rd2640, 32;
	mul.wide.u32 	%rd2642, %r6880, %r7917;
	add.s64 	%rd2643, %rd2641, %rd2607;
	add.s64 	%rd2644, %rd2643, %rd2642;
	shr.u64 	%rd2645, %rd2644, 32;
	and.b64  	%rd2646, %rd2615, 4294967295;
	mul.wide.u32 	%rd2647, %r6887, %r7916;
	add.s64 	%rd2648, %rd2647, %rd2646;
	shr.u64 	%rd2649, %rd2648, 32;
	and.b64  	%rd2650, %rd2620, 4294967295;
	mul.wide.u32 	%rd2651, %r6886, %r7916;
	add.s64 	%rd2652, %rd2649, %rd2650;
	add.s64 	%rd2653, %rd2652, %rd2651;
	shr.u64 	%rd2654, %rd2653, 32;
	and.b64  	%rd2655, %rd2625, 4294967295;
	mul.wide.u32 	%rd2656, %r6885, %r7916;
	add.s64 	%rd2657, %rd2654, %rd2655;
	add.s64 	%rd2658, %rd2657, %rd2656;
	shr.u64 	%rd2659, %rd2658, 32;
	and.b64  	%rd2660, %rd2630, 4294967295;
	mul.wide.u32 	%rd2661, %r6884, %r7916;
	add.s64 	%rd2662, %rd2659, %rd2660;
	add.s64 	%rd2663, %rd2662, %rd2661;
	shr.u64 	%rd2664, %rd2663, 32;
	and.b64  	%rd2665, %rd2635, 4294967295;
	mul.wide.u32 	%rd2666, %r6883, %r7916;
	add.s64 	%rd2667, %rd2664, %rd2665;
	add.s64 	%rd2668, %rd2667, %rd2666;
	shr.u64 	%rd2669, %rd2668, 32;
	and.b64  	%rd2670, %rd2640, 4294967295;
	mul.wide.u32 	%rd2671, %r6882, %r7916;
	add.s64 	%rd2672, %rd2669, %rd2670;
	add.s64 	%rd2673, %rd2672, %rd2671;
	shr.u64 	%rd2674, %rd2673, 32;
	and.b64  	%rd2675, %rd2644, 4294967295;
	mul.wide.u32 	%rd2676, %r6881, %r7916;
	add.s64 	%rd2677, %rd2674, %rd2675;
	add.s64 	%rd2678, %rd2677, %rd2676;
	shr.u64 	%rd2679, %rd2678, 32;
	mul.wide.u32 	%rd2680, %r6880, %r7916;
	add.s64 	%rd2681, %rd2679, %rd2645;
	add.s64 	%rd2682, %rd2681, %rd2680;
	shr.u64 	%rd2683, %rd2682, 32;
	and.b64  	%rd2684, %rd2653, 4294967295;
	mul.wide.u32 	%rd2685, %r6887, %r7915;
	add.s64 	%rd2686, %rd2685, %rd2684;
	shr.u64 	%rd2687, %rd2686, 32;
	and.b64  	%rd2688, %rd2658, 4294967295;
	mul.wide.u32 	%rd2689, %r6886, %r7915;
	add.s64 	%rd2690, %rd2687, %rd2688;
	add.s64 	%rd2691, %rd2690, %rd2689;
	shr.u64 	%rd2692, %rd2691, 32;
	and.b64  	%rd2693, %rd2663, 4294967295;
	mul.wide.u32 	%rd2694, %r6885, %r7915;
	add.s64 	%rd2695, %rd2692, %rd2693;
	add.s64 	%rd2696, %rd2695, %rd2694;
	shr.u64 	%rd2697, %rd2696, 32;
	and.b64  	%rd2698, %rd2668, 4294967295;
	mul.wide.u32 	%rd2699, %r6884, %r7915;
	add.s64 	%rd2700, %rd2697, %rd2698;
	add.s64 	%rd2701, %rd2700, %rd2699;
	shr.u64 	%rd2702, %rd2701, 32;
	and.b64  	%rd2703, %rd2673, 4294967295;
	mul.wide.u32 	%rd2704, %r6883, %r7915;
	add.s64 	%rd2705, %rd2702, %rd2703;
	add.s64 	%rd2706, %rd2705, %rd2704;
	shr.u64 	%rd2707, %rd2706, 32;
	and.b64  	%rd2708, %rd2678, 4294967295;
	mul.wide.u32 	%rd2709, %r6882, %r7915;
	add.s64 	%rd2710, %rd2707, %rd2708;
	add.s64 	%rd2711, %rd2710, %rd2709;
	shr.u64 	%rd2712, %rd2711, 32;
	and.b64  	%rd2713, %rd2682, 4294967295;
	mul.wide.u32 	%rd2714, %r6881, %r7915;
	add.s64 	%rd2715, %rd2712, %rd2713;
	add.s64 	%rd2716, %rd2715, %rd2714;
	shr.u64 	%rd2717, %rd2716, 32;
	mul.wide.u32 	%rd2718, %r6880, %r7915;
	add.s64 	%rd2719, %rd2717, %rd2683;
	add.s64 	%rd2720, %rd2719, %rd2718;
	shr.u64 	%rd2721, %rd2720, 32;
	and.b64  	%rd2722, %rd2691, 4294967295;
	mul.wide.u32 	%rd2723, %r6887, %r7914;
	add.s64 	%rd2724, %rd2723, %rd2722;
	shr.u64 	%rd2725, %rd2724, 32;
	and.b64  	%rd2726, %rd2696, 4294967295;
	mul.wide.u32 	%rd2727, %r6886, %r7914;
	add.s64 	%rd2728, %rd2725, %rd2726;
	add.s64 	%rd2729, %rd2728, %rd2727;
	shr.u64 	%rd2730, %rd2729, 32;
	and.b64  	%rd2731, %rd2701, 4294967295;
	mul.wide.u32 	%rd2732, %r6885, %r7914;
	add.s64 	%rd2733, %rd2730, %rd2731;
	add.s64 	%rd2734, %rd2733, %rd2732;
	shr.u64 	%rd2735, %rd2734, 32;
	and.b64  	%rd2736, %rd2706, 4294967295;
	mul.wide.u32 	%rd2737, %r6884, %r7914;
	add.s64 	%rd2738, %rd2735, %rd2736;
	add.s64 	%rd2739, %rd2738, %rd2737;
	shr.u64 	%rd2740, %rd2739, 32;
	and.b64  	%rd2741, %rd2711, 4294967295;
	mul.wide.u32 	%rd2742, %r6883, %r7914;
	add.s64 	%rd2743, %rd2740, %rd2741;
	add.s64 	%rd2744, %rd2743, %rd2742;
	shr.u64 	%rd2745, %rd2744, 32;
	and.b64  	%rd2746, %rd2716, 4294967295;
	mul.wide.u32 	%rd2747, %r6882, %r7914;
	add.s64 	%rd2748, %rd2745, %rd2746;
	add.s64 	%rd2749, %rd2748, %rd2747;
	shr.u64 	%rd2750, %rd2749, 32;
	and.b64  	%rd2751, %rd2720, 4294967295;
	mul.wide.u32 	%rd2752, %r6881, %r7914;
	add.s64 	%rd2753, %rd2750, %rd2751;
	add.s64 	%rd2754, %rd2753, %rd2752;
	shr.u64 	%rd2755, %rd2754, 32;
	mul.wide.u32 	%rd2756, %r6880, %r7914;
	add.s64 	%rd2757, %rd2755, %rd2721;
	add.s64 	%rd2758, %rd2757, %rd2756;
	shr.u64 	%rd2759, %rd2758, 32;
	and.b64  	%rd2760, %rd2729, 4294967295;
	mul.wide.u32 	%rd2761, %r6887, %r7913;
	add.s64 	%rd2762, %rd2761, %rd2760;
	shr.u64 	%rd2763, %rd2762, 32;
	and.b64  	%rd2764, %rd2734, 4294967295;
	mul.wide.u32 	%rd2765, %r6886, %r7913;
	add.s64 	%rd2766, %rd2763, %rd2764;
	add.s64 	%rd2767, %rd2766, %rd2765;
	shr.u64 	%rd2768, %rd2767, 32;
	and.b64  	%rd2769, %rd2739, 4294967295;
	mul.wide.u32 	%rd2770, %r6885, %r7913;
	add.s64 	%rd2771, %rd2768, %rd2769;
	add.s64 	%rd2772, %rd2771, %rd2770;
	shr.u64 	%rd2773, %rd2772, 32;
	and.b64  	%rd2774, %rd2744, 4294967295;
	mul.wide.u32 	%rd2775, %r6884, %r7913;
	add.s64 	%rd2776, %rd2773, %rd2774;
	add.s64 	%rd2777, %rd2776, %rd2775;
	shr.u64 	%rd2778, %rd2777, 32;
	and.b64  	%rd2779, %rd2749, 4294967295;
	mul.wide.u32 	%rd2780, %r6883, %r7913;
	add.s64 	%rd2781, %rd2778, %rd2779;
	add.s64 	%rd2782, %rd2781, %rd2780;
	shr.u64 	%rd2783, %rd2782, 32;
	and.b64  	%rd2784, %rd2754, 4294967295;
	mul.wide.u32 	%rd2785, %r6882, %r7913;
	add.s64 	%rd2786, %rd2783, %rd2784;
	add.s64 	%rd2787, %rd2786, %rd2785;
	shr.u64 	%rd2788, %rd2787, 32;
	and.b64  	%rd2789, %rd2758, 4294967295;
	mul.wide.u32 	%rd2790, %r6881, %r7913;
	add.s64 	%rd2791, %rd2788, %rd2789;
	add.s64 	%rd2792, %rd2791, %rd2790;
	shr.u64 	%rd2793, %rd2792, 32;
	mul.wide.u32 	%rd2794, %r6880, %r7913;
	add.s64 	%rd2795, %rd2793, %rd2759;
	add.s64 	%rd2796, %rd2795, %rd2794;
	shr.u64 	%rd2797, %rd2796, 32;
	and.b64  	%rd2798, %rd2767, 4294967295;
	mul.wide.u32 	%rd2799, %r6887, %r7912;
	add.s64 	%rd2800, %rd2799, %rd2798;
	shr.u64 	%rd2801, %rd2800, 32;
	and.b64  	%rd2802, %rd2772, 4294967295;
	mul.wide.u32 	%rd2803, %r6886, %r7912;
	add.s64 	%rd2804, %rd2801, %rd2802;
	add.s64 	%rd2805, %rd2804, %rd2803;
	shr.u64 	%rd2806, %rd2805, 32;
	and.b64  	%rd2807, %rd2777, 4294967295;
	mul.wide.u32 	%rd2808, %r6885, %r7912;
	add.s64 	%rd2809, %rd2806, %rd2807;
	add.s64 	%rd2810, %rd2809, %rd2808;
	shr.u64 	%rd2811, %rd2810, 32;
	and.b64  	%rd2812, %rd2782, 4294967295;
	mul.wide.u32 	%rd2813, %r6884, %r7912;
	add.s64 	%rd2814, %rd2811, %rd2812;
	add.s64 	%rd2815, %rd2814, %rd2813;
	shr.u64 	%rd2816, %rd2815, 32;
	and.b64  	%rd2817, %rd2787, 4294967295;
	mul.wide.u32 	%rd2818, %r6883, %r7912;
	add.s64 	%rd2819, %rd2816, %rd2817;
	add.s64 	%rd2820, %rd2819, %rd2818;
	shr.u64 	%rd2821, %rd2820, 32;
	and.b64  	%rd2822, %rd2792, 4294967295;
	mul.wide.u32 	%rd2823, %r6882, %r7912;
	add.s64 	%rd2824, %rd2821, %rd2822;
	add.s64 	%rd2825, %rd2824, %rd2823;
	shr.u64 	%rd2826, %rd2825, 32;
	and.b64  	%rd2827, %rd2796, 4294967295;
	mul.wide.u32 	%rd2828, %r6881, %r7912;
	add.s64 	%rd2829, %rd2826, %rd2827;
	add.s64 	%rd2830, %rd2829, %rd2828;
	shr.u64 	%rd2831, %rd2830, 32;
	mul.wide.u32 	%rd2832, %r6880, %r7912;
	add.s64 	%rd2833, %rd2831, %rd2797;
	add.s64 	%rd2834, %rd2833, %rd2832;
	shr.u64 	%rd2835, %rd2834, 32;
	and.b64  	%rd2836, %rd2805, 4294967295;
	mul.wide.u32 	%rd2837, %r6887, %r7911;
	add.s64 	%rd2838, %rd2837, %rd2836;
	shr.u64 	%rd2839, %rd2838, 32;
	and.b64  	%rd2840, %rd2810, 4294967295;
	mul.wide.u32 	%rd2841, %r6886, %r7911;
	add.s64 	%rd2842, %rd2839, %rd2840;
	add.s64 	%rd2843, %rd2842, %rd2841;
	shr.u64 	%rd2844, %rd2843, 32;
	and.b64  	%rd2845, %rd2815, 4294967295;
	mul.wide.u32 	%rd2846, %r6885, %r7911;
	add.s64 	%rd2847, %rd2844, %rd2845;
	add.s64 	%rd2848, %rd2847, %rd2846;
	shr.u64 	%rd2849, %rd2848, 32;
	and.b64  	%rd2850, %rd2820, 4294967295;
	mul.wide.u32 	%rd2851, %r6884, %r7911;
	add.s64 	%rd2852, %rd2849, %rd2850;
	add.s64 	%rd2853, %rd2852, %rd2851;
	shr.u64 	%rd2854, %rd2853, 32;
	and.b64  	%rd2855, %rd2825, 4294967295;
	mul.wide.u32 	%rd2856, %r6883, %r7911;
	add.s64 	%rd2857, %rd2854, %rd2855;
	add.s64 	%rd2858, %rd2857, %rd2856;
	shr.u64 	%rd2859, %rd2858, 32;
	and.b64  	%rd2860, %rd2830, 4294967295;
	mul.wide.u32 	%rd2861, %r6882, %r7911;
	add.s64 	%rd2862, %rd2859, %rd2860;
	add.s64 	%rd2863, %rd2862, %rd2861;
	shr.u64 	%rd2864, %rd2863, 32;
	and.b64  	%rd2865, %rd2834, 4294967295;
	mul.wide.u32 	%rd2866, %r6881, %r7911;
	add.s64 	%rd2867, %rd2864, %rd2865;
	add.s64 	%rd2868, %rd2867, %rd2866;
	shr.u64 	%rd2869, %rd2868, 32;
	mul.wide.u32 	%rd2870, %r6880, %r7911;
	add.s64 	%rd2871, %rd2869, %rd2835;
	add.s64 	%rd2872, %rd2871, %rd2870;
	shr.u64 	%rd2873, %rd2872, 32;
	{ .reg .b32 tmp; mov.b64 {tmp, %r3558}, %rd2872; }
	and.b64  	%rd2874, %rd2843, 4294967295;
	mul.lo.s64 	%rd2875, %rd2874, 977;
	cvt.u32.u64 	%r3559, %rd2875;
	shr.u64 	%rd2876, %rd2875, 32;
	and.b64  	%rd2877, %rd2848, 4294967295;
	mad.lo.s64 	%rd2878, %rd2877, 977, %rd2876;
	shr.u64 	%rd2879, %rd2878, 32;
	and.b64  	%rd2880, %rd2853, 4294967295;
	mad.lo.s64 	%rd2881, %rd2880, 977, %rd2879;
	shr.u64 	%rd2882, %rd2881, 32;
	and.b64  	%rd2883, %rd2858, 4294967295;
	mad.lo.s64 	%rd2884, %rd2883, 977, %rd2882;
	shr.u64 	%rd2885, %rd2884, 32;
	and.b64  	%rd2886, %rd2863, 4294967295;
	mad.lo.s64 	%rd2887, %rd2886, 977, %rd2885;
	shr.u64 	%rd2888, %rd2887, 32;
	and.b64  	%rd2889, %rd2868, 4294967295;
	mad.lo.s64 	%rd2890, %rd2889, 977, %rd2888;
	shr.u64 	%rd2891, %rd2890, 32;
	and.b64  	%rd2892, %rd2872, 4294967295;
	mad.lo.s64 	%rd2893, %rd2892, 977, %rd2891;
	shr.u64 	%rd2894, %rd2893, 32;
	mad.lo.s64 	%rd2895, %rd2873, 977, %rd2894;
	{ .reg .b32 tmp; mov.b64 {tmp, %r3560}, %rd2895; }
	add.s32 	%r6904, %r3557, %r3559;
	setp.lt.u32 	%p237, %r6904, %r3557;
	selp.u64 	%rd2896, 1, 0, %p237;
	and.b64  	%rd2897, %rd2610, 4294967295;
	and.b64  	%rd2898, %rd2878, 4294967295;
	add.s64 	%rd2899, %rd2897, %rd2896;
	add.s64 	%rd2900, %rd2899, %rd2898;
	shr.u64 	%rd2901, %rd2900, 32;
	and.b64  	%rd2902, %rd2648, 4294967295;
	and.b64  	%rd2903, %rd2881, 4294967295;
	add.s64 	%rd2904, %rd2901, %rd2902;
	add.s64 	%rd2905, %rd2904, %rd2903;
	shr.u64 	%rd2906, %rd2905, 32;
	and.b64  	%rd2907, %rd2686, 4294967295;
	and.b64  	%rd2908, %rd2884, 4294967295;
	add.s64 	%rd2909, %rd2906, %rd2907;
	add.s64 	%rd2910, %rd2909, %rd2908;
	shr.u64 	%rd2911, %rd2910, 32;
	and.b64  	%rd2912, %rd2724, 4294967295;
	and.b64  	%rd2913, %rd2887, 4294967295;
	add.s64 	%rd2914, %rd2911, %rd2912;
	add.s64 	%rd2915, %rd2914, %rd2913;
	shr.u64 	%rd2916, %rd2915, 32;
	and.b64  	%rd2917, %rd2762, 4294967295;
	and.b64  	%rd2918, %rd2890, 4294967295;
	add.s64 	%rd2919, %rd2916, %rd2917;
	add.s64 	%rd2920, %rd2919, %rd2918;
	shr.u64 	%rd2921, %rd2920, 32;
	and.b64  	%rd2922, %rd2800, 4294967295;
	and.b64  	%rd2923, %rd2893, 4294967295;
	add.s64 	%rd2924, %rd2921, %rd2922;
	add.s64 	%rd2925, %rd2924, %rd2923;
	shr.u64 	%rd2926, %rd2925, 32;
	and.b64  	%rd2927, %rd2838, 4294967295;
	and.b64  	%rd2928, %rd2895, 4294967295;
	add.s64 	%rd2929, %rd2926, %rd2927;
	add.s64 	%rd2930, %rd2929, %rd2928;
	{ .reg .b32 tmp; mov.b64 {tmp, %r3561}, %rd2930; }
	add.s32 	%r3562, %r3561, %r3560;
	and.b64  	%rd2931, %rd2900, 4294967295;
	add.s64 	%rd26111, %rd2931, %rd2874;
	shr.u64 	%rd2932, %rd26111, 32;
	and.b64  	%rd2933, %rd2905, 4294967295;
	add.s64 	%rd2934, %rd2932, %rd2933;
	add.s64 	%rd26110, %rd2934, %rd2877;
	shr.u64 	%rd2935, %rd26110, 32;
	and.b64  	%rd2936, %rd2910, 4294967295;
	add.s64 	%rd2937, %rd2935, %rd2936;
	add.s64 	%rd26109, %rd2937, %rd2880;
	shr.u64 	%rd2938, %rd26109, 32;
	and.b64  	%rd2939, %rd2915, 4294967295;
	add.s64 	%rd2940, %rd2938, %rd2939;
	add.s64 	%rd26108, %rd2940, %rd2883;
	shr.u64 	%rd2941, %rd26108, 32;
	and.b64  	%rd2942, %rd2920, 4294967295;
	add.s64 	%rd2943, %rd2941, %rd2942;
	add.s64 	%rd26107, %rd2943, %rd2886;
	shr.u64 	%rd2944, %rd26107, 32;
	and.b64  	%rd2945, %rd2925, 4294967295;
	add.s64 	%rd2946, %rd2944, %rd2945;
	add.s64 	%rd26106, %rd2946, %rd2889;
	shr.u64 	%rd2947, %rd26106, 32;
	and.b64  	%rd2948, %rd2930, 4294967295;
	add.s64 	%rd2949, %rd2947, %rd2948;
	add.s64 	%rd26105, %rd2949, %rd2892;
	{ .reg .b32 tmp; mov.b64 {tmp, %r3563}, %rd26105; }
	add.s32 	%r3564, %r3562, %r3563;
	add.s32 	%r150, %r3564, %r3558;
	setp.eq.s32 	%p238, %r150, 0;
	mov.pred 	%p4060, 0;
	@%p238 bra 	$L__BB2_72;
	cvt.u64.u32 	%rd2950, %r150;
	mul.wide.u32 	%rd2951, %r150, 977;
	cvt.u32.u64 	%r3565, %rd2951;
	shr.u64 	%rd2952, %rd2951, 32;
	add.s64 	%rd2953, %rd2952, %rd2950;
	shr.u64 	%rd2954, %rd2953, 32;
	add.s32 	%r151, %r6904, %r3565;
	setp.lt.u32 	%p239, %r151, %r6904;
	selp.u64 	%rd2955, 1, 0, %p239;
	and.b64  	%rd2956, %rd26111, 4294967295;
	and.b64  	%rd2957, %rd2953, 4294967295;
	add.s64 	%rd2958, %rd2956, %rd2955;
	add.s64 	%rd26111, %rd2958, %rd2957;
	shr.u64 	%rd2959, %rd26111, 32;
	and.b64  	%rd2960, %rd26110, 4294967295;
	add.s64 	%rd2961, %rd2959, %rd2960;
	add.s64 	%rd26110, %rd2961, %rd2954;
	shr.u64 	%rd2962, %rd26110, 32;
	and.b64  	%rd2963, %rd26109, 4294967295;
	add.s64 	%rd26109, %rd2962, %rd2963;
	shr.u64 	%rd2964, %rd26109, 32;
	and.b64  	%rd2965, %rd26108, 4294967295;
	add.s64 	%rd26108, %rd2964, %rd2965;
	shr.u64 	%rd2966, %rd26108, 32;
	and.b64  	%rd2967, %rd26107, 4294967295;
	add.s64 	%rd26107, %rd2966, %rd2967;
	shr.u64 	%rd2968, %rd26107, 32;
	and.b64  	%rd2969, %rd26106, 4294967295;
	add.s64 	%rd26106, %rd2968, %rd2969;
	shr.u64 	%rd2970, %rd26106, 32;
	and.b64  	%rd2971, %rd26105, 4294967295;
	add.s64 	%rd26105, %rd2970, %rd2971;
	setp.gt.u64 	%p4060, %rd26105, 4294967295;
	mov.u32 	%r6904, %r151;
$L__BB2_72:
	ld.const.u32 	%rd74, [const_p+20];
	ld.const.u32 	%r153, [const_p];
	cvt.u32.u64 	%r6903, %rd26111;
	cvt.u32.u64 	%r6902, %rd26110;
	cvt.u32.u64 	%r6901, %rd26109;
	cvt.u32.u64 	%r6900, %rd26108;
	cvt.u32.u64 	%r6899, %rd26107;
	cvt.u32.u64 	%r6898, %rd26106;
	cvt.u32.u64 	%r6897, %rd26105;
	ld.const.u32 	%r3566, [const_p+28];
	setp.lt.u32 	%p240, %r3566, %r6897;
	or.pred  	%p241, %p4060, %p240;
	@%p241 bra 	$L__BB2_86;
	setp.gt.u32 	%p242, %r3566, %r6897;
	@%p242 bra 	$L__BB2_87;
	cvt.u32.u64 	%r3567, %rd7;
	setp.lt.u32 	%p243, %r3567, %r6898;
	@%p243 bra 	$L__BB2_86;
	cvt.u32.u64 	%r3568, %rd7;
	setp.gt.u32 	%p244, %r3568, %r6898;
	@%p244 bra 	$L__BB2_87;
	cvt.u32.u64 	%r3569, %rd74;
	setp.lt.u32 	%p245, %r3569, %r6899;
	@%p245 bra 	$L__BB2_86;
	cvt.u32.u64 	%r3570, %rd74;
	setp.gt.u32 	%p246, %r3570, %r6899;
	@%p246 bra 	$L__BB2_87;
	cvt.u32.u64 	%r3571, %rd6;
	setp.lt.u32 	%p247, %r3571, %r6900;
	@%p247 bra 	$L__BB2_86;
	cvt.u32.u64 	%r3572, %rd6;
	setp.gt.u32 	%p248, %r3572, %r6900;
	@%p248 bra 	$L__BB2_87;
	cvt.u32.u64 	%r3573, %rd5;
	setp.lt.u32 	%p249, %r3573, %r6901;
	@%p249 bra 	$L__BB2_86;
	cvt.u32.u64 	%r3574, %rd5;
	setp.gt.u32 	%p250, %r3574, %r6901;
	@%p250 bra 	$L__BB2_87;
	cvt.u32.u64 	%r3575, %rd4;
	setp.lt.u32 	%p251, %r3575, %r6902;
	@%p251 bra 	$L__BB2_86;
	cvt.u32.u64 	%r3576, %rd4;
	setp.gt.u32 	%p252, %r3576, %r6902;
	@%p252 bra 	$L__BB2_87;
	cvt.u32.u64 	%r3577, %rd3;
	setp.lt.u32 	%p253, %r3577, %r6903;
	@%p253 bra 	$L__BB2_86;
	cvt.u32.u64 	%r3578, %rd3;
	setp.gt.u32 	%p254, %r3578, %r6903;
	setp.lt.u32 	%p255, %r6904, %r153;
	or.pred  	%p256, %p254, %p255;
	@%p256 bra 	$L__BB2_87;
$L__BB2_86:
	cvt.u32.u64 	%r3579, %rd5;
	cvt.u32.u64 	%r3580, %rd4;
	cvt.u32.u64 	%r3581, %rd3;
	cvt.u32.u64 	%r3582, %rd7;
	cvt.u32.u64 	%r3583, %rd74;
	cvt.u32.u64 	%r3584, %rd6;
	setp.lt.u32 	%p257, %r6904, %r153;
	selp.s64 	%rd2973, -1, 0, %p257;
	sub.s32 	%r6904, %r6904, %r153;
	and.b64  	%rd2974, %rd26111, 4294967295;
	add.s64 	%rd2975, %rd2974, %rd2973;
	setp.lt.u64 	%p258, %rd2975, %rd3;
	selp.s64 	%rd2976, -1, 0, %p258;
	cvt.u32.u64 	%r3585, %rd2975;
	sub.s32 	%r6903, %r3585, %r3581;
	and.b64  	%rd2977, %rd26110, 4294967295;
	add.s64 	%rd2978, %rd2977, %rd2976;
	setp.lt.u64 	%p259, %rd2978, %rd4;
	selp.s64 	%rd2979, -1, 0, %p259;
	cvt.u32.u64 	%r3586, %rd2978;
	sub.s32 	%r6902, %r3586, %r3580;
	and.b64  	%rd2980, %rd26109, 4294967295;
	add.s64 	%rd2981, %rd2980, %rd2979;
	setp.lt.u64 	%p260, %rd2981, %rd5;
	selp.s64 	%rd2982, -1, 0, %p260;
	cvt.u32.u64 	%r3587, %rd2981;
	sub.s32 	%r6901, %r3587, %r3579;
	and.b64  	%rd2983, %rd26108, 4294967295;
	add.s64 	%rd2984, %rd2983, %rd2982;
	setp.lt.u64 	%p261, %rd2984, %rd6;
	selp.s64 	%rd2985, -1, 0, %p261;
	cvt.u32.u64 	%r3588, %rd2984;
	sub.s32 	%r6900, %r3588, %r3584;
	and.b64  	%rd2986, %rd26107, 4294967295;
	add.s64 	%rd2987, %rd2986, %rd2985;
	setp.lt.u64 	%p262, %rd2987, %rd74;
	selp.s64 	%rd2988, -1, 0, %p262;
	cvt.u32.u64 	%r3589, %rd2987;
	sub.s32 	%r6899, %r3589, %r3583;
	and.b64  	%rd2989, %rd26106, 4294967295;
	add.s64 	%rd2990, %rd2989, %rd2988;
	setp.lt.u64 	%p263, %rd2990, %rd7;
	selp.s32 	%r3590, -1, 0, %p263;
	cvt.u32.u64 	%r3591, %rd2990;
	sub.s32 	%r6898, %r3591, %r3582;
	add.s32 	%r3592, %r6897, %r3590;
	sub.s32 	%r6897, %r3592, %r3566;
$L__BB2_87:
	setp.gt.u32 	%p264, %r6897, %r3566;
	@%p264 bra 	$L__BB2_100;
	bra.uni 	$L__BB2_101;
$L__BB2_88:
	cvt.u32.u64 	%r3593, %rd7;
	setp.gt.u32 	%p266, %r6898, %r3593;
	@%p266 bra 	$L__BB2_100;
	setp.lt.u32 	%p267, %r6898, %r3593;
	@%p267 bra 	$L__BB2_102;
	cvt.u32.u64 	%r3595, %rd74;
	setp.gt.u32 	%p268, %r6899, %r3595;
	@%p268 bra 	$L__BB2_100;
	setp.lt.u32 	%p269, %r6899, %r3595;
	@%p269 bra 	$L__BB2_102;
	cvt.u32.u64 	%r3597, %rd6;
	setp.gt.u32 	%p270, %r6900, %r3597;
	@%p270 bra 	$L__BB2_100;
	setp.lt.u32 	%p271, %r6900, %r3597;
	@%p271 bra 	$L__BB2_102;
	cvt.u32.u64 	%r3599, %rd5;
	setp.gt.u32 	%p272, %r6901, %r3599;
	@%p272 bra 	$L__BB2_100;
	setp.lt.u32 	%p273, %r6901, %r3599;
	@%p273 bra 	$L__BB2_102;
	cvt.u32.u64 	%r3601, %rd4;
	setp.gt.u32 	%p274, %r6902, %r3601;
	@%p274 bra 	$L__BB2_100;
	setp.lt.u32 	%p275, %r6902, %r3601;
	@%p275 bra 	$L__BB2_102;
	cvt.u32.u64 	%r3603, %rd3;
	setp.gt.u32 	%p276, %r6903, %r3603;
	@%p276 bra 	$L__BB2_100;
	setp.lt.u32 	%p277, %r6903, %r3603;
	setp.lt.u32 	%p278, %r6904, %r153;
	or.pred  	%p279, %p277, %p278;
	@%p279 bra 	$L__BB2_102;
$L__BB2_100:
	cvt.u32.u64 	%r3605, %rd5;
	cvt.u32.u64 	%r3606, %rd4;
	cvt.u32.u64 	%r3607, %rd3;
	cvt.u32.u64 	%r3608, %rd7;
	cvt.u32.u64 	%r3609, %rd74;
	cvt.u32.u64 	%r3610, %rd6;
	setp.lt.u32 	%p280, %r6904, %r153;
	selp.s64 	%rd2991, -1, 0, %p280;
	sub.s32 	%r6904, %r6904, %r153;
	cvt.u64.u32 	%rd2992, %r6903;
	add.s64 	%rd2993, %rd2991, %rd2992;
	setp.lt.u64 	%p281, %rd2993, %rd3;
	selp.s64 	%rd2994, -1, 0, %p281;
	cvt.u32.u64 	%r3611, %rd2993;
	sub.s32 	%r6903, %r3611, %r3607;
	cvt.u64.u32 	%rd2995, %r6902;
	add.s64 	%rd2996, %rd2994, %rd2995;
	setp.lt.u64 	%p282, %rd2996, %rd4;
	selp.s64 	%rd2997, -1, 0, %p282;
	cvt.u32.u64 	%r3612, %rd2996;
	sub.s32 	%r6902, %r3612, %r3606;
	cvt.u64.u32 	%rd2998, %r6901;
	add.s64 	%rd2999, %rd2997, %rd2998;
	setp.lt.u64 	%p283, %rd2999, %rd5;
	selp.s64 	%rd3000, -1, 0, %p283;
	cvt.u32.u64 	%r3613, %rd2999;
	sub.s32 	%r6901, %r3613, %r3605;
	cvt.u64.u32 	%rd3001, %r6900;
	add.s64 	%rd3002, %rd3000, %rd3001;
	setp.lt.u64 	%p284, %rd3002, %rd6;
	selp.s64 	%rd3003, -1, 0, %p284;
	cvt.u32.u64 	%r3614, %rd3002;
	sub.s32 	%r6900, %r3614, %r3610;
	cvt.u64.u32 	%rd3004, %r6899;
	add.s64 	%rd3005, %rd3003, %rd3004;
	setp.lt.u64 	%p285, %rd3005, %rd74;
	selp.s64 	%rd3006, -1, 0, %p285;
	cvt.u32.u64 	%r3615, %rd3005;
	sub.s32 	%r6899, %r3615, %r3609;
	cvt.u64.u32 	%rd3007, %r6898;
	add.s64 	%rd3008, %rd3006, %rd3007;
	setp.lt.u64 	%p286, %rd3008, %rd7;
	selp.s32 	%r3616, -1, 0, %p286;
	cvt.u32.u64 	%r3617, %rd3008;
	sub.s32 	%r6898, %r3617, %r3608;
	add.s32 	%r3618, %r6897, %r3616;
	sub.s32 	%r6897, %r3618, %r3566;
	bra.uni 	$L__BB2_102;
$L__BB2_101:
	setp.lt.u32 	%p265, %r6897, %r3566;
	@%p265 bra 	$L__BB2_102;
	bra.uni 	$L__BB2_88;
$L__BB2_102:
	mul.wide.u32 	%rd3009, %r6853, 100;
	mov.u64 	%rd3010, const_G_table;
	add.s64 	%rd3011, %rd3010, %rd3009;
	ld.global.u32 	%r3619, [%rd3011];
	mul.wide.u32 	%rd3012, %r6870, %r3619;
	cvt.u32.u64 	%r3620, %rd3012;
	shr.u64 	%rd3013, %rd3012, 32;
	mul.wide.u32 	%rd3014, %r6869, %r3619;
	add.s64 	%rd3015, %rd3013, %rd3014;
	shr.u64 	%rd3016, %rd3015, 32;
	mul.wide.u32 	%rd3017, %r6868, %r3619;
	add.s64 	%rd3018, %rd3016, %rd3017;
	shr.u64 	%rd3019, %rd3018, 32;
	mul.wide.u32 	%rd3020, %r6867, %r3619;
	add.s64 	%rd3021, %rd3019, %rd3020;
	shr.u64 	%rd3022, %rd3021, 32;
	mul.wide.u32 	%rd3023, %r6866, %r3619;
	add.s64 	%rd3024, %rd3022, %rd3023;
	shr.u64 	%rd3025, %rd3024, 32;
	mul.wide.u32 	%rd3026, %r6865, %r3619;
	add.s64 	%rd3027, %rd3025, %rd3026;
	shr.u64 	%rd3028, %rd3027, 32;
	mul.wide.u32 	%rd3029, %r6864, %r3619;
	add.s64 	%rd3030, %rd3028, %rd3029;
	shr.u64 	%rd3031, %rd3030, 32;
	mul.wide.u32 	%rd3032, %r6863, %r3619;
	add.s64 	%rd3033, %rd3031, %rd3032;
	shr.u64 	%rd3034, %rd3033, 32;
	ld.global.u32 	%r3621, [%rd3011+4];
	and.b64  	%rd3035, %rd3015, 4294967295;
	mul.wide.u32 	%rd3036, %r6870, %r3621;
	add.s64 	%rd3037, %rd3036, %rd3035;
	shr.u64 	%rd3038, %rd3037, 32;
	and.b64  	%rd3039, %rd3018, 4294967295;
	mul.wide.u32 	%rd3040, %r6869, %r3621;
	add.s64 	%rd3041, %rd3038, %rd3039;
	add.s64 	%rd3042, %rd3041, %rd3040;
	shr.u64 	%rd3043, %rd3042, 32;
	and.b64  	%rd3044, %rd3021, 4294967295;
	mul.wide.u32 	%rd3045, %r6868, %r3621;
	add.s64 	%rd3046, %rd3043, %rd3044;
	add.s64 	%rd3047, %rd3046, %rd3045;
	shr.u64 	%rd3048, %rd3047, 32;
	and.b64  	%rd3049, %rd3024, 4294967295;
	mul.wide.u32 	%rd3050, %r6867, %r3621;
	add.s64 	%rd3051, %rd3048, %rd3049;
	add.s64 	%rd3052, %rd3051, %rd3050;
	shr.u64 	%rd3053, %rd3052, 32;
	and.b64  	%rd3054, %rd3027, 4294967295;
	mul.wide.u32 	%rd3055, %r6866, %r3621;
	add.s64 	%rd3056, %rd3053, %rd3054;
	add.s64 	%rd3057, %rd3056, %rd3055;
	shr.u64 	%rd3058, %rd3057, 32;
	and.b64  	%rd3059, %rd3030, 4294967295;
	mul.wide.u32 	%rd3060, %r6865, %r3621;
	add.s64 	%rd3061, %rd3058, %rd3059;
	add.s64 	%rd3062, %rd3061, %rd3060;
	shr.u64 	%rd3063, %rd3062, 32;
	and.b64  	%rd3064, %rd3033, 4294967295;
	mul.wide.u32 	%rd3065, %r6864, %r3621;
	add.s64 	%rd3066, %rd3063, %rd3064;
	add.s64 	%rd3067, %rd3066, %rd3065;
	shr.u64 	%rd3068, %rd3067, 32;
	mul.wide.u32 	%rd3069, %r6863, %r3621;
	add.s64 	%rd3070, %rd3068, %rd3034;
	add.s64 	%rd3071, %rd3070, %rd3069;
	shr.u64 	%rd3072, %rd3071, 32;
	ld.global.u32 	%r3622, [%rd3011+8];
	and.b64  	%rd3073, %rd3042, 4294967295;
	mul.wide.u32 	%rd3074, %r6870, %r3622;
	add.s64 	%rd3075, %rd3074, %rd3073;
	shr.u64 	%rd3076, %rd3075, 32;
	and.b64  	%rd3077, %rd3047, 4294967295;
	mul.wide.u32 	%rd3078, %r6869, %r3622;
	add.s64 	%rd3079, %rd3076, %rd3077;
	add.s64 	%rd3080, %rd3079, %rd3078;
	shr.u64 	%rd3081, %rd3080, 32;
	and.b64  	%rd3082, %rd3052, 4294967295;
	mul.wide.u32 	%rd3083, %r6868, %r3622;
	add.s64 	%rd3084, %rd3081, %rd3082;
	add.s64 	%rd3085, %rd3084, %rd3083;
	shr.u64 	%rd3086, %rd3085, 32;
	and.b64  	%rd3087, %rd3057, 4294967295;
	mul.wide.u32 	%rd3088, %r6867, %r3622;
	add.s64 	%rd3089, %rd3086, %rd3087;
	add.s64 	%rd3090, %rd3089, %rd3088;
	shr.u64 	%rd3091, %rd3090, 32;
	and.b64  	%rd3092, %rd3062, 4294967295;
	mul.wide.u32 	%rd3093, %r6866, %r3622;
	add.s64 	%rd3094, %rd3091, %rd3092;
	add.s64 	%rd3095, %rd3094, %rd3093;
	shr.u64 	%rd3096, %rd3095, 32;
	and.b64  	%rd3097, %rd3067, 4294967295;
	mul.wide.u32 	%rd3098, %r6865, %r3622;
	add.s64 	%rd3099, %rd3096, %rd3097;
	add.s64 	%rd3100, %rd3099, %rd3098;
	shr.u64 	%rd3101, %rd3100, 32;
	and.b64  	%rd3102, %rd3071, 4294967295;
	mul.wide.u32 	%rd3103, %r6864, %r3622;
	add.s64 	%rd3104, %rd3101, %rd3102;
	add.s64 	%rd3105, %rd3104, %rd3103;
	shr.u64 	%rd3106, %rd3105, 32;
	mul.wide.u32 	%rd3107, %r6863, %r3622;
	add.s64 	%rd3108, %rd3106, %rd3072;
	add.s64 	%rd3109, %rd3108, %rd3107;
	shr.u64 	%rd3110, %rd3109, 32;
	ld.global.u32 	%r3623, [%rd3011+12];
	and.b64  	%rd3111, %rd3080, 4294967295;
	mul.wide.u32 	%rd3112, %r6870, %r3623;
	add.s64 	%rd3113, %rd3112, %rd3111;
	shr.u64 	%rd3114, %rd3113, 32;
	and.b64  	%rd3115, %rd3085, 4294967295;
	mul.wide.u32 	%rd3116, %r6869, %r3623;
	add.s64 	%rd3117, %rd3114, %rd3115;
	add.s64 	%rd3118, %rd3117, %rd3116;
	shr.u64 	%rd3119, %rd3118, 32;
	and.b64  	%rd3120, %rd3090, 4294967295;
	mul.wide.u32 	%rd3121, %r6868, %r3623;
	add.s64 	%rd3122, %rd3119, %rd3120;
	add.s64 	%rd3123, %rd3122, %rd3121;
	shr.u64 	%rd3124, %rd3123, 32;
	and.b64  	%rd3125, %rd3095, 4294967295;
	mul.wide.u32 	%rd3126, %r6867, %r3623;
	add.s64 	%rd3127, %rd3124, %rd3125;
	add.s64 	%rd3128, %rd3127, %rd3126;
	shr.u64 	%rd3129, %rd3128, 32;
	and.b64  	%rd3130, %rd3100, 4294967295;
	mul.wide.u32 	%rd3131, %r6866, %r3623;
	add.s64 	%rd3132, %rd3129, %rd3130;
	add.s64 	%rd3133, %rd3132, %rd3131;
	shr.u64 	%rd3134, %rd3133, 32;
	and.b64  	%rd3135, %rd3105, 4294967295;
	mul.wide.u32 	%rd3136, %r6865, %r3623;
	add.s64 	%rd3137, %rd3134, %rd3135;
	add.s64 	%rd3138, %rd3137, %rd3136;
	shr.u64 	%rd3139, %rd3138, 32;
	and.b64  	%rd3140, %rd3109, 4294967295;
	mul.wide.u32 	%rd3141, %r6864, %r3623;
	add.s64 	%rd3142, %rd3139, %rd3140;
	add.s64 	%rd3143, %rd3142, %rd3141;
	shr.u64 	%rd3144, %rd3143, 32;
	mul.wide.u32 	%rd3145, %r6863, %r3623;
	add.s64 	%rd3146, %rd3144, %rd3110;
	add.s64 	%rd3147, %rd3146, %rd3145;
	shr.u64 	%rd3148, %rd3147, 32;
	ld.global.u32 	%r3624, [%rd3011+16];
	and.b64  	%rd3149, %rd3118, 4294967295;
	mul.wide.u32 	%rd3150, %r6870, %r3624;
	add.s64 	%rd3151, %rd3150, %rd3149;
	shr.u64 	%rd3152, %rd3151, 32;
	and.b64  	%rd3153, %rd3123, 4294967295;
	mul.wide.u32 	%rd3154, %r6869, %r3624;
	add.s64 	%rd3155, %rd3152, %rd3153;
	add.s64 	%rd3156, %rd3155, %rd3154;
	shr.u64 	%rd3157, %rd3156, 32;
	and.b64  	%rd3158, %rd3128, 4294967295;
	mul.wide.u32 	%rd3159, %r6868, %r3624;
	add.s64 	%rd3160, %rd3157, %rd3158;
	add.s64 	%rd3161, %rd3160, %rd3159;
	shr.u64 	%rd3162, %rd3161, 32;
	and.b64  	%rd3163, %rd3133, 4294967295;
	mul.wide.u32 	%rd3164, %r6867, %r3624;
	add.s64 	%rd3165, %rd3162, %rd3163;
	add.s64 	%rd3166, %rd3165, %rd3164;
	shr.u64 	%rd3167, %rd3166, 32;
	and.b64  	%rd3168, %rd3138, 4294967295;
	mul.wide.u32 	%rd3169, %r6866, %r3624;
	add.s64 	%rd3170, %rd3167, %rd3168;
	add.s64 	%rd3171, %rd3170, %rd3169;
	shr.u64 	%rd3172, %rd3171, 32;
	and.b64  	%rd3173, %rd3143, 4294967295;
	mul.wide.u32 	%rd3174, %r6865, %r3624;
	add.s64 	%rd3175, %rd3172, %rd3173;
	add.s64 	%rd3176, %rd3175, %rd3174;
	shr.u64 	%rd3177, %rd3176, 32;
	and.b64  	%rd3178, %rd3147, 4294967295;
	mul.wide.u32 	%rd3179, %r6864, %r3624;
	add.s64 	%rd3180, %rd3177, %rd3178;
	add.s64 	%rd3181, %rd3180, %rd3179;
	shr.u64 	%rd3182, %rd3181, 32;
	mul.wide.u32 	%rd3183, %r6863, %r3624;
	add.s64 	%rd3184, %rd3182, %rd3148;
	add.s64 	%rd3185, %rd3184, %rd3183;
	shr.u64 	%rd3186, %rd3185, 32;
	ld.global.u32 	%r3625, [%rd3011+20];
	and.b64  	%rd3187, %rd3156, 4294967295;
	mul.wide.u32 	%rd3188, %r6870, %r3625;
	add.s64 	%rd3189, %rd3188, %rd3187;
	shr.u64 	%rd3190, %rd3189, 32;
	and.b64  	%rd3191, %rd3161, 4294967295;
	mul.wide.u32 	%rd3192, %r6869, %r3625;
	add.s64 	%rd3193, %rd3190, %rd3191;
	add.s64 	%rd3194, %rd3193, %rd3192;
	shr.u64 	%rd3195, %rd3194, 32;
	and.b64  	%rd3196, %rd3166, 4294967295;
	mul.wide.u32 	%rd3197, %r6868, %r3625;
	add.s64 	%rd3198, %rd3195, %rd3196;
	add.s64 	%rd3199, %rd3198, %rd3197;
	shr.u64 	%rd3200, %rd3199, 32;
	and.b64  	%rd3201, %rd3171, 4294967295;
	mul.wide.u32 	%rd3202, %r6867, %r3625;
	add.s64 	%rd3203, %rd3200, %rd3201;
	add.s64 	%rd3204, %rd3203, %rd3202;
	shr.u64 	%rd3205, %rd3204, 32;
	and.b64  	%rd3206, %rd3176, 4294967295;
	mul.wide.u32 	%rd3207, %r6866, %r3625;
	add.s64 	%rd3208, %rd3205, %rd3206;
	add.s64 	%rd3209, %rd3208, %rd3207;
	shr.u64 	%rd3210, %rd3209, 32;
	and.b64  	%rd3211, %rd3181, 4294967295;
	mul.wide.u32 	%rd3212, %r6865, %r3625;
	add.s64 	%rd3213, %rd3210, %rd3211;
	add.s64 	%rd3214, %rd3213, %rd3212;
	shr.u64 	%rd3215, %rd3214, 32;
	and.b64  	%rd3216, %rd3185, 4294967295;
	mul.wide.u32 	%rd3217, %r6864, %r3625;
	add.s64 	%rd3218, %rd3215, %rd3216;
	add.s64 	%rd3219, %rd3218, %rd3217;
	shr.u64 	%rd3220, %rd3219, 32;
	mul.wide.u32 	%rd3221, %r6863, %r3625;
	add.s64 	%rd3222, %rd3220, %rd3186;
	add.s64 	%rd3223, %rd3222, %rd3221;
	shr.u64 	%rd3224, %rd3223, 32;
	ld.global.u32 	%r3626, [%rd3011+24];
	and.b64  	%rd3225, %rd3194, 4294967295;
	mul.wide.u32 	%rd3226, %r6870, %r3626;
	add.s64 	%rd3227, %rd3226, %rd3225;
	shr.u64 	%rd3228, %rd3227, 32;
	and.b64  	%rd3229, %rd3199, 4294967295;
	mul.wide.u32 	%rd3230, %r6869, %r3626;
	add.s64 	%rd3231, %rd3228, %rd3229;
	add.s64 	%rd3232, %rd3231, %rd3230;
	shr.u64 	%rd3233, %rd3232, 32;
	and.b64  	%rd3234, %rd3204, 4294967295;
	mul.wide.u32 	%rd3235, %r6868, %r3626;
	add.s64 	%rd3236, %rd3233, %rd3234;
	add.s64 	%rd3237, %rd3236, %rd3235;
	shr.u64 	%rd3238, %rd3237, 32;
	and.b64  	%rd3239, %rd3209, 4294967295;
	mul.wide.u32 	%rd3240, %r6867, %r3626;
	add.s64 	%rd3241, %rd3238, %rd3239;
	add.s64 	%rd3242, %rd3241, %rd3240;
	shr.u64 	%rd3243, %rd3242, 32;
	and.b64  	%rd3244, %rd3214, 4294967295;
	mul.wide.u32 	%rd3245, %r6866, %r3626;
	add.s64 	%rd3246, %rd3243, %rd3244;
	add.s64 	%rd3247, %rd3246, %rd3245;
	shr.u64 	%rd3248, %rd3247, 32;
	and.b64  	%rd3249, %rd3219, 4294967295;
	mul.wide.u32 	%rd3250, %r6865, %r3626;
	add.s64 	%rd3251, %rd3248, %rd3249;
	add.s64 	%rd3252, %rd3251, %rd3250;
	shr.u64 	%rd3253, %rd3252, 32;
	and.b64  	%rd3254, %rd3223, 4294967295;
	mul.wide.u32 	%rd3255, %r6864, %r3626;
	add.s64 	%rd3256, %rd3253, %rd3254;
	add.s64 	%rd3257, %rd3256, %rd3255;
	shr.u64 	%rd3258, %rd3257, 32;
	mul.wide.u32 	%rd3259, %r6863, %r3626;
	add.s64 	%rd3260, %rd3258, %rd3224;
	add.s64 	%rd3261, %rd3260, %rd3259;
	shr.u64 	%rd3262, %rd3261, 32;
	ld.global.u32 	%r3627, [%rd3011+28];
	and.b64  	%rd3263, %rd3232, 4294967295;
	mul.wide.u32 	%rd3264, %r6870, %r3627;
	add.s64 	%rd3265, %rd3264, %rd3263;
	shr.u64 	%rd3266, %rd3265, 32;
	and.b64  	%rd3267, %rd3237, 4294967295;
	mul.wide.u32 	%rd3268, %r6869, %r3627;
	add.s64 	%rd3269, %rd3266, %rd3267;
	add.s64 	%rd3270, %rd3269, %rd3268;
	shr.u64 	%rd3271, %rd3270, 32;
	and.b64  	%rd3272, %rd3242, 4294967295;
	mul.wide.u32 	%rd3273, %r6868, %r3627;
	add.s64 	%rd3274, %rd3271, %rd3272;
	add.s64 	%rd3275, %rd3274, %rd3273;
	shr.u64 	%rd3276, %rd3275, 32;
	and.b64  	%rd3277, %rd3247, 4294967295;
	mul.wide.u32 	%rd3278, %r6867, %r3627;
	add.s64 	%rd3279, %rd3276, %rd3277;
	add.s64 	%rd3280, %rd3279, %rd3278;
	shr.u64 	%rd3281, %rd3280, 32;
	and.b64  	%rd3282, %rd3252, 4294967295;
	mul.wide.u32 	%rd3283, %r6866, %r3627;
	add.s64 	%rd3284, %rd3281, %rd3282;
	add.s64 	%rd3285, %rd3284, %rd3283;
	shr.u64 	%rd3286, %rd3285, 32;
	and.b64  	%rd3287, %rd3257, 4294967295;
	mul.wide.u32 	%rd3288, %r6865, %r3627;
	add.s64 	%rd3289, %rd3286, %rd3287;
	add.s64 	%rd3290, %rd3289, %rd3288;
	shr.u64 	%rd3291, %rd3290, 32;
	and.b64  	%rd3292, %rd3261, 4294967295;
	mul.wide.u32 	%rd3293, %r6864, %r3627;
	add.s64 	%rd3294, %rd3291, %rd3292;
	add.s64 	%rd3295, %rd3294, %rd3293;
	shr.u64 	%rd3296, %rd3295, 32;
	mul.wide.u32 	%rd3297, %r6863, %r3627;
	add.s64 	%rd3298, %rd3296, %rd3262;
	add.s64 	%rd3299, %rd3298, %rd3297;
	shr.u64 	%rd3300, %rd3299, 32;
	{ .reg .b32 tmp; mov.b64 {tmp, %r3628}, %rd3299; }
	and.b64  	%rd3301, %rd3270, 4294967295;
	mul.lo.s64 	%rd3302, %rd3301, 977;
	cvt.u32.u64 	%r3629, %rd3302;
	shr.u64 	%rd3303, %rd3302, 32;
	and.b64  	%rd3304, %rd3275, 4294967295;
	mad.lo.s64 	%rd3305, %rd3304, 977, %rd3303;
	shr.u64 	%rd3306, %rd3305, 32;
	and.b64  	%rd3307, %rd3280, 4294967295;
	mad.lo.s64 	%rd3308, %rd3307, 977, %rd3306;
	shr.u64 	%rd3309, %rd3308, 32;
	and.b64  	%rd3310, %rd3285, 4294967295;
	mad.lo.s64 	%rd3311, %rd3310, 977, %rd3309;
	shr.u64 	%rd3312, %rd3311, 32;
	and.b64  	%rd3313, %rd3290, 4294967295;
	mad.lo.s64 	%rd3314, %rd3313, 977, %rd3312;
	shr.u64 	%rd3315, %rd3314, 32;
	and.b64  	%rd3316, %rd3295, 4294967295;
	mad.lo.s64 	%rd3317, %rd3316, 977, %rd3315;
	shr.u64 	%rd3318, %rd3317, 32;
	and.b64  	%rd3319, %rd3299, 4294967295;
	mad.lo.s64 	%rd3320, %rd3319, 977, %rd3318;
	shr.u64 	%rd3321, %rd3320, 32;
	mad.lo.s64 	%rd3322, %rd3300, 977, %rd3321;
	{ .reg .b32 tmp; mov.b64 {tmp, %r3630}, %rd3322; }
	add.s32 	%r6921, %r3620, %r3629;
	setp.lt.u32 	%p288, %r6921, %r3620;
	selp.u64 	%rd3323, 1, 0, %p288;
	and.b64  	%rd3324, %rd3037, 4294967295;
	and.b64  	%rd3325, %rd3305, 4294967295;
	add.s64 	%rd3326, %rd3324, %rd3323;
	add.s64 	%rd3327, %rd3326, %rd3325;
	shr.u64 	%rd3328, %rd3327, 32;
	and.b64  	%rd3329, %rd3075, 4294967295;
	and.b64  	%rd3330, %rd3308, 4294967295;
	add.s64 	%rd3331, %rd3328, %rd3329;
	add.s64 	%rd3332, %rd3331, %rd3330;
	shr.u64 	%rd3333, %rd3332, 32;
	and.b64  	%rd3334, %rd3113, 4294967295;
	and.b64  	%rd3335, %rd3311, 4294967295;
	add.s64 	%rd3336, %rd3333, %rd3334;
	add.s64 	%rd3337, %rd3336, %rd3335;
	shr.u64 	%rd3338, %rd3337, 32;
	and.b64  	%rd3339, %rd3151, 4294967295;
	and.b64  	%rd3340, %rd3314, 4294967295;
	add.s64 	%rd3341, %rd3338, %rd3339;
	add.s64 	%rd3342, %rd3341, %rd3340;
	shr.u64 	%rd3343, %rd3342, 32;
	and.b64  	%rd3344, %rd3189, 4294967295;
	and.b64  	%rd3345, %rd3317, 4294967295;
	add.s64 	%rd3346, %rd3343, %rd3344;
	add.s64 	%rd3347, %rd3346, %rd3345;
	shr.u64 	%rd3348, %rd3347, 32;
	and.b64  	%rd3349, %rd3227, 4294967295;
	and.b64  	%rd3350, %rd3320, 4294967295;
	add.s64 	%rd3351, %rd3348, %rd3349;
	add.s64 	%rd3352, %rd3351, %rd3350;
	shr.u64 	%rd3353, %rd3352, 32;
	and.b64  	%rd3354, %rd3265, 4294967295;
	and.b64  	%rd3355, %rd3322, 4294967295;
	add.s64 	%rd3356, %rd3353, %rd3354;
	add.s64 	%rd3357, %rd3356, %rd3355;
	{ .reg .b32 tmp; mov.b64 {tmp, %r3631}, %rd3357; }
	add.s32 	%r3632, %r3631, %r3630;
	and.b64  	%rd3358, %rd3327, 4294967295;
	add.s64 	%rd26118, %rd3358, %rd3301;
	shr.u64 	%rd3359, %rd26118, 32;
	and.b64  	%rd3360, %rd3332, 4294967295;
	add.s64 	%rd3361, %rd3359, %rd3360;
	add.s64 	%rd26117, %rd3361, %rd3304;
	shr.u64 	%rd3362, %rd26117, 32;
	and.b64  	%rd3363, %rd3337, 4294967295;
	add.s64 	%rd3364, %rd3362, %rd3363;
	add.s64 	%rd26116, %rd3364, %rd3307;
	shr.u64 	%rd3365, %rd26116, 32;
	and.b64  	%rd3366, %rd3342, 4294967295;
	add.s64 	%rd3367, %rd3365, %rd3366;
	add.s64 	%rd26115, %rd3367, %rd3310;
	shr.u64 	%rd3368, %rd26115, 32;
	and.b64  	%rd3369, %rd3347, 4294967295;
	add.s64 	%rd3370, %rd3368, %rd3369;
	add.s64 	%rd26114, %rd3370, %rd3313;
	shr.u64 	%rd3371, %rd26114, 32;
	and.b64  	%rd3372, %rd3352, 4294967295;
	add.s64 	%rd3373, %rd3371, %rd3372;
	add.s64 	%rd26113, %rd3373, %rd3316;
	shr.u64 	%rd3374, %rd26113, 32;
	and.b64  	%rd3375, %rd3357, 4294967295;
	add.s64 	%rd3376, %rd3374, %rd3375;
	add.s64 	%rd26112, %rd3376, %rd3319;
	{ .reg .b32 tmp; mov.b64 {tmp, %r3633}, %rd26112; }
	add.s32 	%r3634, %r3632, %r3633;
	add.s32 	%r195, %r3634, %r3628;
	setp.eq.s32 	%p289, %r195, 0;
	mov.pred 	%p4061, 0;
	@%p289 bra 	$L__BB2_104;
	cvt.u64.u32 	%rd3377, %r195;
	mul.wide.u32 	%rd3378, %r195, 977;
	cvt.u32.u64 	%r3635, %rd3378;
	shr.u64 	%rd3379, %rd3378, 32;
	add.s64 	%rd3380, %rd3379, %rd3377;
	shr.u64 	%rd3381, %rd3380, 32;
	add.s32 	%r196, %r6921, %r3635;
	setp.lt.u32 	%p290, %r196, %r6921;
	selp.u64 	%rd3382, 1, 0, %p290;
	and.b64  	%rd3383, %rd26118, 4294967295;
	and.b64  	%rd3384, %rd3380, 4294967295;
	add.s64 	%rd3385, %rd3383, %rd3382;
	add.s64 	%rd26118, %rd3385, %rd3384;
	shr.u64 	%rd3386, %rd26118, 32;
	and.b64  	%rd3387, %rd26117, 4294967295;
	add.s64 	%rd3388, %rd3386, %rd3387;
	add.s64 	%rd26117, %rd3388, %rd3381;
	shr.u64 	%rd3389, %rd26117, 32;
	and.b64  	%rd3390, %rd26116, 4294967295;
	add.s64 	%rd26116, %rd3389, %rd3390;
	shr.u64 	%rd3391, %rd26116, 32;
	and.b64  	%rd3392, %rd26115, 4294967295;
	add.s64 	%rd26115, %rd3391, %rd3392;
	shr.u64 	%rd3393, %rd26115, 32;
	and.b64  	%rd3394, %rd26114, 4294967295;
	add.s64 	%rd26114, %rd3393, %rd3394;
	shr.u64 	%rd3395, %rd26114, 32;
	and.b64  	%rd3396, %rd26113, 4294967295;
	add.s64 	%rd26113, %rd3395, %rd3396;
	shr.u64 	%rd3397, %rd26113, 32;
	and.b64  	%rd3398, %rd26112, 4294967295;
	add.s64 	%rd26112, %rd3397, %rd3398;
	setp.gt.u64 	%p4061, %rd26112, 4294967295;
	mov.u32 	%r6921, %r196;
$L__BB2_104:
	ld.const.u32 	%rd96, [const_p+20];
	ld.const.u32 	%r198, [const_p];
	cvt.u32.u64 	%r6920, %rd26118;
	cvt.u32.u64 	%r6919, %rd26117;
	cvt.u32.u64 	%r6918, %rd26116;
	cvt.u32.u64 	%r6917, %rd26115;
	cvt.u32.u64 	%r6916, %rd26114;
	cvt.u32.u64 	%r6915, %rd26113;
	cvt.u32.u64 	%r6914, %rd26112;
	ld.const.u32 	%r3636, [const_p+28];
	setp.lt.u32 	%p291, %r3636, %r6914;
	or.pred  	%p292, %p4061, %p291;
	@%p292 bra 	$L__BB2_118;
	setp.gt.u32 	%p293, %r3636, %r6914;
	@%p293 bra 	$L__BB2_119;
	cvt.u32.u64 	%r3637, %rd7;
	setp.lt.u32 	%p294, %r3637, %r6915;
	@%p294 bra 	$L__BB2_118;
	cvt.u32.u64 	%r3638, %rd7;
	setp.gt.u32 	%p295, %r3638, %r6915;
	@%p295 bra 	$L__BB2_119;
	cvt.u32.u64 	%r3639, %rd96;
	setp.lt.u32 	%p296, %r3639, %r6916;
	@%p296 bra 	$L__BB2_118;
	cvt.u32.u64 	%r3640, %rd96;
	setp.gt.u32 	%p297, %r3640, %r6916;
	@%p297 bra 	$L__BB2_119;
	cvt.u32.u64 	%r3641, %rd6;
	setp.lt.u32 	%p298, %r3641, %r6917;
	@%p298 bra 	$L__BB2_118;
	cvt.u32.u64 	%r3642, %rd6;
	setp.gt.u32 	%p299, %r3642, %r6917;
	@%p299 bra 	$L__BB2_119;
	cvt.u32.u64 	%r3643, %rd5;
	setp.lt.u32 	%p300, %r3643, %r6918;
	@%p300 bra 	$L__BB2_118;
	cvt.u32.u64 	%r3644, %rd5;
	setp.gt.u32 	%p301, %r3644, %r6918;
	@%p301 bra 	$L__BB2_119;
	cvt.u32.u64 	%r3645, %rd4;
	setp.lt.u32 	%p302, %r3645, %r6919;
	@%p302 bra 	$L__BB2_118;
	cvt.u32.u64 	%r3646, %rd4;
	setp.gt.u32 	%p303, %r3646, %r6919;
	@%p303 bra 	$L__BB2_119;
	cvt.u32.u64 	%r3647, %rd3;
	setp.lt.u32 	%p304, %r3647, %r6920;
	@%p304 bra 	$L__BB2_118;
	cvt.u32.u64 	%r3648, %rd3;
	setp.gt.u32 	%p305, %r3648, %r6920;
	setp.lt.u32 	%p306, %r6921, %r198;
	or.pred  	%p307, %p305, %p306;
	@%p307 bra 	$L__BB2_119;
$L__BB2_118:
	cvt.u32.u64 	%r3649, %rd5;
	cvt.u32.u64 	%r3650, %rd4;
	cvt.u32.u64 	%r3651, %rd3;
	cvt.u32.u64 	%r3652, %rd7;
	cvt.u32.u64 	%r3653, %rd96;
	cvt.u32.u64 	%r3654, %rd6;
	setp.lt.u32 	%p308, %r6921, %r198;
	selp.s64 	%rd3400, -1, 0, %p308;
	sub.s32 	%r6921, %r6921, %r198;
	and.b64  	%rd3401, %rd26118, 4294967295;
	add.s64 	%rd3402, %rd3401, %rd3400;
	setp.lt.u64 	%p309, %rd3402, %rd3;
	selp.s64 	%rd3403, -1, 0, %p309;
	cvt.u32.u64 	%r3655, %rd3402;
	sub.s32 	%r6920, %r3655, %r3651;
	and.b64  	%rd3404, %rd26117, 4294967295;
	add.s64 	%rd3405, %rd3404, %rd3403;
	setp.lt.u64 	%p310, %rd3405, %rd4;
	selp.s64 	%rd3406, -1, 0, %p310;
	cvt.u32.u64 	%r3656, %rd3405;
	sub.s32 	%r6919, %r3656, %r3650;
	and.b64  	%rd3407, %rd26116, 4294967295;
	add.s64 	%rd3408, %rd3407, %rd3406;
	setp.lt.u64 	%p311, %rd3408, %rd5;
	selp.s64 	%rd3409, -1, 0, %p311;
	cvt.u32.u64 	%r3657, %rd3408;
	sub.s32 	%r6918, %r3657, %r3649;
	and.b64  	%rd3410, %rd26115, 4294967295;
	add.s64 	%rd3411, %rd3410, %rd3409;
	setp.lt.u64 	%p312, %rd3411, %rd6;
	selp.s64 	%rd3412, -1, 0, %p312;
	cvt.u32.u64 	%r3658, %rd3411;
	sub.s32 	%r6917, %r3658, %r3654;
	and.b64  	%rd3413, %rd26114, 4294967295;
	add.s64 	%rd3414, %rd3413, %rd3412;
	setp.lt.u64 	%p313, %rd3414, %rd96;
	selp.s64 	%rd3415, -1, 0, %p313;
	cvt.u32.u64 	%r3659, %rd3414;
	sub.s32 	%r6916, %r3659, %r3653;
	and.b64  	%rd3416, %rd26113, 4294967295;
	add.s64 	%rd3417, %rd3416, %rd3415;
	setp.lt.u64 	%p314, %rd3417, %rd7;
	selp.s32 	%r3660, -1, 0, %p314;
	cvt.u32.u64 	%r3661, %rd3417;
	sub.s32 	%r6915, %r3661, %r3652;
	add.s32 	%r3662, %r6914, %r3660;
	sub.s32 	%r6914, %r3662, %r3636;
$L__BB2_119:
	setp.gt.u32 	%p315, %r6914, %r3636;
	@%p315 bra 	$L__BB2_132;
	bra.uni 	$L__BB2_133;
$L__BB2_120:
	cvt.u32.u64 	%r3663, %rd7;
	setp.gt.u32 	%p317, %r6915, %r3663;
	@%p317 bra 	$L__BB2_132;
	cvt.u32.u64 	%r3664, %rd7;
	setp.lt.u32 	%p318, %r6915, %r3664;
	@%p318 bra 	$L__BB2_134;
	cvt.u32.u64 	%r3665, %rd96;
	setp.gt.u32 	%p319, %r6916, %r3665;
	@%p319 bra 	$L__BB2_132;
	cvt.u32.u64 	%r3666, %rd96;
	setp.lt.u32 	%p320, %r6916, %r3666;
	@%p320 bra 	$L__BB2_134;
	cvt.u32.u64 	%r3667, %rd6;
	setp.gt.u32 	%p321, %r6917, %r3667;
	@%p321 bra 	$L__BB2_132;
	cvt.u32.u64 	%r3668, %rd6;
	setp.lt.u32 	%p322, %r6917, %r3668;
	@%p322 bra 	$L__BB2_134;
	cvt.u32.u64 	%r3669, %rd5;
	setp.gt.u32 	%p323, %r6918, %r3669;
	@%p323 bra 	$L__BB2_132;
	cvt.u32.u64 	%r3670, %rd5;
	setp.lt.u32 	%p324, %r6918, %r3670;
	@%p324 bra 	$L__BB2_134;
	cvt.u32.u64 	%r3671, %rd4;
	setp.gt.u32 	%p325, %r6919, %r3671;
	@%p325 bra 	$L__BB2_132;
	cvt.u32.u64 	%r3672, %rd4;
	setp.lt.u32 	%p326, %r6919, %r3672;
	@%p326 bra 	$L__BB2_134;
	cvt.u32.u64 	%r3673, %rd3;
	setp.gt.u32 	%p327, %r6920, %r3673;
	@%p327 bra 	$L__BB2_132;
	cvt.u32.u64 	%r3674, %rd3;
	setp.lt.u32 	%p328, %r6920, %r3674;
	setp.lt.u32 	%p329, %r6921, %r198;
	or.pred  	%p330, %p328, %p329;
	@%p330 bra 	$L__BB2_134;
$L__BB2_132:
	cvt.u32.u64 	%r3675, %rd5;
	cvt.u32.u64 	%r3676, %rd4;
	cvt.u32.u64 	%r3677, %rd3;
	cvt.u32.u64 	%r3678, %rd7;
	cvt.u32.u64 	%r3679, %rd96;
	cvt.u32.u64 	%r3680, %rd6;
	setp.lt.u32 	%p331, %r6921, %r198;
	selp.s64 	%rd3418, -1, 0, %p331;
	sub.s32 	%r6921, %r6921, %r198;
	cvt.u64.u32 	%rd3419, %r6920;
	add.s64 	%rd3420, %rd3418, %rd3419;
	setp.lt.u64 	%p332, %rd3420, %rd3;
	selp.s64 	%rd3421, -1, 0, %p332;
	cvt.u32.u64 	%r3681, %rd3420;
	sub.s32 	%r6920, %r3681, %r3677;
	cvt.u64.u32 	%rd3422, %r6919;
	add.s64 	%rd3423, %rd3421, %rd3422;
	setp.lt.u64 	%p333, %rd3423, %rd4;
	selp.s64 	%rd3424, -1, 0, %p333;
	cvt.u32.u64 	%r3682, %rd3423;
	sub.s32 	%r6919, %r3682, %r3676;
	cvt.u64.u32 	%rd3425, %r6918;
	add.s64 	%rd3426, %rd3424, %rd3425;
	setp.lt.u64 	%p334, %rd3426, %rd5;
	selp.s64 	%rd3427, -1, 0, %p334;
	cvt.u32.u64 	%r3683, %rd3426;
	sub.s32 	%r6918, %r3683, %r3675;
	cvt.u64.u32 	%rd3428, %r6917;
	add.s64 	%rd3429, %rd3427, %rd3428;
	setp.lt.u64 	%p335, %rd3429, %rd6;
	selp.s64 	%rd3430, -1, 0, %p335;
	cvt.u32.u64 	%r3684, %rd3429;
	sub.s32 	%r6917, %r3684, %r3680;
	cvt.u64.u32 	%rd3431, %r6916;
	add.s64 	%rd3432, %rd3430, %rd3431;
	setp.lt.u64 	%p336, %rd3432, %rd96;
	selp.s64 	%rd3433, -1, 0, %p336;
	cvt.u32.u64 	%r3685, %rd3432;
	sub.s32 	%r6916, %r3685, %r3679;
	cvt.u64.u32 	%rd3434, %r6915;
	add.s64 	%rd3435, %rd3433, %rd3434;
	setp.lt.u64 	%p337, %rd3435, %rd7;
	selp.s32 	%r3686, -1, 0, %p337;
	cvt.u32.u64 	%r3687, %rd3435;
	sub.s32 	%r6915, %r3687, %r3678;
	add.s32 	%r3688, %r6914, %r3686;
	sub.s32 	%r6914, %r3688, %r3636;
	bra.uni 	$L__BB2_134;
$L__BB2_133:
	setp.lt.u32 	%p316, %r6914, %r3636;
	@%p316 bra 	$L__BB2_134;
	bra.uni 	$L__BB2_120;
$L__BB2_134:
	mul.wide.u32 	%rd3436, %r96, %r6887;
	cvt.u32.u64 	%r3689, %rd3436;
	shr.u64 	%rd3437, %rd3436, 32;
	mul.wide.u32 	%rd3438, %r97, %r6887;
	add.s64 	%rd3439, %rd3437, %rd3438;
	shr.u64 	%rd3440, %rd3439, 32;
	mul.wide.u32 	%rd3441, %r98, %r6887;
	add.s64 	%rd3442, %rd3440, %rd3441;
	shr.u64 	%rd3443, %rd3442, 32;
	mul.wide.u32 	%rd3444, %r99, %r6887;
	add.s64 	%rd3445, %rd3443, %rd3444;
	shr.u64 	%rd3446, %rd3445, 32;
	mul.wide.u32 	%rd3447, %r100, %r6887;
	add.s64 	%rd3448, %rd3446, %rd3447;
	shr.u64 	%rd3449, %rd3448, 32;
	mul.wide.u32 	%rd3450, %r101, %r6887;
	add.s64 	%rd3451, %rd3449, %rd3450;
	shr.u64 	%rd3452, %rd3451, 32;
	mul.wide.u32 	%rd3453, %r102, %r6887;
	add.s64 	%rd3454, %rd3452, %rd3453;
	shr.u64 	%rd3455, %rd3454, 32;
	mul.wide.u32 	%rd3456, %r103, %r6887;
	add.s64 	%rd3457, %rd3455, %rd3456;
	shr.u64 	%rd3458, %rd3457, 32;
	and.b64  	%rd3459, %rd3439, 4294967295;
	mul.wide.u32 	%rd3460, %r96, %r6886;
	add.s64 	%rd3461, %rd3460, %rd3459;
	shr.u64 	%rd3462, %rd3461, 32;
	and.b64  	%rd3463, %rd3442, 4294967295;
	mul.wide.u32 	%rd3464, %r97, %r6886;
	add.s64 	%rd3465, %rd3462, %rd3463;
	add.s64 	%rd3466, %rd3465, %rd3464;
	shr.u64 	%rd3467, %rd3466, 32;
	and.b64  	%rd3468, %rd3445, 4294967295;
	mul.wide.u32 	%rd3469, %r98, %r6886;
	add.s64 	%rd3470, %rd3467, %rd3468;
	add.s64 	%rd3471, %rd3470, %rd3469;
	shr.u64 	%rd3472, %rd3471, 32;
	and.b64  	%rd3473, %rd3448, 4294967295;
	mul.wide.u32 	%rd3474, %r99, %r6886;
	add.s64 	%rd3475, %rd3472, %rd3473;
	add.s64 	%rd3476, %rd3475, %rd3474;
	shr.u64 	%rd3477, %rd3476, 32;
	and.b64  	%rd3478, %rd3451, 4294967295;
	mul.wide.u32 	%rd3479, %r100, %r6886;
	add.s64 	%rd3480, %rd3477, %rd3478;
	add.s64 	%rd3481, %rd3480, %rd3479;
	shr.u64 	%rd3482, %rd3481, 32;
	and.b64  	%rd3483, %rd3454, 4294967295;
	mul.wide.u32 	%rd3484, %r101, %r6886;
	add.s64 	%rd3485, %rd3482, %rd3483;
	add.s64 	%rd3486, %rd3485, %rd3484;
	shr.u64 	%rd3487, %rd3486, 32;
	and.b64  	%rd3488, %rd3457, 4294967295;
	mul.wide.u32 	%rd3489, %r102, %r6886;
	add.s64 	%rd3490, %rd3487, %rd3488;
	add.s64 	%rd3491, %rd3490, %rd3489;
	shr.u64 	%rd3492, %rd3491, 32;
	mul.wide.u32 	%rd3493, %r103, %r6886;
	add.s64 	%rd3494, %rd3492, %rd3458;
	add.s64 	%rd3495, %rd3494, %rd3493;
	shr.u64 	%rd3496, %rd3495, 32;
	and.b64  	%rd3497, %rd3466, 4294967295;
	mul.wide.u32 	%rd3498, %r96, %r6885;
	add.s64 	%rd3499, %rd3498, %rd3497;
	shr.u64 	%rd3500, %rd3499, 32;
	and.b64  	%rd3501, %rd3471, 4294967295;
	mul.wide.u32 	%rd3502, %r97, %r6885;
	add.s64 	%rd3503, %rd3500, %rd3501;
	add.s64 	%rd3504, %rd3503, %rd3502;
	shr.u64 	%rd3505, %rd3504, 32;
	and.b64  	%rd3506, %rd3476, 4294967295;
	mul.wide.u32 	%rd3507, %r98, %r6885;
	add.s64 	%rd3508, %rd3505, %rd3506;
	add.s64 	%rd3509, %rd3508, %rd3507;
	shr.u64 	%rd3510, %rd3509, 32;
	and.b64  	%rd3511, %rd3481, 4294967295;
	mul.wide.u32 	%rd3512, %r99, %r6885;
	add.s64 	%rd3513, %rd3510, %rd3511;
	add.s64 	%rd3514, %rd3513, %rd3512;
	shr.u64 	%rd3515, %rd3514, 32;
	and.b64  	%rd3516, %rd3486, 4294967295;
	mul.wide.u32 	%rd3517, %r100, %r6885;
	add.s64 	%rd3518, %rd3515, %rd3516;
	add.s64 	%rd3519, %rd3518, %rd3517;
	shr.u64 	%rd3520, %rd3519, 32;
	and.b64  	%rd3521, %rd3491, 4294967295;
	mul.wide.u32 	%rd3522, %r101, %r6885;
	add.s64 	%rd3523, %rd3520, %rd3521;
	add.s64 	%rd3524, %rd3523, %rd3522;
	shr.u64 	%rd3525, %rd3524, 32;
	and.b64  	%rd3526, %rd3495, 4294967295;
	mul.wide.u32 	%rd3527, %r102, %r6885;
	add.s64 	%rd3528, %rd3525, %rd3526;
	add.s64 	%rd3529, %rd3528, %rd3527;
	shr.u64 	%rd3530, %rd3529, 32;
	mul.wide.u32 	%rd3531, %r103, %r6885;
	add.s64 	%rd3532, %rd3530, %rd3496;
	add.s64 	%rd3533, %rd3532, %rd3531;
	shr.u64 	%rd3534, %rd3533, 32;
	and.b64  	%rd3535, %rd3504, 4294967295;
	mul.wide.u32 	%rd3536, %r96, %r6884;
	add.s64 	%rd3537, %rd3536, %rd3535;
	shr.u64 	%rd3538, %rd3537, 32;
	and.b64  	%rd3539, %rd3509, 4294967295;
	mul.wide.u32 	%rd3540, %r97, %r6884;
	add.s64 	%rd3541, %rd3538, %rd3539;
	add.s64 	%rd3542, %rd3541, %rd3540;
	shr.u64 	%rd3543, %rd3542, 32;
	and.b64  	%rd3544, %rd3514, 4294967295;
	mul.wide.u32 	%rd3545, %r98, %r6884;
	add.s64 	%rd3546, %rd3543, %rd3544;
	add.s64 	%rd3547, %rd3546, %rd3545;
	shr.u64 	%rd3548, %rd3547, 32;
	and.b64  	%rd3549, %rd3519, 4294967295;
	mul.wide.u32 	%rd3550, %r99, %r6884;
	add.s64 	%rd3551, %rd3548, %rd3549;
	add.s64 	%rd3552, %rd3551, %rd3550;
	shr.u64 	%rd3553, %rd3552, 32;
	and.b64  	%rd3554, %rd3524, 4294967295;
	mul.wide.u32 	%rd3555, %r100, %r6884;
	add.s64 	%rd3556, %rd3553, %rd3554;
	add.s64 	%rd3557, %rd3556, %rd3555;
	shr.u64 	%rd3558, %rd3557, 32;
	and.b64  	%rd3559, %rd3529, 4294967295;
	mul.wide.u32 	%rd3560, %r101, %r6884;
	add.s64 	%rd3561, %rd3558, %rd3559;
	add.s64 	%rd3562, %rd3561, %rd3560;
	shr.u64 	%rd3563, %rd3562, 32;
	and.b64  	%rd3564, %rd3533, 4294967295;
	mul.wide.u32 	%rd3565, %r102, %r6884;
	add.s64 	%rd3566, %rd3563, %rd3564;
	add.s64 	%rd3567, %rd3566, %rd3565;
	shr.u64 	%rd3568, %rd3567, 32;
	mul.wide.u32 	%rd3569, %r103, %r6884;
	add.s64 	%rd3570, %rd3568, %rd3534;
	add.s64 	%rd3571, %rd3570, %rd3569;
	shr.u64 	%rd3572, %rd3571, 32;
	and.b64  	%rd3573, %rd3542, 4294967295;
	mul.wide.u32 	%rd3574, %r96, %r6883;
	add.s64 	%rd3575, %rd3574, %rd3573;
	shr.u64 	%rd3576, %rd3575, 32;
	and.b64  	%rd3577, %rd3547, 4294967295;
	mul.wide.u32 	%rd3578, %r97, %r6883;
	add.s64 	%rd3579, %rd3576, %rd3577;
	add.s64 	%rd3580, %rd3579, %rd3578;
	shr.u64 	%rd3581, %rd3580, 32;
	and.b64  	%rd3582, %rd3552, 4294967295;
	mul.wide.u32 	%rd3583, %r98, %r6883;
	add.s64 	%rd3584, %rd3581, %rd3582;
	add.s64 	%rd3585, %rd3584, %rd3583;
	shr.u64 	%rd3586, %rd3585, 32;
	and.b64  	%rd3587, %rd3557, 4294967295;
	mul.wide.u32 	%rd3588, %r99, %r6883;
	add.s64 	%rd3589, %rd3586, %rd3587;
	add.s64 	%rd3590, %rd3589, %rd3588;
	shr.u64 	%rd3591, %rd3590, 32;
	and.b64  	%rd3592, %rd3562, 4294967295;
	mul.wide.u32 	%rd3593, %r100, %r6883;
	add.s64 	%rd3594, %rd3591, %rd3592;
	add.s64 	%rd3595, %rd3594, %rd3593;
	shr.u64 	%rd3596, %rd3595, 32;
	and.b64  	%rd3597, %rd3567, 4294967295;
	mul.wide.u32 	%rd3598, %r101, %r6883;
	add.s64 	%rd3599, %rd3596, %rd3597;
	add.s64 	%rd3600, %rd3599, %rd3598;
	shr.u64 	%rd3601, %rd3600, 32;
	and.b64  	%rd3602, %rd3571, 4294967295;
	mul.wide.u32 	%rd3603, %r102, %r6883;
	add.s64 	%rd3604, %rd3601, %rd3602;
	add.s64 	%rd3605, %rd3604, %rd3603;
	shr.u64 	%rd3606, %rd3605, 32;
	mul.wide.u32 	%rd3607, %r103, %r6883;
	add.s64 	%rd3608, %rd3606, %rd3572;
	add.s64 	%rd3609, %rd3608, %rd3607;
	shr.u64 	%rd3610, %rd3609, 32;
	and.b64  	%rd3611, %rd3580, 4294967295;
	mul.wide.u32 	%rd3612, %r96, %r6882;
	add.s64 	%rd3613, %rd3612, %rd3611;
	shr.u64 	%rd3614, %rd3613, 32;
	and.b64  	%rd3615, %rd3585, 4294967295;
	mul.wide.u32 	%rd3616, %r97, %r6882;
	add.s64 	%rd3617, %rd3614, %rd3615;
	add.s64 	%rd3618, %rd3617, %rd3616;
	shr.u64 	%rd3619, %rd3618, 32;
	and.b64  	%rd3620, %rd3590, 4294967295;
	mul.wide.u32 	%rd3621, %r98, %r6882;
	add.s64 	%rd3622, %rd3619, %rd3620;
	add.s64 	%rd3623, %rd3622, %rd3621;
	shr.u64 	%rd3624, %rd3623, 32;
	and.b64  	%rd3625, %rd3595, 4294967295;
	mul.wide.u32 	%rd3626, %r99, %r6882;
	add.s64 	%rd3627, %rd3624, %rd3625;
	add.s64 	%rd3628, %rd3627, %rd3626;
	shr.u64 	%rd3629, %rd3628, 32;
	and.b64  	%rd3630, %rd3600, 4294967295;
	mul.wide.u32 	%rd3631, %r100, %r6882;
	add.s64 	%rd3632, %rd3629, %rd3630;
	add.s64 	%rd3633, %rd3632, %rd3631;
	shr.u64 	%rd3634, %rd3633, 32;
	and.b64  	%rd3635, %rd3605, 4294967295;
	mul.wide.u32 	%rd3636, %r101, %r6882;
	add.s64 	%rd3637, %rd3634, %rd3635;
	add.s64 	%rd3638, %rd3637, %rd3636;
	shr.u64 	%rd3639, %rd3638, 32;
	and.b64  	%rd3640, %rd3609, 4294967295;
	mul.wide.u32 	%rd3641, %r102, %r6882;
	add.s64 	%rd3642, %rd3639, %rd3640;
	add.s64 	%rd3643, %rd3642, %rd3641;
	shr.u64 	%rd3644, %rd3643, 32;
	mul.wide.u32 	%rd3645, %r103, %r6882;
	add.s64 	%rd3646, %rd3644, %rd3610;
	add.s64 	%rd3647, %rd3646, %rd3645;
	shr.u64 	%rd3648, %rd3647, 32;
	and.b64  	%rd3649, %rd3618, 4294967295;
	mul.wide.u32 	%rd3650, %r96, %r6881;
	add.s64 	%rd3651, %rd3650, %rd3649;
	shr.u64 	%rd3652, %rd3651, 32;
	and.b64  	%rd3653, %rd3623, 4294967295;
	mul.wide.u32 	%rd3654, %r97, %r6881;
	add.s64 	%rd3655, %rd3652, %rd3653;
	add.s64 	%rd3656, %rd3655, %rd3654;
	shr.u64 	%rd3657, %rd3656, 32;
	and.b64  	%rd3658, %rd3628, 4294967295;
	mul.wide.u32 	%rd3659, %r98, %r6881;
	add.s64 	%rd3660, %rd3657, %rd3658;
	add.s64 	%rd3661, %rd3660, %rd3659;
	shr.u64 	%rd3662, %rd3661, 32;
	and.b64  	%rd3663, %rd3633, 4294967295;
	mul.wide.u32 	%rd3664, %r99, %r6881;
	add.s64 	%rd3665, %rd3662, %rd3663;
	add.s64 	%rd3666, %rd3665, %rd3664;
	shr.u64 	%rd3667, %rd3666, 32;
	and.b64  	%rd3668, %rd3638, 4294967295;
	mul.wide.u32 	%rd3669, %r100, %r6881;
	add.s64 	%rd3670, %rd3667, %rd3668;
	add.s64 	%rd3671, %rd3670, %rd3669;
	shr.u64 	%rd3672, %rd3671, 32;
	and.b64  	%rd3673, %rd3643, 4294967295;
	mul.wide.u32 	%rd3674, %r101, %r6881;
	add.s64 	%rd3675, %rd3672, %rd3673;
	add.s64 	%rd3676, %rd3675, %rd3674;
	shr.u64 	%rd3677, %rd3676, 32;
	and.b64  	%rd3678, %rd3647, 4294967295;
	mul.wide.u32 	%rd3679, %r102, %r6881;
	add.s64 	%rd3680, %rd3677, %rd3678;
	add.s64 	%rd3681, %rd3680, %rd3679;
	shr.u64 	%rd3682, %rd3681, 32;
	mul.wide.u32 	%rd3683, %r103, %r6881;
	add.s64 	%rd3684, %rd3682, %rd3648;
	add.s64 	%rd3685, %rd3684, %rd3683;
	shr.u64 	%rd3686, %rd3685, 32;
	and.b64  	%rd3687, %rd3656, 4294967295;
	mul.wide.u32 	%rd3688, %r96, %r6880;
	add.s64 	%rd3689, %rd3688, %rd3687;
	shr.u64 	%rd3690, %rd3689, 32;
	and.b64  	%rd3691, %rd3661, 4294967295;
	mul.wide.u32 	%rd3692, %r97, %r6880;
	add.s64 	%rd3693, %rd3690, %rd3691;
	add.s64 	%rd3694, %rd3693, %rd3692;
	shr.u64 	%rd3695, %rd3694, 32;
	and.b64  	%rd3696, %rd3666, 4294967295;
	mul.wide.u32 	%rd3697, %r98, %r6880;
	add.s64 	%rd3698, %rd3695, %rd3696;
	add.s64 	%rd3699, %rd3698, %rd3697;
	shr.u64 	%rd3700, %rd3699, 32;
	and.b64  	%rd3701, %rd3671, 4294967295;
	mul.wide.u32 	%rd3702, %r99, %r6880;
	add.s64 	%rd3703, %rd3700, %rd3701;
	add.s64 	%rd3704, %rd3703, %rd3702;
	shr.u64 	%rd3705, %rd3704, 32;
	and.b64  	%rd3706, %rd3676, 4294967295;
	mul.wide.u32 	%rd3707, %r100, %r6880;
	add.s64 	%rd3708, %rd3705, %rd3706;
	add.s64 	%rd3709, %rd3708, %rd3707;
	shr.u64 	%rd3710, %rd3709, 32;
	and.b64  	%rd3711, %rd3681, 4294967295;
	mul.wide.u32 	%rd3712, %r101, %r6880;
	add.s64 	%rd3713, %rd3710, %rd3711;
	add.s64 	%rd3714, %rd3713, %rd3712;
	shr.u64 	%rd3715, %rd3714, 32;
	and.b64  	%rd3716, %rd3685, 4294967295;
	mul.wide.u32 	%rd3717, %r102, %r6880;
	add.s64 	%rd3718, %rd3715, %rd3716;
	add.s64 	%rd3719, %rd3718, %rd3717;
	shr.u64 	%rd3720, %rd3719, 32;
	mul.wide.u32 	%rd3721, %r103, %r6880;
	add.s64 	%rd3722, %rd3720, %rd3686;
	add.s64 	%rd3723, %rd3722, %rd3721;
	shr.u64 	%rd3724, %rd3723, 32;
	{ .reg .b32 tmp; mov.b64 {tmp, %r3690}, %rd3723; }
	and.b64  	%rd3725, %rd3694, 4294967295;
	mul.lo.s64 	%rd3726, %rd3725, 977;
	cvt.u32.u64 	%r3691, %rd3726;
	shr.u64 	%rd3727, %rd3726, 32;
	and.b64  	%rd3728, %rd3699, 4294967295;
	mad.lo.s64 	%rd3729, %rd3728, 977, %rd3727;
	shr.u64 	%rd3730, %rd3729, 32;
	and.b64  	%rd3731, %rd3704, 4294967295;
	mad.lo.s64 	%rd3732, %rd3731, 977, %rd3730;
	shr.u64 	%rd3733, %rd3732, 32;
	and.b64  	%rd3734, %rd3709, 4294967295;
	mad.lo.s64 	%rd3735, %rd3734, 977, %rd3733;
	shr.u64 	%rd3736, %rd3735, 32;
	and.b64  	%rd3737, %rd3714, 4294967295;
	mad.lo.s64 	%rd3738, %rd3737, 977, %rd3736;
	shr.u64 	%rd3739, %rd3738, 32;
	and.b64  	%rd3740, %rd3719, 4294967295;
	mad.lo.s64 	%rd3741, %rd3740, 977, %rd3739;
	shr.u64 	%rd3742, %rd3741, 32;
	and.b64  	%rd3743, %rd3723, 4294967295;
	mad.lo.s64 	%rd3744, %rd3743, 977, %rd3742;
	shr.u64 	%rd3745, %rd3744, 32;
	mad.lo.s64 	%rd3746, %rd3724, 977, %rd3745;
	{ .reg .b32 tmp; mov.b64 {tmp, %r3692}, %rd3746; }
	add.s32 	%r6938, %r3689, %r3691;
	setp.lt.u32 	%p339, %r6938, %r3689;
	selp.u64 	%rd3747, 1, 0, %p339;
	and.b64  	%rd3748, %rd3461, 4294967295;
	and.b64  	%rd3749, %rd3729, 4294967295;
	add.s64 	%rd3750, %rd3748, %rd3747;
	add.s64 	%rd3751, %rd3750, %rd3749;
	shr.u64 	%rd3752, %rd3751, 32;
	and.b64  	%rd3753, %rd3499, 4294967295;
	and.b64  	%rd3754, %rd3732, 4294967295;
	add.s64 	%rd3755, %rd3752, %rd3753;
	add.s64 	%rd3756, %rd3755, %rd3754;
	shr.u64 	%rd3757, %rd3756, 32;
	and.b64  	%rd3758, %rd3537, 4294967295;
	and.b64  	%rd3759, %rd3735, 4294967295;
	add.s64 	%rd3760, %rd3757, %rd3758;
	add.s64 	%rd3761, %rd3760, %rd3759;
	shr.u64 	%rd3762, %rd3761, 32;
	and.b64  	%rd3763, %rd3575, 4294967295;
	and.b64  	%rd3764, %rd3738, 4294967295;
	add.s64 	%rd3765, %rd3762, %rd3763;
	add.s64 	%rd3766, %rd3765, %rd3764;
	shr.u64 	%rd3767, %rd3766, 32;
	and.b64  	%rd3768, %rd3613, 4294967295;
	and.b64  	%rd3769, %rd3741, 4294967295;
	add.s64 	%rd3770, %rd3767, %rd3768;
	add.s64 	%rd3771, %rd3770, %rd3769;
	shr.u64 	%rd3772, %rd3771, 32;
	and.b64  	%rd3773, %rd3651, 4294967295;
	and.b64  	%rd3774, %rd3744, 4294967295;
	add.s64 	%rd3775, %rd3772, %rd3773;
	add.s64 	%rd3776, %rd3775, %rd3774;
	shr.u64 	%rd3777, %rd3776, 32;
	and.b64  	%rd3778, %rd3689, 4294967295;
	and.b64  	%rd3779, %rd3746, 4294967295;
	add.s64 	%rd3780, %rd3777, %rd3778;
	add.s64 	%rd3781, %rd3780, %rd3779;
	{ .reg .b32 tmp; mov.b64 {tmp, %r3693}, %rd3781; }
	add.s32 	%r3694, %r3693, %r3692;
	and.b64  	%rd3782, %rd3751, 4294967295;
	add.s64 	%rd26125, %rd3782, %rd3725;
	shr.u64 	%rd3783, %rd26125, 32;
	and.b64  	%rd3784, %rd3756, 4294967295;
	add.s64 	%rd3785, %rd3783, %rd3784;
	add.s64 	%rd26124, %rd3785, %rd3728;
	shr.u64 	%rd3786, %rd26124, 32;
	and.b64  	%rd3787, %rd3761, 4294967295;
	add.s64 	%rd3788, %rd3786, %rd3787;
	add.s64 	%rd26123, %rd3788, %rd3731;
	shr.u64 	%rd3789, %rd26123, 32;
	and.b64  	%rd3790, %rd3766, 4294967295;
	add.s64 	%rd3791, %rd3789, %rd3790;
	add.s64 	%rd26122, %rd3791, %rd3734;
	shr.u64 	%rd3792, %rd26122, 32;
	and.b64  	%rd3793, %rd3771, 4294967295;
	add.s64 	%rd3794, %rd3792, %rd3793;
	add.s64 	%rd26121, %rd3794, %rd3737;
	shr.u64 	%rd3795, %rd26121, 32;
	and.b64  	%rd3796, %rd3776, 4294967295;
	add.s64 	%rd3797, %rd3795, %rd3796;
	add.s64 	%rd26120, %rd3797, %rd3740;
	shr.u64 	%rd3798, %rd26120, 32;
	and.b64  	%rd3799, %rd3781, 4294967295;
	add.s64 	%rd3800, %rd3798, %rd3799;
	add.s64 	%rd26119, %rd3800, %rd3743;
	{ .reg .b32 tmp; mov.b64 {tmp, %r3695}, %rd26119; }
	add.s32 	%r3696, %r3694, %r3695;
	add.s32 	%r240, %r3696, %r3690;
	setp.eq.s32 	%p340, %r240, 0;
	mov.pred 	%p4062, 0;
	@%p340 bra 	$L__BB2_136;
	cvt.u64.u32 	%rd3801, %r240;
	mul.wide.u32 	%rd3802, %r240, 977;
	cvt.u32.u64 	%r3697, %rd3802;
	shr.u64 	%rd3803, %rd3802, 32;
	add.s64 	%rd3804, %rd3803, %rd3801;
	shr.u64 	%rd3805, %rd3804, 32;
	add.s32 	%r241, %r6938, %r3697;
	setp.lt.u32 	%p341, %r241, %r6938;
	selp.u64 	%rd3806, 1, 0, %p341;
	and.b64  	%rd3807, %rd26125, 4294967295;
	and.b64  	%rd3808, %rd3804, 4294967295;
	add.s64 	%rd3809, %rd3807, %rd3806;
	add.s64 	%rd26125, %rd3809, %rd3808;
	shr.u64 	%rd3810, %rd26125, 32;
	and.b64  	%rd3811, %rd26124, 4294967295;
	add.s64 	%rd3812, %rd3810, %rd3811;
	add.s64 	%rd26124, %rd3812, %rd3805;
	shr.u64 	%rd3813, %rd26124, 32;
	and.b64  	%rd3814, %rd26123, 4294967295;
	add.s64 	%rd26123, %rd3813, %rd3814;
	shr.u64 	%rd3815, %rd26123, 32;
	and.b64  	%rd3816, %rd26122, 4294967295;
	add.s64 	%rd26122, %rd3815, %rd3816;
	shr.u64 	%rd3817, %rd26122, 32;
	and.b64  	%rd3818, %rd26121, 4294967295;
	add.s64 	%rd26121, %rd3817, %rd3818;
	shr.u64 	%rd3819, %rd26121, 32;
	and.b64  	%rd3820, %rd26120, 4294967295;
	add.s64 	%rd26120, %rd3819, %rd3820;
	shr.u64 	%rd3821, %rd26120, 32;
	and.b64  	%rd3822, %rd26119, 4294967295;
	add.s64 	%rd26119, %rd3821, %rd3822;
	setp.gt.u64 	%p4062, %rd26119, 4294967295;
	mov.u32 	%r6938, %r241;
$L__BB2_136:
	ld.const.u32 	%rd118, [const_p+20];
	ld.const.u32 	%r243, [const_p];
	cvt.u32.u64 	%r6937, %rd26125;
	cvt.u32.u64 	%r6936, %rd26124;
	cvt.u32.u64 	%r6935, %rd26123;
	cvt.u32.u64 	%r6934, %rd26122;
	cvt.u32.u64 	%r6933, %rd26121;
	cvt.u32.u64 	%r6932, %rd26120;
	cvt.u32.u64 	%r6931, %rd26119;
	ld.const.u32 	%r3698, [const_p+28];
	setp.lt.u32 	%p342, %r3698, %r6931;
	or.pred  	%p343, %p4062, %p342;
	@%p343 bra 	$L__BB2_150;
	setp.gt.u32 	%p344, %r3698, %r6931;
	@%p344 bra 	$L__BB2_151;
	cvt.u32.u64 	%r3699, %rd7;
	setp.lt.u32 	%p345, %r3699, %r6932;
	@%p345 bra 	$L__BB2_150;
	cvt.u32.u64 	%r3700, %rd7;
	setp.gt.u32 	%p346, %r3700, %r6932;
	@%p346 bra 	$L__BB2_151;
	cvt.u32.u64 	%r3701, %rd118;
	setp.lt.u32 	%p347, %r3701, %r6933;
	@%p347 bra 	$L__BB2_150;
	cvt.u32.u64 	%r3702, %rd118;
	setp.gt.u32 	%p348, %r3702, %r6933;
	@%p348 bra 	$L__BB2_151;
	cvt.u32.u64 	%r3703, %rd6;
	setp.lt.u32 	%p349, %r3703, %r6934;
	@%p349 bra 	$L__BB2_150;
	cvt.u32.u64 	%r3704, %rd6;
	setp.gt.u32 	%p350, %r3704, %r6934;
	@%p350 bra 	$L__BB2_151;
	cvt.u32.u64 	%r3705, %rd5;
	setp.lt.u32 	%p351, %r3705, %r6935;
	@%p351 bra 	$L__BB2_150;
	cvt.u32.u64 	%r3706, %rd5;
	setp.gt.u32 	%p352, %r3706, %r6935;
	@%p352 bra 	$L__BB2_151;
	cvt.u32.u64 	%r3707, %rd4;
	setp.lt.u32 	%p353, %r3707, %r6936;
	@%p353 bra 	$L__BB2_150;
	cvt.u32.u64 	%r3708, %rd4;
	setp.gt.u32 	%p354, %r3708, %r6936;
	@%p354 bra 	$L__BB2_151;
	cvt.u32.u64 	%r3709, %rd3;
	setp.lt.u32 	%p355, %r3709, %r6937;
	@%p355 bra 	$L__BB2_150;
	cvt.u32.u64 	%r3710, %rd3;
	setp.gt.u32 	%p356, %r3710, %r6937;
	setp.lt.u32 	%p357, %r6938, %r243;
	or.pred  	%p358, %p356, %p357;
	@%p358 bra 	$L__BB2_151;
$L__BB2_150:
	cvt.u32.u64 	%r3711, %rd5;
	cvt.u32.u64 	%r3712, %rd4;
	cvt.u32.u64 	%r3713, %rd3;
	cvt.u32.u64 	%r3714, %rd7;
	cvt.u32.u64 	%r3715, %rd118;
	cvt.u32.u64 	%r3716, %rd6;
	setp.lt.u32 	%p359, %r6938, %r243;
	selp.s64 	%rd3824, -1, 0, %p359;
	sub.s32 	%r6938, %r6938, %r243;
	and.b64  	%rd3825, %rd26125, 4294967295;
	add.s64 	%rd3826, %rd3825, %rd3824;
	setp.lt.u64 	%p360, %rd3826, %rd3;
	selp.s64 	%rd3827, -1, 0, %p360;
	cvt.u32.u64 	%r3717, %rd3826;
	sub.s32 	%r6937, %r3717, %r3713;
	and.b64  	%rd3828, %rd26124, 4294967295;
	add.s64 	%rd3829, %rd3828, %rd3827;
	setp.lt.u64 	%p361, %rd3829, %rd4;
	selp.s64 	%rd3830, -1, 0, %p361;
	cvt.u32.u64 	%r3718, %rd3829;
	sub.s32 	%r6936, %r3718, %r3712;
	and.b64  	%rd3831, %rd26123, 4294967295;
	add.s64 	%rd3832, %rd3831, %rd3830;
	setp.lt.u64 	%p362, %rd3832, %rd5;
	selp.s64 	%rd3833, -1, 0, %p362;
	cvt.u32.u64 	%r3719, %rd3832;
	sub.s32 	%r6935, %r3719, %r3711;
	and.b64  	%rd3834, %rd26122, 4294967295;
	add.s64 	%rd3835, %rd3834, %rd3833;
	setp.lt.u64 	%p363, %rd3835, %rd6;
	selp.s64 	%rd3836, -1, 0, %p363;
	cvt.u32.u64 	%r3720, %rd3835;
	sub.s32 	%r6934, %r3720, %r3716;
	and.b64  	%rd3837, %rd26121, 4294967295;
	add.s64 	%rd3838, %rd3837, %rd3836;
	setp.lt.u64 	%p364, %rd3838, %rd118;
	selp.s64 	%rd3839, -1, 0, %p364;
	cvt.u32.u64 	%r3721, %rd3838;
	sub.s32 	%r6933, %r3721, %r3715;
	and.b64  	%rd3840, %rd26120, 4294967295;
	add.s64 	%rd3841, %rd3840, %rd3839;
	setp.lt.u64 	%p365, %rd3841, %rd7;
	selp.s32 	%r3722, -1, 0, %p365;
	cvt.u32.u64 	%r3723, %rd3841;
	sub.s32 	%r6932, %r3723, %r3714;
	add.s32 	%r3724, %r6931, %r3722;
	sub.s32 	%r6931, %r3724, %r3698;
$L__BB2_151:
	setp.gt.u32 	%p366, %r6931, %r3698;
	@%p366 bra 	$L__BB2_164;
	bra.uni 	$L__BB2_165;
$L__BB2_152:
	cvt.u32.u64 	%r3725, %rd7;
	setp.gt.u32 	%p368, %r6932, %r3725;
	@%p368 bra 	$L__BB2_164;
	setp.lt.u32 	%p369, %r6932, %r3725;
	@%p369 bra 	$L__BB2_166;
	cvt.u32.u64 	%r3727, %rd118;
	setp.gt.u32 	%p370, %r6933, %r3727;
	@%p370 bra 	$L__BB2_164;
	setp.lt.u32 	%p371, %r6933, %r3727;
	@%p371 bra 	$L__BB2_166;
	cvt.u32.u64 	%r3729, %rd6;
	setp.gt.u32 	%p372, %r6934, %r3729;
	@%p372 bra 	$L__BB2_164;
	setp.lt.u32 	%p373, %r6934, %r3729;
	@%p373 bra 	$L__BB2_166;
	cvt.u32.u64 	%r3731, %rd5;
	setp.gt.u32 	%p374, %r6935, %r3731;
	@%p374 bra 	$L__BB2_164;
	setp.lt.u32 	%p375, %r6935, %r3731;
	@%p375 bra 	$L__BB2_166;
	cvt.u32.u64 	%r3733, %rd4;
	setp.gt.u32 	%p376, %r6936, %r3733;
	@%p376 bra 	$L__BB2_164;
	setp.lt.u32 	%p377, %r6936, %r3733;
	@%p377 bra 	$L__BB2_166;
	cvt.u32.u64 	%r3735, %rd3;
	setp.gt.u32 	%p378, %r6937, %r3735;
	@%p378 bra 	$L__BB2_164;
	setp.lt.u32 	%p379, %r6937, %r3735;
	setp.lt.u32 	%p380, %r6938, %r243;
	or.pred  	%p381, %p379, %p380;
	@%p381 bra 	$L__BB2_166;
$L__BB2_164:
	cvt.u32.u64 	%r3737, %rd5;
	cvt.u32.u64 	%r3738, %rd4;
	cvt.u32.u64 	%r3739, %rd3;
	cvt.u32.u64 	%r3740, %rd7;
	cvt.u32.u64 	%r3741, %rd118;
	cvt.u32.u64 	%r3742, %rd6;
	setp.lt.u32 	%p382, %r6938, %r243;
	selp.s64 	%rd3842, -1, 0, %p382;
	sub.s32 	%r6938, %r6938, %r243;
	cvt.u64.u32 	%rd3843, %r6937;
	add.s64 	%rd3844, %rd3842, %rd3843;
	setp.lt.u64 	%p383, %rd3844, %rd3;
	selp.s64 	%rd3845, -1, 0, %p383;
	cvt.u32.u64 	%r3743, %rd3844;
	sub.s32 	%r6937, %r3743, %r3739;
	cvt.u64.u32 	%rd3846, %r6936;
	add.s64 	%rd3847, %rd3845, %rd3846;
	setp.lt.u64 	%p384, %rd3847, %rd4;
	selp.s64 	%rd3848, -1, 0, %p384;
	cvt.u32.u64 	%r3744, %rd3847;
	sub.s32 	%r6936, %r3744, %r3738;
	cvt.u64.u32 	%rd3849, %r6935;
	add.s64 	%rd3850, %rd3848, %rd3849;
	setp.lt.u64 	%p385, %rd3850, %rd5;
	selp.s64 	%rd3851, -1, 0, %p385;
	cvt.u32.u64 	%r3745, %rd3850;
	sub.s32 	%r6935, %r3745, %r3737;
	cvt.u64.u32 	%rd3852, %r6934;
	add.s64 	%rd3853, %rd3851, %rd3852;
	setp.lt.u64 	%p386, %rd3853, %rd6;
	selp.s64 	%rd3854, -1, 0, %p386;
	cvt.u32.u64 	%r3746, %rd3853;
	sub.s32 	%r6934, %r3746, %r3742;
	cvt.u64.u32 	%rd3855, %r6933;
	add.s64 	%rd3856, %rd3854, %rd3855;
	setp.lt.u64 	%p387, %rd3856, %rd118;
	selp.s64 	%rd3857, -1, 0, %p387;
	cvt.u32.u64 	%r3747, %rd3856;
	sub.s32 	%r6933, %r3747, %r3741;
	cvt.u64.u32 	%rd3858, %r6932;
	add.s64 	%rd3859, %rd3857, %rd3858;
	setp.lt.u64 	%p388, %rd3859, %rd7;
	selp.s32 	%r3748, -1, 0, %p388;
	cvt.u32.u64 	%r3749, %rd3859;
	sub.s32 	%r6932, %r3749, %r3740;
	add.s32 	%r3750, %r6931, %r3748;
	sub.s32 	%r6931, %r3750, %r3698;
	bra.uni 	$L__BB2_166;
$L__BB2_165:
	setp.lt.u32 	%p367, %r6931, %r3698;
	@%p367 bra 	$L__BB2_166;
	bra.uni 	$L__BB2_152;
$L__BB2_166:
	mul.wide.u32 	%rd3860, %r7902, %r6870;
	cvt.u32.u64 	%r3751, %rd3860;
	shr.u64 	%rd3861, %rd3860, 32;
	mul.wide.u32 	%rd3862, %r7901, %r6870;
	add.s64 	%rd3863, %rd3861, %rd3862;
	shr.u64 	%rd3864, %rd3863, 32;
	mul.wide.u32 	%rd3865, %r7900, %r6870;
	add.s64 	%rd3866, %rd3864, %rd3865;
	shr.u64 	%rd3867, %rd3866, 32;
	mul.wide.u32 	%rd3868, %r7899, %r6870;
	add.s64 	%rd3869, %rd3867, %rd3868;
	shr.u64 	%rd3870, %rd3869, 32;
	mul.wide.u32 	%rd3871, %r7898, %r6870;
	add.s64 	%rd3872, %rd3870, %rd3871;
	shr.u64 	%rd3873, %rd3872, 32;
	mul.wide.u32 	%rd3874, %r7897, %r6870;
	add.s64 	%rd3875, %rd3873, %rd3874;
	shr.u64 	%rd3876, %rd3875, 32;
	mul.wide.u32 	%rd3877, %r7896, %r6870;
	add.s64 	%rd3878, %rd3876, %rd3877;
	shr.u64 	%rd3879, %rd3878, 32;
	mul.wide.u32 	%rd3880, %r7895, %r6870;
	add.s64 	%rd3881, %rd3879, %rd3880;
	shr.u64 	%rd3882, %rd3881, 32;
	and.b64  	%rd3883, %rd3863, 4294967295;
	mul.wide.u32 	%rd3884, %r7902, %r6869;
	add.s64 	%rd3885, %rd3884, %rd3883;
	shr.u64 	%rd3886, %rd3885, 32;
	and.b64  	%rd3887, %rd3866, 4294967295;
	mul.wide.u32 	%rd3888, %r7901, %r6869;
	add.s64 	%rd3889, %rd3886, %rd3887;
	add.s64 	%rd3890, %rd3889, %rd3888;
	shr.u64 	%rd3891, %rd3890, 32;
	and.b64  	%rd3892, %rd3869, 4294967295;
	mul.wide.u32 	%rd3893, %r7900, %r6869;
	add.s64 	%rd3894, %rd3891, %rd3892;
	add.s64 	%rd3895, %rd3894, %rd3893;
	shr.u64 	%rd3896, %rd3895, 32;
	and.b64  	%rd3897, %rd3872, 4294967295;
	mul.wide.u32 	%rd3898, %r7899, %r6869;
	add.s64 	%rd3899, %rd3896, %rd3897;
	add.s64 	%rd3900, %rd3899, %rd3898;
	shr.u64 	%rd3901, %rd3900, 32;
	and.b64  	%rd3902, %rd3875, 4294967295;
	mul.wide.u32 	%rd3903, %r7898, %r6869;
	add.s64 	%rd3904, %rd3901, %rd3902;
	add.s64 	%rd3905, %rd3904, %rd3903;
	shr.u64 	%rd3906, %rd3905, 32;
	and.b64  	%rd3907, %rd3878, 4294967295;
	mul.wide.u32 	%rd3908, %r7897, %r6869;
	add.s64 	%rd3909, %rd3906, %rd3907;
	add.s64 	%rd3910, %rd3909, %rd3908;
	shr.u64 	%rd3911, %rd3910, 32;
	and.b64  	%rd3912, %rd3881, 4294967295;
	mul.wide.u32 	%rd3913, %r7896, %r6869;
	add.s64 	%rd3914, %rd3911, %rd3912;
	add.s64 	%rd3915, %rd3914, %rd3913;
	shr.u64 	%rd3916, %rd3915, 32;
	mul.wide.u32 	%rd3917, %r7895, %r6869;
	add.s64 	%rd3918, %rd3916, %rd3882;
	add.s64 	%rd3919, %rd3918, %rd3917;
	shr.u64 	%rd3920, %rd3919, 32;
	and.b64  	%rd3921, %rd3890, 4294967295;
	mul.wide.u32 	%rd3922, %r7902, %r6868;
	add.s64 	%rd3923, %rd3922, %rd3921;
	shr.u64 	%rd3924, %rd3923, 32;
	and.b64  	%rd3925, %rd3895, 4294967295;
	mul.wide.u32 	%rd3926, %r7901, %r6868;
	add.s64 	%rd3927, %rd3924, %rd3925;
	add.s64 	%rd3928, %rd3927, %rd3926;
	shr.u64 	%rd3929, %rd3928, 32;
	and.b64  	%rd3930, %rd3900, 4294967295;
	mul.wide.u32 	%rd3931, %r7900, %r6868;
	add.s64 	%rd3932, %rd3929, %rd3930;
	add.s64 	%rd3933, %rd3932, %rd3931;
	shr.u64 	%rd3934, %rd3933, 32;
	and.b64  	%rd3935, %rd3905, 4294967295;
	mul.wide.u32 	%rd3936, %r7899, %r6868;
	add.s64 	%rd3937, %rd3934, %rd3935;
	add.s64 	%rd3938, %rd3937, %rd3936;
	shr.u64 	%rd3939, %rd3938, 32;
	and.b64  	%rd3940, %rd3910, 4294967295;
	mul.wide.u32 	%rd3941, %r7898, %r6868;
	add.s64 	%rd3942, %rd3939, %rd3940;
	add.s64 	%rd3943, %rd3942, %rd3941;
	shr.u64 	%rd3944, %rd3943, 32;
	and.b64  	%rd3945, %rd3915, 4294967295;
	mul.wide.u32 	%rd3946, %r7897, %r6868;
	add.s64 	%rd3947, %rd3944, %rd3945;
	add.s64 	%rd3948, %rd3947, %rd3946;
	shr.u64 	%rd3949, %rd3948, 32;
	and.b64  	%rd3950, %rd3919, 4294967295;
	mul.wide.u32 	%rd3951, %r7896, %r6868;
	add.s64 	%rd3952, %rd3949, %rd3950;
	add.s64 	%rd3953, %rd3952, %rd3951;
	shr.u64 	%rd3954, %rd3953, 32;
	mul.wide.u32 	%rd3955, %r7895, %r6868;
	add.s64 	%rd3956, %rd3954, %rd3920;
	add.s64 	%rd3957, %rd3956, %rd3955;
	shr.u64 	%rd3958, %rd3957, 32;
	and.b64  	%rd3959, %rd3928, 4294967295;
	mul.wide.u32 	%rd3960, %r7902, %r6867;
	add.s64 	%rd3961, %rd3960, %rd3959;
	shr.u64 	%rd3962, %rd3961, 32;
	and.b64  	%rd3963, %rd3933, 4294967295;
	mul.wide.u32 	%rd3964, %r7901, %r6867;
	add.s64 	%rd3965, %rd3962, %rd3963;
	add.s64 	%rd3966, %rd3965, %rd3964;
	shr.u64 	%rd3967, %rd3966, 32;
	and.b64  	%rd3968, %rd3938, 4294967295;
	mul.wide.u32 	%rd3969, %r7900, %r6867;
	add.s64 	%rd3970, %rd3967, %rd3968;
	add.s64 	%rd3971, %rd3970, %rd3969;
	shr.u64 	%rd3972, %rd3971, 32;
	and.b64  	%rd3973, %rd3943, 4294967295;
	mul.wide.u32 	%rd3974, %r7899, %r6867;
	add.s64 	%rd3975, %rd3972, %rd3973;
	add.s64 	%rd3976, %rd3975, %rd3974;
	shr.u64 	%rd3977, %rd3976, 32;
	and.b64  	%rd3978, %rd3948, 4294967295;
	mul.wide.u32 	%rd3979, %r7898, %r6867;
	add.s64 	%rd3980, %rd3977, %rd3978;
	add.s64 	%rd3981, %rd3980, %rd3979;
	shr.u64 	%rd3982, %rd3981, 32;
	and.b64  	%rd3983, %rd3953, 4294967295;
	mul.wide.u32 	%rd3984, %r7897, %r6867;
	add.s64 	%rd3985, %rd3982, %rd3983;
	add.s64 	%rd3986, %rd3985, %rd3984;
	shr.u64 	%rd3987, %rd3986, 32;
	and.b64  	%rd3988, %rd3957, 4294967295;
	mul.wide.u32 	%rd3989, %r7896, %r6867;
	add.s64 	%rd3990, %rd3987, %rd3988;
	add.s64 	%rd3991, %rd3990, %rd3989;
	shr.u64 	%rd3992, %rd3991, 32;
	mul.wide.u32 	%rd3993, %r7895, %r6867;
	add.s64 	%rd3994, %rd3992, %rd3958;
	add.s64 	%rd3995, %rd3994, %rd3993;
	shr.u64 	%rd3996, %rd3995, 32;
	and.b64  	%rd3997, %rd3966, 4294967295;
	mul.wide.u32 	%rd3998, %r7902, %r6866;
	add.s64 	%rd3999, %rd3998, %rd3997;
	shr.u64 	%rd4000, %rd3999, 32;
	and.b64  	%rd4001, %rd3971, 4294967295;
	mul.wide.u32 	%rd4002, %r7901, %r6866;
	add.s64 	%rd4003, %rd4000, %rd4001;
	add.s64 	%rd4004, %rd4003, %rd4002;
	shr.u64 	%rd4005, %rd4004, 32;
	and.b64  	%rd4006, %rd3976, 4294967295;
	mul.wide.u32 	%rd4007, %r7900, %r6866;
	add.s64 	%rd4008, %rd4005, %rd4006;
	add.s64 	%rd4009, %rd4008, %rd4007;
	shr.u64 	%rd4010, %rd4009, 32;
	and.b64  	%rd4011, %rd3981, 4294967295;
	mul.wide.u32 	%rd4012, %r7899, %r6866;
	add.s64 	%rd4013, %rd4010, %rd4011;
	add.s64 	%rd4014, %rd4013, %rd4012;
	shr.u64 	%rd4015, %rd4014, 32;
	and.b64  	%rd4016, %rd3986, 4294967295;
	mul.wide.u32 	%rd4017, %r7898, %r6866;
	add.s64 	%rd4018, %rd4015, %rd4016;
	add.s64 	%rd4019, %rd4018, %rd4017;
	shr.u64 	%rd4020, %rd4019, 32;
	and.b64  	%rd4021, %rd3991, 4294967295;
	mul.wide.u32 	%rd4022, %r7897, %r6866;
	add.s64 	%rd4023, %rd4020, %rd4021;
	add.s64 	%rd4024, %rd4023, %rd4022;
	shr.u64 	%rd4025, %rd4024, 32;
	and.b64  	%rd4026, %rd3995, 4294967295;
	mul.wide.u32 	%rd4027, %r7896, %r6866;
	add.s64 	%rd4028, %rd4025, %rd4026;
	add.s64 	%rd4029, %rd4028, %rd4027;
	shr.u64 	%rd4030, %rd4029, 32;
	mul.wide.u32 	%rd4031, %r7895, %r6866;
	add.s64 	%rd4032, %rd4030, %rd3996;
	add.s64 	%rd4033, %rd4032, %rd4031;
	shr.u64 	%rd4034, %rd4033, 32;
	and.b64  	%rd4035, %rd4004, 4294967295;
	mul.wide.u32 	%rd4036, %r7902, %r6865;
	add.s64 	%rd4037, %rd4036, %rd4035;
	shr.u64 	%rd4038, %rd4037, 32;
	and.b64  	%rd4039, %rd4009, 4294967295;
	mul.wide.u32 	%rd4040, %r7901, %r6865;
	add.s64 	%rd4041, %rd4038, %rd4039;
	add.s64 	%rd4042, %rd4041, %rd4040;
	shr.u64 	%rd4043, %rd4042, 32;
	and.b64  	%rd4044, %rd4014, 4294967295;
	mul.wide.u32 	%rd4045, %r7900, %r6865;
	add.s64 	%rd4046, %rd4043, %rd4044;
	add.s64 	%rd4047, %rd4046, %rd4045;
	shr.u64 	%rd4048, %rd4047, 32;
	and.b64  	%rd4049, %rd4019, 4294967295;
	mul.wide.u32 	%rd4050, %r7899, %r6865;
	add.s64 	%rd4051, %rd4048, %rd4049;
	add.s64 	%rd4052, %rd4051, %rd4050;
	shr.u64 	%rd4053, %rd4052, 32;
	and.b64  	%rd4054, %rd4024, 4294967295;
	mul.wide.u32 	%rd4055, %r7898, %r6865;
	add.s64 	%rd4056, %rd4053, %rd4054;
	add.s64 	%rd4057, %rd4056, %rd4055;
	shr.u64 	%rd4058, %rd4057, 32;
	and.b64  	%rd4059, %rd4029, 4294967295;
	mul.wide.u32 	%rd4060, %r7897, %r6865;
	add.s64 	%rd4061, %rd4058, %rd4059;
	add.s64 	%rd4062, %rd4061, %rd4060;
	shr.u64 	%rd4063, %rd4062, 32;
	and.b64  	%rd4064, %rd4033, 4294967295;
	mul.wide.u32 	%rd4065, %r7896, %r6865;
	add.s64 	%rd4066, %rd4063, %rd4064;
	add.s64 	%rd4067, %rd4066, %rd4065;
	shr.u64 	%rd4068, %rd4067, 32;
	mul.wide.u32 	%rd4069, %r7895, %r6865;
	add.s64 	%rd4070, %rd4068, %rd4034;
	add.s64 	%rd4071, %rd4070, %rd4069;
	shr.u64 	%rd4072, %rd4071, 32;
	and.b64  	%rd4073, %rd4042, 4294967295;
	mul.wide.u32 	%rd4074, %r7902, %r6864;
	add.s64 	%rd4075, %rd4074, %rd4073;
	shr.u64 	%rd4076, %rd4075, 32;
	and.b64  	%rd4077, %rd4047, 4294967295;
	mul.wide.u32 	%rd4078, %r7901, %r6864;
	add.s64 	%rd4079, %rd4076, %rd4077;
	add.s64 	%rd4080, %rd4079, %rd4078;
	shr.u64 	%rd4081, %rd4080, 32;
	and.b64  	%rd4082, %rd4052, 4294967295;
	mul.wide.u32 	%rd4083, %r7900, %r6864;
	add.s64 	%rd4084, %rd4081, %rd4082;
	add.s64 	%rd4085, %rd4084, %rd4083;
	shr.u64 	%rd4086, %rd4085, 32;
	and.b64  	%rd4087, %rd4057, 4294967295;
	mul.wide.u32 	%rd4088, %r7899, %r6864;
	add.s64 	%rd4089, %rd4086, %rd4087;
	add.s64 	%rd4090, %rd4089, %rd4088;
	shr.u64 	%rd4091, %rd4090, 32;
	and.b64  	%rd4092, %rd4062, 4294967295;
	mul.wide.u32 	%rd4093, %r7898, %r6864;
	add.s64 	%rd4094, %rd4091, %rd4092;
	add.s64 	%rd4095, %rd4094, %rd4093;
	shr.u64 	%rd4096, %rd4095, 32;
	and.b64  	%rd4097, %rd4067, 4294967295;
	mul.wide.u32 	%rd4098, %r7897, %r6864;
	add.s64 	%rd4099, %rd4096, %rd4097;
	add.s64 	%rd4100, %rd4099, %rd4098;
	shr.u64 	%rd4101, %rd4100, 32;
	and.b64  	%rd4102, %rd4071, 4294967295;
	mul.wide.u32 	%rd4103, %r7896, %r6864;
	add.s64 	%rd4104, %rd4101, %rd4102;
	add.s64 	%rd4105, %rd4104, %rd4103;
	shr.u64 	%rd4106, %rd4105, 32;
	mul.wide.u32 	%rd4107, %r7895, %r6864;
	add.s64 	%rd4108, %rd4106, %rd4072;
	add.s64 	%rd4109, %rd4108, %rd4107;
	shr.u64 	%rd4110, %rd4109, 32;
	and.b64  	%rd4111, %rd4080, 4294967295;
	mul.wide.u32 	%rd4112, %r7902, %r6863;
	add.s64 	%rd4113, %rd4112, %rd4111;
	shr.u64 	%rd4114, %rd4113, 32;
	and.b64  	%rd4115, %rd4085, 4294967295;
	mul.wide.u32 	%rd4116, %r7901, %r6863;
	add.s64 	%rd4117, %rd4114, %rd4115;
	add.s64 	%rd4118, %rd4117, %rd4116;
	shr.u64 	%rd4119, %rd4118, 32;
	and.b64  	%rd4120, %rd4090, 4294967295;
	mul.wide.u32 	%rd4121, %r7900, %r6863;
	add.s64 	%rd4122, %rd4119, %rd4120;
	add.s64 	%rd4123, %rd4122, %rd4121;
	shr.u64 	%rd4124, %rd4123, 32;
	and.b64  	%rd4125, %rd4095, 4294967295;
	mul.wide.u32 	%rd4126, %r7899, %r6863;
	add.s64 	%rd4127, %rd4124, %rd4125;
	add.s64 	%rd4128, %rd4127, %rd4126;
	shr.u64 	%rd4129, %rd4128, 32;
	and.b64  	%rd4130, %rd4100, 4294967295;
	mul.wide.u32 	%rd4131, %r7898, %r6863;
	add.s64 	%rd4132, %rd4129, %rd4130;
	add.s64 	%rd4133, %rd4132, %rd4131;
	shr.u64 	%rd4134, %rd4133, 32;
	and.b64  	%rd4135, %rd4105, 4294967295;
	mul.wide.u32 	%rd4136, %r7897, %r6863;
	add.s64 	%rd4137, %rd4134, %rd4135;
	add.s64 	%rd4138, %rd4137, %rd4136;
	shr.u64 	%rd4139, %rd4138, 32;
	and.b64  	%rd4140, %rd4109, 4294967295;
	mul.wide.u32 	%rd4141, %r7896, %r6863;
	add.s64 	%rd4142, %rd4139, %rd4140;
	add.s64 	%rd4143, %rd4142, %rd4141;
	shr.u64 	%rd4144, %rd4143, 32;
	mul.wide.u32 	%rd4145, %r7895, %r6863;
	add.s64 	%rd4146, %rd4144, %rd4110;
	add.s64 	%rd4147, %rd4146, %rd4145;
	shr.u64 	%rd4148, %rd4147, 32;
	{ .reg .b32 tmp; mov.b64 {tmp, %r3752}, %rd4147; }
	and.b64  	%rd4149, %rd4118, 4294967295;
	mul.lo.s64 	%rd4150, %rd4149, 977;
	cvt.u32.u64 	%r3753, %rd4150;
	shr.u64 	%rd4151, %rd4150, 32;
	and.b64  	%rd4152, %rd4123, 4294967295;
	mad.lo.s64 	%rd4153, %rd4152, 977, %rd4151;
	shr.u64 	%rd4154, %rd4153, 32;
	and.b64  	%rd4155, %rd4128, 4294967295;
	mad.lo.s64 	%rd4156, %rd4155, 977, %rd4154;
	shr.u64 	%rd4157, %rd4156, 32;
	and.b64  	%rd4158, %rd4133, 4294967295;
	mad.lo.s64 	%rd4159, %rd4158, 977, %rd4157;
	shr.u64 	%rd4160, %rd4159, 32;
	and.b64  	%rd4161, %rd4138, 4294967295;
	mad.lo.s64 	%rd4162, %rd4161, 977, %rd4160;
	shr.u64 	%rd4163, %rd4162, 32;
	and.b64  	%rd4164, %rd4143, 4294967295;
	mad.lo.s64 	%rd4165, %rd4164, 977, %rd4163;
	shr.u64 	%rd4166, %rd4165, 32;
	and.b64  	%rd4167, %rd4147, 4294967295;
	mad.lo.s64 	%rd4168, %rd4167, 977, %rd4166;
	shr.u64 	%rd4169, %rd4168, 32;
	mad.lo.s64 	%rd4170, %rd4148, 977, %rd4169;
	{ .reg .b32 tmp; mov.b64 {tmp, %r3754}, %rd4170; }
	add.s32 	%r6955, %r3751, %r3753;
	setp.lt.u32 	%p390, %r6955, %r3751;
	selp.u64 	%rd4171, 1, 0, %p390;
	and.b64  	%rd4172, %rd3885, 4294967295;
	and.b64  	%rd4173, %rd4153, 4294967295;
	add.s64 	%rd4174, %rd4172, %rd4171;
	add.s64 	%rd4175, %rd4174, %rd4173;
	shr.u64 	%rd4176, %rd4175, 32;
	and.b64  	%rd4177, %rd3923, 4294967295;
	and.b64  	%rd4178, %rd4156, 4294967295;
	add.s64 	%rd4179, %rd4176, %rd4177;
	add.s64 	%rd4180, %rd4179, %rd4178;
	shr.u64 	%rd4181, %rd4180, 32;
	and.b64  	%rd4182, %rd3961, 4294967295;
	and.b64  	%rd4183, %rd4159, 4294967295;
	add.s64 	%rd4184, %rd4181, %rd4182;
	add.s64 	%rd4185, %rd4184, %rd4183;
	shr.u64 	%rd4186, %rd4185, 32;
	and.b64  	%rd4187, %rd3999, 4294967295;
	and.b64  	%rd4188, %rd4162, 4294967295;
	add.s64 	%rd4189, %rd4186, %rd4187;
	add.s64 	%rd4190, %rd4189, %rd4188;
	shr.u64 	%rd4191, %rd4190, 32;
	and.b64  	%rd4192, %rd4037, 4294967295;
	and.b64  	%rd4193, %rd4165, 4294967295;
	add.s64 	%rd4194, %rd4191, %rd4192;
	add.s64 	%rd4195, %rd4194, %rd4193;
	shr.u64 	%rd4196, %rd4195, 32;
	and.b64  	%rd4197, %rd4075, 4294967295;
	and.b64  	%rd4198, %rd4168, 4294967295;
	add.s64 	%rd4199, %rd4196, %rd4197;
	add.s64 	%rd4200, %rd4199, %rd4198;
	shr.u64 	%rd4201, %rd4200, 32;
	and.b64  	%rd4202, %rd4113, 4294967295;
	and.b64  	%rd4203, %rd4170, 4294967295;
	add.s64 	%rd4204, %rd4201, %rd4202;
	add.s64 	%rd4205, %rd4204, %rd4203;
	{ .reg .b32 tmp; mov.b64 {tmp, %r3755}, %rd4205; }
	add.s32 	%r3756, %r3755, %r3754;
	and.b64  	%rd4206, %rd4175, 4294967295;
	add.s64 	%rd26132, %rd4206, %rd4149;
	shr.u64 	%rd4207, %rd26132, 32;
	and.b64  	%rd4208, %rd4180, 4294967295;
	add.s64 	%rd4209, %rd4207, %rd4208;
	add.s64 	%rd26131, %rd4209, %rd4152;
	shr.u64 	%rd4210, %rd26131, 32;
	and.b64  	%rd4211, %rd4185, 4294967295;
	add.s64 	%rd4212, %rd4210, %rd4211;
	add.s64 	%rd26130, %rd4212, %rd4155;
	shr.u64 	%rd4213, %rd26130, 32;
	and.b64  	%rd4214, %rd4190, 4294967295;
	add.s64 	%rd4215, %rd4213, %rd4214;
	add.s64 	%rd26129, %rd4215, %rd4158;
	shr.u64 	%rd4216, %rd26129, 32;
	and.b64  	%rd4217, %rd4195, 4294967295;
	add.s64 	%rd4218, %rd4216, %rd4217;
	add.s64 	%rd26128, %rd4218, %rd4161;
	shr.u64 	%rd4219, %rd26128, 32;
	and.b64  	%rd4220, %rd4200, 4294967295;
	add.s64 	%rd4221, %rd4219, %rd4220;
	add.s64 	%rd26127, %rd4221, %rd4164;
	shr.u64 	%rd4222, %rd26127, 32;
	and.b64  	%rd4223, %rd4205, 4294967295;
	add.s64 	%rd4224, %rd4222, %rd4223;
	add.s64 	%rd26126, %rd4224, %rd4167;
	{ .reg .b32 tmp; mov.b64 {tmp, %r3757}, %rd26126; }
	add.s32 	%r3758, %r3756, %r3757;
	add.s32 	%r285, %r3758, %r3752;
	setp.eq.s32 	%p391, %r285, 0;
	mov.pred 	%p4063, 0;
	@%p391 bra 	$L__BB2_168;
	cvt.u64.u32 	%rd4225, %r285;
	mul.wide.u32 	%rd4226, %r285, 977;
	cvt.u32.u64 	%r3759, %rd4226;
	shr.u64 	%rd4227, %rd4226, 32;
	add.s64 	%rd4228, %rd4227, %rd4225;
	shr.u64 	%rd4229, %rd4228, 32;
	add.s32 	%r286, %r6955, %r3759;
	setp.lt.u32 	%p392, %r286, %r6955;
	selp.u64 	%rd4230, 1, 0, %p392;
	and.b64  	%rd4231, %rd26132, 4294967295;
	and.b64  	%rd4232, %rd4228, 4294967295;
	add.s64 	%rd4233, %rd4231, %rd4230;
	add.s64 	%rd26132, %rd4233, %rd4232;
	shr.u64 	%rd4234, %rd26132, 32;
	and.b64  	%rd4235, %rd26131, 4294967295;
	add.s64 	%rd4236, %rd4234, %rd4235;
	add.s64 	%rd26131, %rd4236, %rd4229;
	shr.u64 	%rd4237, %rd26131, 32;
	and.b64  	%rd4238, %rd26130, 4294967295;
	add.s64 	%rd26130, %rd4237, %rd4238;
	shr.u64 	%rd4239, %rd26130, 32;
	and.b64  	%rd4240, %rd26129, 4294967295;
	add.s64 	%rd26129, %rd4239, %rd4240;
	shr.u64 	%rd4241, %rd26129, 32;
	and.b64  	%rd4242, %rd26128, 4294967295;
	add.s64 	%rd26128, %rd4241, %rd4242;
	shr.u64 	%rd4243, %rd26128, 32;
	and.b64  	%rd4244, %rd26127, 4294967295;
	add.s64 	%rd26127, %rd4243, %rd4244;
	shr.u64 	%rd4245, %rd26127, 32;
	and.b64  	%rd4246, %rd26126, 4294967295;
	add.s64 	%rd26126, %rd4245, %rd4246;
	setp.gt.u64 	%p4063, %rd26126, 4294967295;
	mov.u32 	%r6955, %r286;
$L__BB2_168:
	ld.const.u32 	%rd140, [const_p+20];
	ld.const.u32 	%r288, [const_p];
	cvt.u32.u64 	%r6954, %rd26132;
	cvt.u32.u64 	%r6953, %rd26131;
	cvt.u32.u64 	%r6952, %rd26130;
	cvt.u32.u64 	%r6951, %rd26129;
	cvt.u32.u64 	%r6950, %rd26128;
	cvt.u32.u64 	%r6949, %rd26127;
	cvt.u32.u64 	%r6948, %rd26126;
	ld.const.u32 	%r3760, [const_p+28];
	setp.lt.u32 	%p393, %r3760, %r6948;
	or.pred  	%p394, %p4063, %p393;
	@%p394 bra 	$L__BB2_182;
	setp.gt.u32 	%p395, %r3760, %r6948;
	@%p395 bra 	$L__BB2_183;
	cvt.u32.u64 	%r3761, %rd7;
	setp.lt.u32 	%p396, %r3761, %r6949;
	@%p396 bra 	$L__BB2_182;
	cvt.u32.u64 	%r3762, %rd7;
	setp.gt.u32 	%p397, %r3762, %r6949;
	@%p397 bra 	$L__BB2_183;
	cvt.u32.u64 	%r3763, %rd140;
	setp.lt.u32 	%p398, %r3763, %r6950;
	@%p398 bra 	$L__BB2_182;
	cvt.u32.u64 	%r3764, %rd140;
	setp.gt.u32 	%p399, %r3764, %r6950;
	@%p399 bra 	$L__BB2_183;
	cvt.u32.u64 	%r3765, %rd6;
	setp.lt.u32 	%p400, %r3765, %r6951;
	@%p400 bra 	$L__BB2_182;
	cvt.u32.u64 	%r3766, %rd6;
	setp.gt.u32 	%p401, %r3766, %r6951;
	@%p401 bra 	$L__BB2_183;
	cvt.u32.u64 	%r3767, %rd5;
	setp.lt.u32 	%p402, %r3767, %r6952;
	@%p402 bra 	$L__BB2_182;
	cvt.u32.u64 	%r3768, %rd5;
	setp.gt.u32 	%p403, %r3768, %r6952;
	@%p403 bra 	$L__BB2_183;
	cvt.u32.u64 	%r3769, %rd4;
	setp.lt.u32 	%p404, %r3769, %r6953;
	@%p404 bra 	$L__BB2_182;
	cvt.u32.u64 	%r3770, %rd4;
	setp.gt.u32 	%p405, %r3770, %r6953;
	@%p405 bra 	$L__BB2_183;
	cvt.u32.u64 	%r3771, %rd3;
	setp.lt.u32 	%p406, %r3771, %r6954;
	@%p406 bra 	$L__BB2_182;
	cvt.u32.u64 	%r3772, %rd3;
	setp.gt.u32 	%p407, %r3772, %r6954;
	setp.lt.u32 	%p408, %r6955, %r288;
	or.pred  	%p409, %p407, %p408;
	@%p409 bra 	$L__BB2_183;
$L__BB2_182:
	cvt.u32.u64 	%r3773, %rd5;
	cvt.u32.u64 	%r3774, %rd4;
	cvt.u32.u64 	%r3775, %rd3;
	cvt.u32.u64 	%r3776, %rd7;
	cvt.u32.u64 	%r3777, %rd140;
	cvt.u32.u64 	%r3778, %rd6;
	setp.lt.u32 	%p410, %r6955, %r288;
	selp.s64 	%rd4248, -1, 0, %p410;
	sub.s32 	%r6955, %r6955, %r288;
	and.b64  	%rd4249, %rd26132, 4294967295;
	add.s64 	%rd4250, %rd4249, %rd4248;
	setp.lt.u64 	%p411, %rd4250, %rd3;
	selp.s64 	%rd4251, -1, 0, %p411;
	cvt.u32.u64 	%r3779, %rd4250;
	sub.s32 	%r6954, %r3779, %r3775;
	and.b64  	%rd4252, %rd26131, 4294967295;
	add.s64 	%rd4253, %rd4252, %rd4251;
	setp.lt.u64 	%p412, %rd4253, %rd4;
	selp.s64 	%rd4254, -1, 0, %p412;
	cvt.u32.u64 	%r3780, %rd4253;
	sub.s32 	%r6953, %r3780, %r3774;
	and.b64  	%rd4255, %rd26130, 4294967295;
	add.s64 	%rd4256, %rd4255, %rd4254;
	setp.lt.u64 	%p413, %rd4256, %rd5;
	selp.s64 	%rd4257, -1, 0, %p413;
	cvt.u32.u64 	%r3781, %rd4256;
	sub.s32 	%r6952, %r3781, %r3773;
	and.b64  	%rd4258, %rd26129, 4294967295;
	add.s64 	%rd4259, %rd4258, %rd4257;
	setp.lt.u64 	%p414, %rd4259, %rd6;
	selp.s64 	%rd4260, -1, 0, %p414;
	cvt.u32.u64 	%r3782, %rd4259;
	sub.s32 	%r6951, %r3782, %r3778;
	and.b64  	%rd4261, %rd26128, 4294967295;
	add.s64 	%rd4262, %rd4261, %rd4260;
	setp.lt.u64 	%p415, %rd4262, %rd140;
	selp.s64 	%rd4263, -1, 0, %p415;
	cvt.u32.u64 	%r3783, %rd4262;
	sub.s32 	%r6950, %r3783, %r3777;
	and.b64  	%rd4264, %rd26127, 4294967295;
	add.s64 	%rd4265, %rd4264, %rd4263;
	setp.lt.u64 	%p416, %rd4265, %rd7;
	selp.s32 	%r3784, -1, 0, %p416;
	cvt.u32.u64 	%r3785, %rd4265;
	sub.s32 	%r6949, %r3785, %r3776;
	add.s32 	%r3786, %r6948, %r3784;
	sub.s32 	%r6948, %r3786, %r3760;
$L__BB2_183:
	setp.gt.u32 	%p417, %r6948, %r3760;
	@%p417 bra 	$L__BB2_196;
	bra.uni 	$L__BB2_197;
$L__BB2_184:
	cvt.u32.u64 	%r3787, %rd7;
	setp.gt.u32 	%p419, %r6949, %r3787;
	@%p419 bra 	$L__BB2_196;
	setp.lt.u32 	%p420, %r6949, %r3787;
	@%p420 bra 	$L__BB2_198;
	cvt.u32.u64 	%r3789, %rd140;
	setp.gt.u32 	%p421, %r6950, %r3789;
	@%p421 bra 	$L__BB2_196;
	setp.lt.u32 	%p422, %r6950, %r3789;
	@%p422 bra 	$L__BB2_198;
	cvt.u32.u64 	%r3791, %rd6;
	setp.gt.u32 	%p423, %r6951, %r3791;
	@%p423 bra 	$L__BB2_196;
	setp.lt.u32 	%p424, %r6951, %r3791;
	@%p424 bra 	$L__BB2_198;
	cvt.u32.u64 	%r3793, %rd5;
	setp.gt.u32 	%p425, %r6952, %r3793;
	@%p425 bra 	$L__BB2_196;
	setp.lt.u32 	%p426, %r6952, %r3793;
	@%p426 bra 	$L__BB2_198;
	cvt.u32.u64 	%r3795, %rd4;
	setp.gt.u32 	%p427, %r6953, %r3795;
	@%p427 bra 	$L__BB2_196;
	setp.lt.u32 	%p428, %r6953, %r3795;
	@%p428 bra 	$L__BB2_198;
	cvt.u32.u64 	%r3797, %rd3;
	setp.gt.u32 	%p429, %r6954, %r3797;
	@%p429 bra 	$L__BB2_196;
	setp.lt.u32 	%p430, %r6954, %r3797;
	setp.lt.u32 	%p431, %r6955, %r288;
	or.pred  	%p432, %p430, %p431;
	@%p432 bra 	$L__BB2_198;
$L__BB2_196:
	cvt.u32.u64 	%r3799, %rd5;
	cvt.u32.u64 	%r3800, %rd4;
	cvt.u32.u64 	%r3801, %rd3;
	cvt.u32.u64 	%r3802, %rd7;
	cvt.u32.u64 	%r3803, %rd140;
	cvt.u32.u64 	%r3804, %rd6;
	setp.lt.u32 	%p433, %r6955, %r288;
	selp.s64 	%rd4266, -1, 0, %p433;
	sub.s32 	%r6955, %r6955, %r288;
	cvt.u64.u32 	%rd4267, %r6954;
	add.s64 	%rd4268, %rd4266, %rd4267;
	setp.lt.u64 	%p434, %rd4268, %rd3;
	selp.s64 	%rd4269, -1, 0, %p434;
	cvt.u32.u64 	%r3805, %rd4268;
	sub.s32 	%r6954, %r3805, %r3801;
	cvt.u64.u32 	%rd4270, %r6953;
	add.s64 	%rd4271, %rd4269, %rd4270;
	setp.lt.u64 	%p435, %rd4271, %rd4;
	selp.s64 	%rd4272, -1, 0, %p435;
	cvt.u32.u64 	%r3806, %rd4271;
	sub.s32 	%r6953, %r3806, %r3800;
	cvt.u64.u32 	%rd4273, %r6952;
	add.s64 	%rd4274, %rd4272, %rd4273;
	setp.lt.u64 	%p436, %rd4274, %rd5;
	selp.s64 	%rd4275, -1, 0, %p436;
	cvt.u32.u64 	%r3807, %rd4274;
	sub.s32 	%r6952, %r3807, %r3799;
	cvt.u64.u32 	%rd4276, %r6951;
	add.s64 	%rd4277, %rd4275, %rd4276;
	setp.lt.u64 	%p437, %rd4277, %rd6;
	selp.s64 	%rd4278, -1, 0, %p437;
	cvt.u32.u64 	%r3808, %rd4277;
	sub.s32 	%r6951, %r3808, %r3804;
	cvt.u64.u32 	%rd4279, %r6950;
	add.s64 	%rd4280, %rd4278, %rd4279;
	setp.lt.u64 	%p438, %rd4280, %rd140;
	selp.s64 	%rd4281, -1, 0, %p438;
	cvt.u32.u64 	%r3809, %rd4280;
	sub.s32 	%r6950, %r3809, %r3803;
	cvt.u64.u32 	%rd4282, %r6949;
	add.s64 	%rd4283, %rd4281, %rd4282;
	setp.lt.u64 	%p439, %rd4283, %rd7;
	selp.s32 	%r3810, -1, 0, %p439;
	cvt.u32.u64 	%r3811, %rd4283;
	sub.s32 	%r6949, %r3811, %r3802;
	add.s32 	%r3812, %r6948, %r3810;
	sub.s32 	%r6948, %r3812, %r3760;
	bra.uni 	$L__BB2_198;
$L__BB2_197:
	setp.lt.u32 	%p418, %r6948, %r3760;
	@%p418 bra 	$L__BB2_198;
	bra.uni 	$L__BB2_184;
$L__BB2_198:
	mul.wide.u32 	%rd4284, %r6938, %r17;
	cvt.u32.u64 	%r3813, %rd4284;
	shr.u64 	%rd4285, %rd4284, 32;
	mul.wide.u32 	%rd4286, %r6937, %r17;
	add.s64 	%rd4287, %rd4285, %rd4286;
	shr.u64 	%rd4288, %rd4287, 32;
	mul.wide.u32 	%rd4289, %r6936, %r17;
	add.s64 	%rd4290, %rd4288, %rd4289;
	shr.u64 	%rd4291, %rd4290, 32;
	mul.wide.u32 	%rd4292, %r6935, %r17;
	add.s64 	%rd4293, %rd4291, %rd4292;
	shr.u64 	%rd4294, %rd4293, 32;
	mul.wide.u32 	%rd4295, %r6934, %r17;
	add.s64 	%rd4296, %rd4294, %rd4295;
	shr.u64 	%rd4297, %rd4296, 32;
	mul.wide.u32 	%rd4298, %r6933, %r17;
	add.s64 	%rd4299, %rd4297, %rd4298;
	shr.u64 	%rd4300, %rd4299, 32;
	mul.wide.u32 	%rd4301, %r6932, %r17;
	add.s64 	%rd4302, %rd4300, %rd4301;
	shr.u64 	%rd4303, %rd4302, 32;
	mul.wide.u32 	%rd4304, %r6931, %r17;
	add.s64 	%rd4305, %rd4303, %rd4304;
	shr.u64 	%rd4306, %rd4305, 32;
	and.b64  	%rd4307, %rd4287, 4294967295;
	mul.wide.u32 	%rd4308, %r6938, %r16;
	add.s64 	%rd4309, %rd4308, %rd4307;
	shr.u64 	%rd4310, %rd4309, 32;
	and.b64  	%rd4311, %rd4290, 4294967295;
	mul.wide.u32 	%rd4312, %r6937, %r16;
	add.s64 	%rd4313, %rd4310, %rd4311;
	add.s64 	%rd4314, %rd4313, %rd4312;
	shr.u64 	%rd4315, %rd4314, 32;
	and.b64  	%rd4316, %rd4293, 4294967295;
	mul.wide.u32 	%rd4317, %r6936, %r16;
	add.s64 	%rd4318, %rd4315, %rd4316;
	add.s64 	%rd4319, %rd4318, %rd4317;
	shr.u64 	%rd4320, %rd4319, 32;
	and.b64  	%rd4321, %rd4296, 4294967295;
	mul.wide.u32 	%rd4322, %r6935, %r16;
	add.s64 	%rd4323, %rd4320, %rd4321;
	add.s64 	%rd4324, %rd4323, %rd4322;
	shr.u64 	%rd4325, %rd4324, 32;
	and.b64  	%rd4326, %rd4299, 4294967295;
	mul.wide.u32 	%rd4327, %r6934, %r16;
	add.s64 	%rd4328, %rd4325, %rd4326;
	add.s64 	%rd4329, %rd4328, %rd4327;
	shr.u64 	%rd4330, %rd4329, 32;
	and.b64  	%rd4331, %rd4302, 4294967295;
	mul.wide.u32 	%rd4332, %r6933, %r16;
	add.s64 	%rd4333, %rd4330, %rd4331;
	add.s64 	%rd4334, %rd4333, %rd4332;
	shr.u64 	%rd4335, %rd4334, 32;
	and.b64  	%rd4336, %rd4305, 4294967295;
	mul.wide.u32 	%rd4337, %r6932, %r16;
	add.s64 	%rd4338, %rd4335, %rd4336;
	add.s64 	%rd4339, %rd4338, %rd4337;
	shr.u64 	%rd4340, %rd4339, 32;
	mul.wide.u32 	%rd4341, %r6931, %r16;
	add.s64 	%rd4342, %rd4340, %rd4306;
	add.s64 	%rd4343, %rd4342, %rd4341;
	shr.u64 	%rd4344, %rd4343, 32;
	and.b64  	%rd4345, %rd4314, 4294967295;
	mul.wide.u32 	%rd4346, %r6938, %r15;
	add.s64 	%rd4347, %rd4346, %rd4345;
	shr.u64 	%rd4348, %rd4347, 32;
	and.b64  	%rd4349, %rd4319, 4294967295;
	mul.wide.u32 	%rd4350, %r6937, %r15;
	add.s64 	%rd4351, %rd4348, %rd4349;
	add.s64 	%rd4352, %rd4351, %rd4350;
	shr.u64 	%rd4353, %rd4352, 32;
	and.b64  	%rd4354, %rd4324, 4294967295;
	mul.wide.u32 	%rd4355, %r6936, %r15;
	add.s64 	%rd4356, %rd4353, %rd4354;
	add.s64 	%rd4357, %rd4356, %rd4355;
	shr.u64 	%rd4358, %rd4357, 32;
	and.b64  	%rd4359, %rd4329, 4294967295;
	mul.wide.u32 	%rd4360, %r6935, %r15;
	add.s64 	%rd4361, %rd4358, %rd4359;
	add.s64 	%rd4362, %rd4361, %rd4360;
	shr.u64 	%rd4363, %rd4362, 32;
	and.b64  	%rd4364, %rd4334, 4294967295;
	mul.wide.u32 	%rd4365, %r6934, %r15;
	add.s64 	%rd4366, %rd4363, %rd4364;
	add.s64 	%rd4367, %rd4366, %rd4365;
	shr.u64 	%rd4368, %rd4367, 32;
	and.b64  	%rd4369, %rd4339, 4294967295;
	mul.wide.u32 	%rd4370, %r6933, %r15;
	add.s64 	%rd4371, %rd4368, %rd4369;
	add.s64 	%rd4372, %rd4371, %rd4370;
	shr.u64 	%rd4373, %rd4372, 32;
	and.b64  	%rd4374, %rd4343, 4294967295;
	mul.wide.u32 	%rd4375, %r6932, %r15;
	add.s64 	%rd4376, %rd4373, %rd4374;
	add.s64 	%rd4377, %rd4376, %rd4375;
	shr.u64 	%rd4378, %rd4377, 32;
	mul.wide.u32 	%rd4379, %r6931, %r15;
	add.s64 	%rd4380, %rd4378, %rd4344;
	add.s64 	%rd4381, %rd4380, %rd4379;
	shr.u64 	%rd4382, %rd4381, 32;
	and.b64  	%rd4383, %rd4352, 4294967295;
	mul.wide.u32 	%rd4384, %r6938, %r14;
	add.s64 	%rd4385, %rd4384, %rd4383;
	shr.u64 	%rd4386, %rd4385, 32;
	and.b64  	%rd4387, %rd4357, 4294967295;
	mul.wide.u32 	%rd4388, %r6937, %r14;
	add.s64 	%rd4389, %rd4386, %rd4387;
	add.s64 	%rd4390, %rd4389, %rd4388;
	shr.u64 	%rd4391, %rd4390, 32;
	and.b64  	%rd4392, %rd4362, 4294967295;
	mul.wide.u32 	%rd4393, %r6936, %r14;
	add.s64 	%rd4394, %rd4391, %rd4392;
	add.s64 	%rd4395, %rd4394, %rd4393;
	shr.u64 	%rd4396, %rd4395, 32;
	and.b64  	%rd4397, %rd4367, 4294967295;
	mul.wide.u32 	%rd4398, %r6935, %r14;
	add.s64 	%rd4399, %rd4396, %rd4397;
	add.s64 	%rd4400, %rd4399, %rd4398;
	shr.u64 	%rd4401, %rd4400, 32;
	and.b64  	%rd4402, %rd4372, 4294967295;
	mul.wide.u32 	%rd4403, %r6934, %r14;
	add.s64 	%rd4404, %rd4401, %rd4402;
	add.s64 	%rd4405, %rd4404, %rd4403;
	shr.u64 	%rd4406, %rd4405, 32;
	and.b64  	%rd4407, %rd4377, 4294967295;
	mul.wide.u32 	%rd4408, %r6933, %r14;
	add.s64 	%rd4409, %rd4406, %rd4407;
	add.s64 	%rd4410, %rd4409, %rd4408;
	shr.u64 	%rd4411, %rd4410, 32;
	and.b64  	%rd4412, %rd4381, 4294967295;
	mul.wide.u32 	%rd4413, %r6932, %r14;
	add.s64 	%rd4414, %rd4411, %rd4412;
	add.s64 	%rd4415, %rd4414, %rd4413;
	shr.u64 	%rd4416, %rd4415, 32;
	mul.wide.u32 	%rd4417, %r6931, %r14;
	add.s64 	%rd4418, %rd4416, %rd4382;
	add.s64 	%rd4419, %rd4418, %rd4417;
	shr.u64 	%rd4420, %rd4419, 32;
	and.b64  	%rd4421, %rd4390, 4294967295;
	mul.wide.u32 	%rd4422, %r6938, %r13;
	add.s64 	%rd4423, %rd4422, %rd4421;
	shr.u64 	%rd4424, %rd4423, 32;
	and.b64  	%rd4425, %rd4395, 4294967295;
	mul.wide.u32 	%rd4426, %r6937, %r13;
	add.s64 	%rd4427, %rd4424, %rd4425;
	add.s64 	%rd4428, %rd4427, %rd4426;
	shr.u64 	%rd4429, %rd4428, 32;
	and.b64  	%rd4430, %rd4400, 4294967295;
	mul.wide.u32 	%rd4431, %r6936, %r13;
	add.s64 	%rd4432, %rd4429, %rd4430;
	add.s64 	%rd4433, %rd4432, %rd4431;
	shr.u64 	%rd4434, %rd4433, 32;
	and.b64  	%rd4435, %rd4405, 4294967295;
	mul.wide.u32 	%rd4436, %r6935, %r13;
	add.s64 	%rd4437, %rd4434, %rd4435;
	add.s64 	%rd4438, %rd4437, %rd4436;
	shr.u64 	%rd4439, %rd4438, 32;
	and.b64  	%rd4440, %rd4410, 4294967295;
	mul.wide.u32 	%rd4441, %r6934, %r13;
	add.s64 	%rd4442, %rd4439, %rd4440;
	add.s64 	%rd4443, %rd4442, %rd4441;
	shr.u64 	%rd4444, %rd4443, 32;
	and.b64  	%rd4445, %rd4415, 4294967295;
	mul.wide.u32 	%rd4446, %r6933, %r13;
	add.s64 	%rd4447, %rd4444, %rd4445;
	add.s64 	%rd4448, %rd4447, %rd4446;
	shr.u64 	%rd4449, %rd4448, 32;
	and.b64  	%rd4450, %rd4419, 4294967295;
	mul.wide.u32 	%rd4451, %r6932, %r13;
	add.s64 	%rd4452, %rd4449, %rd4450;
	add.s64 	%rd4453, %rd4452, %rd4451;
	shr.u64 	%rd4454, %rd4453, 32;
	mul.wide.u32 	%rd4455, %r6931, %r13;
	add.s64 	%rd4456, %rd4454, %rd4420;
	add.s64 	%rd4457, %rd4456, %rd4455;
	shr.u64 	%rd4458, %rd4457, 32;
	and.b64  	%rd4459, %rd4428, 4294967295;
	mul.wide.u32 	%rd4460, %r6938, %r12;
	add.s64 	%rd4461, %rd4460, %rd4459;
	shr.u64 	%rd4462, %rd4461, 32;
	and.b64  	%rd4463, %rd4433, 4294967295;
	mul.wide.u32 	%rd4464, %r6937, %r12;
	add.s64 	%rd4465, %rd4462, %rd4463;
	add.s64 	%rd4466, %rd4465, %rd4464;
	shr.u64 	%rd4467, %rd4466, 32;
	and.b64  	%rd4468, %rd4438, 4294967295;
	mul.wide.u32 	%rd4469, %r6936, %r12;
	add.s64 	%rd4470, %rd4467, %rd4468;
	add.s64 	%rd4471, %rd4470, %rd4469;
	shr.u64 	%rd4472, %rd4471, 32;
	and.b64  	%rd4473, %rd4443, 4294967295;
	mul.wide.u32 	%rd4474, %r6935, %r12;
	add.s64 	%rd4475, %rd4472, %rd4473;
	add.s64 	%rd4476, %rd4475, %rd4474;
	shr.u64 	%rd4477, %rd4476, 32;
	and.b64  	%rd4478, %rd4448, 4294967295;
	mul.wide.u32 	%rd4479, %r6934, %r12;
	add.s64 	%rd4480, %rd4477, %rd4478;
	add.s64 	%rd4481, %rd4480, %rd4479;
	shr.u64 	%rd4482, %rd4481, 32;
	and.b64  	%rd4483, %rd4453, 4294967295;
	mul.wide.u32 	%rd4484, %r6933, %r12;
	add.s64 	%rd4485, %rd4482, %rd4483;
	add.s64 	%rd4486, %rd4485, %rd4484;
	shr.u64 	%rd4487, %rd4486, 32;
	and.b64  	%rd4488, %rd4457, 4294967295;
	mul.wide.u32 	%rd4489, %r6932, %r12;
	add.s64 	%rd4490, %rd4487, %rd4488;
	add.s64 	%rd4491, %rd4490, %rd4489;
	shr.u64 	%rd4492, %rd4491, 32;
	mul.wide.u32 	%rd4493, %r6931, %r12;
	add.s64 	%rd4494, %rd4492, %rd4458;
	add.s64 	%rd4495, %rd4494, %rd4493;
	shr.u64 	%rd4496, %rd4495, 32;
	and.b64  	%rd4497, %rd4466, 4294967295;
	mul.wide.u32 	%rd4498, %r6938, %r11;
	add.s64 	%rd4499, %rd4498, %rd4497;
	shr.u64 	%rd4500, %rd4499, 32;
	and.b64  	%rd4501, %rd4471, 4294967295;
	mul.wide.u32 	%rd4502, %r6937, %r11;
	add.s64 	%rd4503, %rd4500, %rd4501;
	add.s64 	%rd4504, %rd4503, %rd4502;
	shr.u64 	%rd4505, %rd4504, 32;
	and.b64  	%rd4506, %rd4476, 4294967295;
	mul.wide.u32 	%rd4507, %r6936, %r11;
	add.s64 	%rd4508, %rd4505, %rd4506;
	add.s64 	%rd4509, %rd4508, %rd4507;
	shr.u64 	%rd4510, %rd4509, 32;
	and.b64  	%rd4511, %rd4481, 4294967295;
	mul.wide.u32 	%rd4512, %r6935, %r11;
	add.s64 	%rd4513, %rd4510, %rd4511;
	add.s64 	%rd4514, %rd4513, %rd4512;
	shr.u64 	%rd4515, %rd4514, 32;
	and.b64  	%rd4516, %rd4486, 4294967295;
	mul.wide.u32 	%rd4517, %r6934, %r11;
	add.s64 	%rd4518, %rd4515, %rd4516;
	add.s64 	%rd4519, %rd4518, %rd4517;
	shr.u64 	%rd4520, %rd4519, 32;
	and.b64  	%rd4521, %rd4491, 4294967295;
	mul.wide.u32 	%rd4522, %r6933, %r11;
	add.s64 	%rd4523, %rd4520, %rd4521;
	add.s64 	%rd4524, %rd4523, %rd4522;
	shr.u64 	%rd4525, %rd4524, 32;
	and.b64  	%rd4526, %rd4495, 4294967295;
	mul.wide.u32 	%rd4527, %r6932, %r11;
	add.s64 	%rd4528, %rd4525, %rd4526;
	add.s64 	%rd4529, %rd4528, %rd4527;
	shr.u64 	%rd4530, %rd4529, 32;
	mul.wide.u32 	%rd4531, %r6931, %r11;
	add.s64 	%rd4532, %rd4530, %rd4496;
	add.s64 	%rd4533, %rd4532, %rd4531;
	shr.u64 	%rd4534, %rd4533, 32;
	and.b64  	%rd4535, %rd4504, 4294967295;
	mul.wide.u32 	%rd4536, %r6938, %r10;
	add.s64 	%rd4537, %rd4536, %rd4535;
	shr.u64 	%rd4538, %rd4537, 32;
	and.b64  	%rd4539, %rd4509, 4294967295;
	mul.wide.u32 	%rd4540, %r6937, %r10;
	add.s64 	%rd4541, %rd4538, %rd4539;
	add.s64 	%rd4542, %rd4541, %rd4540;
	shr.u64 	%rd4543, %rd4542, 32;
	and.b64  	%rd4544, %rd4514, 4294967295;
	mul.wide.u32 	%rd4545, %r6936, %r10;
	add.s64 	%rd4546, %rd4543, %rd4544;
	add.s64 	%rd4547, %rd4546, %rd4545;
	shr.u64 	%rd4548, %rd4547, 32;
	and.b64  	%rd4549, %rd4519, 4294967295;
	mul.wide.u32 	%rd4550, %r6935, %r10;
	add.s64 	%rd4551, %rd4548, %rd4549;
	add.s64 	%rd4552, %rd4551, %rd4550;
	shr.u64 	%rd4553, %rd4552, 32;
	and.b64  	%rd4554, %rd4524, 4294967295;
	mul.wide.u32 	%rd4555, %r6934, %r10;
	add.s64 	%rd4556, %rd4553, %rd4554;
	add.s64 	%rd4557, %rd4556, %rd4555;
	shr.u64 	%rd4558, %rd4557, 32;
	and.b64  	%rd4559, %rd4529, 4294967295;
	mul.wide.u32 	%rd4560, %r6933, %r10;
	add.s64 	%rd4561, %rd4558, %rd4559;
	add.s64 	%rd4562, %rd4561, %rd4560;
	shr.u64 	%rd4563, %rd4562, 32;
	and.b64  	%rd4564, %rd4533, 4294967295;
	mul.wide.u32 	%rd4565, %r6932, %r10;
	add.s64 	%rd4566, %rd4563, %rd4564;
	add.s64 	%rd4567, %rd4566, %rd4565;
	shr.u64 	%rd4568, %rd4567, 32;
	mul.wide.u32 	%rd4569, %r6931, %r10;
	add.s64 	%rd4570, %rd4568, %rd4534;
	add.s64 	%rd4571, %rd4570, %rd4569;
	shr.u64 	%rd4572, %rd4571, 32;
	{ .reg .b32 tmp; mov.b64 {tmp, %r3814}, %rd4571; }
	and.b64  	%rd4573, %rd4542, 4294967295;
	mul.lo.s64 	%rd4574, %rd4573, 977;
	cvt.u32.u64 	%r3815, %rd4574;
	shr.u64 	%rd4575, %rd4574, 32;
	and.b64  	%rd4576, %rd4547, 4294967295;
	mad.lo.s64 	%rd4577, %rd4576, 977, %rd4575;
	shr.u64 	%rd4578, %rd4577, 32;
	and.b64  	%rd4579, %rd4552, 4294967295;
	mad.lo.s64 	%rd4580, %rd4579, 977, %rd4578;
	shr.u64 	%rd4581, %rd4580, 32;
	and.b64  	%rd4582, %rd4557, 4294967295;
	mad.lo.s64 	%rd4583, %rd4582, 977, %rd4581;
	shr.u64 	%rd4584, %rd4583, 32;
	and.b64  	%rd4585, %rd4562, 4294967295;
	mad.lo.s64 	%rd4586, %rd4585, 977, %rd4584;
	shr.u64 	%rd4587, %rd4586, 32;
	and.b64  	%rd4588, %rd4567, 4294967295;
	mad.lo.s64 	%rd4589, %rd4588, 977, %rd4587;
	shr.u64 	%rd4590, %rd4589, 32;
	and.b64  	%rd4591, %rd4571, 4294967295;
	mad.lo.s64 	%rd4592, %rd4591, 977, %rd4590;
	shr.u64 	%rd4593, %rd4592, 32;
	mad.lo.s64 	%rd4594, %rd4572, 977, %rd4593;
	{ .reg .b32 tmp; mov.b64 {tmp, %r3816}, %rd4594; }
	add.s32 	%r6972, %r3813, %r3815;
	setp.lt.u32 	%p441, %r6972, %r3813;
	selp.u64 	%rd4595, 1, 0, %p441;
	and.b64  	%rd4596, %rd4309, 4294967295;
	and.b64  	%rd4597, %rd4577, 4294967295;
	add.s64 	%rd4598, %rd4596, %rd4595;
	add.s64 	%rd4599, %rd4598, %rd4597;
	shr.u64 	%rd4600, %rd4599, 32;
	and.b64  	%rd4601, %rd4347, 4294967295;
	and.b64  	%rd4602, %rd4580, 4294967295;
	add.s64 	%rd4603, %rd4600, %rd4601;
	add.s64 	%rd4604, %rd4603, %rd4602;
	shr.u64 	%rd4605, %rd4604, 32;
	and.b64  	%rd4606, %rd4385, 4294967295;
	and.b64  	%rd4607, %rd4583, 4294967295;
	add.s64 	%rd4608, %rd4605, %rd4606;
	add.s64 	%rd4609, %rd4608, %rd4607;
	shr.u64 	%rd4610, %rd4609, 32;
	and.b64  	%rd4611, %rd4423, 4294967295;
	and.b64  	%rd4612, %rd4586, 4294967295;
	add.s64 	%rd4613, %rd4610, %rd4611;
	add.s64 	%rd4614, %rd4613, %rd4612;
	shr.u64 	%rd4615, %rd4614, 32;
	and.b64  	%rd4616, %rd4461, 4294967295;
	and.b64  	%rd4617, %rd4589, 4294967295;
	add.s64 	%rd4618, %rd4615, %rd4616;
	add.s64 	%rd4619, %rd4618, %rd4617;
	shr.u64 	%rd4620, %rd4619, 32;
	and.b64  	%rd4621, %rd4499, 4294967295;
	and.b64  	%rd4622, %rd4592, 4294967295;
	add.s64 	%rd4623, %rd4620, %rd4621;
	add.s64 	%rd4624, %rd4623, %rd4622;
	shr.u64 	%rd4625, %rd4624, 32;
	and.b64  	%rd4626, %rd4537, 4294967295;
	and.b64  	%rd4627, %rd4594, 4294967295;
	add.s64 	%rd4628, %rd4625, %rd4626;
	add.s64 	%rd4629, %rd4628, %rd4627;
	{ .reg .b32 tmp; mov.b64 {tmp, %r3817}, %rd4629; }
	add.s32 	%r3818, %r3817, %r3816;
	and.b64  	%rd4630, %rd4599, 4294967295;
	add.s64 	%rd26139, %rd4630, %rd4573;
	shr.u64 	%rd4631, %rd26139, 32;
	and.b64  	%rd4632, %rd4604, 4294967295;
	add.s64 	%rd4633, %rd4631, %rd4632;
	add.s64 	%rd26138, %rd4633, %rd4576;
	shr.u64 	%rd4634, %rd26138, 32;
	and.b64  	%rd4635, %rd4609, 4294967295;
	add.s64 	%rd4636, %rd4634, %rd4635;
	add.s64 	%rd26137, %rd4636, %rd4579;
	shr.u64 	%rd4637, %rd26137, 32;
	and.b64  	%rd4638, %rd4614, 4294967295;
	add.s64 	%rd4639, %rd4637, %rd4638;
	add.s64 	%rd26136, %rd4639, %rd4582;
	shr.u64 	%rd4640, %rd26136, 32;
	and.b64  	%rd4641, %rd4619, 4294967295;
	add.s64 	%rd4642, %rd4640, %rd4641;
	add.s64 	%rd26135, %rd4642, %rd4585;
	shr.u64 	%rd4643, %rd26135, 32;
	and.b64  	%rd4644, %rd4624, 4294967295;
	add.s64 	%rd4645, %rd4643, %rd4644;
	add.s64 	%rd26134, %rd4645, %rd4588;
	shr.u64 	%rd4646, %rd26134, 32;
	and.b64  	%rd4647, %rd4629, 4294967295;
	add.s64 	%rd4648, %rd4646, %rd4647;
	add.s64 	%rd26133, %rd4648, %rd4591;
	{ .reg .b32 tmp; mov.b64 {tmp, %r3819}, %rd26133; }
	add.s32 	%r3820, %r3818, %r3819;
	add.s32 	%r330, %r3820, %r3814;
	setp.eq.s32 	%p442, %r330, 0;
	mov.pred 	%p4064, 0;
	@%p442 bra 	$L__BB2_200;
	cvt.u64.u32 	%rd4649, %r330;
	mul.wide.u32 	%rd4650, %r330, 977;
	cvt.u32.u64 	%r3821, %rd4650;
	shr.u64 	%rd4651, %rd4650, 32;
	add.s64 	%rd4652, %rd4651, %rd4649;
	shr.u64 	%rd4653, %rd4652, 32;
	add.s32 	%r331, %r6972, %r3821;
	setp.lt.u32 	%p443, %r331, %r6972;
	selp.u64 	%rd4654, 1, 0, %p443;
	and.b64  	%rd4655, %rd26139, 4294967295;
	and.b64  	%rd4656, %rd4652, 4294967295;
	add.s64 	%rd4657, %rd4655, %rd4654;
	add.s64 	%rd26139, %rd4657, %rd4656;
	shr.u64 	%rd4658, %rd26139, 32;
	and.b64  	%rd4659, %rd26138, 4294967295;
	add.s64 	%rd4660, %rd4658, %rd4659;
	add.s64 	%rd26138, %rd4660, %rd4653;
	shr.u64 	%rd4661, %rd26138, 32;
	and.b64  	%rd4662, %rd26137, 4294967295;
	add.s64 	%rd26137, %rd4661, %rd4662;
	shr.u64 	%rd4663, %rd26137, 32;
	and.b64  	%rd4664, %rd26136, 4294967295;
	add.s64 	%rd26136, %rd4663, %rd4664;
	shr.u64 	%rd4665, %rd26136, 32;
	and.b64  	%rd4666, %rd26135, 4294967295;
	add.s64 	%rd26135, %rd4665, %rd4666;
	shr.u64 	%rd4667, %rd26135, 32;
	and.b64  	%rd4668, %rd26134, 4294967295;
	add.s64 	%rd26134, %rd4667, %rd4668;
	shr.u64 	%rd4669, %rd26134, 32;
	and.b64  	%rd4670, %rd26133, 4294967295;
	add.s64 	%rd26133, %rd4669, %rd4670;
	setp.gt.u64 	%p4064, %rd26133, 4294967295;
	mov.u32 	%r6972, %r331;
$L__BB2_200:
	ld.const.u32 	%rd162, [const_p+20];
	ld.const.u32 	%r333, [const_p];
	cvt.u32.u64 	%r6971, %rd26139;
	cvt.u32.u64 	%r6970, %rd26138;
	cvt.u32.u64 	%r6969, %rd26137;
	cvt.u32.u64 	%r6968, %rd26136;
	cvt.u32.u64 	%r6967, %rd26135;
	cvt.u32.u64 	%r6966, %rd26134;
	cvt.u32.u64 	%r6965, %rd26133;
	ld.const.u32 	%r3822, [const_p+28];
	setp.lt.u32 	%p444, %r3822, %r6965;
	or.pred  	%p445, %p4064, %p444;
	@%p445 bra 	$L__BB2_214;
	setp.gt.u32 	%p446, %r3822, %r6965;
	@%p446 bra 	$L__BB2_215;
	cvt.u32.u64 	%r3823, %rd7;
	setp.lt.u32 	%p447, %r3823, %r6966;
	@%p447 bra 	$L__BB2_214;
	cvt.u32.u64 	%r3824, %rd7;
	setp.gt.u32 	%p448, %r3824, %r6966;
	@%p448 bra 	$L__BB2_215;
	cvt.u32.u64 	%r3825, %rd162;
	setp.lt.u32 	%p449, %r3825, %r6967;
	@%p449 bra 	$L__BB2_214;
	cvt.u32.u64 	%r3826, %rd162;
	setp.gt.u32 	%p450, %r3826, %r6967;
	@%p450 bra 	$L__BB2_215;
	cvt.u32.u64 	%r3827, %rd6;
	setp.lt.u32 	%p451, %r3827, %r6968;
	@%p451 bra 	$L__BB2_214;
	cvt.u32.u64 	%r3828, %rd6;
	setp.gt.u32 	%p452, %r3828, %r6968;
	@%p452 bra 	$L__BB2_215;
	cvt.u32.u64 	%r3829, %rd5;
	setp.lt.u32 	%p453, %r3829, %r6969;
	@%p453 bra 	$L__BB2_214;
	cvt.u32.u64 	%r3830, %rd5;
	setp.gt.u32 	%p454, %r3830, %r6969;
	@%p454 bra 	$L__BB2_215;
	cvt.u32.u64 	%r3831, %rd4;
	setp.lt.u32 	%p455, %r3831, %r6970;
	@%p455 bra 	$L__BB2_214;
	cvt.u32.u64 	%r3832, %rd4;
	setp.gt.u32 	%p456, %r3832, %r6970;
	@%p456 bra 	$L__BB2_215;
	cvt.u32.u64 	%r3833, %rd3;
	setp.lt.u32 	%p457, %r3833, %r6971;
	@%p457 bra 	$L__BB2_214;
	cvt.u32.u64 	%r3834, %rd3;
	setp.gt.u32 	%p458, %r3834, %r6971;
	setp.lt.u32 	%p459, %r6972, %r333;
	or.pred  	%p460, %p458, %p459;
	@%p460 bra 	$L__BB2_215;
$L__BB2_214:
	cvt.u32.u64 	%r3835, %rd5;
	cvt.u32.u64 	%r3836, %rd4;
	cvt.u32.u64 	%r3837, %rd3;
	cvt.u32.u64 	%r3838, %rd7;
	cvt.u32.u64 	%r3839, %rd162;
	cvt.u32.u64 	%r3840, %rd6;
	setp.lt.u32 	%p461, %r6972, %r333;
	selp.s64 	%rd4672, -1, 0, %p461;
	sub.s32 	%r6972, %r6972, %r333;
	and.b64  	%rd4673, %rd26139, 4294967295;
	add.s64 	%rd4674, %rd4673, %rd4672;
	setp.lt.u64 	%p462, %rd4674, %rd3;
	selp.s64 	%rd4675, -1, 0, %p462;
	cvt.u32.u64 	%r3841, %rd4674;
	sub.s32 	%r6971, %r3841, %r3837;
	and.b64  	%rd4676, %rd26138, 4294967295;
	add.s64 	%rd4677, %rd4676, %rd4675;
	setp.lt.u64 	%p463, %rd4677, %rd4;
	selp.s64 	%rd4678, -1, 0, %p463;
	cvt.u32.u64 	%r3842, %rd4677;
	sub.s32 	%r6970, %r3842, %r3836;
	and.b64  	%rd4679, %rd26137, 4294967295;
	add.s64 	%rd4680, %rd4679, %rd4678;
	setp.lt.u64 	%p464, %rd4680, %rd5;
	selp.s64 	%rd4681, -1, 0, %p464;
	cvt.u32.u64 	%r3843, %rd4680;
	sub.s32 	%r6969, %r3843, %r3835;
	and.b64  	%rd4682, %rd26136, 4294967295;
	add.s64 	%rd4683, %rd4682, %rd4681;
	setp.lt.u64 	%p465, %rd4683, %rd6;
	selp.s64 	%rd4684, -1, 0, %p465;
	cvt.u32.u64 	%r3844, %rd4683;
	sub.s32 	%r6968, %r3844, %r3840;
	and.b64  	%rd4685, %rd26135, 4294967295;
	add.s64 	%rd4686, %rd4685, %rd4684;
	setp.lt.u64 	%p466, %rd4686, %rd162;
	selp.s64 	%rd4687, -1, 0, %p466;
	cvt.u32.u64 	%r3845, %rd4686;
	sub.s32 	%r6967, %r3845, %r3839;
	and.b64  	%rd4688, %rd26134, 4294967295;
	add.s64 	%rd4689, %rd4688, %rd4687;
	setp.lt.u64 	%p467, %rd4689, %rd7;
	selp.s32 	%r3846, -1, 0, %p467;
	cvt.u32.u64 	%r3847, %rd4689;
	sub.s32 	%r6966, %r3847, %r3838;
	add.s32 	%r3848, %r6965, %r3846;
	sub.s32 	%r6965, %r3848, %r3822;
$L__BB2_215:
	setp.gt.u32 	%p468, %r6965, %r3822;
	@%p468 bra 	$L__BB2_228;
	bra.uni 	$L__BB2_229;
$L__BB2_216:
	cvt.u32.u64 	%r3849, %rd7;
	setp.gt.u32 	%p470, %r6966, %r3849;
	@%p470 bra 	$L__BB2_228;
	setp.lt.u32 	%p471, %r6966, %r3849;
	@%p471 bra 	$L__BB2_230;
	cvt.u32.u64 	%r3851, %rd162;
	setp.gt.u32 	%p472, %r6967, %r3851;
	@%p472 bra 	$L__BB2_228;
	setp.lt.u32 	%p473, %r6967, %r3851;
	@%p473 bra 	$L__BB2_230;
	cvt.u32.u64 	%r3853, %rd6;
	setp.gt.u32 	%p474, %r6968, %r3853;
	@%p474 bra 	$L__BB2_228;
	setp.lt.u32 	%p475, %r6968, %r3853;
	@%p475 bra 	$L__BB2_230;
	cvt.u32.u64 	%r3855, %rd5;
	setp.gt.u32 	%p476, %r6969, %r3855;
	@%p476 bra 	$L__BB2_228;
	setp.lt.u32 	%p477, %r6969, %r3855;
	@%p477 bra 	$L__BB2_230;
	cvt.u32.u64 	%r3857, %rd4;
	setp.gt.u32 	%p478, %r6970, %r3857;
	@%p478 bra 	$L__BB2_228;
	setp.lt.u32 	%p479, %r6970, %r3857;
	@%p479 bra 	$L__BB2_230;
	cvt.u32.u64 	%r3859, %rd3;
	setp.gt.u32 	%p480, %r6971, %r3859;
	@%p480 bra 	$L__BB2_228;
	setp.lt.u32 	%p481, %r6971, %r3859;
	setp.lt.u32 	%p482, %r6972, %r333;
	or.pred  	%p483, %p481, %p482;
	@%p483 bra 	$L__BB2_230;
$L__BB2_228:
	cvt.u32.u64 	%r3861, %rd5;
	cvt.u32.u64 	%r3862, %rd4;
	cvt.u32.u64 	%r3863, %rd3;
	cvt.u32.u64 	%r3864, %rd7;
	cvt.u32.u64 	%r3865, %rd162;
	cvt.u32.u64 	%r3866, %rd6;
	setp.lt.u32 	%p484, %r6972, %r333;
	selp.s64 	%rd4690, -1, 0, %p484;
	sub.s32 	%r6972, %r6972, %r333;
	cvt.u64.u32 	%rd4691, %r6971;
	add.s64 	%rd4692, %rd4690, %rd4691;
	setp.lt.u64 	%p485, %rd4692, %rd3;
	selp.s64 	%rd4693, -1, 0, %p485;
	cvt.u32.u64 	%r3867, %rd4692;
	sub.s32 	%r6971, %r3867, %r3863;
	cvt.u64.u32 	%rd4694, %r6970;
	add.s64 	%rd4695, %rd4693, %rd4694;
	setp.lt.u64 	%p486, %rd4695, %rd4;
	selp.s64 	%rd4696, -1, 0, %p486;
	cvt.u32.u64 	%r3868, %rd4695;
	sub.s32 	%r6970, %r3868, %r3862;
	cvt.u64.u32 	%rd4697, %r6969;
	add.s64 	%rd4698, %rd4696, %rd4697;
	setp.lt.u64 	%p487, %rd4698, %rd5;
	selp.s64 	%rd4699, -1, 0, %p487;
	cvt.u32.u64 	%r3869, %rd4698;
	sub.s32 	%r6969, %r3869, %r3861;
	cvt.u64.u32 	%rd4700, %r6968;
	add.s64 	%rd4701, %rd4699, %rd4700;
	setp.lt.u64 	%p488, %rd4701, %rd6;
	selp.s64 	%rd4702, -1, 0, %p488;
	cvt.u32.u64 	%r3870, %rd4701;
	sub.s32 	%r6968, %r3870, %r3866;
	cvt.u64.u32 	%rd4703, %r6967;
	add.s64 	%rd4704, %rd4702, %rd4703;
	setp.lt.u64 	%p489, %rd4704, %rd162;
	selp.s64 	%rd4705, -1, 0, %p489;
	cvt.u32.u64 	%r3871, %rd4704;
	sub.s32 	%r6967, %r3871, %r3865;
	cvt.u64.u32 	%rd4706, %r6966;
	add.s64 	%rd4707, %rd4705, %rd4706;
	setp.lt.u64 	%p490, %rd4707, %rd7;
	selp.s32 	%r3872, -1, 0, %p490;
	cvt.u32.u64 	%r3873, %rd4707;
	sub.s32 	%r6966, %r3873, %r3864;
	add.s32 	%r3874, %r6965, %r3872;
	sub.s32 	%r6965, %r3874, %r3822;
	bra.uni 	$L__BB2_230;
$L__BB2_229:
	setp.lt.u32 	%p469, %r6965, %r3822;
	@%p469 bra 	$L__BB2_230;
	bra.uni 	$L__BB2_216;
$L__BB2_230:
	mul.wide.u32 	%rd4708, %r6853, 100;
	mov.u64 	%rd4709, const_G_table;
	add.s64 	%rd4710, %rd4709, %rd4708;
	ld.global.u32 	%r3875, [%rd4710+32];
	mul.wide.u32 	%rd4711, %r6955, %r3875;
	cvt.u32.u64 	%r3876, %rd4711;
	shr.u64 	%rd4712, %rd4711, 32;
	mul.wide.u32 	%rd4713, %r6954, %r3875;
	add.s64 	%rd4714, %rd4712, %rd4713;
	shr.u64 	%rd4715, %rd4714, 32;
	mul.wide.u32 	%rd4716, %r6953, %r3875;
	add.s64 	%rd4717, %rd4715, %rd4716;
	shr.u64 	%rd4718, %rd4717, 32;
	mul.wide.u32 	%rd4719, %r6952, %r3875;
	add.s64 	%rd4720, %rd4718, %rd4719;
	shr.u64 	%rd4721, %rd4720, 32;
	mul.wide.u32 	%rd4722, %r6951, %r3875;
	add.s64 	%rd4723, %rd4721, %rd4722;
	shr.u64 	%rd4724, %rd4723, 32;
	mul.wide.u32 	%rd4725, %r6950, %r3875;
	add.s64 	%rd4726, %rd4724, %rd4725;
	shr.u64 	%rd4727, %rd4726, 32;
	mul.wide.u32 	%rd4728, %r6949, %r3875;
	add.s64 	%rd4729, %rd4727, %rd4728;
	shr.u64 	%rd4730, %rd4729, 32;
	mul.wide.u32 	%rd4731, %r6948, %r3875;
	add.s64 	%rd4732, %rd4730, %rd4731;
	shr.u64 	%rd4733, %rd4732, 32;
	ld.global.u32 	%r3877, [%rd4710+36];
	and.b64  	%rd4734, %rd4714, 4294967295;
	mul.wide.u32 	%rd4735, %r6955, %r3877;
	add.s64 	%rd4736, %rd4735, %rd4734;
	shr.u64 	%rd4737, %rd4736, 32;
	and.b64  	%rd4738, %rd4717, 4294967295;
	mul.wide.u32 	%rd4739, %r6954, %r3877;
	add.s64 	%rd4740, %rd4737, %rd4738;
	add.s64 	%rd4741, %rd4740, %rd4739;
	shr.u64 	%rd4742, %rd4741, 32;
	and.b64  	%rd4743, %rd4720, 4294967295;
	mul.wide.u32 	%rd4744, %r6953, %r3877;
	add.s64 	%rd4745, %rd4742, %rd4743;
	add.s64 	%rd4746, %rd4745, %rd4744;
	shr.u64 	%rd4747, %rd4746, 32;
	and.b64  	%rd4748, %rd4723, 4294967295;
	mul.wide.u32 	%rd4749, %r6952, %r3877;
	add.s64 	%rd4750, %rd4747, %rd4748;
	add.s64 	%rd4751, %rd4750, %rd4749;
	shr.u64 	%rd4752, %rd4751, 32;
	and.b64  	%rd4753, %rd4726, 4294967295;
	mul.wide.u32 	%rd4754, %r6951, %r3877;
	add.s64 	%rd4755, %rd4752, %rd4753;
	add.s64 	%rd4756, %rd4755, %rd4754;
	shr.u64 	%rd4757, %rd4756, 32;
	and.b64  	%rd4758, %rd4729, 4294967295;
	mul.wide.u32 	%rd4759, %r6950, %r3877;
	add.s64 	%rd4760, %rd4757, %rd4758;
	add.s64 	%rd4761, %rd4760, %rd4759;
	shr.u64 	%rd4762, %rd4761, 32;
	and.b64  	%rd4763, %rd4732, 4294967295;
	mul.wide.u32 	%rd4764, %r6949, %r3877;
	add.s64 	%rd4765, %rd4762, %rd4763;
	add.s64 	%rd4766, %rd4765, %rd4764;
	shr.u64 	%rd4767, %rd4766, 32;
	mul.wide.u32 	%rd4768, %r6948, %r3877;
	add.s64 	%rd4769, %rd4767, %rd4733;
	add.s64 	%rd4770, %rd4769, %rd4768;
	shr.u64 	%rd4771, %rd4770, 32;
	ld.global.u32 	%r3878, [%rd4710+40];
	and.b64  	%rd4772, %rd4741, 4294967295;
	mul.wide.u32 	%rd4773, %r6955, %r3878;
	add.s64 	%rd4774, %rd4773, %rd4772;
	shr.u64 	%rd4775, %rd4774, 32;
	and.b64  	%rd4776, %rd4746, 4294967295;
	mul.wide.u32 	%rd4777, %r6954, %r3878;
	add.s64 	%rd4778, %rd4775, %rd4776;
	add.s64 	%rd4779, %rd4778, %rd4777;
	shr.u64 	%rd4780, %rd4779, 32;
	and.b64  	%rd4781, %rd4751, 4294967295;
	mul.wide.u32 	%rd4782, %r6953, %r3878;
	add.s64 	%rd4783, %rd4780, %rd4781;
	add.s64 	%rd4784, %rd4783, %rd4782;
	shr.u64 	%rd4785, %rd4784, 32;
	and.b64  	%rd4786, %rd4756, 4294967295;
	mul.wide.u32 	%rd4787, %r6952, %r3878;
	add.s64 	%rd4788, %rd4785, %rd4786;
	add.s64 	%rd4789, %rd4788, %rd4787;
	shr.u64 	%rd4790, %rd4789, 32;
	and.b64  	%rd4791, %rd4761, 4294967295;
	mul.wide.u32 	%rd4792, %r6951, %r3878;
	add.s64 	%rd4793, %rd4790, %rd4791;
	add.s64 	%rd4794, %rd4793, %rd4792;
	shr.u64 	%rd4795, %rd4794, 32;
	and.b64  	%rd4796, %rd4766, 4294967295;
	mul.wide.u32 	%rd4797, %r6950, %r3878;
	add.s64 	%rd4798, %rd4795, %rd4796;
	add.s64 	%rd4799, %rd4798, %rd4797;
	shr.u64 	%rd4800, %rd4799, 32;
	and.b64  	%rd4801, %rd4770, 4294967295;
	mul.wide.u32 	%rd4802, %r6949, %r3878;
	add.s64 	%rd4803, %rd4800, %rd4801;
	add.s64 	%rd4804, %rd4803, %rd4802;
	shr.u64 	%rd4805, %rd4804, 32;
	mul.wide.u32 	%rd4806, %r6948, %r3878;
	add.s64 	%rd4807, %rd4805, %rd4771;
	add.s64 	%rd4808, %rd4807, %rd4806;
	shr.u64 	%rd4809, %rd4808, 32;
	ld.global.u32 	%r3879, [%rd4710+44];
	and.b64  	%rd4810, %rd4779, 4294967295;
	mul.wide.u32 	%rd4811, %r6955, %r3879;
	add.s64 	%rd4812, %rd4811, %rd4810;
	shr.u64 	%rd4813, %rd4812, 32;
	and.b64  	%rd4814, %rd4784, 4294967295;
	mul.wide.u32 	%rd4815, %r6954, %r3879;
	add.s64 	%rd4816, %rd4813, %rd4814;
	add.s64 	%rd4817, %rd4816, %rd4815;
	shr.u64 	%rd4818, %rd4817, 32;
	and.b64  	%rd4819, %rd4789, 4294967295;
	mul.wide.u32 	%rd4820, %r6953, %r3879;
	add.s64 	%rd4821, %rd4818, %rd4819;
	add.s64 	%rd4822, %rd4821, %rd4820;
	shr.u64 	%rd4823, %rd4822, 32;
	and.b64  	%rd4824, %rd4794, 4294967295;
	mul.wide.u32 	%rd4825, %r6952, %r3879;
	add.s64 	%rd4826, %rd4823, %rd4824;
	add.s64 	%rd4827, %rd4826, %rd4825;
	shr.u64 	%rd4828, %rd4827, 32;
	and.b64  	%rd4829, %rd4799, 4294967295;
	mul.wide.u32 	%rd4830, %r6951, %r3879;
	add.s64 	%rd4831, %rd4828, %rd4829;
	add.s64 	%rd4832, %rd4831, %rd4830;
	shr.u64 	%rd4833, %rd4832, 32;
	and.b64  	%rd4834, %rd4804, 4294967295;
	mul.wide.u32 	%rd4835, %r6950, %r3879;
	add.s64 	%rd4836, %rd4833, %rd4834;
	add.s64 	%rd4837, %rd4836, %rd4835;
	shr.u64 	%rd4838, %rd4837, 32;
	and.b64  	%rd4839, %rd4808, 4294967295;
	mul.wide.u32 	%rd4840, %r6949, %r3879;
	add.s64 	%rd4841, %rd4838, %rd4839;
	add.s64 	%rd4842, %rd4841, %rd4840;
	shr.u64 	%rd4843, %rd4842, 32;
	mul.wide.u32 	%rd4844, %r6948, %r3879;
	add.s64 	%rd4845, %rd4843, %rd4809;
	add.s64 	%rd4846, %rd4845, %rd4844;
	shr.u64 	%rd4847, %rd4846, 32;
	ld.global.u32 	%r3880, [%rd4710+48];
	and.b64  	%rd4848, %rd4817, 4294967295;
	mul.wide.u32 	%rd4849, %r6955, %r3880;
	add.s64 	%rd4850, %rd4849, %rd4848;
	shr.u64 	%rd4851, %rd4850, 32;
	and.b64  	%rd4852, %rd4822, 4294967295;
	mul.wide.u32 	%rd4853, %r6954, %r3880;
	add.s64 	%rd4854, %rd4851, %rd4852;
	add.s64 	%rd4855, %rd4854, %rd4853;
	shr.u64 	%rd4856, %rd4855, 32;
	and.b64  	%rd4857, %rd4827, 4294967295;
	mul.wide.u32 	%rd4858, %r6953, %r3880;
	add.s64 	%rd4859, %rd4856, %rd4857;
	add.s64 	%rd4860, %rd4859, %rd4858;
	shr.u64 	%rd4861, %rd4860, 32;
	and.b64  	%rd4862, %rd4832, 4294967295;
	mul.wide.u32 	%rd4863, %r6952, %r3880;
	add.s64 	%rd4864, %rd4861, %rd4862;
	add.s64 	%rd4865, %rd4864, %rd4863;
	shr.u64 	%rd4866, %rd4865, 32;
	and.b64  	%rd4867, %rd4837, 4294967295;
	mul.wide.u32 	%rd4868, %r6951, %r3880;
	add.s64 	%rd4869, %rd4866, %rd4867;
	add.s64 	%rd4870, %rd4869, %rd4868;
	shr.u64 	%rd4871, %rd4870, 32;
	and.b64  	%rd4872, %rd4842, 4294967295;
	mul.wide.u32 	%rd4873, %r6950, %r3880;
	add.s64 	%rd4874, %rd4871, %rd4872;
	add.s64 	%rd4875, %rd4874, %rd4873;
	shr.u64 	%rd4876, %rd4875, 32;
	and.b64  	%rd4877, %rd4846, 4294967295;
	mul.wide.u32 	%rd4878, %r6949, %r3880;
	add.s64 	%rd4879, %rd4876, %rd4877;
	add.s64 	%rd4880, %rd4879, %rd4878;
	shr.u64 	%rd4881, %rd4880, 32;
	mul.wide.u32 	%rd4882, %r6948, %r3880;
	add.s64 	%rd4883, %rd4881, %rd4847;
	add.s64 	%rd4884, %rd4883, %rd4882;
	shr.u64 	%rd4885, %rd4884, 32;
	ld.global.u32 	%r3881, [%rd4710+52];
	and.b64  	%rd4886, %rd4855, 4294967295;
	mul.wide.u32 	%rd4887, %r6955, %r3881;
	add.s64 	%rd4888, %rd4887, %rd4886;
	shr.u64 	%rd4889, %rd4888, 32;
	and.b64  	%rd4890, %rd4860, 4294967295;
	mul.wide.u32 	%rd4891, %r6954, %r3881;
	add.s64 	%rd4892, %rd4889, %rd4890;
	add.s64 	%rd4893, %rd4892, %rd4891;
	shr.u64 	%rd4894, %rd4893, 32;
	and.b64  	%rd4895, %rd4865, 4294967295;
	mul.wide.u32 	%rd4896, %r6953, %r3881;
	add.s64 	%rd4897, %rd4894, %rd4895;
	add.s64 	%rd4898, %rd4897, %rd4896;
	shr.u64 	%rd4899, %rd4898, 32;
	and.b64  	%rd4900, %rd4870, 4294967295;
	mul.wide.u32 	%rd4901, %r6952, %r3881;
	add.s64 	%rd4902, %rd4899, %rd4900;
	add.s64 	%rd4903, %rd4902, %rd4901;
	shr.u64 	%rd4904, %rd4903, 32;
	and.b64  	%rd4905, %rd4875, 4294967295;
	mul.wide.u32 	%rd4906, %r6951, %r3881;
	add.s64 	%rd4907, %rd4904, %rd4905;
	add.s64 	%rd4908, %rd4907, %rd4906;
	shr.u64 	%rd4909, %rd4908, 32;
	and.b64  	%rd4910, %rd4880, 4294967295;
	mul.wide.u32 	%rd4911, %r6950, %r3881;
	add.s64 	%rd4912, %rd4909, %rd4910;
	add.s64 	%rd4913, %rd4912, %rd4911;
	shr.u64 	%rd4914, %rd4913, 32;
	and.b64  	%rd4915, %rd4884, 4294967295;
	mul.wide.u32 	%rd4916, %r6949, %r3881;
	add.s64 	%rd4917, %rd4914, %rd4915;
	add.s64 	%rd4918, %rd4917, %rd4916;
	shr.u64 	%rd4919, %rd4918, 32;
	mul.wide.u32 	%rd4920, %r6948, %r3881;
	add.s64 	%rd4921, %rd4919, %rd4885;
	add.s64 	%rd4922, %rd4921, %rd4920;
	shr.u64 	%rd4923, %rd4922, 32;
	ld.global.u32 	%r3882, [%rd4710+56];
	and.b64  	%rd4924, %rd4893, 4294967295;
	mul.wide.u32 	%rd4925, %r6955, %r3882;
	add.s64 	%rd4926, %rd4925, %rd4924;
	shr.u64 	%rd4927, %rd4926, 32;
	and.b64  	%rd4928, %rd4898, 4294967295;
	mul.wide.u32 	%rd4929, %r6954, %r3882;
	add.s64 	%rd4930, %rd4927, %rd4928;
	add.s64 	%rd4931, %rd4930, %rd4929;
	shr.u64 	%rd4932, %rd4931, 32;
	and.b64  	%rd4933, %rd4903, 4294967295;
	mul.wide.u32 	%rd4934, %r6953, %r3882;
	add.s64 	%rd4935, %rd4932, %rd4933;
	add.s64 	%rd4936, %rd4935, %rd4934;
	shr.u64 	%rd4937, %rd4936, 32;
	and.b64  	%rd4938, %rd4908, 4294967295;
	mul.wide.u32 	%rd4939, %r6952, %r3882;
	add.s64 	%rd4940, %rd4937, %rd4938;
	add.s64 	%rd4941, %rd4940, %rd4939;
	shr.u64 	%rd4942, %rd4941, 32;
	and.b64  	%rd4943, %rd4913, 4294967295;
	mul.wide.u32 	%rd4944, %r6951, %r3882;
	add.s64 	%rd4945, %rd4942, %rd4943;
	add.s64 	%rd4946, %rd4945, %rd4944;
	shr.u64 	%rd4947, %rd4946, 32;
	and.b64  	%rd4948, %rd4918, 4294967295;
	mul.wide.u32 	%rd4949, %r6950, %r3882;
	add.s64 	%rd4950, %rd4947, %rd4948;
	add.s64 	%rd4951, %rd4950, %rd4949;
	shr.u64 	%rd4952, %rd4951, 32;
	and.b64  	%rd4953, %rd4922, 4294967295;
	mul.wide.u32 	%rd4954, %r6949, %r3882;
	add.s64 	%rd4955, %rd4952, %rd4953;
	add.s64 	%rd4956, %rd4955, %rd4954;
	shr.u64 	%rd4957, %rd4956, 32;
	mul.wide.u32 	%rd4958, %r6948, %r3882;
	add.s64 	%rd4959, %rd4957, %rd4923;
	add.s64 	%rd4960, %rd4959, %rd4958;
	shr.u64 	%rd4961, %rd4960, 32;
	ld.global.u32 	%r3883, [%rd4710+60];
	and.b64  	%rd4962, %rd4931, 4294967295;
	mul.wide.u32 	%rd4963, %r6955, %r3883;
	add.s64 	%rd4964, %rd4963, %rd4962;
	shr.u64 	%rd4965, %rd4964, 32;
	and.b64  	%rd4966, %rd4936, 4294967295;
	mul.wide.u32 	%rd4967, %r6954, %r3883;
	add.s64 	%rd4968, %rd4965, %rd4966;
	add.s64 	%rd4969, %rd4968, %rd4967;
	shr.u64 	%rd4970, %rd4969, 32;
	and.b64  	%rd4971, %rd4941, 4294967295;
	mul.wide.u32 	%rd4972, %r6953, %r3883;
	add.s64 	%rd4973, %rd4970, %rd4971;
	add.s64 	%rd4974, %rd4973, %rd4972;
	shr.u64 	%rd4975, %rd4974, 32;
	and.b64  	%rd4976, %rd4946, 4294967295;
	mul.wide.u32 	%rd4977, %r6952, %r3883;
	add.s64 	%rd4978, %rd4975, %rd4976;
	add.s64 	%rd4979, %rd4978, %rd4977;
	shr.u64 	%rd4980, %rd4979, 32;
	and.b64  	%rd4981, %rd4951, 4294967295;
	mul.wide.u32 	%rd4982, %r6951, %r3883;
	add.s64 	%rd4983, %rd4980, %rd4981;
	add.s64 	%rd4984, %rd4983, %rd4982;
	shr.u64 	%rd4985, %rd4984, 32;
	and.b64  	%rd4986, %rd4956, 4294967295;
	mul.wide.u32 	%rd4987, %r6950, %r3883;
	add.s64 	%rd4988, %rd4985, %rd4986;
	add.s64 	%rd4989, %rd4988, %rd4987;
	shr.u64 	%rd4990, %rd4989, 32;
	and.b64  	%rd4991, %rd4960, 4294967295;
	mul.wide.u32 	%rd4992, %r6949, %r3883;
	add.s64 	%rd4993, %rd4990, %rd4991;
	add.s64 	%rd4994, %rd4993, %rd4992;
	shr.u64 	%rd4995, %rd4994, 32;
	mul.wide.u32 	%rd4996, %r6948, %r3883;
	add.s64 	%rd4997, %rd4995, %rd4961;
	add.s64 	%rd4998, %rd4997, %rd4996;
	shr.u64 	%rd4999, %rd4998, 32;
	{ .reg .b32 tmp; mov.b64 {tmp, %r3884}, %rd4998; }
	and.b64  	%rd5000, %rd4969, 4294967295;
	mul.lo.s64 	%rd5001, %rd5000, 977;
	cvt.u32.u64 	%r3885, %rd5001;
	shr.u64 	%rd5002, %rd5001, 32;
	and.b64  	%rd5003, %rd4974, 4294967295;
	mad.lo.s64 	%rd5004, %rd5003, 977, %rd5002;
	shr.u64 	%rd5005, %rd5004, 32;
	and.b64  	%rd5006, %rd4979, 4294967295;
	mad.lo.s64 	%rd5007, %rd5006, 977, %rd5005;
	shr.u64 	%rd5008, %rd5007, 32;
	and.b64  	%rd5009, %rd4984, 4294967295;
	mad.lo.s64 	%rd5010, %rd5009, 977, %rd5008;
	shr.u64 	%rd5011, %rd5010, 32;
	and.b64  	%rd5012, %rd4989, 4294967295;
	mad.lo.s64 	%rd5013, %rd5012, 977, %rd5011;
	shr.u64 	%rd5014, %rd5013, 32;
	and.b64  	%rd5015, %rd4994, 4294967295;
	mad.lo.s64 	%rd5016, %rd5015, 977, %rd5014;
	shr.u64 	%rd5017, %rd5016, 32;
	and.b64  	%rd5018, %rd4998, 4294967295;
	mad.lo.s64 	%rd5019, %rd5018, 977, %rd5017;
	shr.u64 	%rd5020, %rd5019, 32;
	mad.lo.s64 	%rd5021, %rd4999, 977, %rd5020;
	{ .reg .b32 tmp; mov.b64 {tmp, %r3886}, %rd5021; }
	add.s32 	%r6989, %r3876, %r3885;
	setp.lt.u32 	%p492, %r6989, %r3876;
	selp.u64 	%rd5022, 1, 0, %p492;
	and.b64  	%rd5023, %rd4736, 4294967295;
	and.b64  	%rd5024, %rd5004, 4294967295;
	add.s64 	%rd5025, %rd5023, %rd5022;
	add.s64 	%rd5026, %rd5025, %rd5024;
	shr.u64 	%rd5027, %rd5026, 32;
	and.b64  	%rd5028, %rd4774, 4294967295;
	and.b64  	%rd5029, %rd5007, 4294967295;
	add.s64 	%rd5030, %rd5027, %rd5028;
	add.s64 	%rd5031, %rd5030, %rd5029;
	shr.u64 	%rd5032, %rd5031, 32;
	and.b64  	%rd5033, %rd4812, 4294967295;
	and.b64  	%rd5034, %rd5010, 4294967295;
	add.s64 	%rd5035, %rd5032, %rd5033;
	add.s64 	%rd5036, %rd5035, %rd5034;
	shr.u64 	%rd5037, %rd5036, 32;
	and.b64  	%rd5038, %rd4850, 4294967295;
	and.b64  	%rd5039, %rd5013, 4294967295;
	add.s64 	%rd5040, %rd5037, %rd5038;
	add.s64 	%rd5041, %rd5040, %rd5039;
	shr.u64 	%rd5042, %rd5041, 32;
	and.b64  	%rd5043, %rd4888, 4294967295;
	and.b64  	%rd5044, %rd5016, 4294967295;
	add.s64 	%rd5045, %rd5042, %rd5043;
	add.s64 	%rd5046, %rd5045, %rd5044;
	shr.u64 	%rd5047, %rd5046, 32;
	and.b64  	%rd5048, %rd4926, 4294967295;
	and.b64  	%rd5049, %rd5019, 4294967295;
	add.s64 	%rd5050, %rd5047, %rd5048;
	add.s64 	%rd5051, %rd5050, %rd5049;
	shr.u64 	%rd5052, %rd5051, 32;
	and.b64  	%rd5053, %rd4964, 4294967295;
	and.b64  	%rd5054, %rd5021, 4294967295;
	add.s64 	%rd5055, %rd5052, %rd5053;
	add.s64 	%rd5056, %rd5055, %rd5054;
	{ .reg .b32 tmp; mov.b64 {tmp, %r3887}, %rd5056; }
	add.s32 	%r3888, %r3887, %r3886;
	and.b64  	%rd5057, %rd5026, 4294967295;
	add.s64 	%rd26146, %rd5057, %rd5000;
	shr.u64 	%rd5058, %rd26146, 32;
	and.b64  	%rd5059, %rd5031, 4294967295;
	add.s64 	%rd5060, %rd5058, %rd5059;
	add.s64 	%rd26145, %rd5060, %rd5003;
	shr.u64 	%rd5061, %rd26145, 32;
	and.b64  	%rd5062, %rd5036, 4294967295;
	add.s64 	%rd5063, %rd5061, %rd5062;
	add.s64 	%rd26144, %rd5063, %rd5006;
	shr.u64 	%rd5064, %rd26144, 32;
	and.b64  	%rd5065, %rd5041, 4294967295;
	add.s64 	%rd5066, %rd5064, %rd5065;
	add.s64 	%rd26143, %rd5066, %rd5009;
	shr.u64 	%rd5067, %rd26143, 32;
	and.b64  	%rd5068, %rd5046, 4294967295;
	add.s64 	%rd5069, %rd5067, %rd5068;
	add.s64 	%rd26142, %rd5069, %rd5012;
	shr.u64 	%rd5070, %rd26142, 32;
	and.b64  	%rd5071, %rd5051, 4294967295;
	add.s64 	%rd5072, %rd5070, %rd5071;
	add.s64 	%rd26141, %rd5072, %rd5015;
	shr.u64 	%rd5073, %rd26141, 32;
	and.b64  	%rd5074, %rd5056, 4294967295;
	add.s64 	%rd5075, %rd5073, %rd5074;
	add.s64 	%rd26140, %rd5075, %rd5018;
	{ .reg .b32 tmp; mov.b64 {tmp, %r3889}, %rd26140; }
	add.s32 	%r3890, %r3888, %r3889;
	add.s32 	%r375, %r3890, %r3884;
	setp.eq.s32 	%p493, %r375, 0;
	mov.pred 	%p4065, 0;
	@%p493 bra 	$L__BB2_232;
	cvt.u64.u32 	%rd5076, %r375;
	mul.wide.u32 	%rd5077, %r375, 977;
	cvt.u32.u64 	%r3891, %rd5077;
	shr.u64 	%rd5078, %rd5077, 32;
	add.s64 	%rd5079, %rd5078, %rd5076;
	shr.u64 	%rd5080, %rd5079, 32;
	add.s32 	%r376, %r6989, %r3891;
	setp.lt.u32 	%p494, %r376, %r6989;
	selp.u64 	%rd5081, 1, 0, %p494;
	and.b64  	%rd5082, %rd26146, 4294967295;
	and.b64  	%rd5083, %rd5079, 4294967295;
	add.s64 	%rd5084, %rd5082, %rd5081;
	add.s64 	%rd26146, %rd5084, %rd5083;
	shr.u64 	%rd5085, %rd26146, 32;
	and.b64  	%rd5086, %rd26145, 4294967295;
	add.s64 	%rd5087, %rd5085, %rd5086;
	add.s64 	%rd26145, %rd5087, %rd5080;
	shr.u64 	%rd5088, %rd26145, 32;
	and.b64  	%rd5089, %rd26144, 4294967295;
	add.s64 	%rd26144, %rd5088, %rd5089;
	shr.u64 	%rd5090, %rd26144, 32;
	and.b64  	%rd5091, %rd26143, 4294967295;
	add.s64 	%rd26143, %rd5090, %rd5091;
	shr.u64 	%rd5092, %rd26143, 32;
	and.b64  	%rd5093, %rd26142, 4294967295;
	add.s64 	%rd26142, %rd5092, %rd5093;
	shr.u64 	%rd5094, %rd26142, 32;
	and.b64  	%rd5095, %rd26141, 4294967295;
	add.s64 	%rd26141, %rd5094, %rd5095;
	shr.u64 	%rd5096, %rd26141, 32;
	and.b64  	%rd5097, %rd26140, 4294967295;
	add.s64 	%rd26140, %rd5096, %rd5097;
	setp.gt.u64 	%p4065, %rd26140, 4294967295;
	mov.u32 	%r6989, %r376;
$L__BB2_232:
	ld.const.u32 	%rd184, [const_p+20];
	ld.const.u32 	%r378, [const_p];
	cvt.u32.u64 	%r6988, %rd26146;
	cvt.u32.u64 	%r6987, %rd26145;
	cvt.u32.u64 	%r6986, %rd26144;
	cvt.u32.u64 	%r6985, %rd26143;
	cvt.u32.u64 	%r6984, %rd26142;
	cvt.u32.u64 	%r6983, %rd26141;
	cvt.u32.u64 	%r6982, %rd26140;
	ld.const.u32 	%r3892, [const_p+28];
	setp.lt.u32 	%p495, %r3892, %r6982;
	or.pred  	%p496, %p4065, %p495;
	@%p496 bra 	$L__BB2_246;
	setp.gt.u32 	%p497, %r3892, %r6982;
	@%p497 bra 	$L__BB2_247;
	cvt.u32.u64 	%r3893, %rd7;
	setp.lt.u32 	%p498, %r3893, %r6983;
	@%p498 bra 	$L__BB2_246;
	cvt.u32.u64 	%r3894, %rd7;
	setp.gt.u32 	%p499, %r3894, %r6983;
	@%p499 bra 	$L__BB2_247;
	cvt.u32.u64 	%r3895, %rd184;
	setp.lt.u32 	%p500, %r3895, %r6984;
	@%p500 bra 	$L__BB2_246;
	cvt.u32.u64 	%r3896, %rd184;
	setp.gt.u32 	%p501, %r3896, %r6984;
	@%p501 bra 	$L__BB2_247;
	cvt.u32.u64 	%r3897, %rd6;
	setp.lt.u32 	%p502, %r3897, %r6985;
	@%p502 bra 	$L__BB2_246;
	cvt.u32.u64 	%r3898, %rd6;
	setp.gt.u32 	%p503, %r3898, %r6985;
	@%p503 bra 	$L__BB2_247;
	cvt.u32.u64 	%r3899, %rd5;
	setp.lt.u32 	%p504, %r3899, %r6986;
	@%p504 bra 	$L__BB2_246;
	cvt.u32.u64 	%r3900, %rd5;
	setp.gt.u32 	%p505, %r3900, %r6986;
	@%p505 bra 	$L__BB2_247;
	cvt.u32.u64 	%r3901, %rd4;
	setp.lt.u32 	%p506, %r3901, %r6987;
	@%p506 bra 	$L__BB2_246;
	cvt.u32.u64 	%r3902, %rd4;
	setp.gt.u32 	%p507, %r3902, %r6987;
	@%p507 bra 	$L__BB2_247;
	cvt.u32.u64 	%r3903, %rd3;
	setp.lt.u32 	%p508, %r3903, %r6988;
	@%p508 bra 	$L__BB2_246;
	cvt.u32.u64 	%r3904, %rd3;
	setp.gt.u32 	%p509, %r3904, %r6988;
	setp.lt.u32 	%p510, %r6989, %r378;
	or.pred  	%p511, %p509, %p510;
	@%p511 bra 	$L__BB2_247;
$L__BB2_246:
	cvt.u32.u64 	%r3905, %rd5;
	cvt.u32.u64 	%r3906, %rd4;
	cvt.u32.u64 	%r3907, %rd3;
	cvt.u32.u64 	%r3908, %rd7;
	cvt.u32.u64 	%r3909, %rd184;
	cvt.u32.u64 	%r3910, %rd6;
	setp.lt.u32 	%p512, %r6989, %r378;
	selp.s64 	%rd5099, -1, 0, %p512;
	sub.s32 	%r6989, %r6989, %r378;
	and.b64  	%rd5100, %rd26146, 4294967295;
	add.s64 	%rd5101, %rd5100, %rd5099;
	setp.lt.u64 	%p513, %rd5101, %rd3;
	selp.s64 	%rd5102, -1, 0, %p513;
	cvt.u32.u64 	%r3911, %rd5101;
	sub.s32 	%r6988, %r3911, %r3907;
	and.b64  	%rd5103, %rd26145, 4294967295;
	add.s64 	%rd5104, %rd5103, %rd5102;
	setp.lt.u64 	%p514, %rd5104, %rd4;
	selp.s64 	%rd5105, -1, 0, %p514;
	cvt.u32.u64 	%r3912, %rd5104;
	sub.s32 	%r6987, %r3912, %r3906;
	and.b64  	%rd5106, %rd26144, 4294967295;
	add.s64 	%rd5107, %rd5106, %rd5105;
	setp.lt.u64 	%p515, %rd5107, %rd5;
	selp.s64 	%rd5108, -1, 0, %p515;
	cvt.u32.u64 	%r3913, %rd5107;
	sub.s32 	%r6986, %r3913, %r3905;
	and.b64  	%rd5109, %rd26143, 4294967295;
	add.s64 	%rd5110, %rd5109, %rd5108;
	setp.lt.u64 	%p516, %rd5110, %rd6;
	selp.s64 	%rd5111, -1, 0, %p516;
	cvt.u32.u64 	%r3914, %rd5110;
	sub.s32 	%r6985, %r3914, %r3910;
	and.b64  	%rd5112, %rd26142, 4294967295;
	add.s64 	%rd5113, %rd5112, %rd5111;
	setp.lt.u64 	%p517, %rd5113, %rd184;
	selp.s64 	%rd5114, -1, 0, %p517;
	cvt.u32.u64 	%r3915, %rd5113;
	sub.s32 	%r6984, %r3915, %r3909;
	and.b64  	%rd5115, %rd26141, 4294967295;
	add.s64 	%rd5116, %rd5115, %rd5114;
	setp.lt.u64 	%p518, %rd5116, %rd7;
	selp.s32 	%r3916, -1, 0, %p518;
	cvt.u32.u64 	%r3917, %rd5116;
	sub.s32 	%r6983, %r3917, %r3908;
	add.s32 	%r3918, %r6982, %r3916;
	sub.s32 	%r6982, %r3918, %r3892;
$L__BB2_247:
	setp.gt.u32 	%p519, %r6982, %r3892;
	@%p519 bra 	$L__BB2_260;
	bra.uni 	$L__BB2_261;
$L__BB2_248:
	cvt.u32.u64 	%r3919, %rd7;
	setp.gt.u32 	%p521, %r6983, %r3919;
	@%p521 bra 	$L__BB2_260;
	setp.lt.u32 	%p522, %r6983, %r3919;
	@%p522 bra 	$L__BB2_262;
	cvt.u32.u64 	%r3921, %rd184;
	setp.gt.u32 	%p523, %r6984, %r3921;
	@%p523 bra 	$L__BB2_260;
	setp.lt.u32 	%p524, %r6984, %r3921;
	@%p524 bra 	$L__BB2_262;
	cvt.u32.u64 	%r3923, %rd6;
	setp.gt.u32 	%p525, %r6985, %r3923;
	@%p525 bra 	$L__BB2_260;
	setp.lt.u32 	%p526, %r6985, %r3923;
	@%p526 bra 	$L__BB2_262;
	cvt.u32.u64 	%r3925, %rd5;
	setp.gt.u32 	%p527, %r6986, %r3925;
	@%p527 bra 	$L__BB2_260;
	setp.lt.u32 	%p528, %r6986, %r3925;
	@%p528 bra 	$L__BB2_262;
	cvt.u32.u64 	%r3927, %rd4;
	setp.gt.u32 	%p529, %r6987, %r3927;
	@%p529 bra 	$L__BB2_260;
	setp.lt.u32 	%p530, %r6987, %r3927;
	@%p530 bra 	$L__BB2_262;
	cvt.u32.u64 	%r3929, %rd3;
	setp.gt.u32 	%p531, %r6988, %r3929;
	@%p531 bra 	$L__BB2_260;
	setp.lt.u32 	%p532, %r6988, %r3929;
	setp.lt.u32 	%p533, %r6989, %r378;
	or.pred  	%p534, %p532, %p533;
	@%p534 bra 	$L__BB2_262;
$L__BB2_260:
	cvt.u32.u64 	%r3931, %rd5;
	cvt.u32.u64 	%r3932, %rd4;
	cvt.u32.u64 	%r3933, %rd3;
	cvt.u32.u64 	%r3934, %rd7;
	cvt.u32.u64 	%r3935, %rd184;
	cvt.u32.u64 	%r3936, %rd6;
	setp.lt.u32 	%p535, %r6989, %r378;
	selp.s64 	%rd5117, -1, 0, %p535;
	sub.s32 	%r6989, %r6989, %r378;
	cvt.u64.u32 	%rd5118, %r6988;
	add.s64 	%rd5119, %rd5117, %rd5118;
	setp.lt.u64 	%p536, %rd5119, %rd3;
	selp.s64 	%rd5120, -1, 0, %p536;
	cvt.u32.u64 	%r3937, %rd5119;
	sub.s32 	%r6988, %r3937, %r3933;
	cvt.u64.u32 	%rd5121, %r6987;
	add.s64 	%rd5122, %rd5120, %rd5121;
	setp.lt.u64 	%p537, %rd5122, %rd4;
	selp.s64 	%rd5123, -1, 0, %p537;
	cvt.u32.u64 	%r3938, %rd5122;
	sub.s32 	%r6987, %r3938, %r3932;
	cvt.u64.u32 	%rd5124, %r6986;
	add.s64 	%rd5125, %rd5123, %rd5124;
	setp.lt.u64 	%p538, %rd5125, %rd5;
	selp.s64 	%rd5126, -1, 0, %p538;
	cvt.u32.u64 	%r3939, %rd5125;
	sub.s32 	%r6986, %r3939, %r3931;
	cvt.u64.u32 	%rd5127, %r6985;
	add.s64 	%rd5128, %rd5126, %rd5127;
	setp.lt.u64 	%p539, %rd5128, %rd6;
	selp.s64 	%rd5129, -1, 0, %p539;
	cvt.u32.u64 	%r3940, %rd5128;
	sub.s32 	%r6985, %r3940, %r3936;
	cvt.u64.u32 	%rd5130, %r6984;
	add.s64 	%rd5131, %rd5129, %rd5130;
	setp.lt.u64 	%p540, %rd5131, %rd184;
	selp.s64 	%rd5132, -1, 0, %p540;
	cvt.u32.u64 	%r3941, %rd5131;
	sub.s32 	%r6984, %r3941, %r3935;
	cvt.u64.u32 	%rd5133, %r6983;
	add.s64 	%rd5134, %rd5132, %rd5133;
	setp.lt.u64 	%p541, %rd5134, %rd7;
	selp.s32 	%r3942, -1, 0, %p541;
	cvt.u32.u64 	%r3943, %rd5134;
	sub.s32 	%r6983, %r3943, %r3934;
	add.s32 	%r3944, %r6982, %r3942;
	sub.s32 	%r6982, %r3944, %r3892;
	bra.uni 	$L__BB2_262;
$L__BB2_261:
	setp.lt.u32 	%p520, %r6982, %r3892;
	@%p520 bra 	$L__BB2_262;
	bra.uni 	$L__BB2_248;
$L__BB2_262:
	setp.gt.u32 	%p542, %r6897, %r6914;
	@%p542 bra 	$L__BB2_712;
	setp.lt.u32 	%p543, %r6897, %r6914;
	setp.ne.s32 	%p544, %r6898, %r6915;
	setp.ne.s32 	%p545, %r6899, %r6916;
	or.pred  	%p546, %p544, %p545;
	or.pred  	%p547, %p546, %p543;
	setp.ne.s32 	%p548, %r6900, %r6917;
	or.pred  	%p549, %p547, %p548;
	setp.ne.s32 	%p550, %r6901, %r6918;
	or.pred  	%p551, %p549, %p550;
	setp.ne.s32 	%p552, %r6902, %r6919;
	or.pred  	%p553, %p551, %p552;
	setp.ne.s32 	%p554, %r6903, %r6920;
	or.pred  	%p555, %p553, %p554;
	setp.ne.s32 	%p556, %r6904, %r6921;
	or.pred  	%p557, %p555, %p556;
	@%p557 bra 	$L__BB2_712;
	setp.gt.u32 	%p558, %r6965, %r6982;
	mov.b16 	%rs53, 1;
	mov.u32 	%r7357, %r10;
	mov.u32 	%r7358, %r11;
	mov.u32 	%r7359, %r12;
	mov.u32 	%r7360, %r13;
	mov.u32 	%r7361, %r14;
	mov.u32 	%r7362, %r15;
	mov.u32 	%r7363, %r16;
	mov.u32 	%r7364, %r17;
	@%p558 bra 	$L__BB2_1083;
	setp.lt.u32 	%p559, %r6965, %r6982;
	setp.ne.s32 	%p560, %r6966, %r6983;
	setp.ne.s32 	%p561, %r6967, %r6984;
	or.pred  	%p562, %p560, %p561;
	or.pred  	%p563, %p562, %p559;
	setp.ne.s32 	%p564, %r6968, %r6985;
	or.pred  	%p565, %p563, %p564;
	setp.ne.s32 	%p566, %r6969, %r6986;
	or.pred  	%p567, %p565, %p566;
	setp.ne.s32 	%p568, %r6970, %r6987;
	or.pred  	%p569, %p567, %p568;
	setp.ne.s32 	%p570, %r6971, %r6988;
	or.pred  	%p571, %p569, %p570;
	setp.ne.s32 	%p572, %r6972, %r6989;
	or.pred  	%p573, %p571, %p572;
	mov.u32 	%r7357, %r10;
	mov.u32 	%r7358, %r11;
	mov.u32 	%r7359, %r12;
	mov.u32 	%r7360, %r13;
	mov.u32 	%r7361, %r14;
	mov.u32 	%r7362, %r15;
	mov.u32 	%r7363, %r16;
	mov.u32 	%r7364, %r17;
	@%p573 bra 	$L__BB2_1083;
	or.b32  	%r3946, %r17, %r16;
	or.b32  	%r3947, %r3946, %r15;
	or.b32  	%r3948, %r3947, %r14;
	or.b32  	%r3949, %r3948, %r13;
	or.b32  	%r3950, %r3949, %r12;
	or.b32  	%r3951, %r3950, %r11;
	or.b32  	%r3952, %r3951, %r10;
	setp.eq.s32 	%p574, %r3952, 0;
	mov.b32 	%r7357, 0;
	mov.u32 	%r7358, %r7357;
	mov.u32 	%r7359, %r7357;
	mov.u32 	%r7360, %r7357;
	mov.u32 	%r7361, %r7357;
	mov.u32 	%r7362, %r7357;
	mov.u32 	%r7363, %r7357;
	mov.u32 	%r7364, %r7357;
	@%p574 bra 	$L__BB2_1083;
	mul.wide.u32 	%rd5135, %r17, %r17;
	cvt.u32.u64 	%r3953, %rd5135;
	shr.u64 	%rd5136, %rd5135, 32;
	mul.wide.u32 	%rd5137, %r16, %r17;
	add.s64 	%rd5138, %rd5136, %rd5137;
	shr.u64 	%rd5139, %rd5138, 32;
	mul.wide.u32 	%rd5140, %r15, %r17;
	add.s64 	%rd5141, %rd5139, %rd5140;
	shr.u64 	%rd5142, %rd5141, 32;
	mul.wide.u32 	%rd5143, %r14, %r17;
	add.s64 	%rd5144, %rd5142, %rd5143;
	shr.u64 	%rd5145, %rd5144, 32;
	mul.wide.u32 	%rd5146, %r13, %r17;
	add.s64 	%rd5147, %rd5145, %rd5146;
	shr.u64 	%rd5148, %rd5147, 32;
	mul.wide.u32 	%rd5149, %r12, %r17;
	add.s64 	%rd5150, %rd5148, %rd5149;
	shr.u64 	%rd5151, %rd5150, 32;
	mul.wide.u32 	%rd5152, %r11, %r17;
	add.s64 	%rd5153, %rd5151, %rd5152;
	shr.u64 	%rd5154, %rd5153, 32;
	mul.wide.u32 	%rd5155, %r10, %r17;
	add.s64 	%rd5156, %rd5154, %rd5155;
	shr.u64 	%rd5157, %rd5156, 32;
	and.b64  	%rd5158, %rd5138, 4294967295;
	add.s64 	%rd5159, %rd5137, %rd5158;
	shr.u64 	%rd5160, %rd5159, 32;
	and.b64  	%rd5161, %rd5141, 4294967295;
	mul.wide.u32 	%rd5162, %r16, %r16;
	add.s64 	%rd5163, %rd5160, %rd5161;
	add.s64 	%rd5164, %rd5163, %rd5162;
	shr.u64 	%rd5165, %rd5164, 32;
	and.b64  	%rd5166, %rd5144, 4294967295;
	mul.wide.u32 	%rd5167, %r15, %r16;
	add.s64 	%rd5168, %rd5165, %rd5166;
	add.s64 	%rd5169, %rd5168, %rd5167;
	shr.u64 	%rd5170, %rd5169, 32;
	and.b64  	%rd5171, %rd5147, 4294967295;
	mul.wide.u32 	%rd5172, %r14, %r16;
	add.s64 	%rd5173, %rd5170, %rd5171;
	add.s64 	%rd5174, %rd5173, %rd5172;
	shr.u64 	%rd5175, %rd5174, 32;
	and.b64  	%rd5176, %rd5150, 4294967295;
	mul.wide.u32 	%rd5177, %r13, %r16;
	add.s64 	%rd5178, %rd5175, %rd5176;
	add.s64 	%rd5179, %rd5178, %rd5177;
	shr.u64 	%rd5180, %rd5179, 32;
	and.b64  	%rd5181, %rd5153, 4294967295;
	mul.wide.u32 	%rd5182, %r12, %r16;
	add.s64 	%rd5183, %rd5180, %rd5181;
	add.s64 	%rd5184, %rd5183, %rd5182;
	shr.u64 	%rd5185, %rd5184, 32;
	and.b64  	%rd5186, %rd5156, 4294967295;
	mul.wide.u32 	%rd5187, %r11, %r16;
	add.s64 	%rd5188, %rd5185, %rd5186;
	add.s64 	%rd5189, %rd5188, %rd5187;
	shr.u64 	%rd5190, %rd5189, 32;
	mul.wide.u32 	%rd5191, %r10, %r16;
	add.s64 	%rd5192, %rd5190, %rd5157;
	add.s64 	%rd5193, %rd5192, %rd5191;
	shr.u64 	%rd5194, %rd5193, 32;
	and.b64  	%rd5195, %rd5164, 4294967295;
	add.s64 	%rd5196, %rd5140, %rd5195;
	shr.u64 	%rd5197, %rd5196, 32;
	and.b64  	%rd5198, %rd5169, 4294967295;
	add.s64 	%rd5199, %rd5197, %rd5198;
	add.s64 	%rd5200, %rd5199, %rd5167;
	shr.u64 	%rd5201, %rd5200, 32;
	and.b64  	%rd5202, %rd5174, 4294967295;
	mul.wide.u32 	%rd5203, %r15, %r15;
	add.s64 	%rd5204, %rd5201, %rd5202;
	add.s64 	%rd5205, %rd5204, %rd5203;
	shr.u64 	%rd5206, %rd5205, 32;
	and.b64  	%rd5207, %rd5179, 4294967295;
	mul.wide.u32 	%rd5208, %r14, %r15;
	add.s64 	%rd5209, %rd5206, %rd5207;
	add.s64 	%rd5210, %rd5209, %rd5208;
	shr.u64 	%rd5211, %rd5210, 32;
	and.b64  	%rd5212, %rd5184, 4294967295;
	mul.wide.u32 	%rd5213, %r13, %r15;
	add.s64 	%rd5214, %rd5211, %rd5212;
	add.s64 	%rd5215, %rd5214, %rd5213;
	shr.u64 	%rd5216, %rd5215, 32;
	and.b64  	%rd5217, %rd5189, 4294967295;
	mul.wide.u32 	%rd5218, %r12, %r15;
	add.s64 	%rd5219, %rd5216, %rd5217;
	add.s64 	%rd5220, %rd5219, %rd5218;
	shr.u64 	%rd5221, %rd5220, 32;
	and.b64  	%rd5222, %rd5193, 4294967295;
	mul.wide.u32 	%rd5223, %r11, %r15;
	add.s64 	%rd5224, %rd5221, %rd5222;
	add.s64 	%rd5225, %rd5224, %rd5223;
	shr.u64 	%rd5226, %rd5225, 32;
	mul.wide.u32 	%rd5227, %r10, %r15;
	add.s64 	%rd5228, %rd5226, %rd5194;
	add.s64 	%rd5229, %rd5228, %rd5227;
	shr.u64 	%rd5230, %rd5229, 32;
	and.b64  	%rd5231, %rd5200, 4294967295;
	add.s64 	%rd5232, %rd5143, %rd5231;
	shr.u64 	%rd5233, %rd5232, 32;
	and.b64  	%rd5234, %rd5205, 4294967295;
	add.s64 	%rd5235, %rd5233, %rd5234;
	add.s64 	%rd5236, %rd5235, %rd5172;
	shr.u64 	%rd5237, %rd5236, 32;
	and.b64  	%rd5238, %rd5210, 4294967295;
	add.s64 	%rd5239, %rd5237, %rd5238;
	add.s64 	%rd5240, %rd5239, %rd5208;
	shr.u64 	%rd5241, %rd5240, 32;
	and.b64  	%rd5242, %rd5215, 4294967295;
	mul.wide.u32 	%rd5243, %r14, %r14;
	add.s64 	%rd5244, %rd5241, %rd5242;
	add.s64 	%rd5245, %rd5244, %rd5243;
	shr.u64 	%rd5246, %rd5245, 32;
	and.b64  	%rd5247, %rd5220, 4294967295;
	mul.wide.u32 	%rd5248, %r13, %r14;
	add.s64 	%rd5249, %rd5246, %rd5247;
	add.s64 	%rd5250, %rd5249, %rd5248;
	shr.u64 	%rd5251, %rd5250, 32;
	and.b64  	%rd5252, %rd5225, 4294967295;
	mul.wide.u32 	%rd5253, %r12, %r14;
	add.s64 	%rd5254, %rd5251, %rd5252;
	add.s64 	%rd5255, %rd5254, %rd5253;
	shr.u64 	%rd5256, %rd5255, 32;
	and.b64  	%rd5257, %rd5229, 4294967295;
	mul.wide.u32 	%rd5258, %r11, %r14;
	add.s64 	%rd5259, %rd5256, %rd5257;
	add.s64 	%rd5260, %rd5259, %rd5258;
	shr.u64 	%rd5261, %rd5260, 32;
	mul.wide.u32 	%rd5262, %r10, %r14;
	add.s64 	%rd5263, %rd5261, %rd5230;
	add.s64 	%rd5264, %rd5263, %rd5262;
	shr.u64 	%rd5265, %rd5264, 32;
	and.b64  	%rd5266, %rd5236, 4294967295;
	add.s64 	%rd5267, %rd5146, %rd5266;
	shr.u64 	%rd5268, %rd5267, 32;
	and.b64  	%rd5269, %rd5240, 4294967295;
	add.s64 	%rd5270, %rd5268, %rd5269;
	add.s64 	%rd5271, %rd5270, %rd5177;
	shr.u64 	%rd5272, %rd5271, 32;
	and.b64  	%rd5273, %rd5245, 4294967295;
	add.s64 	%rd5274, %rd5272, %rd5273;
	add.s64 	%rd5275, %rd5274, %rd5213;
	shr.u64 	%rd5276, %rd5275, 32;
	and.b64  	%rd5277, %rd5250, 4294967295;
	add.s64 	%rd5278, %rd5276, %rd5277;
	add.s64 	%rd5279, %rd5278, %rd5248;
	shr.u64 	%rd5280, %rd5279, 32;
	and.b64  	%rd5281, %rd5255, 4294967295;
	mul.wide.u32 	%rd5282, %r13, %r13;
	add.s64 	%rd5283, %rd5280, %rd5281;
	add.s64 	%rd5284, %rd5283, %rd5282;
	shr.u64 	%rd5285, %rd5284, 32;
	and.b64  	%rd5286, %rd5260, 4294967295;
	mul.wide.u32 	%rd5287, %r12, %r13;
	add.s64 	%rd5288, %rd5285, %rd5286;
	add.s64 	%rd5289, %rd5288, %rd5287;
	shr.u64 	%rd5290, %rd5289, 32;
	and.b64  	%rd5291, %rd5264, 4294967295;
	mul.wide.u32 	%rd5292, %r11, %r13;
	add.s64 	%rd5293, %rd5290, %rd5291;
	add.s64 	%rd5294, %rd5293, %rd5292;
	shr.u64 	%rd5295, %rd5294, 32;
	mul.wide.u32 	%rd5296, %r10, %r13;
	add.s64 	%rd5297, %rd5295, %rd5265;
	add.s64 	%rd5298, %rd5297, %rd5296;
	shr.u64 	%rd5299, %rd5298, 32;
	and.b64  	%rd5300, %rd5271, 4294967295;
	add.s64 	%rd5301, %rd5149, %rd5300;
	shr.u64 	%rd5302, %rd5301, 32;
	and.b64  	%rd5303, %rd5275, 4294967295;
	add.s64 	%rd5304, %rd5302, %rd5303;
	add.s64 	%rd5305, %rd5304, %rd5182;
	shr.u64 	%rd5306, %rd5305, 32;
	and.b64  	%rd5307, %rd5279, 4294967295;
	add.s64 	%rd5308, %rd5306, %rd5307;
	add.s64 	%rd5309, %rd5308, %rd5218;
	shr.u64 	%rd5310, %rd5309, 32;
	and.b64  	%rd5311, %rd5284, 4294967295;
	add.s64 	%rd5312, %rd5310, %rd5311;
	add.s64 	%rd5313, %rd5312, %rd5253;
	shr.u64 	%rd5314, %rd5313, 32;
	and.b64  	%rd5315, %rd5289, 4294967295;
	add.s64 	%rd5316, %rd5314, %rd5315;
	add.s64 	%rd5317, %rd5316, %rd5287;
	shr.u64 	%rd5318, %rd5317, 32;
	and.b64  	%rd5319, %rd5294, 4294967295;
	mul.wide.u32 	%rd5320, %r12, %r12;
	add.s64 	%rd5321, %rd5318, %rd5319;
	add.s64 	%rd5322, %rd5321, %rd5320;
	shr.u64 	%rd5323, %rd5322, 32;
	and.b64  	%rd5324, %rd5298, 4294967295;
	mul.wide.u32 	%rd5325, %r11, %r12;
	add.s64 	%rd5326, %rd5323, %rd5324;
	add.s64 	%rd5327, %rd5326, %rd5325;
	shr.u64 	%rd5328, %rd5327, 32;
	mul.wide.u32 	%rd5329, %r10, %r12;
	add.s64 	%rd5330, %rd5328, %rd5299;
	add.s64 	%rd5331, %rd5330, %rd5329;
	shr.u64 	%rd5332, %rd5331, 32;
	and.b64  	%rd5333, %rd5305, 4294967295;
	add.s64 	%rd5334, %rd5152, %rd5333;
	shr.u64 	%rd5335, %rd5334, 32;
	and.b64  	%rd5336, %rd5309, 4294967295;
	add.s64 	%rd5337, %rd5335, %rd5336;
	add.s64 	%rd5338, %rd5337, %rd5187;
	shr.u64 	%rd5339, %rd5338, 32;
	and.b64  	%rd5340, %rd5313, 4294967295;
	add.s64 	%rd5341, %rd5339, %rd5340;
	add.s64 	%rd5342, %rd5341, %rd5223;
	shr.u64 	%rd5343, %rd5342, 32;
	and.b64  	%rd5344, %rd5317, 4294967295;
	add.s64 	%rd5345, %rd5343, %rd5344;
	add.s64 	%rd5346, %rd5345, %rd5258;
	shr.u64 	%rd5347, %rd5346, 32;
	and.b64  	%rd5348, %rd5322, 4294967295;
	add.s64 	%rd5349, %rd5347, %rd5348;
	add.s64 	%rd5350, %rd5349, %rd5292;
	shr.u64 	%rd5351, %rd5350, 32;
	and.b64  	%rd5352, %rd5327, 4294967295;
	add.s64 	%rd5353, %rd5351, %rd5352;
	add.s64 	%rd5354, %rd5353, %rd5325;
	shr.u64 	%rd5355, %rd5354, 32;
	and.b64  	%rd5356, %rd5331, 4294967295;
	mul.wide.u32 	%rd5357, %r11, %r11;
	add.s64 	%rd5358, %rd5355, %rd5356;
	add.s64 	%rd5359, %rd5358, %rd5357;
	shr.u64 	%rd5360, %rd5359, 32;
	mul.wide.u32 	%rd5361, %r10, %r11;
	add.s64 	%rd5362, %rd5360, %rd5332;
	add.s64 	%rd5363, %rd5362, %rd5361;
	shr.u64 	%rd5364, %rd5363, 32;
	and.b64  	%rd5365, %rd5338, 4294967295;
	add.s64 	%rd5366, %rd5155, %rd5365;
	shr.u64 	%rd5367, %rd5366, 32;
	and.b64  	%rd5368, %rd5342, 4294967295;
	add.s64 	%rd5369, %rd5367, %rd5368;
	add.s64 	%rd5370, %rd5369, %rd5191;
	shr.u64 	%rd5371, %rd5370, 32;
	and.b64  	%rd5372, %rd5346, 4294967295;
	add.s64 	%rd5373, %rd5371, %rd5372;
	add.s64 	%rd5374, %rd5373, %rd5227;
	shr.u64 	%rd5375, %rd5374, 32;
	and.b64  	%rd5376, %rd5350, 4294967295;
	add.s64 	%rd5377, %rd5375, %rd5376;
	add.s64 	%rd5378, %rd5377, %rd5262;
	shr.u64 	%rd5379, %rd5378, 32;
	and.b64  	%rd5380, %rd5354, 4294967295;
	add.s64 	%rd5381, %rd5379, %rd5380;
	add.s64 	%rd5382, %rd5381, %rd5296;
	shr.u64 	%rd5383, %rd5382, 32;
	and.b64  	%rd5384, %rd5359, 4294967295;
	add.s64 	%rd5385, %rd5383, %rd5384;
	add.s64 	%rd5386, %rd5385, %rd5329;
	shr.u64 	%rd5387, %rd5386, 32;
	and.b64  	%rd5388, %rd5363, 4294967295;
	add.s64 	%rd5389, %rd5387, %rd5388;
	add.s64 	%rd5390, %rd5389, %rd5361;
	shr.u64 	%rd5391, %rd5390, 32;
	mul.wide.u32 	%rd5392, %r10, %r10;
	add.s64 	%rd5393, %rd5391, %rd5364;
	add.s64 	%rd5394, %rd5393, %rd5392;
	shr.u64 	%rd5395, %rd5394, 32;
	{ .reg .b32 tmp; mov.b64 {tmp, %r3954}, %rd5394; }
	and.b64  	%rd5396, %rd5370, 4294967295;
	mul.lo.s64 	%rd5397, %rd5396, 977;
	cvt.u32.u64 	%r3955, %rd5397;
	shr.u64 	%rd5398, %rd5397, 32;
	and.b64  	%rd5399, %rd5374, 4294967295;
	mad.lo.s64 	%rd5400, %rd5399, 977, %rd5398;
	shr.u64 	%rd5401, %rd5400, 32;
	and.b64  	%rd5402, %rd5378, 4294967295;
	mad.lo.s64 	%rd5403, %rd5402, 977, %rd5401;
	shr.u64 	%rd5404, %rd5403, 32;
	and.b64  	%rd5405, %rd5382, 4294967295;
	mad.lo.s64 	%rd5406, %rd5405, 977, %rd5404;
	shr.u64 	%rd5407, %rd5406, 32;
	and.b64  	%rd5408, %rd5386, 4294967295;
	mad.lo.s64 	%rd5409, %rd5408, 977, %rd5407;
	shr.u64 	%rd5410, %rd5409, 32;
	and.b64  	%rd5411, %rd5390, 4294967295;
	mad.lo.s64 	%rd5412, %rd5411, 977, %rd5410;
	shr.u64 	%rd5413, %rd5412, 32;
	and.b64  	%rd5414, %rd5394, 4294967295;
	mad.lo.s64 	%rd5415, %rd5414, 977, %rd5413;
	shr.u64 	%rd5416, %rd5415, 32;
	mad.lo.s64 	%rd5417, %rd5395, 977, %rd5416;
	{ .reg .b32 tmp; mov.b64 {tmp, %r3956}, %rd5417; }
	add.s32 	%r7006, %r3953, %r3955;
	setp.lt.u32 	%p576, %r7006, %r3953;
	selp.u64 	%rd5418, 1, 0, %p576;
	and.b64  	%rd5419, %rd5159, 4294967295;
	and.b64  	%rd5420, %rd5400, 4294967295;
	add.s64 	%rd5421, %rd5419, %rd5418;
	add.s64 	%rd5422, %rd5421, %rd5420;
	shr.u64 	%rd5423, %rd5422, 32;
	and.b64  	%rd5424, %rd5196, 4294967295;
	and.b64  	%rd5425, %rd5403, 4294967295;
	add.s64 	%rd5426, %rd5423, %rd5424;
	add.s64 	%rd5427, %rd5426, %rd5425;
	shr.u64 	%rd5428, %rd5427, 32;
	and.b64  	%rd5429, %rd5232, 4294967295;
	and.b64  	%rd5430, %rd5406, 4294967295;
	add.s64 	%rd5431, %rd5428, %rd5429;
	add.s64 	%rd5432, %rd5431, %rd5430;
	shr.u64 	%rd5433, %rd5432, 32;
	and.b64  	%rd5434, %rd5267, 4294967295;
	and.b64  	%rd5435, %rd5409, 4294967295;
	add.s64 	%rd5436, %rd5433, %rd5434;
	add.s64 	%rd5437, %rd5436, %rd5435;
	shr.u64 	%rd5438, %rd5437, 32;
	and.b64  	%rd5439, %rd5301, 4294967295;
	and.b64  	%rd5440, %rd5412, 4294967295;
	add.s64 	%rd5441, %rd5438, %rd5439;
	add.s64 	%rd5442, %rd5441, %rd5440;
	shr.u64 	%rd5443, %rd5442, 32;
	and.b64  	%rd5444, %rd5334, 4294967295;
	and.b64  	%rd5445, %rd5415, 4294967295;
	add.s64 	%rd5446, %rd5443, %rd5444;
	add.s64 	%rd5447, %rd5446, %rd5445;
	shr.u64 	%rd5448, %rd5447, 32;
	and.b64  	%rd5449, %rd5366, 4294967295;
	and.b64  	%rd5450, %rd5417, 4294967295;
	add.s64 	%rd5451, %rd5448, %rd5449;
	add.s64 	%rd5452, %rd5451, %rd5450;
	{ .reg .b32 tmp; mov.b64 {tmp, %r3957}, %rd5452; }
	add.s32 	%r3958, %r3957, %r3956;
	and.b64  	%rd5453, %rd5422, 4294967295;
	add.s64 	%rd26153, %rd5453, %rd5396;
	shr.u64 	%rd5454, %rd26153, 32;
	and.b64  	%rd5455, %rd5427, 4294967295;
	add.s64 	%rd5456, %rd5454, %rd5455;
	add.s64 	%rd26152, %rd5456, %rd5399;
	shr.u64 	%rd5457, %rd26152, 32;
	and.b64  	%rd5458, %rd5432, 4294967295;
	add.s64 	%rd5459, %rd5457, %rd5458;
	add.s64 	%rd26151, %rd5459, %rd5402;
	shr.u64 	%rd5460, %rd26151, 32;
	and.b64  	%rd5461, %rd5437, 4294967295;
	add.s64 	%rd5462, %rd5460, %rd5461;
	add.s64 	%rd26150, %rd5462, %rd5405;
	shr.u64 	%rd5463, %rd26150, 32;
	and.b64  	%rd5464, %rd5442, 4294967295;
	add.s64 	%rd5465, %rd5463, %rd5464;
	add.s64 	%rd26149, %rd5465, %rd5408;
	shr.u64 	%rd5466, %rd26149, 32;
	and.b64  	%rd5467, %rd5447, 4294967295;
	add.s64 	%rd5468, %rd5466, %rd5467;
	add.s64 	%rd26148, %rd5468, %rd5411;
	shr.u64 	%rd5469, %rd26148, 32;
	and.b64  	%rd5470, %rd5452, 4294967295;
	add.s64 	%rd5471, %rd5469, %rd5470;
	add.s64 	%rd26147, %rd5471, %rd5414;
	{ .reg .b32 tmp; mov.b64 {tmp, %r3959}, %rd26147; }
	add.s32 	%r3960, %r3958, %r3959;
	add.s32 	%r420, %r3960, %r3954;
	setp.eq.s32 	%p577, %r420, 0;
	mov.pred 	%p4066, 0;
	@%p577 bra 	$L__BB2_269;
	cvt.u64.u32 	%rd5472, %r420;
	mul.wide.u32 	%rd5473, %r420, 977;
	cvt.u32.u64 	%r3961, %rd5473;
	shr.u64 	%rd5474, %rd5473, 32;
	add.s64 	%rd5475, %rd5474, %rd5472;
	shr.u64 	%rd5476, %rd5475, 32;
	add.s32 	%r421, %r7006, %r3961;
	setp.lt.u32 	%p578, %r421, %r7006;
	selp.u64 	%rd5477, 1, 0, %p578;
	and.b64  	%rd5478, %rd26153, 4294967295;
	and.b64  	%rd5479, %rd5475, 4294967295;
	add.s64 	%rd5480, %rd5478, %rd5477;
	add.s64 	%rd26153, %rd5480, %rd5479;
	shr.u64 	%rd5481, %rd26153, 32;
	and.b64  	%rd5482, %rd26152, 4294967295;
	add.s64 	%rd5483, %rd5481, %rd5482;
	add.s64 	%rd26152, %rd5483, %rd5476;
	shr.u64 	%rd5484, %rd26152, 32;
	and.b64  	%rd5485, %rd26151, 4294967295;
	add.s64 	%rd26151, %rd5484, %rd5485;
	shr.u64 	%rd5486, %rd26151, 32;
	and.b64  	%rd5487, %rd26150, 4294967295;
	add.s64 	%rd26150, %rd5486, %rd5487;
	shr.u64 	%rd5488, %rd26150, 32;
	and.b64  	%rd5489, %rd26149, 4294967295;
	add.s64 	%rd26149, %rd5488, %rd5489;
	shr.u64 	%rd5490, %rd26149, 32;
	and.b64  	%rd5491, %rd26148, 4294967295;
	add.s64 	%rd26148, %rd5490, %rd5491;
	shr.u64 	%rd5492, %rd26148, 32;
	and.b64  	%rd5493, %rd26147, 4294967295;
	add.s64 	%rd26147, %rd5492, %rd5493;
	setp.gt.u64 	%p4066, %rd26147, 4294967295;
	mov.u32 	%r7006, %r421;
$L__BB2_269:
	cvt.u32.u64 	%r7005, %rd26153;
	cvt.u32.u64 	%r7004, %rd26152;
	cvt.u32.u64 	%r7003, %rd26151;
	cvt.u32.u64 	%r7002, %rd26150;
	cvt.u32.u64 	%r7001, %rd26149;
	cvt.u32.u64 	%r7000, %rd26148;
	cvt.u32.u64 	%r6999, %rd26147;
	setp.lt.u32 	%p579, %r3892, %r6999;
	or.pred  	%p580, %p4066, %p579;
	@%p580 bra 	$L__BB2_283;
	setp.gt.u32 	%p581, %r3892, %r6999;
	@%p581 bra 	$L__BB2_284;
	cvt.u32.u64 	%r3962, %rd7;
	setp.lt.u32 	%p582, %r3962, %r7000;
	@%p582 bra 	$L__BB2_283;
	setp.gt.u32 	%p583, %r3962, %r7000;
	@%p583 bra 	$L__BB2_284;
	cvt.u32.u64 	%r3964, %rd184;
	setp.lt.u32 	%p584, %r3964, %r7001;
	@%p584 bra 	$L__BB2_283;
	setp.gt.u32 	%p585, %r3964, %r7001;
	@%p585 bra 	$L__BB2_284;
	cvt.u32.u64 	%r3966, %rd6;
	setp.lt.u32 	%p586, %r3966, %r7002;
	@%p586 bra 	$L__BB2_283;
	setp.gt.u32 	%p587, %r3966, %r7002;
	@%p587 bra 	$L__BB2_284;
	cvt.u32.u64 	%r3968, %rd5;
	setp.lt.u32 	%p588, %r3968, %r7003;
	@%p588 bra 	$L__BB2_283;
	setp.gt.u32 	%p589, %r3968, %r7003;
	@%p589 bra 	$L__BB2_284;
	cvt.u32.u64 	%r3970, %rd4;
	setp.lt.u32 	%p590, %r3970, %r7004;
	@%p590 bra 	$L__BB2_283;
	setp.gt.u32 	%p591, %r3970, %r7004;
	@%p591 bra 	$L__BB2_284;
	cvt.u32.u64 	%r3972, %rd3;
	setp.lt.u32 	%p592, %r3972, %r7005;
	@%p592 bra 	$L__BB2_283;
	setp.gt.u32 	%p593, %r3972, %r7005;
	setp.lt.u32 	%p594, %r7006, %r378;
	or.pred  	%p595, %p593, %p594;
	@%p595 bra 	$L__BB2_284;
$L__BB2_283:
	cvt.u32.u64 	%r3974, %rd5;
	cvt.u32.u64 	%r3975, %rd4;
	cvt.u32.u64 	%r3976, %rd3;
	cvt.u32.u64 	%r3977, %rd184;
	cvt.u32.u64 	%r3978, %rd6;
	cvt.u32.u64 	%r3979, %rd7;
	setp.lt.u32 	%p596, %r7006, %r378;
	selp.s64 	%rd5495, -1, 0, %p596;
	sub.s32 	%r7006, %r7006, %r378;
	and.b64  	%rd5496, %rd26153, 4294967295;
	add.s64 	%rd5497, %rd5496, %rd5495;
	setp.lt.u64 	%p597, %rd5497, %rd3;
	selp.s64 	%rd5498, -1, 0, %p597;
	cvt.u32.u64 	%r3980, %rd5497;
	sub.s32 	%r7005, %r3980, %r3976;
	and.b64  	%rd5499, %rd26152, 4294967295;
	add.s64 	%rd5500, %rd5499, %rd5498;
	setp.lt.u64 	%p598, %rd5500, %rd4;
	selp.s64 	%rd5501, -1, 0, %p598;
	cvt.u32.u64 	%r3981, %rd5500;
	sub.s32 	%r7004, %r3981, %r3975;
	and.b64  	%rd5502, %rd26151, 4294967295;
	add.s64 	%rd5503, %rd5502, %rd5501;
	setp.lt.u64 	%p599, %rd5503, %rd5;
	selp.s64 	%rd5504, -1, 0, %p599;
	cvt.u32.u64 	%r3982, %rd5503;
	sub.s32 	%r7003, %r3982, %r3974;
	and.b64  	%rd5505, %rd26150, 4294967295;
	add.s64 	%rd5506, %rd5505, %rd5504;
	setp.lt.u64 	%p600, %rd5506, %rd6;
	selp.s64 	%rd5507, -1, 0, %p600;
	cvt.u32.u64 	%r3983, %rd5506;
	sub.s32 	%r7002, %r3983, %r3978;
	and.b64  	%rd5508, %rd26149, 4294967295;
	add.s64 	%rd5509, %rd5508, %rd5507;
	setp.lt.u64 	%p601, %rd5509, %rd184;
	selp.s64 	%rd5510, -1, 0, %p601;
	cvt.u32.u64 	%r3984, %rd5509;
	sub.s32 	%r7001, %r3984, %r3977;
	and.b64  	%rd5511, %rd26148, 4294967295;
	add.s64 	%rd5512, %rd5511, %rd5510;
	setp.lt.u64 	%p602, %rd5512, %rd7;
	selp.s32 	%r3985, -1, 0, %p602;
	cvt.u32.u64 	%r3986, %rd5512;
	sub.s32 	%r7000, %r3986, %r3979;
	add.s32 	%r3987, %r6999, %r3985;
	sub.s32 	%r6999, %r3987, %r3892;
$L__BB2_284:
	setp.gt.u32 	%p603, %r6999, %r3892;
	@%p603 bra 	$L__BB2_297;
	bra.uni 	$L__BB2_298;
$L__BB2_285:
	cvt.u32.u64 	%r3988, %rd7;
	setp.gt.u32 	%p605, %r7000, %r3988;
	@%p605 bra 	$L__BB2_297;
	setp.lt.u32 	%p606, %r7000, %r3988;
	@%p606 bra 	$L__BB2_299;
	cvt.u32.u64 	%r3990, %rd184;
	setp.gt.u32 	%p607, %r7001, %r3990;
	@%p607 bra 	$L__BB2_297;
	setp.lt.u32 	%p608, %r7001, %r3990;
	@%p608 bra 	$L__BB2_299;
	cvt.u32.u64 	%r3992, %rd6;
	setp.gt.u32 	%p609, %r7002, %r3992;
	@%p609 bra 	$L__BB2_297;
	setp.lt.u32 	%p610, %r7002, %r3992;
	@%p610 bra 	$L__BB2_299;
	cvt.u32.u64 	%r3994, %rd5;
	setp.gt.u32 	%p611, %r7003, %r3994;
	@%p611 bra 	$L__BB2_297;
	setp.lt.u32 	%p612, %r7003, %r3994;
	@%p612 bra 	$L__BB2_299;
	cvt.u32.u64 	%r3996, %rd4;
	setp.gt.u32 	%p613, %r7004, %r3996;
	@%p613 bra 	$L__BB2_297;
	setp.lt.u32 	%p614, %r7004, %r3996;
	@%p614 bra 	$L__BB2_299;
	cvt.u32.u64 	%r3998, %rd3;
	setp.gt.u32 	%p615, %r7005, %r3998;
	@%p615 bra 	$L__BB2_297;
	setp.lt.u32 	%p616, %r7005, %r3998;
	setp.lt.u32 	%p617, %r7006, %r378;
	or.pred  	%p618, %p616, %p617;
	@%p618 bra 	$L__BB2_299;
$L__BB2_297:
	cvt.u32.u64 	%r4000, %rd7;
	cvt.u32.u64 	%r4001, %rd5;
	cvt.u32.u64 	%r4002, %rd4;
	cvt.u32.u64 	%r4003, %rd3;
	cvt.u32.u64 	%r4004, %rd184;
	cvt.u32.u64 	%r4005, %rd6;
	setp.lt.u32 	%p619, %r7006, %r378;
	selp.s64 	%rd5513, -1, 0, %p619;
	sub.s32 	%r7006, %r7006, %r378;
	cvt.u64.u32 	%rd5514, %r7005;
	add.s64 	%rd5515, %rd5513, %rd5514;
	setp.lt.u64 	%p620, %rd5515, %rd3;
	selp.s64 	%rd5516, -1, 0, %p620;
	cvt.u32.u64 	%r4006, %rd5515;
	sub.s32 	%r7005, %r4006, %r4003;
	cvt.u64.u32 	%rd5517, %r7004;
	add.s64 	%rd5518, %rd5516, %rd5517;
	setp.lt.u64 	%p621, %rd5518, %rd4;
	selp.s64 	%rd5519, -1, 0, %p621;
	cvt.u32.u64 	%r4007, %rd5518;
	sub.s32 	%r7004, %r4007, %r4002;
	cvt.u64.u32 	%rd5520, %r7003;
	add.s64 	%rd5521, %rd5519, %rd5520;
	setp.lt.u64 	%p622, %rd5521, %rd5;
	selp.s64 	%rd5522, -1, 0, %p622;
	cvt.u32.u64 	%r4008, %rd5521;
	sub.s32 	%r7003, %r4008, %r4001;
	cvt.u64.u32 	%rd5523, %r7002;
	add.s64 	%rd5524, %rd5522, %rd5523;
	setp.lt.u64 	%p623, %rd5524, %rd6;
	selp.s64 	%rd5525, -1, 0, %p623;
	cvt.u32.u64 	%r4009, %rd5524;
	sub.s32 	%r7002, %r4009, %r4005;
	cvt.u64.u32 	%rd5526, %r7001;
	add.s64 	%rd5527, %rd5525, %rd5526;
	setp.lt.u64 	%p624, %rd5527, %rd184;
	selp.s64 	%rd5528, -1, 0, %p624;
	cvt.u32.u64 	%r4010, %rd5527;
	sub.s32 	%r7001, %r4010, %r4004;
	cvt.u64.u32 	%rd5529, %r7000;
	add.s64 	%rd5530, %rd5528, %rd5529;
	setp.lt.u64 	%p625, %rd5530, %rd7;
	selp.s32 	%r4011, -1, 0, %p625;
	cvt.u32.u64 	%r4012, %rd5530;
	sub.s32 	%r7000, %r4012, %r4000;
	add.s32 	%r4013, %r6999, %r4011;
	sub.s32 	%r6999, %r4013, %r3892;
	bra.uni 	$L__BB2_299;
$L__BB2_298:
	setp.lt.u32 	%p604, %r6999, %r3892;
	@%p604 bra 	$L__BB2_299;
	bra.uni 	$L__BB2_285;
$L__BB2_299:
	mul.wide.u32 	%rd5531, %r7006, %r7918;
	cvt.u32.u64 	%r4014, %rd5531;
	shr.u64 	%rd5532, %rd5531, 32;
	mul.wide.u32 	%rd5533, %r7005, %r7918;
	add.s64 	%rd5534, %rd5532, %rd5533;
	shr.u64 	%rd5535, %rd5534, 32;
	mul.wide.u32 	%rd5536, %r7004, %r7918;
	add.s64 	%rd5537, %rd5535, %rd5536;
	shr.u64 	%rd5538, %rd5537, 32;
	mul.wide.u32 	%rd5539, %r7003, %r7918;
	add.s64 	%rd5540, %rd5538, %rd5539;
	shr.u64 	%rd5541, %rd5540, 32;
	mul.wide.u32 	%rd5542, %r7002, %r7918;
	add.s64 	%rd5543, %rd5541, %rd5542;
	shr.u64 	%rd5544, %rd5543, 32;
	mul.wide.u32 	%rd5545, %r7001, %r7918;
	add.s64 	%rd5546, %rd5544, %rd5545;
	shr.u64 	%rd5547, %rd5546, 32;
	mul.wide.u32 	%rd5548, %r7000, %r7918;
	add.s64 	%rd5549, %rd5547, %rd5548;
	shr.u64 	%rd5550, %rd5549, 32;
	mul.wide.u32 	%rd5551, %r6999, %r7918;
	add.s64 	%rd5552, %rd5550, %rd5551;
	shr.u64 	%rd5553, %rd5552, 32;
	and.b64  	%rd5554, %rd5534, 4294967295;
	mul.wide.u32 	%rd5555, %r7006, %r7917;
	add.s64 	%rd5556, %rd5555, %rd5554;
	shr.u64 	%rd5557, %rd5556, 32;
	and.b64  	%rd5558, %rd5537, 4294967295;
	mul.wide.u32 	%rd5559, %r7005, %r7917;
	add.s64 	%rd5560, %rd5557, %rd5558;
	add.s64 	%rd5561, %rd5560, %rd5559;
	shr.u64 	%rd5562, %rd5561, 32;
	and.b64  	%rd5563, %rd5540, 4294967295;
	mul.wide.u32 	%rd5564, %r7004, %r7917;
	add.s64 	%rd5565, %rd5562, %rd5563;
	add.s64 	%rd5566, %rd5565, %rd5564;
	shr.u64 	%rd5567, %rd5566, 32;
	and.b64  	%rd5568, %rd5543, 4294967295;
	mul.wide.u32 	%rd5569, %r7003, %r7917;
	add.s64 	%rd5570, %rd5567, %rd5568;
	add.s64 	%rd5571, %rd5570, %rd5569;
	shr.u64 	%rd5572, %rd5571, 32;
	and.b64  	%rd5573, %rd5546, 4294967295;
	mul.wide.u32 	%rd5574, %r7002, %r7917;
	add.s64 	%rd5575, %rd5572, %rd5573;
	add.s64 	%rd5576, %rd5575, %rd5574;
	shr.u64 	%rd5577, %rd5576, 32;
	and.b64  	%rd5578, %rd5549, 4294967295;
	mul.wide.u32 	%rd5579, %r7001, %r7917;
	add.s64 	%rd5580, %rd5577, %rd5578;
	add.s64 	%rd5581, %rd5580, %rd5579;
	shr.u64 	%rd5582, %rd5581, 32;
	and.b64  	%rd5583, %rd5552, 4294967295;
	mul.wide.u32 	%rd5584, %r7000, %r7917;
	add.s64 	%rd5585, %rd5582, %rd5583;
	add.s64 	%rd5586, %rd5585, %rd5584;
	shr.u64 	%rd5587, %rd5586, 32;
	mul.wide.u32 	%rd5588, %r6999, %r7917;
	add.s64 	%rd5589, %rd5587, %rd5553;
	add.s64 	%rd5590, %rd5589, %rd5588;
	shr.u64 	%rd5591, %rd5590, 32;
	and.b64  	%rd5592, %rd5561, 4294967295;
	mul.wide.u32 	%rd5593, %r7006, %r7916;
	add.s64 	%rd5594, %rd5593, %rd5592;
	shr.u64 	%rd5595, %rd5594, 32;
	and.b64  	%rd5596, %rd5566, 4294967295;
	mul.wide.u32 	%rd5597, %r7005, %r7916;
	add.s64 	%rd5598, %rd5595, %rd5596;
	add.s64 	%rd5599, %rd5598, %rd5597;
	shr.u64 	%rd5600, %rd5599, 32;
	and.b64  	%rd5601, %rd5571, 4294967295;
	mul.wide.u32 	%rd5602, %r7004, %r7916;
	add.s64 	%rd5603, %rd5600, %rd5601;
	add.s64 	%rd5604, %rd5603, %rd5602;
	shr.u64 	%rd5605, %rd5604, 32;
	and.b64  	%rd5606, %rd5576, 4294967295;
	mul.wide.u32 	%rd5607, %r7003, %r7916;
	add.s64 	%rd5608, %rd5605, %rd5606;
	add.s64 	%rd5609, %rd5608, %rd5607;
	shr.u64 	%rd5610, %rd5609, 32;
	and.b64  	%rd5611, %rd5581, 4294967295;
	mul.wide.u32 	%rd5612, %r7002, %r7916;
	add.s64 	%rd5613, %rd5610, %rd5611;
	add.s64 	%rd5614, %rd5613, %rd5612;
	shr.u64 	%rd5615, %rd5614, 32;
	and.b64  	%rd5616, %rd5586, 4294967295;
	mul.wide.u32 	%rd5617, %r7001, %r7916;
	add.s64 	%rd5618, %rd5615, %rd5616;
	add.s64 	%rd5619, %rd5618, %rd5617;
	shr.u64 	%rd5620, %rd5619, 32;
	and.b64  	%rd5621, %rd5590, 4294967295;
	mul.wide.u32 	%rd5622, %r7000, %r7916;
	add.s64 	%rd5623, %rd5620, %rd5621;
	add.s64 	%rd5624, %rd5623, %rd5622;
	shr.u64 	%rd5625, %rd5624, 32;
	mul.wide.u32 	%rd5626, %r6999, %r7916;
	add.s64 	%rd5627, %rd5625, %rd5591;
	add.s64 	%rd5628, %rd5627, %rd5626;
	shr.u64 	%rd5629, %rd5628, 32;
	and.b64  	%rd5630, %rd5599, 4294967295;
	mul.wide.u32 	%rd5631, %r7006, %r7915;
	add.s64 	%rd5632, %rd5631, %rd5630;
	shr.u64 	%rd5633, %rd5632, 32;
	and.b64  	%rd5634, %rd5604, 4294967295;
	mul.wide.u32 	%rd5635, %r7005, %r7915;
	add.s64 	%rd5636, %rd5633, %rd5634;
	add.s64 	%rd5637, %rd5636, %rd5635;
	shr.u64 	%rd5638, %rd5637, 32;
	and.b64  	%rd5639, %rd5609, 4294967295;
	mul.wide.u32 	%rd5640, %r7004, %r7915;
	add.s64 	%rd5641, %rd5638, %rd5639;
	add.s64 	%rd5642, %rd5641, %rd5640;
	shr.u64 	%rd5643, %rd5642, 32;
	and.b64  	%rd5644, %rd5614, 4294967295;
	mul.wide.u32 	%rd5645, %r7003, %r7915;
	add.s64 	%rd5646, %rd5643, %rd5644;
	add.s64 	%rd5647, %rd5646, %rd5645;
	shr.u64 	%rd5648, %rd5647, 32;
	and.b64  	%rd5649, %rd5619, 4294967295;
	mul.wide.u32 	%rd5650, %r7002, %r7915;
	add.s64 	%rd5651, %rd5648, %rd5649;
	add.s64 	%rd5652, %rd5651, %rd5650;
	shr.u64 	%rd5653, %rd5652, 32;
	and.b64  	%rd5654, %rd5624, 4294967295;
	mul.wide.u32 	%rd5655, %r7001, %r7915;
	add.s64 	%rd5656, %rd5653, %rd5654;
	add.s64 	%rd5657, %rd5656, %rd5655;
	shr.u64 	%rd5658, %rd5657, 32;
	and.b64  	%rd5659, %rd5628, 4294967295;
	mul.wide.u32 	%rd5660, %r7000, %r7915;
	add.s64 	%rd5661, %rd5658, %rd5659;
	add.s64 	%rd5662, %rd5661, %rd5660;
	shr.u64 	%rd5663, %rd5662, 32;
	mul.wide.u32 	%rd5664, %r6999, %r7915;
	add.s64 	%rd5665, %rd5663, %rd5629;
	add.s64 	%rd5666, %rd5665, %rd5664;
	shr.u64 	%rd5667, %rd5666, 32;
	and.b64  	%rd5668, %rd5637, 4294967295;
	mul.wide.u32 	%rd5669, %r7006, %r7914;
	add.s64 	%rd5670, %rd5669, %rd5668;
	shr.u64 	%rd5671, %rd5670, 32;
	and.b64  	%rd5672, %rd5642, 4294967295;
	mul.wide.u32 	%rd5673, %r7005, %r7914;
	add.s64 	%rd5674, %rd5671, %rd5672;
	add.s64 	%rd5675, %rd5674, %rd5673;
	shr.u64 	%rd5676, %rd5675, 32;
	and.b64  	%rd5677, %rd5647, 4294967295;
	mul.wide.u32 	%rd5678, %r7004, %r7914;
	add.s64 	%rd5679, %rd5676, %rd5677;
	add.s64 	%rd5680, %rd5679, %rd5678;
	shr.u64 	%rd5681, %rd5680, 32;
	and.b64  	%rd5682, %rd5652, 4294967295;
	mul.wide.u32 	%rd5683, %r7003, %r7914;
	add.s64 	%rd5684, %rd5681, %rd5682;
	add.s64 	%rd5685, %rd5684, %rd5683;
	shr.u64 	%rd5686, %rd5685, 32;
	and.b64  	%rd5687, %rd5657, 4294967295;
	mul.wide.u32 	%rd5688, %r7002, %r7914;
	add.s64 	%rd5689, %rd5686, %rd5687;
	add.s64 	%rd5690, %rd5689, %rd5688;
	shr.u64 	%rd5691, %rd5690, 32;
	and.b64  	%rd5692, %rd5662, 4294967295;
	mul.wide.u32 	%rd5693, %r7001, %r7914;
	add.s64 	%rd5694, %rd5691, %rd5692;
	add.s64 	%rd5695, %rd5694, %rd5693;
	shr.u64 	%rd5696, %rd5695, 32;
	and.b64  	%rd5697, %rd5666, 4294967295;
	mul.wide.u32 	%rd5698, %r7000, %r7914;
	add.s64 	%rd5699, %rd5696, %rd5697;
	add.s64 	%rd5700, %rd5699, %rd5698;
	shr.u64 	%rd5701, %rd5700, 32;
	mul.wide.u32 	%rd5702, %r6999, %r7914;
	add.s64 	%rd5703, %rd5701, %rd5667;
	add.s64 	%rd5704, %rd5703, %rd5702;
	shr.u64 	%rd5705, %rd5704, 32;
	and.b64  	%rd5706, %rd5675, 4294967295;
	mul.wide.u32 	%rd5707, %r7006, %r7913;
	add.s64 	%rd5708, %rd5707, %rd5706;
	shr.u64 	%rd5709, %rd5708, 32;
	and.b64  	%rd5710, %rd5680, 4294967295;
	mul.wide.u32 	%rd5711, %r7005, %r7913;
	add.s64 	%rd5712, %rd5709, %rd5710;
	add.s64 	%rd5713, %rd5712, %rd5711;
	shr.u64 	%rd5714, %rd5713, 32;
	and.b64  	%rd5715, %rd5685, 4294967295;
	mul.wide.u32 	%rd5716, %r7004, %r7913;
	add.s64 	%rd5717, %rd5714, %rd5715;
	add.s64 	%rd5718, %rd5717, %rd5716;
	shr.u64 	%rd5719, %rd5718, 32;
	and.b64  	%rd5720, %rd5690, 4294967295;
	mul.wide.u32 	%rd5721, %r7003, %r7913;
	add.s64 	%rd5722, %rd5719, %rd5720;
	add.s64 	%rd5723, %rd5722, %rd5721;
	shr.u64 	%rd5724, %rd5723, 32;
	and.b64  	%rd5725, %rd5695, 4294967295;
	mul.wide.u32 	%rd5726, %r7002, %r7913;
	add.s64 	%rd5727, %rd5724, %rd5725;
	add.s64 	%rd5728, %rd5727, %rd5726;
	shr.u64 	%rd5729, %rd5728, 32;
	and.b64  	%rd5730, %rd5700, 4294967295;
	mul.wide.u32 	%rd5731, %r7001, %r7913;
	add.s64 	%rd5732, %rd5729, %rd5730;
	add.s64 	%rd5733, %rd5732, %rd5731;
	shr.u64 	%rd5734, %rd5733, 32;
	and.b64  	%rd5735, %rd5704, 4294967295;
	mul.wide.u32 	%rd5736, %r7000, %r7913;
	add.s64 	%rd5737, %rd5734, %rd5735;
	add.s64 	%rd5738, %rd5737, %rd5736;
	shr.u64 	%rd5739, %rd5738, 32;
	mul.wide.u32 	%rd5740, %r6999, %r7913;
	add.s64 	%rd5741, %rd5739, %rd5705;
	add.s64 	%rd5742, %rd5741, %rd5740;
	shr.u64 	%rd5743, %rd5742, 32;
	and.b64  	%rd5744, %rd5713, 4294967295;
	mul.wide.u32 	%rd5745, %r7006, %r7912;
	add.s64 	%rd5746, %rd5745, %rd5744;
	shr.u64 	%rd5747, %rd5746, 32;
	and.b64  	%rd5748, %rd5718, 4294967295;
	mul.wide.u32 	%rd5749, %r7005, %r7912;
	add.s64 	%rd5750, %rd5747, %rd5748;
	add.s64 	%rd5751, %rd5750, %rd5749;
	shr.u64 	%rd5752, %rd5751, 32;
	and.b64  	%rd5753, %rd5723, 4294967295;
	mul.wide.u32 	%rd5754, %r7004, %r7912;
	add.s64 	%rd5755, %rd5752, %rd5753;
	add.s64 	%rd5756, %rd5755, %rd5754;
	shr.u64 	%rd5757, %rd5756, 32;
	and.b64  	%rd5758, %rd5728, 4294967295;
	mul.wide.u32 	%rd5759, %r7003, %r7912;
	add.s64 	%rd5760, %rd5757, %rd5758;
	add.s64 	%rd5761, %rd5760, %rd5759;
	shr.u64 	%rd5762, %rd5761, 32;
	and.b64  	%rd5763, %rd5733, 4294967295;
	mul.wide.u32 	%rd5764, %r7002, %r7912;
	add.s64 	%rd5765, %rd5762, %rd5763;
	add.s64 	%rd5766, %rd5765, %rd5764;
	shr.u64 	%rd5767, %rd5766, 32;
	and.b64  	%rd5768, %rd5738, 4294967295;
	mul.wide.u32 	%rd5769, %r7001, %r7912;
	add.s64 	%rd5770, %rd5767, %rd5768;
	add.s64 	%rd5771, %rd5770, %rd5769;
	shr.u64 	%rd5772, %rd5771, 32;
	and.b64  	%rd5773, %rd5742, 4294967295;
	mul.wide.u32 	%rd5774, %r7000, %r7912;
	add.s64 	%rd5775, %rd5772, %rd5773;
	add.s64 	%rd5776, %rd5775, %rd5774;
	shr.u64 	%rd5777, %rd5776, 32;
	mul.wide.u32 	%rd5778, %r6999, %r7912;
	add.s64 	%rd5779, %rd5777, %rd5743;
	add.s64 	%rd5780, %rd5779, %rd5778;
	shr.u64 	%rd5781, %rd5780, 32;
	and.b64  	%rd5782, %rd5751, 4294967295;
	mul.wide.u32 	%rd5783, %r7006, %r7911;
	add.s64 	%rd5784, %rd5783, %rd5782;
	shr.u64 	%rd5785, %rd5784, 32;
	and.b64  	%rd5786, %rd5756, 4294967295;
	mul.wide.u32 	%rd5787, %r7005, %r7911;
	add.s64 	%rd5788, %rd5785, %rd5786;
	add.s64 	%rd5789, %rd5788, %rd5787;
	shr.u64 	%rd5790, %rd5789, 32;
	and.b64  	%rd5791, %rd5761, 4294967295;
	mul.wide.u32 	%rd5792, %r7004, %r7911;
	add.s64 	%rd5793, %rd5790, %rd5791;
	add.s64 	%rd5794, %rd5793, %rd5792;
	shr.u64 	%rd5795, %rd5794, 32;
	and.b64  	%rd5796, %rd5766, 4294967295;
	mul.wide.u32 	%rd5797, %r7003, %r7911;
	add.s64 	%rd5798, %rd5795, %rd5796;
	add.s64 	%rd5799, %rd5798, %rd5797;
	shr.u64 	%rd5800, %rd5799, 32;
	and.b64  	%rd5801, %rd5771, 4294967295;
	mul.wide.u32 	%rd5802, %r7002, %r7911;
	add.s64 	%rd5803, %rd5800, %rd5801;
	add.s64 	%rd5804, %rd5803, %rd5802;
	shr.u64 	%rd5805, %rd5804, 32;
	and.b64  	%rd5806, %rd5776, 4294967295;
	mul.wide.u32 	%rd5807, %r7001, %r7911;
	add.s64 	%rd5808, %rd5805, %rd5806;
	add.s64 	%rd5809, %rd5808, %rd5807;
	shr.u64 	%rd5810, %rd5809, 32;
	and.b64  	%rd5811, %rd5780, 4294967295;
	mul.wide.u32 	%rd5812, %r7000, %r7911;
	add.s64 	%rd5813, %rd5810, %rd5811;
	add.s64 	%rd5814, %rd5813, %rd5812;
	shr.u64 	%rd5815, %rd5814, 32;
	mul.wide.u32 	%rd5816, %r6999, %r7911;
	add.s64 	%rd5817, %rd5815, %rd5781;
	add.s64 	%rd5818, %rd5817, %rd5816;
	shr.u64 	%rd5819, %rd5818, 32;
	{ .reg .b32 tmp; mov.b64 {tmp, %r4015}, %rd5818; }
	and.b64  	%rd5820, %rd5789, 4294967295;
	mul.lo.s64 	%rd5821, %rd5820, 977;
	cvt.u32.u64 	%r4016, %rd5821;
	shr.u64 	%rd5822, %rd5821, 32;
	and.b64  	%rd5823, %rd5794, 4294967295;
	mad.lo.s64 	%rd5824, %rd5823, 977, %rd5822;
	shr.u64 	%rd5825, %rd5824, 32;
	and.b64  	%rd5826, %rd5799, 4294967295;
	mad.lo.s64 	%rd5827, %rd5826, 977, %rd5825;
	shr.u64 	%rd5828, %rd5827, 32;
	and.b64  	%rd5829, %rd5804, 4294967295;
	mad.lo.s64 	%rd5830, %rd5829, 977, %rd5828;
	shr.u64 	%rd5831, %rd5830, 32;
	and.b64  	%rd5832, %rd5809, 4294967295;
	mad.lo.s64 	%rd5833, %rd5832, 977, %rd5831;
	shr.u64 	%rd5834, %rd5833, 32;
	and.b64  	%rd5835, %rd5814, 4294967295;
	mad.lo.s64 	%rd5836, %rd5835, 977, %rd5834;
	shr.u64 	%rd5837, %rd5836, 32;
	and.b64  	%rd5838, %rd5818, 4294967295;
	mad.lo.s64 	%rd5839, %rd5838, 977, %rd5837;
	shr.u64 	%rd5840, %rd5839, 32;
	mad.lo.s64 	%rd5841, %rd5819, 977, %rd5840;
	{ .reg .b32 tmp; mov.b64 {tmp, %r4017}, %rd5841; }
	add.s32 	%r7023, %r4014, %r4016;
	setp.lt.u32 	%p627, %r7023, %r4014;
	selp.u64 	%rd5842, 1, 0, %p627;
	and.b64  	%rd5843, %rd5556, 4294967295;
	and.b64  	%rd5844, %rd5824, 4294967295;
	add.s64 	%rd5845, %rd5843, %rd5842;
	add.s64 	%rd5846, %rd5845, %rd5844;
	shr.u64 	%rd5847, %rd5846, 32;
	and.b64  	%rd5848, %rd5594, 4294967295;
	and.b64  	%rd5849, %rd5827, 4294967295;
	add.s64 	%rd5850, %rd5847, %rd5848;
	add.s64 	%rd5851, %rd5850, %rd5849;
	shr.u64 	%rd5852, %rd5851, 32;
	and.b64  	%rd5853, %rd5632, 4294967295;
	and.b64  	%rd5854, %rd5830, 4294967295;
	add.s64 	%rd5855, %rd5852, %rd5853;
	add.s64 	%rd5856, %rd5855, %rd5854;
	shr.u64 	%rd5857, %rd5856, 32;
	and.b64  	%rd5858, %rd5670, 4294967295;
	and.b64  	%rd5859, %rd5833, 4294967295;
	add.s64 	%rd5860, %rd5857, %rd5858;
	add.s64 	%rd5861, %rd5860, %rd5859;
	shr.u64 	%rd5862, %rd5861, 32;
	and.b64  	%rd5863, %rd5708, 4294967295;
	and.b64  	%rd5864, %rd5836, 4294967295;
	add.s64 	%rd5865, %rd5862, %rd5863;
	add.s64 	%rd5866, %rd5865, %rd5864;
	shr.u64 	%rd5867, %rd5866, 32;
	and.b64  	%rd5868, %rd5746, 4294967295;
	and.b64  	%rd5869, %rd5839, 4294967295;
	add.s64 	%rd5870, %rd5867, %rd5868;
	add.s64 	%rd5871, %rd5870, %rd5869;
	shr.u64 	%rd5872, %rd5871, 32;
	and.b64  	%rd5873, %rd5784, 4294967295;
	and.b64  	%rd5874, %rd5841, 4294967295;
	add.s64 	%rd5875, %rd5872, %rd5873;
	add.s64 	%rd5876, %rd5875, %rd5874;
	{ .reg .b32 tmp; mov.b64 {tmp, %r4018}, %rd5876; }
	add.s32 	%r4019, %r4018, %r4017;
	and.b64  	%rd5877, %rd5846, 4294967295;
	add.s64 	%rd26160, %rd5877, %rd5820;
	shr.u64 	%rd5878, %rd26160, 32;
	and.b64  	%rd5879, %rd5851, 4294967295;
	add.s64 	%rd5880, %rd5878, %rd5879;
	add.s64 	%rd26159, %rd5880, %rd5823;
	shr.u64 	%rd5881, %rd26159, 32;
	and.b64  	%rd5882, %rd5856, 4294967295;
	add.s64 	%rd5883, %rd5881, %rd5882;
	add.s64 	%rd26158, %rd5883, %rd5826;
	shr.u64 	%rd5884, %rd26158, 32;
	and.b64  	%rd5885, %rd5861, 4294967295;
	add.s64 	%rd5886, %rd5884, %rd5885;
	add.s64 	%rd26157, %rd5886, %rd5829;
	shr.u64 	%rd5887, %rd26157, 32;
	and.b64  	%rd5888, %rd5866, 4294967295;
	add.s64 	%rd5889, %rd5887, %rd5888;
	add.s64 	%rd26156, %rd5889, %rd5832;
	shr.u64 	%rd5890, %rd26156, 32;
	and.b64  	%rd5891, %rd5871, 4294967295;
	add.s64 	%rd5892, %rd5890, %rd5891;
	add.s64 	%rd26155, %rd5892, %rd5835;
	shr.u64 	%rd5893, %rd26155, 32;
	and.b64  	%rd5894, %rd5876, 4294967295;
	add.s64 	%rd5895, %rd5893, %rd5894;
	add.s64 	%rd26154, %rd5895, %rd5838;
	{ .reg .b32 tmp; mov.b64 {tmp, %r4020}, %rd26154; }
	add.s32 	%r4021, %r4019, %r4020;
	add.s32 	%r463, %r4021, %r4015;
	setp.eq.s32 	%p628, %r463, 0;
	mov.pred 	%p4067, 0;
	@%p628 bra 	$L__BB2_301;
	cvt.u64.u32 	%rd5896, %r463;
	mul.wide.u32 	%rd5897, %r463, 977;
	cvt.u32.u64 	%r4022, %rd5897;
	shr.u64 	%rd5898, %rd5897, 32;
	add.s64 	%rd5899, %rd5898, %rd5896;
	shr.u64 	%rd5900, %rd5899, 32;
	add.s32 	%r464, %r7023, %r4022;
	setp.lt.u32 	%p629, %r464, %r7023;
	selp.u64 	%rd5901, 1, 0, %p629;
	and.b64  	%rd5902, %rd26160, 4294967295;
	and.b64  	%rd5903, %rd5899, 4294967295;
	add.s64 	%rd5904, %rd5902, %rd5901;
	add.s64 	%rd26160, %rd5904, %rd5903;
	shr.u64 	%rd5905, %rd26160, 32;
	and.b64  	%rd5906, %rd26159, 4294967295;
	add.s64 	%rd5907, %rd5905, %rd5906;
	add.s64 	%rd26159, %rd5907, %rd5900;
	shr.u64 	%rd5908, %rd26159, 32;
	and.b64  	%rd5909, %rd26158, 4294967295;
	add.s64 	%rd26158, %rd5908, %rd5909;
	shr.u64 	%rd5910, %rd26158, 32;
	and.b64  	%rd5911, %rd26157, 4294967295;
	add.s64 	%rd26157, %rd5910, %rd5911;
	shr.u64 	%rd5912, %rd26157, 32;
	and.b64  	%rd5913, %rd26156, 4294967295;
	add.s64 	%rd26156, %rd5912, %rd5913;
	shr.u64 	%rd5914, %rd26156, 32;
	and.b64  	%rd5915, %rd26155, 4294967295;
	add.s64 	%rd26155, %rd5914, %rd5915;
	shr.u64 	%rd5916, %rd26155, 32;
	and.b64  	%rd5917, %rd26154, 4294967295;
	add.s64 	%rd26154, %rd5916, %rd5917;
	setp.gt.u64 	%p4067, %rd26154, 4294967295;
	mov.u32 	%r7023, %r464;
$L__BB2_301:
	cvt.u32.u64 	%r7022, %rd26160;
	cvt.u32.u64 	%r7021, %rd26159;
	cvt.u32.u64 	%r7020, %rd26158;
	cvt.u32.u64 	%r7019, %rd26157;
	cvt.u32.u64 	%r7018, %rd26156;
	cvt.u32.u64 	%r7017, %rd26155;
	cvt.u32.u64 	%r7016, %rd26154;
	setp.lt.u32 	%p630, %r3892, %r7016;
	or.pred  	%p631, %p4067, %p630;
	@%p631 bra 	$L__BB2_315;
	setp.gt.u32 	%p632, %r3892, %r7016;
	@%p632 bra 	$L__BB2_316;
	cvt.u32.u64 	%r4023, %rd7;
	setp.lt.u32 	%p633, %r4023, %r7017;
	@%p633 bra 	$L__BB2_315;
	setp.gt.u32 	%p634, %r4023, %r7017;
	@%p634 bra 	$L__BB2_316;
	cvt.u32.u64 	%r4025, %rd184;
	setp.lt.u32 	%p635, %r4025, %r7018;
	@%p635 bra 	$L__BB2_315;
	setp.gt.u32 	%p636, %r4025, %r7018;
	@%p636 bra 	$L__BB2_316;
	cvt.u32.u64 	%r4027, %rd6;
	setp.lt.u32 	%p637, %r4027, %r7019;
	@%p637 bra 	$L__BB2_315;
	setp.gt.u32 	%p638, %r4027, %r7019;
	@%p638 bra 	$L__BB2_316;
	cvt.u32.u64 	%r4029, %rd5;
	setp.lt.u32 	%p639, %r4029, %r7020;
	@%p639 bra 	$L__BB2_315;
	setp.gt.u32 	%p640, %r4029, %r7020;
	@%p640 bra 	$L__BB2_316;
	cvt.u32.u64 	%r4031, %rd4;
	setp.lt.u32 	%p641, %r4031, %r7021;
	@%p641 bra 	$L__BB2_315;
	setp.gt.u32 	%p642, %r4031, %r7021;
	@%p642 bra 	$L__BB2_316;
	cvt.u32.u64 	%r4033, %rd3;
	setp.lt.u32 	%p643, %r4033, %r7022;
	@%p643 bra 	$L__BB2_315;
	setp.gt.u32 	%p644, %r4033, %r7022;
	setp.lt.u32 	%p645, %r7023, %r378;
	or.pred  	%p646, %p644, %p645;
	@%p646 bra 	$L__BB2_316;
$L__BB2_315:
	cvt.u32.u64 	%r4035, %rd5;
	cvt.u32.u64 	%r4036, %rd4;
	cvt.u32.u64 	%r4037, %rd3;
	cvt.u32.u64 	%r4038, %rd184;
	cvt.u32.u64 	%r4039, %rd6;
	cvt.u32.u64 	%r4040, %rd7;
	setp.lt.u32 	%p647, %r7023, %r378;
	selp.s64 	%rd5919, -1, 0, %p647;
	sub.s32 	%r7023, %r7023, %r378;
	and.b64  	%rd5920, %rd26160, 4294967295;
	add.s64 	%rd5921, %rd5920, %rd5919;
	setp.lt.u64 	%p648, %rd5921, %rd3;
	selp.s64 	%rd5922, -1, 0, %p648;
	cvt.u32.u64 	%r4041, %rd5921;
	sub.s32 	%r7022, %r4041, %r4037;
	and.b64  	%rd5923, %rd26159, 4294967295;
	add.s64 	%rd5924, %rd5923, %rd5922;
	setp.lt.u64 	%p649, %rd5924, %rd4;
	selp.s64 	%rd5925, -1, 0, %p649;
	cvt.u32.u64 	%r4042, %rd5924;
	sub.s32 	%r7021, %r4042, %r4036;
	and.b64  	%rd5926, %rd26158, 4294967295;
	add.s64 	%rd5927, %rd5926, %rd5925;
	setp.lt.u64 	%p650, %rd5927, %rd5;
	selp.s64 	%rd5928, -1, 0, %p650;
	cvt.u32.u64 	%r4043, %rd5927;
	sub.s32 	%r7020, %r4043, %r4035;
	and.b64  	%rd5929, %rd26157, 4294967295;
	add.s64 	%rd5930, %rd5929, %rd5928;
	setp.lt.u64 	%p651, %rd5930, %rd6;
	selp.s64 	%rd5931, -1, 0, %p651;
	cvt.u32.u64 	%r4044, %rd5930;
	sub.s32 	%r7019, %r4044, %r4039;
	and.b64  	%rd5932, %rd26156, 4294967295;
	add.s64 	%rd5933, %rd5932, %rd5931;
	setp.lt.u64 	%p652, %rd5933, %rd184;
	selp.s64 	%rd5934, -1, 0, %p652;
	cvt.u32.u64 	%r4045, %rd5933;
	sub.s32 	%r7018, %r4045, %r4038;
	and.b64  	%rd5935, %rd26155, 4294967295;
	add.s64 	%rd5936, %rd5935, %rd5934;
	setp.lt.u64 	%p653, %rd5936, %rd7;
	selp.s32 	%r4046, -1, 0, %p653;
	cvt.u32.u64 	%r4047, %rd5936;
	sub.s32 	%r7017, %r4047, %r4040;
	add.s32 	%r4048, %r7016, %r4046;
	sub.s32 	%r7016, %r4048, %r3892;
$L__BB2_316:
	setp.gt.u32 	%p654, %r7016, %r3892;
	@%p654 bra 	$L__BB2_329;
	bra.uni 	$L__BB2_330;
$L__BB2_317:
	cvt.u32.u64 	%r4049, %rd7;
	setp.gt.u32 	%p656, %r7017, %r4049;
	@%p656 bra 	$L__BB2_329;
	setp.lt.u32 	%p657, %r7017, %r4049;
	@%p657 bra 	$L__BB2_331;
	cvt.u32.u64 	%r4051, %rd184;
	setp.gt.u32 	%p658, %r7018, %r4051;
	@%p658 bra 	$L__BB2_329;
	setp.lt.u32 	%p659, %r7018, %r4051;
	@%p659 bra 	$L__BB2_331;
	cvt.u32.u64 	%r4053, %rd6;
	setp.gt.u32 	%p660, %r7019, %r4053;
	@%p660 bra 	$L__BB2_329;
	setp.lt.u32 	%p661, %r7019, %r4053;
	@%p661 bra 	$L__BB2_331;
	cvt.u32.u64 	%r4055, %rd5;
	setp.gt.u32 	%p662, %r7020, %r4055;
	@%p662 bra 	$L__BB2_329;
	setp.lt.u32 	%p663, %r7020, %r4055;
	@%p663 bra 	$L__BB2_331;
	cvt.u32.u64 	%r4057, %rd4;
	setp.gt.u32 	%p664, %r7021, %r4057;
	@%p664 bra 	$L__BB2_329;
	setp.lt.u32 	%p665, %r7021, %r4057;
	@%p665 bra 	$L__BB2_331;
	cvt.u32.u64 	%r4059, %rd3;
	setp.gt.u32 	%p666, %r7022, %r4059;
	@%p666 bra 	$L__BB2_329;
	setp.lt.u32 	%p667, %r7022, %r4059;
	setp.lt.u32 	%p668, %r7023, %r378;
	or.pred  	%p669, %p667, %p668;
	@%p669 bra 	$L__BB2_331;
$L__BB2_329:
	cvt.u32.u64 	%r4061, %rd7;
	cvt.u32.u64 	%r4062, %rd5;
	cvt.u32.u64 	%r4063, %rd4;
	cvt.u32.u64 	%r4064, %rd3;
	cvt.u32.u64 	%r4065, %rd184;
	cvt.u32.u64 	%r4066, %rd6;
	setp.lt.u32 	%p670, %r7023, %r378;
	selp.s64 	%rd5937, -1, 0, %p670;
	sub.s32 	%r7023, %r7023, %r378;
	cvt.u64.u32 	%rd5938, %r7022;
	add.s64 	%rd5939, %rd5937, %rd5938;
	setp.lt.u64 	%p671, %rd5939, %rd3;
	selp.s64 	%rd5940, -1, 0, %p671;
	cvt.u32.u64 	%r4067, %rd5939;
	sub.s32 	%r7022, %r4067, %r4064;
	cvt.u64.u32 	%rd5941, %r7021;
	add.s64 	%rd5942, %rd5940, %rd5941;
	setp.lt.u64 	%p672, %rd5942, %rd4;
	selp.s64 	%rd5943, -1, 0, %p672;
	cvt.u32.u64 	%r4068, %rd5942;
	sub.s32 	%r7021, %r4068, %r4063;
	cvt.u64.u32 	%rd5944, %r7020;
	add.s64 	%rd5945, %rd5943, %rd5944;
	setp.lt.u64 	%p673, %rd5945, %rd5;
	selp.s64 	%rd5946, -1, 0, %p673;
	cvt.u32.u64 	%r4069, %rd5945;
	sub.s32 	%r7020, %r4069, %r4062;
	cvt.u64.u32 	%rd5947, %r7019;
	add.s64 	%rd5948, %rd5946, %rd5947;
	setp.lt.u64 	%p674, %rd5948, %rd6;
	selp.s64 	%rd5949, -1, 0, %p674;
	cvt.u32.u64 	%r4070, %rd5948;
	sub.s32 	%r7019, %r4070, %r4066;
	cvt.u64.u32 	%rd5950, %r7018;
	add.s64 	%rd5951, %rd5949, %rd5950;
	setp.lt.u64 	%p675, %rd5951, %rd184;
	selp.s64 	%rd5952, -1, 0, %p675;
	cvt.u32.u64 	%r4071, %rd5951;
	sub.s32 	%r7018, %r4071, %r4065;
	cvt.u64.u32 	%rd5953, %r7017;
	add.s64 	%rd5954, %rd5952, %rd5953;
	setp.lt.u64 	%p676, %rd5954, %rd7;
	selp.s32 	%r4072, -1, 0, %p676;
	cvt.u32.u64 	%r4073, %rd5954;
	sub.s32 	%r7017, %r4073, %r4061;
	add.s32 	%r4074, %r7016, %r4072;
	sub.s32 	%r7016, %r4074, %r3892;
	bra.uni 	$L__BB2_331;
$L__BB2_330:
	setp.lt.u32 	%p655, %r7016, %r3892;
	@%p655 bra 	$L__BB2_331;
	bra.uni 	$L__BB2_317;
$L__BB2_331:
	shl.b32 	%r4075, %r7023, 2;
	shr.u32 	%r4076, %r7023, 30;
	cvt.u64.u32 	%rd5955, %r4076;
	mul.wide.u32 	%rd5956, %r7022, 4;
	or.b64  	%rd5957, %rd5956, %rd5955;
	shr.u64 	%rd5958, %rd5956, 32;
	mul.wide.u32 	%rd5959, %r7021, 4;
	or.b64  	%rd5960, %rd5959, %rd5958;
	shr.u64 	%rd5961, %rd5959, 32;
	mul.wide.u32 	%rd5962, %r7020, 4;
	or.b64  	%rd5963, %rd5962, %rd5961;
	shr.u64 	%rd5964, %rd5962, 32;
	mul.wide.u32 	%rd5965, %r7019, 4;
	add.s64 	%rd5966, %rd5965, %rd5964;
	shr.u64 	%rd5967, %rd5966, 32;
	mul.wide.u32 	%rd5968, %r7018, 4;
	add.s64 	%rd5969, %rd5968, %rd5967;
	shr.u64 	%rd5970, %rd5969, 32;
	mul.wide.u32 	%rd5971, %r7017, 4;
	add.s64 	%rd5972, %rd5971, %rd5970;
	shr.u64 	%rd5973, %rd5972, 32;
	mul.wide.u32 	%rd5974, %r7016, 4;
	add.s64 	%rd5975, %rd5974, %rd5973;
	shr.u64 	%rd5976, %rd5975, 32;
	{ .reg .b32 tmp; mov.b64 {tmp, %r4077}, %rd5975; }
	mad.lo.s32 	%r7033, %r4077, 977, %r4075;
	setp.lt.u32 	%p678, %r7033, %r4075;
	selp.u64 	%rd5977, 1, 0, %p678;
	and.b64  	%rd5978, %rd5957, 4294967295;
	add.s64 	%rd5979, %rd5978, %rd5977;
	shr.u64 	%rd5980, %rd5979, 32;
	and.b64  	%rd5981, %rd5960, 4294967295;
	add.s64 	%rd5982, %rd5980, %rd5981;
	shr.u64 	%rd5983, %rd5982, 32;
	and.b64  	%rd5984, %rd5963, 4294967295;
	add.s64 	%rd5985, %rd5983, %rd5984;
	shr.u64 	%rd5986, %rd5985, 32;
	and.b64  	%rd5987, %rd5966, 4294967295;
	add.s64 	%rd5988, %rd5986, %rd5987;
	shr.u64 	%rd5989, %rd5988, 32;
	and.b64  	%rd5990, %rd5969, 4294967295;
	add.s64 	%rd5991, %rd5989, %rd5990;
	shr.u64 	%rd5992, %rd5991, 32;
	and.b64  	%rd5993, %rd5972, 4294967295;
	add.s64 	%rd5994, %rd5992, %rd5993;
	shr.u64 	%rd5995, %rd5994, 32;
	and.b64  	%rd5996, %rd5975, 4294967295;
	add.s64 	%rd5997, %rd5995, %rd5996;
	{ .reg .b32 tmp; mov.b64 {tmp, %r4078}, %rd5997; }
	and.b64  	%rd5998, %rd5979, 4294967295;
	add.s64 	%rd26161, %rd5998, %rd5976;
	shr.u64 	%rd5999, %rd26161, 32;
	and.b64  	%rd6000, %rd5982, 4294967295;
	add.s64 	%rd26162, %rd5999, %rd6000;
	shr.u64 	%rd6001, %rd26162, 32;
	and.b64  	%rd6002, %rd5985, 4294967295;
	add.s64 	%rd26163, %rd6001, %rd6002;
	shr.u64 	%rd6003, %rd26163, 32;
	and.b64  	%rd6004, %rd5988, 4294967295;
	add.s64 	%rd26164, %rd6003, %rd6004;
	shr.u64 	%rd6005, %rd26164, 32;
	and.b64  	%rd6006, %rd5991, 4294967295;
	add.s64 	%rd26165, %rd6005, %rd6006;
	shr.u64 	%rd6007, %rd26165, 32;
	and.b64  	%rd6008, %rd5994, 4294967295;
	add.s64 	%rd26166, %rd6007, %rd6008;
	shr.u64 	%rd6009, %rd26166, 32;
	and.b64  	%rd6010, %rd5997, 4294967295;
	add.s64 	%rd26167, %rd6009, %rd6010;
	{ .reg .b32 tmp; mov.b64 {tmp, %r4079}, %rd26167; }
	add.s32 	%r506, %r4078, %r4079;
	setp.eq.s32 	%p679, %r506, 0;
	mov.pred 	%p4068, 0;
	@%p679 bra 	$L__BB2_333;
	mad.lo.s32 	%r507, %r506, 977, %r7033;
	setp.lt.u32 	%p680, %r507, %r7033;
	selp.u64 	%rd6011, 1, 0, %p680;
	and.b64  	%rd6012, %rd26161, 4294967295;
	cvt.u64.u32 	%rd6013, %r506;
	add.s64 	%rd6014, %rd6012, %rd6011;
	add.s64 	%rd26161, %rd6014, %rd6013;
	shr.u64 	%rd6015, %rd26161, 32;
	and.b64  	%rd6016, %rd26162, 4294967295;
	add.s64 	%rd26162, %rd6015, %rd6016;
	shr.u64 	%rd6017, %rd26162, 32;
	and.b64  	%rd6018, %rd26163, 4294967295;
	add.s64 	%rd26163, %rd6017, %rd6018;
	shr.u64 	%rd6019, %rd26163, 32;
	and.b64  	%rd6020, %rd26164, 4294967295;
	add.s64 	%rd26164, %rd6019, %rd6020;
	shr.u64 	%rd6021, %rd26164, 32;
	and.b64  	%rd6022, %rd26165, 4294967295;
	add.s64 	%rd26165, %rd6021, %rd6022;
	shr.u64 	%rd6023, %rd26165, 32;
	and.b64  	%rd6024, %rd26166, 4294967295;
	add.s64 	%rd26166, %rd6023, %rd6024;
	shr.u64 	%rd6025, %rd26166, 32;
	and.b64  	%rd6026, %rd26167, 4294967295;
	add.s64 	%rd26167, %rd6025, %rd6026;
	setp.gt.u64 	%p4068, %rd26167, 4294967295;
	mov.u32 	%r7033, %r507;
$L__BB2_333:
	cvt.u32.u64 	%r7040, %rd26167;
	cvt.u32.u64 	%r7039, %rd26166;
	cvt.u32.u64 	%r7038, %rd26165;
	cvt.u32.u64 	%r7037, %rd26164;
	cvt.u32.u64 	%r7036, %rd26163;
	cvt.u32.u64 	%r7035, %rd26162;
	cvt.u32.u64 	%r7034, %rd26161;
	setp.lt.u32 	%p681, %r3892, %r7040;
	or.pred  	%p682, %p4068, %p681;
	@%p682 bra 	$L__BB2_347;
	setp.gt.u32 	%p683, %r3892, %r7040;
	@%p683 bra 	$L__BB2_348;
	cvt.u32.u64 	%r4080, %rd7;
	setp.lt.u32 	%p684, %r4080, %r7039;
	@%p684 bra 	$L__BB2_347;
	setp.gt.u32 	%p685, %r4080, %r7039;
	@%p685 bra 	$L__BB2_348;
	cvt.u32.u64 	%r4082, %rd184;
	setp.lt.u32 	%p686, %r4082, %r7038;
	@%p686 bra 	$L__BB2_347;
	setp.gt.u32 	%p687, %r4082, %r7038;
	@%p687 bra 	$L__BB2_348;
	cvt.u32.u64 	%r4084, %rd6;
	setp.lt.u32 	%p688, %r4084, %r7037;
	@%p688 bra 	$L__BB2_347;
	setp.gt.u32 	%p689, %r4084, %r7037;
	@%p689 bra 	$L__BB2_348;
	cvt.u32.u64 	%r4086, %rd5;
	setp.lt.u32 	%p690, %r4086, %r7036;
	@%p690 bra 	$L__BB2_347;
	setp.gt.u32 	%p691, %r4086, %r7036;
	@%p691 bra 	$L__BB2_348;
	cvt.u32.u64 	%r4088, %rd4;
	setp.lt.u32 	%p692, %r4088, %r7035;
	@%p692 bra 	$L__BB2_347;
	setp.gt.u32 	%p693, %r4088, %r7035;
	@%p693 bra 	$L__BB2_348;
	cvt.u32.u64 	%r4090, %rd3;
	setp.lt.u32 	%p694, %r4090, %r7034;
	@%p694 bra 	$L__BB2_347;
	setp.gt.u32 	%p695, %r4090, %r7034;
	setp.lt.u32 	%p696, %r7033, %r378;
	or.pred  	%p697, %p695, %p696;
	@%p697 bra 	$L__BB2_348;
$L__BB2_347:
	cvt.u32.u64 	%r4092, %rd5;
	cvt.u32.u64 	%r4093, %rd4;
	cvt.u32.u64 	%r4094, %rd3;
	cvt.u32.u64 	%r4095, %rd184;
	cvt.u32.u64 	%r4096, %rd6;
	cvt.u32.u64 	%r4097, %rd7;
	setp.lt.u32 	%p698, %r7033, %r378;
	selp.s64 	%rd6028, -1, 0, %p698;
	sub.s32 	%r7033, %r7033, %r378;
	and.b64  	%rd6029, %rd26161, 4294967295;
	add.s64 	%rd6030, %rd6029, %rd6028;
	setp.lt.u64 	%p699, %rd6030, %rd3;
	selp.s64 	%rd6031, -1, 0, %p699;
	cvt.u32.u64 	%r4098, %rd6030;
	sub.s32 	%r7034, %r4098, %r4094;
	and.b64  	%rd6032, %rd26162, 4294967295;
	add.s64 	%rd6033, %rd6032, %rd6031;
	setp.lt.u64 	%p700, %rd6033, %rd4;
	selp.s64 	%rd6034, -1, 0, %p700;
	cvt.u32.u64 	%r4099, %rd6033;
	sub.s32 	%r7035, %r4099, %r4093;
	and.b64  	%rd6035, %rd26163, 4294967295;
	add.s64 	%rd6036, %rd6035, %rd6034;
	setp.lt.u64 	%p701, %rd6036, %rd5;
	selp.s64 	%rd6037, -1, 0, %p701;
	cvt.u32.u64 	%r4100, %rd6036;
	sub.s32 	%r7036, %r4100, %r4092;
	and.b64  	%rd6038, %rd26164, 4294967295;
	add.s64 	%rd6039, %rd6038, %rd6037;
	setp.lt.u64 	%p702, %rd6039, %rd6;
	selp.s64 	%rd6040, -1, 0, %p702;
	cvt.u32.u64 	%r4101, %rd6039;
	sub.s32 	%r7037, %r4101, %r4096;
	and.b64  	%rd6041, %rd26165, 4294967295;
	add.s64 	%rd6042, %rd6041, %rd6040;
	setp.lt.u64 	%p703, %rd6042, %rd184;
	selp.s64 	%rd6043, -1, 0, %p703;
	cvt.u32.u64 	%r4102, %rd6042;
	sub.s32 	%r7038, %r4102, %r4095;
	and.b64  	%rd6044, %rd26166, 4294967295;
	add.s64 	%rd6045, %rd6044, %rd6043;
	setp.lt.u64 	%p704, %rd6045, %rd7;
	selp.s32 	%r4103, -1, 0, %p704;
	cvt.u32.u64 	%r4104, %rd6045;
	sub.s32 	%r7039, %r4104, %r4097;
	add.s32 	%r4105, %r7040, %r4103;
	sub.s32 	%r7040, %r4105, %r3892;
$L__BB2_348:
	setp.gt.u32 	%p705, %r7040, %r3892;
	@%p705 bra 	$L__BB2_361;
	bra.uni 	$L__BB2_362;
$L__BB2_349:
	cvt.u32.u64 	%r4106, %rd7;
	setp.gt.u32 	%p707, %r7039, %r4106;
	@%p707 bra 	$L__BB2_361;
	setp.lt.u32 	%p708, %r7039, %r4106;
	@%p708 bra 	$L__BB2_363;
	cvt.u32.u64 	%r4108, %rd184;
	setp.gt.u32 	%p709, %r7038, %r4108;
	@%p709 bra 	$L__BB2_361;
	setp.lt.u32 	%p710, %r7038, %r4108;
	@%p710 bra 	$L__BB2_363;
	cvt.u32.u64 	%r4110, %rd6;
	setp.gt.u32 	%p711, %r7037, %r4110;
	@%p711 bra 	$L__BB2_361;
	setp.lt.u32 	%p712, %r7037, %r4110;
	@%p712 bra 	$L__BB2_363;
	cvt.u32.u64 	%r4112, %rd5;
	setp.gt.u32 	%p713, %r7036, %r4112;
	@%p713 bra 	$L__BB2_361;
	setp.lt.u32 	%p714, %r7036, %r4112;
	@%p714 bra 	$L__BB2_363;
	cvt.u32.u64 	%r4114, %rd4;
	setp.gt.u32 	%p715, %r7035, %r4114;
	@%p715 bra 	$L__BB2_361;
	setp.lt.u32 	%p716, %r7035, %r4114;
	@%p716 bra 	$L__BB2_363;
	cvt.u32.u64 	%r4116, %rd3;
	setp.gt.u32 	%p717, %r7034, %r4116;
	@%p717 bra 	$L__BB2_361;
	setp.lt.u32 	%p718, %r7034, %r4116;
	setp.lt.u32 	%p719, %r7033, %r378;
	or.pred  	%p720, %p718, %p719;
	@%p720 bra 	$L__BB2_363;
$L__BB2_361:
	cvt.u32.u64 	%r4118, %rd7;
	cvt.u32.u64 	%r4119, %rd5;
	cvt.u32.u64 	%r4120, %rd4;
	cvt.u32.u64 	%r4121, %rd3;
	cvt.u32.u64 	%r4122, %rd184;
	cvt.u32.u64 	%r4123, %rd6;
	setp.lt.u32 	%p721, %r7033, %r378;
	selp.s64 	%rd6046, -1, 0, %p721;
	sub.s32 	%r7033, %r7033, %r378;
	cvt.u64.u32 	%rd6047, %r7034;
	add.s64 	%rd6048, %rd6046, %rd6047;
	setp.lt.u64 	%p722, %rd6048, %rd3;
	selp.s64 	%rd6049, -1, 0, %p722;
	cvt.u32.u64 	%r4124, %rd6048;
	sub.s32 	%r7034, %r4124, %r4121;
	cvt.u64.u32 	%rd6050, %r7035;
	add.s64 	%rd6051, %rd6049, %rd6050;
	setp.lt.u64 	%p723, %rd6051, %rd4;
	selp.s64 	%rd6052, -1, 0, %p723;
	cvt.u32.u64 	%r4125, %rd6051;
	sub.s32 	%r7035, %r4125, %r4120;
	cvt.u64.u32 	%rd6053, %r7036;
	add.s64 	%rd6054, %rd6052, %rd6053;
	setp.lt.u64 	%p724, %rd6054, %rd5;
	selp.s64 	%rd6055, -1, 0, %p724;
	cvt.u32.u64 	%r4126, %rd6054;
	sub.s32 	%r7036, %r4126, %r4119;
	cvt.u64.u32 	%rd6056, %r7037;
	add.s64 	%rd6057, %rd6055, %rd6056;
	setp.lt.u64 	%p725, %rd6057, %rd6;
	selp.s64 	%rd6058, -1, 0, %p725;
	cvt.u32.u64 	%r4127, %rd6057;
	sub.s32 	%r7037, %r4127, %r4123;
	cvt.u64.u32 	%rd6059, %r7038;
	add.s64 	%rd6060, %rd6058, %rd6059;
	setp.lt.u64 	%p726, %rd6060, %rd184;
	selp.s64 	%rd6061, -1, 0, %p726;
	cvt.u32.u64 	%r4128, %rd6060;
	sub.s32 	%r7038, %r4128, %r4122;
	cvt.u64.u32 	%rd6062, %r7039;
	add.s64 	%rd6063, %rd6061, %rd6062;
	setp.lt.u64 	%p727, %rd6063, %rd7;
	selp.s32 	%r4129, -1, 0, %p727;
	cvt.u32.u64 	%r4130, %rd6063;
	sub.s32 	%r7039, %r4130, %r4118;
	add.s32 	%r4131, %r7040, %r4129;
	sub.s32 	%r7040, %r4131, %r3892;
	bra.uni 	$L__BB2_363;
$L__BB2_362:
	setp.lt.u32 	%p706, %r7040, %r3892;
	@%p706 bra 	$L__BB2_363;
	bra.uni 	$L__BB2_349;
$L__BB2_363:
	mul.wide.u32 	%rd6064, %r7006, %r7006;
	cvt.u32.u64 	%r4132, %rd6064;
	shr.u64 	%rd6065, %rd6064, 32;
	mul.wide.u32 	%rd6066, %r7005, %r7006;
	add.s64 	%rd6067, %rd6065, %rd6066;
	shr.u64 	%rd6068, %rd6067, 32;
	mul.wide.u32 	%rd6069, %r7004, %r7006;
	add.s64 	%rd6070, %rd6068, %rd6069;
	shr.u64 	%rd6071, %rd6070, 32;
	mul.wide.u32 	%rd6072, %r7003, %r7006;
	add.s64 	%rd6073, %rd6071, %rd6072;
	shr.u64 	%rd6074, %rd6073, 32;
	mul.wide.u32 	%rd6075, %r7002, %r7006;
	add.s64 	%rd6076, %rd6074, %rd6075;
	shr.u64 	%rd6077, %rd6076, 32;
	mul.wide.u32 	%rd6078, %r7001, %r7006;
	add.s64 	%rd6079, %rd6077, %rd6078;
	shr.u64 	%rd6080, %rd6079, 32;
	mul.wide.u32 	%rd6081, %r7000, %r7006;
	add.s64 	%rd6082, %rd6080, %rd6081;
	shr.u64 	%rd6083, %rd6082, 32;
	mul.wide.u32 	%rd6084, %r6999, %r7006;
	add.s64 	%rd6085, %rd6083, %rd6084;
	shr.u64 	%rd6086, %rd6085, 32;
	and.b64  	%rd6087, %rd6067, 4294967295;
	add.s64 	%rd6088, %rd6066, %rd6087;
	shr.u64 	%rd6089, %rd6088, 32;
	and.b64  	%rd6090, %rd6070, 4294967295;
	mul.wide.u32 	%rd6091, %r7005, %r7005;
	add.s64 	%rd6092, %rd6089, %rd6090;
	add.s64 	%rd6093, %rd6092, %rd6091;
	shr.u64 	%rd6094, %rd6093, 32;
	and.b64  	%rd6095, %rd6073, 4294967295;
	mul.wide.u32 	%rd6096, %r7004, %r7005;
	add.s64 	%rd6097, %rd6094, %rd6095;
	add.s64 	%rd6098, %rd6097, %rd6096;
	shr.u64 	%rd6099, %rd6098, 32;
	and.b64  	%rd6100, %rd6076, 4294967295;
	mul.wide.u32 	%rd6101, %r7003, %r7005;
	add.s64 	%rd6102, %rd6099, %rd6100;
	add.s64 	%rd6103, %rd6102, %rd6101;
	shr.u64 	%rd6104, %rd6103, 32;
	and.b64  	%rd6105, %rd6079, 4294967295;
	mul.wide.u32 	%rd6106, %r7002, %r7005;
	add.s64 	%rd6107, %rd6104, %rd6105;
	add.s64 	%rd6108, %rd6107, %rd6106;
	shr.u64 	%rd6109, %rd6108, 32;
	and.b64  	%rd6110, %rd6082, 4294967295;
	mul.wide.u32 	%rd6111, %r7001, %r7005;
	add.s64 	%rd6112, %rd6109, %rd6110;
	add.s64 	%rd6113, %rd6112, %rd6111;
	shr.u64 	%rd6114, %rd6113, 32;
	and.b64  	%rd6115, %rd6085, 4294967295;
	mul.wide.u32 	%rd6116, %r7000, %r7005;
	add.s64 	%rd6117, %rd6114, %rd6115;
	add.s64 	%rd6118, %rd6117, %rd6116;
	shr.u64 	%rd6119, %rd6118, 32;
	mul.wide.u32 	%rd6120, %r6999, %r7005;
	add.s64 	%rd6121, %rd6119, %rd6086;
	add.s64 	%rd6122, %rd6121, %rd6120;
	shr.u64 	%rd6123, %rd6122, 32;
	and.b64  	%rd6124, %rd6093, 4294967295;
	add.s64 	%rd6125, %rd6069, %rd6124;
	shr.u64 	%rd6126, %rd6125, 32;
	and.b64  	%rd6127, %rd6098, 4294967295;
	add.s64 	%rd6128, %rd6126, %rd6127;
	add.s64 	%rd6129, %rd6128, %rd6096;
	shr.u64 	%rd6130, %rd6129, 32;
	and.b64  	%rd6131, %rd6103, 4294967295;
	mul.wide.u32 	%rd6132, %r7004, %r7004;
	add.s64 	%rd6133, %rd6130, %rd6131;
	add.s64 	%rd6134, %rd6133, %rd6132;
	shr.u64 	%rd6135, %rd6134, 32;
	and.b64  	%rd6136, %rd6108, 4294967295;
	mul.wide.u32 	%rd6137, %r7003, %r7004;
	add.s64 	%rd6138, %rd6135, %rd6136;
	add.s64 	%rd6139, %rd6138, %rd6137;
	shr.u64 	%rd6140, %rd6139, 32;
	and.b64  	%rd6141, %rd6113, 4294967295;
	mul.wide.u32 	%rd6142, %r7002, %r7004;
	add.s64 	%rd6143, %rd6140, %rd6141;
	add.s64 	%rd6144, %rd6143, %rd6142;
	shr.u64 	%rd6145, %rd6144, 32;
	and.b64  	%rd6146, %rd6118, 4294967295;
	mul.wide.u32 	%rd6147, %r7001, %r7004;
	add.s64 	%rd6148, %rd6145, %rd6146;
	add.s64 	%rd6149, %rd6148, %rd6147;
	shr.u64 	%rd6150, %rd6149, 32;
	and.b64  	%rd6151, %rd6122, 4294967295;
	mul.wide.u32 	%rd6152, %r7000, %r7004;
	add.s64 	%rd6153, %rd6150, %rd6151;
	add.s64 	%rd6154, %rd6153, %rd6152;
	shr.u64 	%rd6155, %rd6154, 32;
	mul.wide.u32 	%rd6156, %r6999, %r7004;
	add.s64 	%rd6157, %rd6155, %rd6123;
	add.s64 	%rd6158, %rd6157, %rd6156;
	shr.u64 	%rd6159, %rd6158, 32;
	and.b64  	%rd6160, %rd6129, 4294967295;
	add.s64 	%rd6161, %rd6072, %rd6160;
	shr.u64 	%rd6162, %rd6161, 32;
	and.b64  	%rd6163, %rd6134, 4294967295;
	add.s64 	%rd6164, %rd6162, %rd6163;
	add.s64 	%rd6165, %rd6164, %rd6101;
	shr.u64 	%rd6166, %rd6165, 32;
	and.b64  	%rd6167, %rd6139, 4294967295;
	add.s64 	%rd6168, %rd6166, %rd6167;
	add.s64 	%rd6169, %rd6168, %rd6137;
	shr.u64 	%rd6170, %rd6169, 32;
	and.b64  	%rd6171, %rd6144, 4294967295;
	mul.wide.u32 	%rd6172, %r7003, %r7003;
	add.s64 	%rd6173, %rd6170, %rd6171;
	add.s64 	%rd6174, %rd6173, %rd6172;
	shr.u64 	%rd6175, %rd6174, 32;
	and.b64  	%rd6176, %rd6149, 4294967295;
	mul.wide.u32 	%rd6177, %r7002, %r7003;
	add.s64 	%rd6178, %rd6175, %rd6176;
	add.s64 	%rd6179, %rd6178, %rd6177;
	shr.u64 	%rd6180, %rd6179, 32;
	and.b64  	%rd6181, %rd6154, 4294967295;
	mul.wide.u32 	%rd6182, %r7001, %r7003;
	add.s64 	%rd6183, %rd6180, %rd6181;
	add.s64 	%rd6184, %rd6183, %rd6182;
	shr.u64 	%rd6185, %rd6184, 32;
	and.b64  	%rd6186, %rd6158, 4294967295;
	mul.wide.u32 	%rd6187, %r7000, %r7003;
	add.s64 	%rd6188, %rd6185, %rd6186;
	add.s64 	%rd6189, %rd6188, %rd6187;
	shr.u64 	%rd6190, %rd6189, 32;
	mul.wide.u32 	%rd6191, %r6999, %r7003;
	add.s64 	%rd6192, %rd6190, %rd6159;
	add.s64 	%rd6193, %rd6192, %rd6191;
	shr.u64 	%rd6194, %rd6193, 32;
	and.b64  	%rd6195, %rd6165, 4294967295;
	add.s64 	%rd6196, %rd6075, %rd6195;
	shr.u64 	%rd6197, %rd6196, 32;
	and.b64  	%rd6198, %rd6169, 4294967295;
	add.s64 	%rd6199, %rd6197, %rd6198;
	add.s64 	%rd6200, %rd6199, %rd6106;
	shr.u64 	%rd6201, %rd6200, 32;
	and.b64  	%rd6202, %rd6174, 4294967295;
	add.s64 	%rd6203, %rd6201, %rd6202;
	add.s64 	%rd6204, %rd6203, %rd6142;
	shr.u64 	%rd6205, %rd6204, 32;
	and.b64  	%rd6206, %rd6179, 4294967295;
	add.s64 	%rd6207, %rd6205, %rd6206;
	add.s64 	%rd6208, %rd6207, %rd6177;
	shr.u64 	%rd6209, %rd6208, 32;
	and.b64  	%rd6210, %rd6184, 4294967295;
	mul.wide.u32 	%rd6211, %r7002, %r7002;
	add.s64 	%rd6212, %rd6209, %rd6210;
	add.s64 	%rd6213, %rd6212, %rd6211;
	shr.u64 	%rd6214, %rd6213, 32;
	and.b64  	%rd6215, %rd6189, 4294967295;
	mul.wide.u32 	%rd6216, %r7001, %r7002;
	add.s64 	%rd6217, %rd6214, %rd6215;
	add.s64 	%rd6218, %rd6217, %rd6216;
	shr.u64 	%rd6219, %rd6218, 32;
	and.b64  	%rd6220, %rd6193, 4294967295;
	mul.wide.u32 	%rd6221, %r7000, %r7002;
	add.s64 	%rd6222, %rd6219, %rd6220;
	add.s64 	%rd6223, %rd6222, %rd6221;
	shr.u64 	%rd6224, %rd6223, 32;
	mul.wide.u32 	%rd6225, %r6999, %r7002;
	add.s64 	%rd6226, %rd6224, %rd6194;
	add.s64 	%rd6227, %rd6226, %rd6225;
	shr.u64 	%rd6228, %rd6227, 32;
	and.b64  	%rd6229, %rd6200, 4294967295;
	add.s64 	%rd6230, %rd6078, %rd6229;
	shr.u64 	%rd6231, %rd6230, 32;
	and.b64  	%rd6232, %rd6204, 4294967295;
	add.s64 	%rd6233, %rd6231, %rd6232;
	add.s64 	%rd6234, %rd6233, %rd6111;
	shr.u64 	%rd6235, %rd6234, 32;
	and.b64  	%rd6236, %rd6208, 4294967295;
	add.s64 	%rd6237, %rd6235, %rd6236;
	add.s64 	%rd6238, %rd6237, %rd6147;
	shr.u64 	%rd6239, %rd6238, 32;
	and.b64  	%rd6240, %rd6213, 4294967295;
	add.s64 	%rd6241, %rd6239, %rd6240;
	add.s64 	%rd6242, %rd6241, %rd6182;
	shr.u64 	%rd6243, %rd6242, 32;
	and.b64  	%rd6244, %rd6218, 4294967295;
	add.s64 	%rd6245, %rd6243, %rd6244;
	add.s64 	%rd6246, %rd6245, %rd6216;
	shr.u64 	%rd6247, %rd6246, 32;
	and.b64  	%rd6248, %rd6223, 4294967295;
	mul.wide.u32 	%rd6249, %r7001, %r7001;
	add.s64 	%rd6250, %rd6247, %rd6248;
	add.s64 	%rd6251, %rd6250, %rd6249;
	shr.u64 	%rd6252, %rd6251, 32;
	and.b64  	%rd6253, %rd6227, 4294967295;
	mul.wide.u32 	%rd6254, %r7000, %r7001;
	add.s64 	%rd6255, %rd6252, %rd6253;
	add.s64 	%rd6256, %rd6255, %rd6254;
	shr.u64 	%rd6257, %rd6256, 32;
	mul.wide.u32 	%rd6258, %r6999, %r7001;
	add.s64 	%rd6259, %rd6257, %rd6228;
	add.s64 	%rd6260, %rd6259, %rd6258;
	shr.u64 	%rd6261, %rd6260, 32;
	and.b64  	%rd6262, %rd6234, 4294967295;
	add.s64 	%rd6263, %rd6081, %rd6262;
	shr.u64 	%rd6264, %rd6263, 32;
	and.b64  	%rd6265, %rd6238, 4294967295;
	add.s64 	%rd6266, %rd6264, %rd6265;
	add.s64 	%rd6267, %rd6266, %rd6116;
	shr.u64 	%rd6268, %rd6267, 32;
	and.b64  	%rd6269, %rd6242, 4294967295;
	add.s64 	%rd6270, %rd6268, %rd6269;
	add.s64 	%rd6271, %rd6270, %rd6152;
	shr.u64 	%rd6272, %rd6271, 32;
	and.b64  	%rd6273, %rd6246, 4294967295;
	add.s64 	%rd6274, %rd6272, %rd6273;
	add.s64 	%rd6275, %rd6274, %rd6187;
	shr.u64 	%rd6276, %rd6275, 32;
	and.b64  	%rd6277, %rd6251, 4294967295;
	add.s64 	%rd6278, %rd6276, %rd6277;
	add.s64 	%rd6279, %rd6278, %rd6221;
	shr.u64 	%rd6280, %rd6279, 32;
	and.b64  	%rd6281, %rd6256, 4294967295;
	add.s64 	%rd6282, %rd6280, %rd6281;
	add.s64 	%rd6283, %rd6282, %rd6254;
	shr.u64 	%rd6284, %rd6283, 32;
	and.b64  	%rd6285, %rd6260, 4294967295;
	mul.wide.u32 	%rd6286, %r7000, %r7000;
	add.s64 	%rd6287, %rd6284, %rd6285;
	add.s64 	%rd6288, %rd6287, %rd6286;
	shr.u64 	%rd6289, %rd6288, 32;
	mul.wide.u32 	%rd6290, %r6999, %r7000;
	add.s64 	%rd6291, %rd6289, %rd6261;
	add.s64 	%rd6292, %rd6291, %rd6290;
	shr.u64 	%rd6293, %rd6292, 32;
	and.b64  	%rd6294, %rd6267, 4294967295;
	add.s64 	%rd6295, %rd6084, %rd6294;
	shr.u64 	%rd6296, %rd6295, 32;
	and.b64  	%rd6297, %rd6271, 4294967295;
	add.s64 	%rd6298, %rd6296, %rd6297;
	add.s64 	%rd6299, %rd6298, %rd6120;
	shr.u64 	%rd6300, %rd6299, 32;
	and.b64  	%rd6301, %rd6275, 4294967295;
	add.s64 	%rd6302, %rd6300, %rd6301;
	add.s64 	%rd6303, %rd6302, %rd6156;
	shr.u64 	%rd6304, %rd6303, 32;
	and.b64  	%rd6305, %rd6279, 4294967295;
	add.s64 	%rd6306, %rd6304, %rd6305;
	add.s64 	%rd6307, %rd6306, %rd6191;
	shr.u64 	%rd6308, %rd6307, 32;
	and.b64  	%rd6309, %rd6283, 4294967295;
	add.s64 	%rd6310, %rd6308, %rd6309;
	add.s64 	%rd6311, %rd6310, %rd6225;
	shr.u64 	%rd6312, %rd6311, 32;
	and.b64  	%rd6313, %rd6288, 4294967295;
	add.s64 	%rd6314, %rd6312, %rd6313;
	add.s64 	%rd6315, %rd6314, %rd6258;
	shr.u64 	%rd6316, %rd6315, 32;
	and.b64  	%rd6317, %rd6292, 4294967295;
	add.s64 	%rd6318, %rd6316, %rd6317;
	add.s64 	%rd6319, %rd6318, %rd6290;
	shr.u64 	%rd6320, %rd6319, 32;
	mul.wide.u32 	%rd6321, %r6999, %r6999;
	add.s64 	%rd6322, %rd6320, %rd6293;
	add.s64 	%rd6323, %rd6322, %rd6321;
	shr.u64 	%rd6324, %rd6323, 32;
	{ .reg .b32 tmp; mov.b64 {tmp, %r4133}, %rd6323; }
	and.b64  	%rd6325, %rd6299, 4294967295;
	mul.lo.s64 	%rd6326, %rd6325, 977;
	cvt.u32.u64 	%r4134, %rd6326;
	shr.u64 	%rd6327, %rd6326, 32;
	and.b64  	%rd6328, %rd6303, 4294967295;
	mad.lo.s64 	%rd6329, %rd6328, 977, %rd6327;
	shr.u64 	%rd6330, %rd6329, 32;
	and.b64  	%rd6331, %rd6307, 4294967295;
	mad.lo.s64 	%rd6332, %rd6331, 977, %rd6330;
	shr.u64 	%rd6333, %rd6332, 32;
	and.b64  	%rd6334, %rd6311, 4294967295;
	mad.lo.s64 	%rd6335, %rd6334, 977, %rd6333;
	shr.u64 	%rd6336, %rd6335, 32;
	and.b64  	%rd6337, %rd6315, 4294967295;
	mad.lo.s64 	%rd6338, %rd6337, 977, %rd6336;
	shr.u64 	%rd6339, %rd6338, 32;
	and.b64  	%rd6340, %rd6319, 4294967295;
	mad.lo.s64 	%rd6341, %rd6340, 977, %rd6339;
	shr.u64 	%rd6342, %rd6341, 32;
	and.b64  	%rd6343, %rd6323, 4294967295;
	mad.lo.s64 	%rd6344, %rd6343, 977, %rd6342;
	shr.u64 	%rd6345, %rd6344, 32;
	mad.lo.s64 	%rd6346, %rd6324, 977, %rd6345;
	{ .reg .b32 tmp; mov.b64 {tmp, %r4135}, %rd6346; }
	add.s32 	%r7050, %r4132, %r4134;
	setp.lt.u32 	%p729, %r7050, %r4132;
	selp.u64 	%rd6347, 1, 0, %p729;
	and.b64  	%rd6348, %rd6088, 4294967295;
	and.b64  	%rd6349, %rd6329, 4294967295;
	add.s64 	%rd6350, %rd6348, %rd6347;
	add.s64 	%rd6351, %rd6350, %rd6349;
	shr.u64 	%rd6352, %rd6351, 32;
	and.b64  	%rd6353, %rd6125, 4294967295;
	and.b64  	%rd6354, %rd6332, 4294967295;
	add.s64 	%rd6355, %rd6352, %rd6353;
	add.s64 	%rd6356, %rd6355, %rd6354;
	shr.u64 	%rd6357, %rd6356, 32;
	and.b64  	%rd6358, %rd6161, 4294967295;
	and.b64  	%rd6359, %rd6335, 4294967295;
	add.s64 	%rd6360, %rd6357, %rd6358;
	add.s64 	%rd6361, %rd6360, %rd6359;
	shr.u64 	%rd6362, %rd6361, 32;
	and.b64  	%rd6363, %rd6196, 4294967295;
	and.b64  	%rd6364, %rd6338, 4294967295;
	add.s64 	%rd6365, %rd6362, %rd6363;
	add.s64 	%rd6366, %rd6365, %rd6364;
	shr.u64 	%rd6367, %rd6366, 32;
	and.b64  	%rd6368, %rd6230, 4294967295;
	and.b64  	%rd6369, %rd6341, 4294967295;
	add.s64 	%rd6370, %rd6367, %rd6368;
	add.s64 	%rd6371, %rd6370, %rd6369;
	shr.u64 	%rd6372, %rd6371, 32;
	and.b64  	%rd6373, %rd6263, 4294967295;
	and.b64  	%rd6374, %rd6344, 4294967295;
	add.s64 	%rd6375, %rd6372, %rd6373;
	add.s64 	%rd6376, %rd6375, %rd6374;
	shr.u64 	%rd6377, %rd6376, 32;
	and.b64  	%rd6378, %rd6295, 4294967295;
	and.b64  	%rd6379, %rd6346, 4294967295;
	add.s64 	%rd6380, %rd6377, %rd6378;
	add.s64 	%rd6381, %rd6380, %rd6379;
	{ .reg .b32 tmp; mov.b64 {tmp, %r4136}, %rd6381; }
	add.s32 	%r4137, %r4136, %r4135;
	and.b64  	%rd6382, %rd6351, 4294967295;
	add.s64 	%rd26168, %rd6382, %rd6325;
	shr.u64 	%rd6383, %rd26168, 32;
	and.b64  	%rd6384, %rd6356, 4294967295;
	add.s64 	%rd6385, %rd6383, %rd6384;
	add.s64 	%rd26169, %rd6385, %rd6328;
	shr.u64 	%rd6386, %rd26169, 32;
	and.b64  	%rd6387, %rd6361, 4294967295;
	add.s64 	%rd6388, %rd6386, %rd6387;
	add.s64 	%rd26170, %rd6388, %rd6331;
	shr.u64 	%rd6389, %rd26170, 32;
	and.b64  	%rd6390, %rd6366, 4294967295;
	add.s64 	%rd6391, %rd6389, %rd6390;
	add.s64 	%rd26171, %rd6391, %rd6334;
	shr.u64 	%rd6392, %rd26171, 32;
	and.b64  	%rd6393, %rd6371, 4294967295;
	add.s64 	%rd6394, %rd6392, %rd6393;
	add.s64 	%rd26172, %rd6394, %rd6337;
	shr.u64 	%rd6395, %rd26172, 32;
	and.b64  	%rd6396, %rd6376, 4294967295;
	add.s64 	%rd6397, %rd6395, %rd6396;
	add.s64 	%rd26173, %rd6397, %rd6340;
	shr.u64 	%rd6398, %rd26173, 32;
	and.b64  	%rd6399, %rd6381, 4294967295;
	add.s64 	%rd6400, %rd6398, %rd6399;
	add.s64 	%rd26174, %rd6400, %rd6343;
	{ .reg .b32 tmp; mov.b64 {tmp, %r4138}, %rd26174; }
	add.s32 	%r4139, %r4137, %r4138;
	add.s32 	%r549, %r4139, %r4133;
	setp.eq.s32 	%p730, %r549, 0;
	mov.pred 	%p4069, 0;
	@%p730 bra 	$L__BB2_365;
	cvt.u64.u32 	%rd6401, %r549;
	mul.wide.u32 	%rd6402, %r549, 977;
	cvt.u32.u64 	%r4140, %rd6402;
	shr.u64 	%rd6403, %rd6402, 32;
	add.s64 	%rd6404, %rd6403, %rd6401;
	shr.u64 	%rd6405, %rd6404, 32;
	add.s32 	%r550, %r7050, %r4140;
	setp.lt.u32 	%p731, %r550, %r7050;
	selp.u64 	%rd6406, 1, 0, %p731;
	and.b64  	%rd6407, %rd26168, 4294967295;
	and.b64  	%rd6408, %rd6404, 4294967295;
	add.s64 	%rd6409, %rd6407, %rd6406;
	add.s64 	%rd26168, %rd6409, %rd6408;
	shr.u64 	%rd6410, %rd26168, 32;
	and.b64  	%rd6411, %rd26169, 4294967295;
	add.s64 	%rd6412, %rd6410, %rd6411;
	add.s64 	%rd26169, %rd6412, %rd6405;
	shr.u64 	%rd6413, %rd26169, 32;
	and.b64  	%rd6414, %rd26170, 4294967295;
	add.s64 	%rd26170, %rd6413, %rd6414;
	shr.u64 	%rd6415, %rd26170, 32;
	and.b64  	%rd6416, %rd26171, 4294967295;
	add.s64 	%rd26171, %rd6415, %rd6416;
	shr.u64 	%rd6417, %rd26171, 32;
	and.b64  	%rd6418, %rd26172, 4294967295;
	add.s64 	%rd26172, %rd6417, %rd6418;
	shr.u64 	%rd6419, %rd26172, 32;
	and.b64  	%rd6420, %rd26173, 4294967295;
	add.s64 	%rd26173, %rd6419, %rd6420;
	shr.u64 	%rd6421, %rd26173, 32;
	and.b64  	%rd6422, %rd26174, 4294967295;
	add.s64 	%rd26174, %rd6421, %rd6422;
	setp.gt.u64 	%p4069, %rd26174, 4294967295;
	mov.u32 	%r7050, %r550;
$L__BB2_365:
	ld.const.u32 	%r552, [const_p];
	cvt.u32.u64 	%r7057, %rd26174;
	cvt.u32.u64 	%r7056, %rd26173;
	cvt.u32.u64 	%r7055, %rd26172;
	cvt.u32.u64 	%r7054, %rd26171;
	cvt.u32.u64 	%r7053, %rd26170;
	cvt.u32.u64 	%r7052, %rd26169;
	cvt.u32.u64 	%r7051, %rd26168;
	setp.lt.u32 	%p732, %r3892, %r7057;
	or.pred  	%p733, %p4069, %p732;
	@%p733 bra 	$L__BB2_379;
	setp.gt.u32 	%p734, %r3892, %r7057;
	@%p734 bra 	$L__BB2_380;
	cvt.u32.u64 	%r4141, %rd7;
	setp.lt.u32 	%p735, %r4141, %r7056;
	@%p735 bra 	$L__BB2_379;
	setp.gt.u32 	%p736, %r4141, %r7056;
	@%p736 bra 	$L__BB2_380;
	cvt.u32.u64 	%r4143, %rd184;
	setp.lt.u32 	%p737, %r4143, %r7055;
	@%p737 bra 	$L__BB2_379;
	setp.gt.u32 	%p738, %r4143, %r7055;
	@%p738 bra 	$L__BB2_380;
	cvt.u32.u64 	%r4145, %rd6;
	setp.lt.u32 	%p739, %r4145, %r7054;
	@%p739 bra 	$L__BB2_379;
	setp.gt.u32 	%p740, %r4145, %r7054;
	@%p740 bra 	$L__BB2_380;
	cvt.u32.u64 	%r4147, %rd5;
	setp.lt.u32 	%p741, %r4147, %r7053;
	@%p741 bra 	$L__BB2_379;
	setp.gt.u32 	%p742, %r4147, %r7053;
	@%p742 bra 	$L__BB2_380;
	cvt.u32.u64 	%r4149, %rd4;
	setp.lt.u32 	%p743, %r4149, %r7052;
	@%p743 bra 	$L__BB2_379;
	setp.gt.u32 	%p744, %r4149, %r7052;
	@%p744 bra 	$L__BB2_380;
	cvt.u32.u64 	%r4151, %rd3;
	setp.lt.u32 	%p745, %r4151, %r7051;
	@%p745 bra 	$L__BB2_379;
	setp.gt.u32 	%p746, %r4151, %r7051;
	setp.lt.u32 	%p747, %r7050, %r552;
	or.pred  	%p748, %p746, %p747;
	@%p748 bra 	$L__BB2_380;
$L__BB2_379:
	cvt.u32.u64 	%r4153, %rd5;
	cvt.u32.u64 	%r4154, %rd4;
	cvt.u32.u64 	%r4155, %rd3;
	cvt.u32.u64 	%r4156, %rd184;
	cvt.u32.u64 	%r4157, %rd6;
	cvt.u32.u64 	%r4158, %rd7;
	setp.lt.u32 	%p749, %r7050, %r552;
	selp.s64 	%rd6424, -1, 0, %p749;
	sub.s32 	%r7050, %r7050, %r552;
	and.b64  	%rd6425, %rd26168, 4294967295;
	add.s64 	%rd6426, %rd6425, %rd6424;
	setp.lt.u64 	%p750, %rd6426, %rd3;
	selp.s64 	%rd6427, -1, 0, %p750;
	cvt.u32.u64 	%r4159, %rd6426;
	sub.s32 	%r7051, %r4159, %r4155;
	and.b64  	%rd6428, %rd26169, 4294967295;
	add.s64 	%rd6429, %rd6428, %rd6427;
	setp.lt.u64 	%p751, %rd6429, %rd4;
	selp.s64 	%rd6430, -1, 0, %p751;
	cvt.u32.u64 	%r4160, %rd6429;
	sub.s32 	%r7052, %r4160, %r4154;
	and.b64  	%rd6431, %rd26170, 4294967295;
	add.s64 	%rd6432, %rd6431, %rd6430;
	setp.lt.u64 	%p752, %rd6432, %rd5;
	selp.s64 	%rd6433, -1, 0, %p752;
	cvt.u32.u64 	%r4161, %rd6432;
	sub.s32 	%r7053, %r4161, %r4153;
	and.b64  	%rd6434, %rd26171, 4294967295;
	add.s64 	%rd6435, %rd6434, %rd6433;
	setp.lt.u64 	%p753, %rd6435, %rd6;
	selp.s64 	%rd6436, -1, 0, %p753;
	cvt.u32.u64 	%r4162, %rd6435;
	sub.s32 	%r7054, %r4162, %r4157;
	and.b64  	%rd6437, %rd26172, 4294967295;
	add.s64 	%rd6438, %rd6437, %rd6436;
	setp.lt.u64 	%p754, %rd6438, %rd184;
	selp.s64 	%rd6439, -1, 0, %p754;
	cvt.u32.u64 	%r4163, %rd6438;
	sub.s32 	%r7055, %r4163, %r4156;
	and.b64  	%rd6440, %rd26173, 4294967295;
	add.s64 	%rd6441, %rd6440, %rd6439;
	setp.lt.u64 	%p755, %rd6441, %rd7;
	selp.s32 	%r4164, -1, 0, %p755;
	cvt.u32.u64 	%r4165, %rd6441;
	sub.s32 	%r7056, %r4165, %r4158;
	add.s32 	%r4166, %r7057, %r4164;
	sub.s32 	%r7057, %r4166, %r3892;
$L__BB2_380:
	setp.gt.u32 	%p756, %r7057, %r3892;
	@%p756 bra 	$L__BB2_393;
	bra.uni 	$L__BB2_394;
$L__BB2_381:
	cvt.u32.u64 	%r4167, %rd7;
	setp.gt.u32 	%p758, %r7056, %r4167;
	@%p758 bra 	$L__BB2_393;
	setp.lt.u32 	%p759, %r7056, %r4167;
	@%p759 bra 	$L__BB2_395;
	cvt.u32.u64 	%r4169, %rd184;
	setp.gt.u32 	%p760, %r7055, %r4169;
	@%p760 bra 	$L__BB2_393;
	setp.lt.u32 	%p761, %r7055, %r4169;
	@%p761 bra 	$L__BB2_395;
	cvt.u32.u64 	%r4171, %rd6;
	setp.gt.u32 	%p762, %r7054, %r4171;
	@%p762 bra 	$L__BB2_393;
	setp.lt.u32 	%p763, %r7054, %r4171;
	@%p763 bra 	$L__BB2_395;
	cvt.u32.u64 	%r4173, %rd5;
	setp.gt.u32 	%p764, %r7053, %r4173;
	@%p764 bra 	$L__BB2_393;
	setp.lt.u32 	%p765, %r7053, %r4173;
	@%p765 bra 	$L__BB2_395;
	cvt.u32.u64 	%r4175, %rd4;
	setp.gt.u32 	%p766, %r7052, %r4175;
	@%p766 bra 	$L__BB2_393;
	setp.lt.u32 	%p767, %r7052, %r4175;
	@%p767 bra 	$L__BB2_395;
	cvt.u32.u64 	%r4177, %rd3;
	setp.gt.u32 	%p768, %r7051, %r4177;
	@%p768 bra 	$L__BB2_393;
	setp.lt.u32 	%p769, %r7051, %r4177;
	setp.lt.u32 	%p770, %r7050, %r552;
	or.pred  	%p771, %p769, %p770;
	@%p771 bra 	$L__BB2_395;
$L__BB2_393:
	cvt.u32.u64 	%r4179, %rd7;
	cvt.u32.u64 	%r4180, %rd5;
	cvt.u32.u64 	%r4181, %rd4;
	cvt.u32.u64 	%r4182, %rd3;
	cvt.u32.u64 	%r4183, %rd184;
	cvt.u32.u64 	%r4184, %rd6;
	setp.lt.u32 	%p772, %r7050, %r552;
	selp.s64 	%rd6442, -1, 0, %p772;
	sub.s32 	%r7050, %r7050, %r552;
	cvt.u64.u32 	%rd6443, %r7051;
	add.s64 	%rd6444, %rd6442, %rd6443;
	setp.lt.u64 	%p773, %rd6444, %rd3;
	selp.s64 	%rd6445, -1, 0, %p773;
	cvt.u32.u64 	%r4185, %rd6444;
	sub.s32 	%r7051, %r4185, %r4182;
	cvt.u64.u32 	%rd6446, %r7052;
	add.s64 	%rd6447, %rd6445, %rd6446;
	setp.lt.u64 	%p774, %rd6447, %rd4;
	selp.s64 	%rd6448, -1, 0, %p774;
	cvt.u32.u64 	%r4186, %rd6447;
	sub.s32 	%r7052, %r4186, %r4181;
	cvt.u64.u32 	%rd6449, %r7053;
	add.s64 	%rd6450, %rd6448, %rd6449;
	setp.lt.u64 	%p775, %rd6450, %rd5;
	selp.s64 	%rd6451, -1, 0, %p775;
	cvt.u32.u64 	%r4187, %rd6450;
	sub.s32 	%r7053, %r4187, %r4180;
	cvt.u64.u32 	%rd6452, %r7054;
	add.s64 	%rd6453, %rd6451, %rd6452;
	setp.lt.u64 	%p776, %rd6453, %rd6;
	selp.s64 	%rd6454, -1, 0, %p776;
	cvt.u32.u64 	%r4188, %rd6453;
	sub.s32 	%r7054, %r4188, %r4184;
	cvt.u64.u32 	%rd6455, %r7055;
	add.s64 	%rd6456, %rd6454, %rd6455;
	setp.lt.u64 	%p777, %rd6456, %rd184;
	selp.s64 	%rd6457, -1, 0, %p777;
	cvt.u32.u64 	%r4189, %rd6456;
	sub.s32 	%r7055, %r4189, %r4183;
	cvt.u64.u32 	%rd6458, %r7056;
	add.s64 	%rd6459, %rd6457, %rd6458;
	setp.lt.u64 	%p778, %rd6459, %rd7;
	selp.s32 	%r4190, -1, 0, %p778;
	cvt.u32.u64 	%r4191, %rd6459;
	sub.s32 	%r7056, %r4191, %r4179;
	add.s32 	%r4192, %r7057, %r4190;
	sub.s32 	%r7057, %r4192, %r3892;
	bra.uni 	$L__BB2_395;
$L__BB2_394:
	setp.lt.u32 	%p757, %r7057, %r3892;
	@%p757 bra 	$L__BB2_395;
	bra.uni 	$L__BB2_381;
$L__BB2_395:
	shl.b32 	%r4193, %r7050, 3;
	shr.u32 	%r4194, %r7050, 29;
	cvt.u64.u32 	%rd6460, %r4194;
	mul.wide.u32 	%rd6461, %r7051, 8;
	or.b64  	%rd6462, %rd6461, %rd6460;
	shr.u64 	%rd6463, %rd6461, 32;
	mul.wide.u32 	%rd6464, %r7052, 8;
	or.b64  	%rd6465, %rd6464, %rd6463;
	shr.u64 	%rd6466, %rd6464, 32;
	mul.wide.u32 	%rd6467, %r7053, 8;
	or.b64  	%rd6468, %rd6467, %rd6466;
	shr.u64 	%rd6469, %rd6467, 32;
	mul.wide.u32 	%rd6470, %r7054, 8;
	add.s64 	%rd6471, %rd6470, %rd6469;
	shr.u64 	%rd6472, %rd6471, 32;
	mul.wide.u32 	%rd6473, %r7055, 8;
	add.s64 	%rd6474, %rd6473, %rd6472;
	shr.u64 	%rd6475, %rd6474, 32;
	mul.wide.u32 	%rd6476, %r7056, 8;
	add.s64 	%rd6477, %rd6476, %rd6475;
	shr.u64 	%rd6478, %rd6477, 32;
	mul.wide.u32 	%rd6479, %r7057, 8;
	add.s64 	%rd6480, %rd6479, %rd6478;
	shr.u64 	%rd6481, %rd6480, 32;
	{ .reg .b32 tmp; mov.b64 {tmp, %r4195}, %rd6480; }
	mad.lo.s32 	%r7067, %r4195, 977, %r4193;
	setp.lt.u32 	%p780, %r7067, %r4193;
	selp.u64 	%rd6482, 1, 0, %p780;
	and.b64  	%rd6483, %rd6462, 4294967295;
	add.s64 	%rd6484, %rd6483, %rd6482;
	shr.u64 	%rd6485, %rd6484, 32;
	and.b64  	%rd6486, %rd6465, 4294967295;
	add.s64 	%rd6487, %rd6485, %rd6486;
	shr.u64 	%rd6488, %rd6487, 32;
	and.b64  	%rd6489, %rd6468, 4294967295;
	add.s64 	%rd6490, %rd6488, %rd6489;
	shr.u64 	%rd6491, %rd6490, 32;
	and.b64  	%rd6492, %rd6471, 4294967295;
	add.s64 	%rd6493, %rd6491, %rd6492;
	shr.u64 	%rd6494, %rd6493, 32;
	and.b64  	%rd6495, %rd6474, 4294967295;
	add.s64 	%rd6496, %rd6494, %rd6495;
	shr.u64 	%rd6497, %rd6496, 32;
	and.b64  	%rd6498, %rd6477, 4294967295;
	add.s64 	%rd6499, %rd6497, %rd6498;
	shr.u64 	%rd6500, %rd6499, 32;
	and.b64  	%rd6501, %rd6480, 4294967295;
	add.s64 	%rd6502, %rd6500, %rd6501;
	{ .reg .b32 tmp; mov.b64 {tmp, %r4196}, %rd6502; }
	and.b64  	%rd6503, %rd6484, 4294967295;
	add.s64 	%rd26175, %rd6503, %rd6481;
	shr.u64 	%rd6504, %rd26175, 32;
	and.b64  	%rd6505, %rd6487, 4294967295;
	add.s64 	%rd26176, %rd6504, %rd6505;
	shr.u64 	%rd6506, %rd26176, 32;
	and.b64  	%rd6507, %rd6490, 4294967295;
	add.s64 	%rd26177, %rd6506, %rd6507;
	shr.u64 	%rd6508, %rd26177, 32;
	and.b64  	%rd6509, %rd6493, 4294967295;
	add.s64 	%rd26178, %rd6508, %rd6509;
	shr.u64 	%rd6510, %rd26178, 32;
	and.b64  	%rd6511, %rd6496, 4294967295;
	add.s64 	%rd26179, %rd6510, %rd6511;
	shr.u64 	%rd6512, %rd26179, 32;
	and.b64  	%rd6513, %rd6499, 4294967295;
	add.s64 	%rd26180, %rd6512, %rd6513;
	shr.u64 	%rd6514, %rd26180, 32;
	and.b64  	%rd6515, %rd6502, 4294967295;
	add.s64 	%rd26181, %rd6514, %rd6515;
	{ .reg .b32 tmp; mov.b64 {tmp, %r4197}, %rd26181; }
	add.s32 	%r593, %r4196, %r4197;
	setp.eq.s32 	%p781, %r593, 0;
	mov.pred 	%p4070, 0;
	@%p781 bra 	$L__BB2_397;
	mad.lo.s32 	%r594, %r593, 977, %r7067;
	setp.lt.u32 	%p782, %r594, %r7067;
	selp.u64 	%rd6516, 1, 0, %p782;
	and.b64  	%rd6517, %rd26175, 4294967295;
	cvt.u64.u32 	%rd6518, %r593;
	add.s64 	%rd6519, %rd6517, %rd6516;
	add.s64 	%rd26175, %rd6519, %rd6518;
	shr.u64 	%rd6520, %rd26175, 32;
	and.b64  	%rd6521, %rd26176, 4294967295;
	add.s64 	%rd26176, %rd6520, %rd6521;
	shr.u64 	%rd6522, %rd26176, 32;
	and.b64  	%rd6523, %rd26177, 4294967295;
	add.s64 	%rd26177, %rd6522, %rd6523;
	shr.u64 	%rd6524, %rd26177, 32;
	and.b64  	%rd6525, %rd26178, 4294967295;
	add.s64 	%rd26178, %rd6524, %rd6525;
	shr.u64 	%rd6526, %rd26178, 32;
	and.b64  	%rd6527, %rd26179, 4294967295;
	add.s64 	%rd26179, %rd6526, %rd6527;
	shr.u64 	%rd6528, %rd26179, 32;
	and.b64  	%rd6529, %rd26180, 4294967295;
	add.s64 	%rd26180, %rd6528, %rd6529;
	shr.u64 	%rd6530, %rd26180, 32;
	and.b64  	%rd6531, %rd26181, 4294967295;
	add.s64 	%rd26181, %rd6530, %rd6531;
	setp.gt.u64 	%p4070, %rd26181, 4294967295;
	mov.u32 	%r7067, %r594;
$L__BB2_397:
	cvt.u32.u64 	%r7074, %rd26181;
	cvt.u32.u64 	%r7073, %rd26180;
	cvt.u32.u64 	%r7072, %rd26179;
	cvt.u32.u64 	%r7071, %rd26178;
	cvt.u32.u64 	%r7070, %rd26177;
	cvt.u32.u64 	%r7069, %rd26176;
	cvt.u32.u64 	%r7068, %rd26175;
	setp.lt.u32 	%p783, %r3892, %r7074;
	or.pred  	%p784, %p4070, %p783;
	@%p784 bra 	$L__BB2_411;
	setp.gt.u32 	%p785, %r3892, %r7074;
	@%p785 bra 	$L__BB2_412;
	cvt.u32.u64 	%r4198, %rd7;
	setp.lt.u32 	%p786, %r4198, %r7073;
	@%p786 bra 	$L__BB2_411;
	setp.gt.u32 	%p787, %r4198, %r7073;
	@%p787 bra 	$L__BB2_412;
	cvt.u32.u64 	%r4200, %rd184;
	setp.lt.u32 	%p788, %r4200, %r7072;
	@%p788 bra 	$L__BB2_411;
	setp.gt.u32 	%p789, %r4200, %r7072;
	@%p789 bra 	$L__BB2_412;
	cvt.u32.u64 	%r4202, %rd6;
	setp.lt.u32 	%p790, %r4202, %r7071;
	@%p790 bra 	$L__BB2_411;
	setp.gt.u32 	%p791, %r4202, %r7071;
	@%p791 bra 	$L__BB2_412;
	cvt.u32.u64 	%r4204, %rd5;
	setp.lt.u32 	%p792, %r4204, %r7070;
	@%p792 bra 	$L__BB2_411;
	setp.gt.u32 	%p793, %r4204, %r7070;
	@%p793 bra 	$L__BB2_412;
	cvt.u32.u64 	%r4206, %rd4;
	setp.lt.u32 	%p794, %r4206, %r7069;
	@%p794 bra 	$L__BB2_411;
	setp.gt.u32 	%p795, %r4206, %r7069;
	@%p795 bra 	$L__BB2_412;
	cvt.u32.u64 	%r4208, %rd3;
	setp.lt.u32 	%p796, %r4208, %r7068;
	@%p796 bra 	$L__BB2_411;
	setp.gt.u32 	%p797, %r4208, %r7068;
	setp.lt.u32 	%p798, %r7067, %r552;
	or.pred  	%p799, %p797, %p798;
	@%p799 bra 	$L__BB2_412;
$L__BB2_411:
	cvt.u32.u64 	%r4210, %rd5;
	cvt.u32.u64 	%r4211, %rd4;
	cvt.u32.u64 	%r4212, %rd3;
	cvt.u32.u64 	%r4213, %rd184;
	cvt.u32.u64 	%r4214, %rd6;
	cvt.u32.u64 	%r4215, %rd7;
	setp.lt.u32 	%p800, %r7067, %r552;
	selp.s64 	%rd6533, -1, 0, %p800;
	sub.s32 	%r7067, %r7067, %r552;
	and.b64  	%rd6534, %rd26175, 4294967295;
	add.s64 	%rd6535, %rd6534, %rd6533;
	setp.lt.u64 	%p801, %rd6535, %rd3;
	selp.s64 	%rd6536, -1, 0, %p801;
	cvt.u32.u64 	%r4216, %rd6535;
	sub.s32 	%r7068, %r4216, %r4212;
	and.b64  	%rd6537, %rd26176, 4294967295;
	add.s64 	%rd6538, %rd6537, %rd6536;
	setp.lt.u64 	%p802, %rd6538, %rd4;
	selp.s64 	%rd6539, -1, 0, %p802;
	cvt.u32.u64 	%r4217, %rd6538;
	sub.s32 	%r7069, %r4217, %r4211;
	and.b64  	%rd6540, %rd26177, 4294967295;
	add.s64 	%rd6541, %rd6540, %rd6539;
	setp.lt.u64 	%p803, %rd6541, %rd5;
	selp.s64 	%rd6542, -1, 0, %p803;
	cvt.u32.u64 	%r4218, %rd6541;
	sub.s32 	%r7070, %r4218, %r4210;
	and.b64  	%rd6543, %rd26178, 4294967295;
	add.s64 	%rd6544, %rd6543, %rd6542;
	setp.lt.u64 	%p804, %rd6544, %rd6;
	selp.s64 	%rd6545, -1, 0, %p804;
	cvt.u32.u64 	%r4219, %rd6544;
	sub.s32 	%r7071, %r4219, %r4214;
	and.b64  	%rd6546, %rd26179, 4294967295;
	add.s64 	%rd6547, %rd6546, %rd6545;
	setp.lt.u64 	%p805, %rd6547, %rd184;
	selp.s64 	%rd6548, -1, 0, %p805;
	cvt.u32.u64 	%r4220, %rd6547;
	sub.s32 	%r7072, %r4220, %r4213;
	and.b64  	%rd6549, %rd26180, 4294967295;
	add.s64 	%rd6550, %rd6549, %rd6548;
	setp.lt.u64 	%p806, %rd6550, %rd7;
	selp.s32 	%r4221, -1, 0, %p806;
	cvt.u32.u64 	%r4222, %rd6550;
	sub.s32 	%r7073, %r4222, %r4215;
	add.s32 	%r4223, %r7074, %r4221;
	sub.s32 	%r7074, %r4223, %r3892;
$L__BB2_412:
	setp.gt.u32 	%p807, %r7074, %r3892;
	@%p807 bra 	$L__BB2_425;
	bra.uni 	$L__BB2_426;
$L__BB2_413:
	cvt.u32.u64 	%r4224, %rd7;
	setp.gt.u32 	%p809, %r7073, %r4224;
	@%p809 bra 	$L__BB2_425;
	setp.lt.u32 	%p810, %r7073, %r4224;
	@%p810 bra 	$L__BB2_427;
	cvt.u32.u64 	%r4226, %rd184;
	setp.gt.u32 	%p811, %r7072, %r4226;
	@%p811 bra 	$L__BB2_425;
	setp.lt.u32 	%p812, %r7072, %r4226;
	@%p812 bra 	$L__BB2_427;
	cvt.u32.u64 	%r4228, %rd6;
	setp.gt.u32 	%p813, %r7071, %r4228;
	@%p813 bra 	$L__BB2_425;
	setp.lt.u32 	%p814, %r7071, %r4228;
	@%p814 bra 	$L__BB2_427;
	cvt.u32.u64 	%r4230, %rd5;
	setp.gt.u32 	%p815, %r7070, %r4230;
	@%p815 bra 	$L__BB2_425;
	setp.lt.u32 	%p816, %r7070, %r4230;
	@%p816 bra 	$L__BB2_427;
	cvt.u32.u64 	%r4232, %rd4;
	setp.gt.u32 	%p817, %r7069, %r4232;
	@%p817 bra 	$L__BB2_425;
	setp.lt.u32 	%p818, %r7069, %r4232;
	@%p818 bra 	$L__BB2_427;
	cvt.u32.u64 	%r4234, %rd3;
	setp.gt.u32 	%p819, %r7068, %r4234;
	@%p819 bra 	$L__BB2_425;
	setp.lt.u32 	%p820, %r7068, %r4234;
	setp.lt.u32 	%p821, %r7067, %r552;
	or.pred  	%p822, %p820, %p821;
	@%p822 bra 	$L__BB2_427;
$L__BB2_425:
	cvt.u32.u64 	%r4236, %rd7;
	cvt.u32.u64 	%r4237, %rd5;
	cvt.u32.u64 	%r4238, %rd4;
	cvt.u32.u64 	%r4239, %rd3;
	cvt.u32.u64 	%r4240, %rd184;
	cvt.u32.u64 	%r4241, %rd6;
	setp.lt.u32 	%p823, %r7067, %r552;
	selp.s64 	%rd6551, -1, 0, %p823;
	sub.s32 	%r7067, %r7067, %r552;
	cvt.u64.u32 	%rd6552, %r7068;
	add.s64 	%rd6553, %rd6551, %rd6552;
	setp.lt.u64 	%p824, %rd6553, %rd3;
	selp.s64 	%rd6554, -1, 0, %p824;
	cvt.u32.u64 	%r4242, %rd6553;
	sub.s32 	%r7068, %r4242, %r4239;
	cvt.u64.u32 	%rd6555, %r7069;
	add.s64 	%rd6556, %rd6554, %rd6555;
	setp.lt.u64 	%p825, %rd6556, %rd4;
	selp.s64 	%rd6557, -1, 0, %p825;
	cvt.u32.u64 	%r4243, %rd6556;
	sub.s32 	%r7069, %r4243, %r4238;
	cvt.u64.u32 	%rd6558, %r7070;
	add.s64 	%rd6559, %rd6557, %rd6558;
	setp.lt.u64 	%p826, %rd6559, %rd5;
	selp.s64 	%rd6560, -1, 0, %p826;
	cvt.u32.u64 	%r4244, %rd6559;
	sub.s32 	%r7070, %r4244, %r4237;
	cvt.u64.u32 	%rd6561, %r7071;
	add.s64 	%rd6562, %rd6560, %rd6561;
	setp.lt.u64 	%p827, %rd6562, %rd6;
	selp.s64 	%rd6563, -1, 0, %p827;
	cvt.u32.u64 	%r4245, %rd6562;
	sub.s32 	%r7071, %r4245, %r4241;
	cvt.u64.u32 	%rd6564, %r7072;
	add.s64 	%rd6565, %rd6563, %rd6564;
	setp.lt.u64 	%p828, %rd6565, %rd184;
	selp.s64 	%rd6566, -1, 0, %p828;
	cvt.u32.u64 	%r4246, %rd6565;
	sub.s32 	%r7072, %r4246, %r4240;
	cvt.u64.u32 	%rd6567, %r7073;
	add.s64 	%rd6568, %rd6566, %rd6567;
	setp.lt.u64 	%p829, %rd6568, %rd7;
	selp.s32 	%r4247, -1, 0, %p829;
	cvt.u32.u64 	%r4248, %rd6568;
	sub.s32 	%r7073, %r4248, %r4236;
	add.s32 	%r4249, %r7074, %r4247;
	sub.s32 	%r7074, %r4249, %r3892;
	bra.uni 	$L__BB2_427;
$L__BB2_426:
	setp.lt.u32 	%p808, %r7074, %r3892;
	@%p808 bra 	$L__BB2_427;
	bra.uni 	$L__BB2_413;
$L__BB2_427:
	mul.wide.u32 	%rd6569, %r7918, %r7918;
	cvt.u32.u64 	%r4250, %rd6569;
	shr.u64 	%rd6570, %rd6569, 32;
	mul.wide.u32 	%rd6571, %r7917, %r7918;
	add.s64 	%rd6572, %rd6570, %rd6571;
	shr.u64 	%rd6573, %rd6572, 32;
	mul.wide.u32 	%rd6574, %r7916, %r7918;
	add.s64 	%rd6575, %rd6573, %rd6574;
	shr.u64 	%rd6576, %rd6575, 32;
	mul.wide.u32 	%rd6577, %r7915, %r7918;
	add.s64 	%rd6578, %rd6576, %rd6577;
	shr.u64 	%rd6579, %rd6578, 32;
	mul.wide.u32 	%rd6580, %r7914, %r7918;
	add.s64 	%rd6581, %rd6579, %rd6580;
	shr.u64 	%rd6582, %rd6581, 32;
	mul.wide.u32 	%rd6583, %r7913, %r7918;
	add.s64 	%rd6584, %rd6582, %rd6583;
	shr.u64 	%rd6585, %rd6584, 32;
	mul.wide.u32 	%rd6586, %r7912, %r7918;
	add.s64 	%rd6587, %rd6585, %rd6586;
	shr.u64 	%rd6588, %rd6587, 32;
	mul.wide.u32 	%rd6589, %r7911, %r7918;
	add.s64 	%rd6590, %rd6588, %rd6589;
	shr.u64 	%rd6591, %rd6590, 32;
	and.b64  	%rd6592, %rd6572, 4294967295;
	add.s64 	%rd6593, %rd6571, %rd6592;
	shr.u64 	%rd6594, %rd6593, 32;
	and.b64  	%rd6595, %rd6575, 4294967295;
	mul.wide.u32 	%rd6596, %r7917, %r7917;
	add.s64 	%rd6597, %rd6594, %rd6595;
	add.s64 	%rd6598, %rd6597, %rd6596;
	shr.u64 	%rd6599, %rd6598, 32;
	and.b64  	%rd6600, %rd6578, 4294967295;
	mul.wide.u32 	%rd6601, %r7916, %r7917;
	add.s64 	%rd6602, %rd6599, %rd6600;
	add.s64 	%rd6603, %rd6602, %rd6601;
	shr.u64 	%rd6604, %rd6603, 32;
	and.b64  	%rd6605, %rd6581, 4294967295;
	mul.wide.u32 	%rd6606, %r7915, %r7917;
	add.s64 	%rd6607, %rd6604, %rd6605;
	add.s64 	%rd6608, %rd6607, %rd6606;
	shr.u64 	%rd6609, %rd6608, 32;
	and.b64  	%rd6610, %rd6584, 4294967295;
	mul.wide.u32 	%rd6611, %r7914, %r7917;
	add.s64 	%rd6612, %rd6609, %rd6610;
	add.s64 	%rd6613, %rd6612, %rd6611;
	shr.u64 	%rd6614, %rd6613, 32;
	and.b64  	%rd6615, %rd6587, 4294967295;
	mul.wide.u32 	%rd6616, %r7913, %r7917;
	add.s64 	%rd6617, %rd6614, %rd6615;
	add.s64 	%rd6618, %rd6617, %rd6616;
	shr.u64 	%rd6619, %rd6618, 32;
	and.b64  	%rd6620, %rd6590, 4294967295;
	mul.wide.u32 	%rd6621, %r7912, %r7917;
	add.s64 	%rd6622, %rd6619, %rd6620;
	add.s64 	%rd6623, %rd6622, %rd6621;
	shr.u64 	%rd6624, %rd6623, 32;
	mul.wide.u32 	%rd6625, %r7911, %r7917;
	add.s64 	%rd6626, %rd6624, %rd6591;
	add.s64 	%rd6627, %rd6626, %rd6625;
	shr.u64 	%rd6628, %rd6627, 32;
	and.b64  	%rd6629, %rd6598, 4294967295;
	add.s64 	%rd6630, %rd6574, %rd6629;
	shr.u64 	%rd6631, %rd6630, 32;
	and.b64  	%rd6632, %rd6603, 4294967295;
	add.s64 	%rd6633, %rd6631, %rd6632;
	add.s64 	%rd6634, %rd6633, %rd6601;
	shr.u64 	%rd6635, %rd6634, 32;
	and.b64  	%rd6636, %rd6608, 4294967295;
	mul.wide.u32 	%rd6637, %r7916, %r7916;
	add.s64 	%rd6638, %rd6635, %rd6636;
	add.s64 	%rd6639, %rd6638, %rd6637;
	shr.u64 	%rd6640, %rd6639, 32;
	and.b64  	%rd6641, %rd6613, 4294967295;
	mul.wide.u32 	%rd6642, %r7915, %r7916;
	add.s64 	%rd6643, %rd6640, %rd6641;
	add.s64 	%rd6644, %rd6643, %rd6642;
	shr.u64 	%rd6645, %rd6644, 32;
	and.b64  	%rd6646, %rd6618, 4294967295;
	mul.wide.u32 	%rd6647, %r7914, %r7916;
	add.s64 	%rd6648, %rd6645, %rd6646;
	add.s64 	%rd6649, %rd6648, %rd6647;
	shr.u64 	%rd6650, %rd6649, 32;
	and.b64  	%rd6651, %rd6623, 4294967295;
	mul.wide.u32 	%rd6652, %r7913, %r7916;
	add.s64 	%rd6653, %rd6650, %rd6651;
	add.s64 	%rd6654, %rd6653, %rd6652;
	shr.u64 	%rd6655, %rd6654, 32;
	and.b64  	%rd6656, %rd6627, 4294967295;
	mul.wide.u32 	%rd6657, %r7912, %r7916;
	add.s64 	%rd6658, %rd6655, %rd6656;
	add.s64 	%rd6659, %rd6658, %rd6657;
	shr.u64 	%rd6660, %rd6659, 32;
	mul.wide.u32 	%rd6661, %r7911, %r7916;
	add.s64 	%rd6662, %rd6660, %rd6628;
	add.s64 	%rd6663, %rd6662, %rd6661;
	shr.u64 	%rd6664, %rd6663, 32;
	and.b64  	%rd6665, %rd6634, 4294967295;
	add.s64 	%rd6666, %rd6577, %rd6665;
	shr.u64 	%rd6667, %rd6666, 32;
	and.b64  	%rd6668, %rd6639, 4294967295;
	add.s64 	%rd6669, %rd6667, %rd6668;
	add.s64 	%rd6670, %rd6669, %rd6606;
	shr.u64 	%rd6671, %rd6670, 32;
	and.b64  	%rd6672, %rd6644, 4294967295;
	add.s64 	%rd6673, %rd6671, %rd6672;
	add.s64 	%rd6674, %rd6673, %rd6642;
	shr.u64 	%rd6675, %rd6674, 32;
	and.b64  	%rd6676, %rd6649, 4294967295;
	mul.wide.u32 	%rd6677, %r7915, %r7915;
	add.s64 	%rd6678, %rd6675, %rd6676;
	add.s64 	%rd6679, %rd6678, %rd6677;
	shr.u64 	%rd6680, %rd6679, 32;
	and.b64  	%rd6681, %rd6654, 4294967295;
	mul.wide.u32 	%rd6682, %r7914, %r7915;
	add.s64 	%rd6683, %rd6680, %rd6681;
	add.s64 	%rd6684, %rd6683, %rd6682;
	shr.u64 	%rd6685, %rd6684, 32;
	and.b64  	%rd6686, %rd6659, 4294967295;
	mul.wide.u32 	%rd6687, %r7913, %r7915;
	add.s64 	%rd6688, %rd6685, %rd6686;
	add.s64 	%rd6689, %rd6688, %rd6687;
	shr.u64 	%rd6690, %rd6689, 32;
	and.b64  	%rd6691, %rd6663, 4294967295;
	mul.wide.u32 	%rd6692, %r7912, %r7915;
	add.s64 	%rd6693, %rd6690, %rd6691;
	add.s64 	%rd6694, %rd6693, %rd6692;
	shr.u64 	%rd6695, %rd6694, 32;
	mul.wide.u32 	%rd6696, %r7911, %r7915;
	add.s64 	%rd6697, %rd6695, %rd6664;
	add.s64 	%rd6698, %rd6697, %rd6696;
	shr.u64 	%rd6699, %rd6698, 32;
	and.b64  	%rd6700, %rd6670, 4294967295;
	add.s64 	%rd6701, %rd6580, %rd6700;
	shr.u64 	%rd6702, %rd6701, 32;
	and.b64  	%rd6703, %rd6674, 4294967295;
	add.s64 	%rd6704, %rd6702, %rd6703;
	add.s64 	%rd6705, %rd6704, %rd6611;
	shr.u64 	%rd6706, %rd6705, 32;
	and.b64  	%rd6707, %rd6679, 4294967295;
	add.s64 	%rd6708, %rd6706, %rd6707;
	add.s64 	%rd6709, %rd6708, %rd6647;
	shr.u64 	%rd6710, %rd6709, 32;
	and.b64  	%rd6711, %rd6684, 4294967295;
	add.s64 	%rd6712, %rd6710, %rd6711;
	add.s64 	%rd6713, %rd6712, %rd6682;
	shr.u64 	%rd6714, %rd6713, 32;
	and.b64  	%rd6715, %rd6689, 4294967295;
	mul.wide.u32 	%rd6716, %r7914, %r7914;
	add.s64 	%rd6717, %rd6714, %rd6715;
	add.s64 	%rd6718, %rd6717, %rd6716;
	shr.u64 	%rd6719, %rd6718, 32;
	and.b64  	%rd6720, %rd6694, 4294967295;
	mul.wide.u32 	%rd6721, %r7913, %r7914;
	add.s64 	%rd6722, %rd6719, %rd6720;
	add.s64 	%rd6723, %rd6722, %rd6721;
	shr.u64 	%rd6724, %rd6723, 32;
	and.b64  	%rd6725, %rd6698, 4294967295;
	mul.wide.u32 	%rd6726, %r7912, %r7914;
	add.s64 	%rd6727, %rd6724, %rd6725;
	add.s64 	%rd6728, %rd6727, %rd6726;
	shr.u64 	%rd6729, %rd6728, 32;
	mul.wide.u32 	%rd6730, %r7911, %r7914;
	add.s64 	%rd6731, %rd6729, %rd6699;
	add.s64 	%rd6732, %rd6731, %rd6730;
	shr.u64 	%rd6733, %rd6732, 32;
	and.b64  	%rd6734, %rd6705, 4294967295;
	add.s64 	%rd6735, %rd6583, %rd6734;
	shr.u64 	%rd6736, %rd6735, 32;
	and.b64  	%rd6737, %rd6709, 4294967295;
	add.s64 	%rd6738, %rd6736, %rd6737;
	add.s64 	%rd6739, %rd6738, %rd6616;
	shr.u64 	%rd6740, %rd6739, 32;
	and.b64  	%rd6741, %rd6713, 4294967295;
	add.s64 	%rd6742, %rd6740, %rd6741;
	add.s64 	%rd6743, %rd6742, %rd6652;
	shr.u64 	%rd6744, %rd6743, 32;
	and.b64  	%rd6745, %rd6718, 4294967295;
	add.s64 	%rd6746, %rd6744, %rd6745;
	add.s64 	%rd6747, %rd6746, %rd6687;
	shr.u64 	%rd6748, %rd6747, 32;
	and.b64  	%rd6749, %rd6723, 4294967295;
	add.s64 	%rd6750, %rd6748, %rd6749;
	add.s64 	%rd6751, %rd6750, %rd6721;
	shr.u64 	%rd6752, %rd6751, 32;
	and.b64  	%rd6753, %rd6728, 4294967295;
	mul.wide.u32 	%rd6754, %r7913, %r7913;
	add.s64 	%rd6755, %rd6752, %rd6753;
	add.s64 	%rd6756, %rd6755, %rd6754;
	shr.u64 	%rd6757, %rd6756, 32;
	and.b64  	%rd6758, %rd6732, 4294967295;
	mul.wide.u32 	%rd6759, %r7912, %r7913;
	add.s64 	%rd6760, %rd6757, %rd6758;
	add.s64 	%rd6761, %rd6760, %rd6759;
	shr.u64 	%rd6762, %rd6761, 32;
	mul.wide.u32 	%rd6763, %r7911, %r7913;
	add.s64 	%rd6764, %rd6762, %rd6733;
	add.s64 	%rd6765, %rd6764, %rd6763;
	shr.u64 	%rd6766, %rd6765, 32;
	and.b64  	%rd6767, %rd6739, 4294967295;
	add.s64 	%rd6768, %rd6586, %rd6767;
	shr.u64 	%rd6769, %rd6768, 32;
	and.b64  	%rd6770, %rd6743, 4294967295;
	add.s64 	%rd6771, %rd6769, %rd6770;
	add.s64 	%rd6772, %rd6771, %rd6621;
	shr.u64 	%rd6773, %rd6772, 32;
	and.b64  	%rd6774, %rd6747, 4294967295;
	add.s64 	%rd6775, %rd6773, %rd6774;
	add.s64 	%rd6776, %rd6775, %rd6657;
	shr.u64 	%rd6777, %rd6776, 32;
	and.b64  	%rd6778, %rd6751, 4294967295;
	add.s64 	%rd6779, %rd6777, %rd6778;
	add.s64 	%rd6780, %rd6779, %rd6692;
	shr.u64 	%rd6781, %rd6780, 32;
	and.b64  	%rd6782, %rd6756, 4294967295;
	add.s64 	%rd6783, %rd6781, %rd6782;
	add.s64 	%rd6784, %rd6783, %rd6726;
	shr.u64 	%rd6785, %rd6784, 32;
	and.b64  	%rd6786, %rd6761, 4294967295;
	add.s64 	%rd6787, %rd6785, %rd6786;
	add.s64 	%rd6788, %rd6787, %rd6759;
	shr.u64 	%rd6789, %rd6788, 32;
	and.b64  	%rd6790, %rd6765, 4294967295;
	mul.wide.u32 	%rd6791, %r7912, %r7912;
	add.s64 	%rd6792, %rd6789, %rd6790;
	add.s64 	%rd6793, %rd6792, %rd6791;
	shr.u64 	%rd6794, %rd6793, 32;
	mul.wide.u32 	%rd6795, %r7911, %r7912;
	add.s64 	%rd6796, %rd6794, %rd6766;
	add.s64 	%rd6797, %rd6796, %rd6795;
	shr.u64 	%rd6798, %rd6797, 32;
	and.b64  	%rd6799, %rd6772, 4294967295;
	add.s64 	%rd6800, %rd6589, %rd6799;
	shr.u64 	%rd6801, %rd6800, 32;
	and.b64  	%rd6802, %rd6776, 4294967295;
	add.s64 	%rd6803, %rd6801, %rd6802;
	add.s64 	%rd6804, %rd6803, %rd6625;
	shr.u64 	%rd6805, %rd6804, 32;
	and.b64  	%rd6806, %rd6780, 4294967295;
	add.s64 	%rd6807, %rd6805, %rd6806;
	add.s64 	%rd6808, %rd6807, %rd6661;
	shr.u64 	%rd6809, %rd6808, 32;
	and.b64  	%rd6810, %rd6784, 4294967295;
	add.s64 	%rd6811, %rd6809, %rd6810;
	add.s64 	%rd6812, %rd6811, %rd6696;
	shr.u64 	%rd6813, %rd6812, 32;
	and.b64  	%rd6814, %rd6788, 4294967295;
	add.s64 	%rd6815, %rd6813, %rd6814;
	add.s64 	%rd6816, %rd6815, %rd6730;
	shr.u64 	%rd6817, %rd6816, 32;
	and.b64  	%rd6818, %rd6793, 4294967295;
	add.s64 	%rd6819, %rd6817, %rd6818;
	add.s64 	%rd6820, %rd6819, %rd6763;
	shr.u64 	%rd6821, %rd6820, 32;
	and.b64  	%rd6822, %rd6797, 4294967295;
	add.s64 	%rd6823, %rd6821, %rd6822;
	add.s64 	%rd6824, %rd6823, %rd6795;
	shr.u64 	%rd6825, %rd6824, 32;
	mul.wide.u32 	%rd6826, %r7911, %r7911;
	add.s64 	%rd6827, %rd6825, %rd6798;
	add.s64 	%rd6828, %rd6827, %rd6826;
	shr.u64 	%rd6829, %rd6828, 32;
	{ .reg .b32 tmp; mov.b64 {tmp, %r4251}, %rd6828; }
	and.b64  	%rd6830, %rd6804, 4294967295;
	mul.lo.s64 	%rd6831, %rd6830, 977;
	cvt.u32.u64 	%r4252, %rd6831;
	shr.u64 	%rd6832, %rd6831, 32;
	and.b64  	%rd6833, %rd6808, 4294967295;
	mad.lo.s64 	%rd6834, %rd6833, 977, %rd6832;
	shr.u64 	%rd6835, %rd6834, 32;
	and.b64  	%rd6836, %rd6812, 4294967295;
	mad.lo.s64 	%rd6837, %rd6836, 977, %rd6835;
	shr.u64 	%rd6838, %rd6837, 32;
	and.b64  	%rd6839, %rd6816, 4294967295;
	mad.lo.s64 	%rd6840, %rd6839, 977, %rd6838;
	shr.u64 	%rd6841, %rd6840, 32;
	and.b64  	%rd6842, %rd6820, 4294967295;
	mad.lo.s64 	%rd6843, %rd6842, 977, %rd6841;
	shr.u64 	%rd6844, %rd6843, 32;
	and.b64  	%rd6845, %rd6824, 4294967295;
	mad.lo.s64 	%rd6846, %rd6845, 977, %rd6844;
	shr.u64 	%rd6847, %rd6846, 32;
	and.b64  	%rd6848, %rd6828, 4294967295;
	mad.lo.s64 	%rd6849, %rd6848, 977, %rd6847;
	shr.u64 	%rd6850, %rd6849, 32;
	mad.lo.s64 	%rd6851, %rd6829, 977, %rd6850;
	{ .reg .b32 tmp; mov.b64 {tmp, %r4253}, %rd6851; }
	add.s32 	%r7084, %r4250, %r4252;
	setp.lt.u32 	%p831, %r7084, %r4250;
	selp.u64 	%rd6852, 1, 0, %p831;
	and.b64  	%rd6853, %rd6593, 4294967295;
	and.b64  	%rd6854, %rd6834, 4294967295;
	add.s64 	%rd6855, %rd6853, %rd6852;
	add.s64 	%rd6856, %rd6855, %rd6854;
	shr.u64 	%rd6857, %rd6856, 32;
	and.b64  	%rd6858, %rd6630, 4294967295;
	and.b64  	%rd6859, %rd6837, 4294967295;
	add.s64 	%rd6860, %rd6857, %rd6858;
	add.s64 	%rd6861, %rd6860, %rd6859;
	shr.u64 	%rd6862, %rd6861, 32;
	and.b64  	%rd6863, %rd6666, 4294967295;
	and.b64  	%rd6864, %rd6840, 4294967295;
	add.s64 	%rd6865, %rd6862, %rd6863;
	add.s64 	%rd6866, %rd6865, %rd6864;
	shr.u64 	%rd6867, %rd6866, 32;
	and.b64  	%rd6868, %rd6701, 4294967295;
	and.b64  	%rd6869, %rd6843, 4294967295;
	add.s64 	%rd6870, %rd6867, %rd6868;
	add.s64 	%rd6871, %rd6870, %rd6869;
	shr.u64 	%rd6872, %rd6871, 32;
	and.b64  	%rd6873, %rd6735, 4294967295;
	and.b64  	%rd6874, %rd6846, 4294967295;
	add.s64 	%rd6875, %rd6872, %rd6873;
	add.s64 	%rd6876, %rd6875, %rd6874;
	shr.u64 	%rd6877, %rd6876, 32;
	and.b64  	%rd6878, %rd6768, 4294967295;
	and.b64  	%rd6879, %rd6849, 4294967295;
	add.s64 	%rd6880, %rd6877, %rd6878;
	add.s64 	%rd6881, %rd6880, %rd6879;
	shr.u64 	%rd6882, %rd6881, 32;
	and.b64  	%rd6883, %rd6800, 4294967295;
	and.b64  	%rd6884, %rd6851, 4294967295;
	add.s64 	%rd6885, %rd6882, %rd6883;
	add.s64 	%rd6886, %rd6885, %rd6884;
	{ .reg .b32 tmp; mov.b64 {tmp, %r4254}, %rd6886; }
	add.s32 	%r4255, %r4254, %r4253;
	and.b64  	%rd6887, %rd6856, 4294967295;
	add.s64 	%rd26182, %rd6887, %rd6830;
	shr.u64 	%rd6888, %rd26182, 32;
	and.b64  	%rd6889, %rd6861, 4294967295;
	add.s64 	%rd6890, %rd6888, %rd6889;
	add.s64 	%rd26183, %rd6890, %rd6833;
	shr.u64 	%rd6891, %rd26183, 32;
	and.b64  	%rd6892, %rd6866, 4294967295;
	add.s64 	%rd6893, %rd6891, %rd6892;
	add.s64 	%rd26184, %rd6893, %rd6836;
	shr.u64 	%rd6894, %rd26184, 32;
	and.b64  	%rd6895, %rd6871, 4294967295;
	add.s64 	%rd6896, %rd6894, %rd6895;
	add.s64 	%rd26185, %rd6896, %rd6839;
	shr.u64 	%rd6897, %rd26185, 32;
	and.b64  	%rd6898, %rd6876, 4294967295;
	add.s64 	%rd6899, %rd6897, %rd6898;
	add.s64 	%rd26186, %rd6899, %rd6842;
	shr.u64 	%rd6900, %rd26186, 32;
	and.b64  	%rd6901, %rd6881, 4294967295;
	add.s64 	%rd6902, %rd6900, %rd6901;
	add.s64 	%rd26187, %rd6902, %rd6845;
	shr.u64 	%rd6903, %rd26187, 32;
	and.b64  	%rd6904, %rd6886, 4294967295;
	add.s64 	%rd6905, %rd6903, %rd6904;
	add.s64 	%rd26188, %rd6905, %rd6848;
	{ .reg .b32 tmp; mov.b64 {tmp, %r4256}, %rd26188; }
	add.s32 	%r4257, %r4255, %r4256;
	add.s32 	%r636, %r4257, %r4251;
	setp.eq.s32 	%p832, %r636, 0;
	mov.pred 	%p4071, 0;
	@%p832 bra 	$L__BB2_429;
	cvt.u64.u32 	%rd6906, %r636;
	mul.wide.u32 	%rd6907, %r636, 977;
	cvt.u32.u64 	%r4258, %rd6907;
	shr.u64 	%rd6908, %rd6907, 32;
	add.s64 	%rd6909, %rd6908, %rd6906;
	shr.u64 	%rd6910, %rd6909, 32;
	add.s32 	%r637, %r7084, %r4258;
	setp.lt.u32 	%p833, %r637, %r7084;
	selp.u64 	%rd6911, 1, 0, %p833;
	and.b64  	%rd6912, %rd26182, 4294967295;
	and.b64  	%rd6913, %rd6909, 4294967295;
	add.s64 	%rd6914, %rd6912, %rd6911;
	add.s64 	%rd26182, %rd6914, %rd6913;
	shr.u64 	%rd6915, %rd26182, 32;
	and.b64  	%rd6916, %rd26183, 4294967295;
	add.s64 	%rd6917, %rd6915, %rd6916;
	add.s64 	%rd26183, %rd6917, %rd6910;
	shr.u64 	%rd6918, %rd26183, 32;
	and.b64  	%rd6919, %rd26184, 4294967295;
	add.s64 	%rd26184, %rd6918, %rd6919;
	shr.u64 	%rd6920, %rd26184, 32;
	and.b64  	%rd6921, %rd26185, 4294967295;
	add.s64 	%rd26185, %rd6920, %rd6921;
	shr.u64 	%rd6922, %rd26185, 32;
	and.b64  	%rd6923, %rd26186, 4294967295;
	add.s64 	%rd26186, %rd6922, %rd6923;
	shr.u64 	%rd6924, %rd26186, 32;
	and.b64  	%rd6925, %rd26187, 4294967295;
	add.s64 	%rd26187, %rd6924, %rd6925;
	shr.u64 	%rd6926, %rd26187, 32;
	and.b64  	%rd6927, %rd26188, 4294967295;
	add.s64 	%rd26188, %rd6926, %rd6927;
	setp.gt.u64 	%p4071, %rd26188, 4294967295;
	mov.u32 	%r7084, %r637;
$L__BB2_429:
	ld.const.u32 	%r639, [const_p];
	cvt.u32.u64 	%r7091, %rd26188;
	cvt.u32.u64 	%r7090, %rd26187;
	cvt.u32.u64 	%r7089, %rd26186;
	cvt.u32.u64 	%r7088, %rd26185;
	cvt.u32.u64 	%r7087, %rd26184;
	cvt.u32.u64 	%r7086, %rd26183;
	cvt.u32.u64 	%r7085, %rd26182;
	setp.lt.u32 	%p834, %r3892, %r7091;
	or.pred  	%p835, %p4071, %p834;
	@%p835 bra 	$L__BB2_443;
	setp.gt.u32 	%p836, %r3892, %r7091;
	@%p836 bra 	$L__BB2_444;
	cvt.u32.u64 	%r4259, %rd7;
	setp.lt.u32 	%p837, %r4259, %r7090;
	@%p837 bra 	$L__BB2_443;
	setp.gt.u32 	%p838, %r4259, %r7090;
	@%p838 bra 	$L__BB2_444;
	cvt.u32.u64 	%r4261, %rd184;
	setp.lt.u32 	%p839, %r4261, %r7089;
	@%p839 bra 	$L__BB2_443;
	setp.gt.u32 	%p840, %r4261, %r7089;
	@%p840 bra 	$L__BB2_444;
	cvt.u32.u64 	%r4263, %rd6;
	setp.lt.u32 	%p841, %r4263, %r7088;
	@%p841 bra 	$L__BB2_443;
	setp.gt.u32 	%p842, %r4263, %r7088;
	@%p842 bra 	$L__BB2_444;
	cvt.u32.u64 	%r4265, %rd5;
	setp.lt.u32 	%p843, %r4265, %r7087;
	@%p843 bra 	$L__BB2_443;
	setp.gt.u32 	%p844, %r4265, %r7087;
	@%p844 bra 	$L__BB2_444;
	cvt.u32.u64 	%r4267, %rd4;
	setp.lt.u32 	%p845, %r4267, %r7086;
	@%p845 bra 	$L__BB2_443;
	setp.gt.u32 	%p846, %r4267, %r7086;
	@%p846 bra 	$L__BB2_444;
	cvt.u32.u64 	%r4269, %rd3;
	setp.lt.u32 	%p847, %r4269, %r7085;
	@%p847 bra 	$L__BB2_443;
	setp.gt.u32 	%p848, %r4269, %r7085;
	setp.lt.u32 	%p849, %r7084, %r639;
	or.pred  	%p850, %p848, %p849;
	@%p850 bra 	$L__BB2_444;
$L__BB2_443:
	cvt.u32.u64 	%r4271, %rd5;
	cvt.u32.u64 	%r4272, %rd4;
	cvt.u32.u64 	%r4273, %rd3;
	cvt.u32.u64 	%r4274, %rd184;
	cvt.u32.u64 	%r4275, %rd6;
	cvt.u32.u64 	%r4276, %rd7;
	setp.lt.u32 	%p851, %r7084, %r639;
	selp.s64 	%rd6929, -1, 0, %p851;
	sub.s32 	%r7084, %r7084, %r639;
	and.b64  	%rd6930, %rd26182, 4294967295;
	add.s64 	%rd6931, %rd6930, %rd6929;
	setp.lt.u64 	%p852, %rd6931, %rd3;
	selp.s64 	%rd6932, -1, 0, %p852;
	cvt.u32.u64 	%r4277, %rd6931;
	sub.s32 	%r7085, %r4277, %r4273;
	and.b64  	%rd6933, %rd26183, 4294967295;
	add.s64 	%rd6934, %rd6933, %rd6932;
	setp.lt.u64 	%p853, %rd6934, %rd4;
	selp.s64 	%rd6935, -1, 0, %p853;
	cvt.u32.u64 	%r4278, %rd6934;
	sub.s32 	%r7086, %r4278, %r4272;
	and.b64  	%rd6936, %rd26184, 4294967295;
	add.s64 	%rd6937, %rd6936, %rd6935;
	setp.lt.u64 	%p854, %rd6937, %rd5;
	selp.s64 	%rd6938, -1, 0, %p854;
	cvt.u32.u64 	%r4279, %rd6937;
	sub.s32 	%r7087, %r4279, %r4271;
	and.b64  	%rd6939, %rd26185, 4294967295;
	add.s64 	%rd6940, %rd6939, %rd6938;
	setp.lt.u64 	%p855, %rd6940, %rd6;
	selp.s64 	%rd6941, -1, 0, %p855;
	cvt.u32.u64 	%r4280, %rd6940;
	sub.s32 	%r7088, %r4280, %r4275;
	and.b64  	%rd6942, %rd26186, 4294967295;
	add.s64 	%rd6943, %rd6942, %rd6941;
	setp.lt.u64 	%p856, %rd6943, %rd184;
	selp.s64 	%rd6944, -1, 0, %p856;
	cvt.u32.u64 	%r4281, %rd6943;
	sub.s32 	%r7089, %r4281, %r4274;
	and.b64  	%rd6945, %rd26187, 4294967295;
	add.s64 	%rd6946, %rd6945, %rd6944;
	setp.lt.u64 	%p857, %rd6946, %rd7;
	selp.s32 	%r4282, -1, 0, %p857;
	cvt.u32.u64 	%r4283, %rd6946;
	sub.s32 	%r7090, %r4283, %r4276;
	add.s32 	%r4284, %r7091, %r4282;
	sub.s32 	%r7091, %r4284, %r3892;
$L__BB2_444:
	setp.gt.u32 	%p858, %r7091, %r3892;
	@%p858 bra 	$L__BB2_457;
	bra.uni 	$L__BB2_458;
$L__BB2_445:
	cvt.u32.u64 	%r4285, %rd7;
	setp.gt.u32 	%p860, %r7090, %r4285;
	@%p860 bra 	$L__BB2_457;
	setp.lt.u32 	%p861, %r7090, %r4285;
	@%p861 bra 	$L__BB2_459;
	cvt.u32.u64 	%r4287, %rd184;
	setp.gt.u32 	%p862, %r7089, %r4287;
	@%p862 bra 	$L__BB2_457;
	setp.lt.u32 	%p863, %r7089, %r4287;
	@%p863 bra 	$L__BB2_459;
	cvt.u32.u64 	%r4289, %rd6;
	setp.gt.u32 	%p864, %r7088, %r4289;
	@%p864 bra 	$L__BB2_457;
	setp.lt.u32 	%p865, %r7088, %r4289;
	@%p865 bra 	$L__BB2_459;
	cvt.u32.u64 	%r4291, %rd5;
	setp.gt.u32 	%p866, %r7087, %r4291;
	@%p866 bra 	$L__BB2_457;
	setp.lt.u32 	%p867, %r7087, %r4291;
	@%p867 bra 	$L__BB2_459;
	cvt.u32.u64 	%r4293, %rd4;
	setp.gt.u32 	%p868, %r7086, %r4293;
	@%p868 bra 	$L__BB2_457;
	setp.lt.u32 	%p869, %r7086, %r4293;
	@%p869 bra 	$L__BB2_459;
	cvt.u32.u64 	%r4295, %rd3;
	setp.gt.u32 	%p870, %r7085, %r4295;
	@%p870 bra 	$L__BB2_457;
	setp.lt.u32 	%p871, %r7085, %r4295;
	setp.lt.u32 	%p872, %r7084, %r639;
	or.pred  	%p873, %p871, %p872;
	@%p873 bra 	$L__BB2_459;
$L__BB2_457:
	cvt.u32.u64 	%r4297, %rd7;
	cvt.u32.u64 	%r4298, %rd5;
	cvt.u32.u64 	%r4299, %rd4;
	cvt.u32.u64 	%r4300, %rd3;
	cvt.u32.u64 	%r4301, %rd184;
	cvt.u32.u64 	%r4302, %rd6;
	setp.lt.u32 	%p874, %r7084, %r639;
	selp.s64 	%rd6947, -1, 0, %p874;
	sub.s32 	%r7084, %r7084, %r639;
	cvt.u64.u32 	%rd6948, %r7085;
	add.s64 	%rd6949, %rd6947, %rd6948;
	setp.lt.u64 	%p875, %rd6949, %rd3;
	selp.s64 	%rd6950, -1, 0, %p875;
	cvt.u32.u64 	%r4303, %rd6949;
	sub.s32 	%r7085, %r4303, %r4300;
	cvt.u64.u32 	%rd6951, %r7086;
	add.s64 	%rd6952, %rd6950, %rd6951;
	setp.lt.u64 	%p876, %rd6952, %rd4;
	selp.s64 	%rd6953, -1, 0, %p876;
	cvt.u32.u64 	%r4304, %rd6952;
	sub.s32 	%r7086, %r4304, %r4299;
	cvt.u64.u32 	%rd6954, %r7087;
	add.s64 	%rd6955, %rd6953, %rd6954;
	setp.lt.u64 	%p877, %rd6955, %rd5;
	selp.s64 	%rd6956, -1, 0, %p877;
	cvt.u32.u64 	%r4305, %rd6955;
	sub.s32 	%r7087, %r4305, %r4298;
	cvt.u64.u32 	%rd6957, %r7088;
	add.s64 	%rd6958, %rd6956, %rd6957;
	setp.lt.u64 	%p878, %rd6958, %rd6;
	selp.s64 	%rd6959, -1, 0, %p878;
	cvt.u32.u64 	%r4306, %rd6958;
	sub.s32 	%r7088, %r4306, %r4302;
	cvt.u64.u32 	%rd6960, %r7089;
	add.s64 	%rd6961, %rd6959, %rd6960;
	setp.lt.u64 	%p879, %rd6961, %rd184;
	selp.s64 	%rd6962, -1, 0, %p879;
	cvt.u32.u64 	%r4307, %rd6961;
	sub.s32 	%r7089, %r4307, %r4301;
	cvt.u64.u32 	%rd6963, %r7090;
	add.s64 	%rd6964, %rd6962, %rd6963;
	setp.lt.u64 	%p880, %rd6964, %rd7;
	selp.s32 	%r4308, -1, 0, %p880;
	cvt.u32.u64 	%r4309, %rd6964;
	sub.s32 	%r7090, %r4309, %r4297;
	add.s32 	%r4310, %r7091, %r4308;
	sub.s32 	%r7091, %r4310, %r3892;
	bra.uni 	$L__BB2_459;
$L__BB2_458:
	setp.lt.u32 	%p859, %r7091, %r3892;
	@%p859 bra 	$L__BB2_459;
	bra.uni 	$L__BB2_445;
$L__BB2_459:
	mul.wide.u32 	%rd6965, %r7084, 3;
	cvt.u32.u64 	%r4311, %rd6965;
	shr.u64 	%rd6966, %rd6965, 32;
	mul.wide.u32 	%rd6967, %r7085, 3;
	add.s64 	%rd6968, %rd6967, %rd6966;
	shr.u64 	%rd6969, %rd6968, 32;
	mul.wide.u32 	%rd6970, %r7086, 3;
	add.s64 	%rd6971, %rd6970, %rd6969;
	shr.u64 	%rd6972, %rd6971, 32;
	mul.wide.u32 	%rd6973, %r7087, 3;
	add.s64 	%rd6974, %rd6973, %rd6972;
	shr.u64 	%rd6975, %rd6974, 32;
	mul.wide.u32 	%rd6976, %r7088, 3;
	add.s64 	%rd6977, %rd6976, %rd6975;
	shr.u64 	%rd6978, %rd6977, 32;
	mul.wide.u32 	%rd6979, %r7089, 3;
	add.s64 	%rd6980, %rd6979, %rd6978;
	shr.u64 	%rd6981, %rd6980, 32;
	mul.wide.u32 	%rd6982, %r7090, 3;
	add.s64 	%rd6983, %rd6982, %rd6981;
	shr.u64 	%rd6984, %rd6983, 32;
	mul.wide.u32 	%rd6985, %r7091, 3;
	add.s64 	%rd6986, %rd6985, %rd6984;
	shr.u64 	%rd6987, %rd6986, 32;
	{ .reg .b32 tmp; mov.b64 {tmp, %r4312}, %rd6986; }
	mul.lo.s32 	%r4313, %r4312, 977;
	add.s32 	%r7101, %r4313, %r4311;
	setp.lt.u32 	%p882, %r7101, %r4313;
	selp.u64 	%rd6988, 1, 0, %p882;
	and.b64  	%rd6989, %rd6968, 4294967295;
	add.s64 	%rd6990, %rd6989, %rd6988;
	shr.u64 	%rd6991, %rd6990, 32;
	and.b64  	%rd6992, %rd6971, 4294967295;
	add.s64 	%rd6993, %rd6991, %rd6992;
	shr.u64 	%rd6994, %rd6993, 32;
	and.b64  	%rd6995, %rd6974, 4294967295;
	add.s64 	%rd6996, %rd6994, %rd6995;
	shr.u64 	%rd6997, %rd6996, 32;
	and.b64  	%rd6998, %rd6977, 4294967295;
	add.s64 	%rd6999, %rd6997, %rd6998;
	shr.u64 	%rd7000, %rd6999, 32;
	and.b64  	%rd7001, %rd6980, 4294967295;
	add.s64 	%rd7002, %rd7000, %rd7001;
	shr.u64 	%rd7003, %rd7002, 32;
	and.b64  	%rd7004, %rd6983, 4294967295;
	add.s64 	%rd7005, %rd7003, %rd7004;
	shr.u64 	%rd7006, %rd7005, 32;
	and.b64  	%rd7007, %rd6986, 4294967295;
	add.s64 	%rd7008, %rd7006, %rd7007;
	{ .reg .b32 tmp; mov.b64 {tmp, %r4314}, %rd7008; }
	and.b64  	%rd7009, %rd6990, 4294967295;
	add.s64 	%rd26189, %rd7009, %rd6987;
	shr.u64 	%rd7010, %rd26189, 32;
	and.b64  	%rd7011, %rd6993, 4294967295;
	add.s64 	%rd26190, %rd7010, %rd7011;
	shr.u64 	%rd7012, %rd26190, 32;
	and.b64  	%rd7013, %rd6996, 4294967295;
	add.s64 	%rd26191, %rd7012, %rd7013;
	shr.u64 	%rd7014, %rd26191, 32;
	and.b64  	%rd7015, %rd6999, 4294967295;
	add.s64 	%rd26192, %rd7014, %rd7015;
	shr.u64 	%rd7016, %rd26192, 32;
	and.b64  	%rd7017, %rd7002, 4294967295;
	add.s64 	%rd26193, %rd7016, %rd7017;
	shr.u64 	%rd7018, %rd26193, 32;
	and.b64  	%rd7019, %rd7005, 4294967295;
	add.s64 	%rd26194, %rd7018, %rd7019;
	shr.u64 	%rd7020, %rd26194, 32;
	and.b64  	%rd7021, %rd7008, 4294967295;
	add.s64 	%rd26195, %rd7020, %rd7021;
	{ .reg .b32 tmp; mov.b64 {tmp, %r4315}, %rd26195; }
	add.s32 	%r680, %r4314, %r4315;
	setp.eq.s32 	%p883, %r680, 0;
	mov.pred 	%p4072, 0;
	@%p883 bra 	$L__BB2_461;
	mad.lo.s32 	%r681, %r680, 977, %r7101;
	setp.lt.u32 	%p884, %r681, %r7101;
	selp.u64 	%rd7022, 1, 0, %p884;
	and.b64  	%rd7023, %rd26189, 4294967295;
	cvt.u64.u32 	%rd7024, %r680;
	add.s64 	%rd7025, %rd7023, %rd7022;
	add.s64 	%rd26189, %rd7025, %rd7024;
	shr.u64 	%rd7026, %rd26189, 32;
	and.b64  	%rd7027, %rd26190, 4294967295;
	add.s64 	%rd26190, %rd7026, %rd7027;
	shr.u64 	%rd7028, %rd26190, 32;
	and.b64  	%rd7029, %rd26191, 4294967295;
	add.s64 	%rd26191, %rd7028, %rd7029;
	shr.u64 	%rd7030, %rd26191, 32;
	and.b64  	%rd7031, %rd26192, 4294967295;
	add.s64 	%rd26192, %rd7030, %rd7031;
	shr.u64 	%rd7032, %rd26192, 32;
	and.b64  	%rd7033, %rd26193, 4294967295;
	add.s64 	%rd26193, %rd7032, %rd7033;
	shr.u64 	%rd7034, %rd26193, 32;
	and.b64  	%rd7035, %rd26194, 4294967295;
	add.s64 	%rd26194, %rd7034, %rd7035;
	shr.u64 	%rd7036, %rd26194, 32;
	and.b64  	%rd7037, %rd26195, 4294967295;
	add.s64 	%rd26195, %rd7036, %rd7037;
	setp.gt.u64 	%p4072, %rd26195, 4294967295;
	mov.u32 	%r7101, %r681;
$L__BB2_461:
	cvt.u32.u64 	%r7108, %rd26195;
	cvt.u32.u64 	%r7107, %rd26194;
	cvt.u32.u64 	%r7106, %rd26193;
	cvt.u32.u64 	%r7105, %rd26192;
	cvt.u32.u64 	%r7104, %rd26191;
	cvt.u32.u64 	%r7103, %rd26190;
	cvt.u32.u64 	%r7102, %rd26189;
	setp.lt.u32 	%p885, %r3892, %r7108;
	or.pred  	%p886, %p4072, %p885;
	@%p886 bra 	$L__BB2_475;
	setp.gt.u32 	%p887, %r3892, %r7108;
	@%p887 bra 	$L__BB2_476;
	cvt.u32.u64 	%r4316, %rd7;
	setp.lt.u32 	%p888, %r4316, %r7107;
	@%p888 bra 	$L__BB2_475;
	setp.gt.u32 	%p889, %r4316, %r7107;
	@%p889 bra 	$L__BB2_476;
	cvt.u32.u64 	%r4318, %rd184;
	setp.lt.u32 	%p890, %r4318, %r7106;
	@%p890 bra 	$L__BB2_475;
	setp.gt.u32 	%p891, %r4318, %r7106;
	@%p891 bra 	$L__BB2_476;
	cvt.u32.u64 	%r4320, %rd6;
	setp.lt.u32 	%p892, %r4320, %r7105;
	@%p892 bra 	$L__BB2_475;
	setp.gt.u32 	%p893, %r4320, %r7105;
	@%p893 bra 	$L__BB2_476;
	cvt.u32.u64 	%r4322, %rd5;
	setp.lt.u32 	%p894, %r4322, %r7104;
	@%p894 bra 	$L__BB2_475;
	setp.gt.u32 	%p895, %r4322, %r7104;
	@%p895 bra 	$L__BB2_476;
	cvt.u32.u64 	%r4324, %rd4;
	setp.lt.u32 	%p896, %r4324, %r7103;
	@%p896 bra 	$L__BB2_475;
	setp.gt.u32 	%p897, %r4324, %r7103;
	@%p897 bra 	$L__BB2_476;
	cvt.u32.u64 	%r4326, %rd3;
	setp.lt.u32 	%p898, %r4326, %r7102;
	@%p898 bra 	$L__BB2_475;
	setp.gt.u32 	%p899, %r4326, %r7102;
	setp.lt.u32 	%p900, %r7101, %r639;
	or.pred  	%p901, %p899, %p900;
	@%p901 bra 	$L__BB2_476;
$L__BB2_475:
	cvt.u32.u64 	%r4328, %rd5;
	cvt.u32.u64 	%r4329, %rd4;
	cvt.u32.u64 	%r4330, %rd3;
	cvt.u32.u64 	%r4331, %rd184;
	cvt.u32.u64 	%r4332, %rd6;
	cvt.u32.u64 	%r4333, %rd7;
	setp.lt.u32 	%p902, %r7101, %r639;
	selp.s64 	%rd7039, -1, 0, %p902;
	sub.s32 	%r7101, %r7101, %r639;
	and.b64  	%rd7040, %rd26189, 4294967295;
	add.s64 	%rd7041, %rd7040, %rd7039;
	setp.lt.u64 	%p903, %rd7041, %rd3;
	selp.s64 	%rd7042, -1, 0, %p903;
	cvt.u32.u64 	%r4334, %rd7041;
	sub.s32 	%r7102, %r4334, %r4330;
	and.b64  	%rd7043, %rd26190, 4294967295;
	add.s64 	%rd7044, %rd7043, %rd7042;
	setp.lt.u64 	%p904, %rd7044, %rd4;
	selp.s64 	%rd7045, -1, 0, %p904;
	cvt.u32.u64 	%r4335, %rd7044;
	sub.s32 	%r7103, %r4335, %r4329;
	and.b64  	%rd7046, %rd26191, 4294967295;
	add.s64 	%rd7047, %rd7046, %rd7045;
	setp.lt.u64 	%p905, %rd7047, %rd5;
	selp.s64 	%rd7048, -1, 0, %p905;
	cvt.u32.u64 	%r4336, %rd7047;
	sub.s32 	%r7104, %r4336, %r4328;
	and.b64  	%rd7049, %rd26192, 4294967295;
	add.s64 	%rd7050, %rd7049, %rd7048;
	setp.lt.u64 	%p906, %rd7050, %rd6;
	selp.s64 	%rd7051, -1, 0, %p906;
	cvt.u32.u64 	%r4337, %rd7050;
	sub.s32 	%r7105, %r4337, %r4332;
	and.b64  	%rd7052, %rd26193, 4294967295;
	add.s64 	%rd7053, %rd7052, %rd7051;
	setp.lt.u64 	%p907, %rd7053, %rd184;
	selp.s64 	%rd7054, -1, 0, %p907;
	cvt.u32.u64 	%r4338, %rd7053;
	sub.s32 	%r7106, %r4338, %r4331;
	and.b64  	%rd7055, %rd26194, 4294967295;
	add.s64 	%rd7056, %rd7055, %rd7054;
	setp.lt.u64 	%p908, %rd7056, %rd7;
	selp.s32 	%r4339, -1, 0, %p908;
	cvt.u32.u64 	%r4340, %rd7056;
	sub.s32 	%r7107, %r4340, %r4333;
	add.s32 	%r4341, %r7108, %r4339;
	sub.s32 	%r7108, %r4341, %r3892;
$L__BB2_476:
	setp.gt.u32 	%p909, %r7108, %r3892;
	@%p909 bra 	$L__BB2_489;
	bra.uni 	$L__BB2_490;
$L__BB2_477:
	cvt.u32.u64 	%r4342, %rd7;
	setp.gt.u32 	%p911, %r7107, %r4342;
	@%p911 bra 	$L__BB2_489;
	setp.lt.u32 	%p912, %r7107, %r4342;
	@%p912 bra 	$L__BB2_491;
	cvt.u32.u64 	%r4344, %rd184;
	setp.gt.u32 	%p913, %r7106, %r4344;
	@%p913 bra 	$L__BB2_489;
	setp.lt.u32 	%p914, %r7106, %r4344;
	@%p914 bra 	$L__BB2_491;
	cvt.u32.u64 	%r4346, %rd6;
	setp.gt.u32 	%p915, %r7105, %r4346;
	@%p915 bra 	$L__BB2_489;
	setp.lt.u32 	%p916, %r7105, %r4346;
	@%p916 bra 	$L__BB2_491;
	cvt.u32.u64 	%r4348, %rd5;
	setp.gt.u32 	%p917, %r7104, %r4348;
	@%p917 bra 	$L__BB2_489;
	setp.lt.u32 	%p918, %r7104, %r4348;
	@%p918 bra 	$L__BB2_491;
	cvt.u32.u64 	%r4350, %rd4;
	setp.gt.u32 	%p919, %r7103, %r4350;
	@%p919 bra 	$L__BB2_489;
	setp.lt.u32 	%p920, %r7103, %r4350;
	@%p920 bra 	$L__BB2_491;
	cvt.u32.u64 	%r4352, %rd3;
	setp.gt.u32 	%p921, %r7102, %r4352;
	@%p921 bra 	$L__BB2_489;
	setp.lt.u32 	%p922, %r7102, %r4352;
	setp.lt.u32 	%p923, %r7101, %r639;
	or.pred  	%p924, %p922, %p923;
	@%p924 bra 	$L__BB2_491;
$L__BB2_489:
	cvt.u32.u64 	%r4354, %rd7;
	cvt.u32.u64 	%r4355, %rd5;
	cvt.u32.u64 	%r4356, %rd4;
	cvt.u32.u64 	%r4357, %rd3;
	cvt.u32.u64 	%r4358, %rd184;
	cvt.u32.u64 	%r4359, %rd6;
	setp.lt.u32 	%p925, %r7101, %r639;
	selp.s64 	%rd7057, -1, 0, %p925;
	sub.s32 	%r7101, %r7101, %r639;
	cvt.u64.u32 	%rd7058, %r7102;
	add.s64 	%rd7059, %rd7057, %rd7058;
	setp.lt.u64 	%p926, %rd7059, %rd3;
	selp.s64 	%rd7060, -1, 0, %p926;
	cvt.u32.u64 	%r4360, %rd7059;
	sub.s32 	%r7102, %r4360, %r4357;
	cvt.u64.u32 	%rd7061, %r7103;
	add.s64 	%rd7062, %rd7060, %rd7061;
	setp.lt.u64 	%p927, %rd7062, %rd4;
	selp.s64 	%rd7063, -1, 0, %p927;
	cvt.u32.u64 	%r4361, %rd7062;
	sub.s32 	%r7103, %r4361, %r4356;
	cvt.u64.u32 	%rd7064, %r7104;
	add.s64 	%rd7065, %rd7063, %rd7064;
	setp.lt.u64 	%p928, %rd7065, %rd5;
	selp.s64 	%rd7066, -1, 0, %p928;
	cvt.u32.u64 	%r4362, %rd7065;
	sub.s32 	%r7104, %r4362, %r4355;
	cvt.u64.u32 	%rd7067, %r7105;
	add.s64 	%rd7068, %rd7066, %rd7067;
	setp.lt.u64 	%p929, %rd7068, %rd6;
	selp.s64 	%rd7069, -1, 0, %p929;
	cvt.u32.u64 	%r4363, %rd7068;
	sub.s32 	%r7105, %r4363, %r4359;
	cvt.u64.u32 	%rd7070, %r7106;
	add.s64 	%rd7071, %rd7069, %rd7070;
	setp.lt.u64 	%p930, %rd7071, %rd184;
	selp.s64 	%rd7072, -1, 0, %p930;
	cvt.u32.u64 	%r4364, %rd7071;
	sub.s32 	%r7106, %r4364, %r4358;
	cvt.u64.u32 	%rd7073, %r7107;
	add.s64 	%rd7074, %rd7072, %rd7073;
	setp.lt.u64 	%p931, %rd7074, %rd7;
	selp.s32 	%r4365, -1, 0, %p931;
	cvt.u32.u64 	%r4366, %rd7074;
	sub.s32 	%r7107, %r4366, %r4354;
	add.s32 	%r4367, %r7108, %r4365;
	sub.s32 	%r7108, %r4367, %r3892;
	bra.uni 	$L__BB2_491;
$L__BB2_490:
	setp.lt.u32 	%p910, %r7108, %r3892;
	@%p910 bra 	$L__BB2_491;
	bra.uni 	$L__BB2_477;
$L__BB2_491:
	mul.wide.u32 	%rd7075, %r7101, %r7101;
	cvt.u32.u64 	%r4368, %rd7075;
	shr.u64 	%rd7076, %rd7075, 32;
	mul.wide.u32 	%rd7077, %r7102, %r7101;
	add.s64 	%rd7078, %rd7076, %rd7077;
	shr.u64 	%rd7079, %rd7078, 32;
	mul.wide.u32 	%rd7080, %r7103, %r7101;
	add.s64 	%rd7081, %rd7079, %rd7080;
	shr.u64 	%rd7082, %rd7081, 32;
	mul.wide.u32 	%rd7083, %r7104, %r7101;
	add.s64 	%rd7084, %rd7082, %rd7083;
	shr.u64 	%rd7085, %rd7084, 32;
	mul.wide.u32 	%rd7086, %r7105, %r7101;
	add.s64 	%rd7087, %rd7085, %rd7086;
	shr.u64 	%rd7088, %rd7087, 32;
	mul.wide.u32 	%rd7089, %r7106, %r7101;
	add.s64 	%rd7090, %rd7088, %rd7089;
	shr.u64 	%rd7091, %rd7090, 32;
	mul.wide.u32 	%rd7092, %r7107, %r7101;
	add.s64 	%rd7093, %rd7091, %rd7092;
	shr.u64 	%rd7094, %rd7093, 32;
	mul.wide.u32 	%rd7095, %r7108, %r7101;
	add.s64 	%rd7096, %rd7094, %rd7095;
	shr.u64 	%rd7097, %rd7096, 32;
	and.b64  	%rd7098, %rd7078, 4294967295;
	add.s64 	%rd7099, %rd7077, %rd7098;
	shr.u64 	%rd7100, %rd7099, 32;
	and.b64  	%rd7101, %rd7081, 4294967295;
	mul.wide.u32 	%rd7102, %r7102, %r7102;
	add.s64 	%rd7103, %rd7100, %rd7101;
	add.s64 	%rd7104, %rd7103, %rd7102;
	shr.u64 	%rd7105, %rd7104, 32;
	and.b64  	%rd7106, %rd7084, 4294967295;
	mul.wide.u32 	%rd7107, %r7103, %r7102;
	add.s64 	%rd7108, %rd7105, %rd7106;
	add.s64 	%rd7109, %rd7108, %rd7107;
	shr.u64 	%rd7110, %rd7109, 32;
	and.b64  	%rd7111, %rd7087, 4294967295;
	mul.wide.u32 	%rd7112, %r7104, %r7102;
	add.s64 	%rd7113, %rd7110, %rd7111;
	add.s64 	%rd7114, %rd7113, %rd7112;
	shr.u64 	%rd7115, %rd7114, 32;
	and.b64  	%rd7116, %rd7090, 4294967295;
	mul.wide.u32 	%rd7117, %r7105, %r7102;
	add.s64 	%rd7118, %rd7115, %rd7116;
	add.s64 	%rd7119, %rd7118, %rd7117;
	shr.u64 	%rd7120, %rd7119, 32;
	and.b64  	%rd7121, %rd7093, 4294967295;
	mul.wide.u32 	%rd7122, %r7106, %r7102;
	add.s64 	%rd7123, %rd7120, %rd7121;
	add.s64 	%rd7124, %rd7123, %rd7122;
	shr.u64 	%rd7125, %rd7124, 32;
	and.b64  	%rd7126, %rd7096, 4294967295;
	mul.wide.u32 	%rd7127, %r7107, %r7102;
	add.s64 	%rd7128, %rd7125, %rd7126;
	add.s64 	%rd7129, %rd7128, %rd7127;
	shr.u64 	%rd7130, %rd7129, 32;
	mul.wide.u32 	%rd7131, %r7108, %r7102;
	add.s64 	%rd7132, %rd7130, %rd7097;
	add.s64 	%rd7133, %rd7132, %rd7131;
	shr.u64 	%rd7134, %rd7133, 32;
	and.b64  	%rd7135, %rd7104, 4294967295;
	add.s64 	%rd7136, %rd7080, %rd7135;
	shr.u64 	%rd7137, %rd7136, 32;
	and.b64  	%rd7138, %rd7109, 4294967295;
	add.s64 	%rd7139, %rd7137, %rd7138;
	add.s64 	%rd7140, %rd7139, %rd7107;
	shr.u64 	%rd7141, %rd7140, 32;
	and.b64  	%rd7142, %rd7114, 4294967295;
	mul.wide.u32 	%rd7143, %r7103, %r7103;
	add.s64 	%rd7144, %rd7141, %rd7142;
	add.s64 	%rd7145, %rd7144, %rd7143;
	shr.u64 	%rd7146, %rd7145, 32;
	and.b64  	%rd7147, %rd7119, 4294967295;
	mul.wide.u32 	%rd7148, %r7104, %r7103;
	add.s64 	%rd7149, %rd7146, %rd7147;
	add.s64 	%rd7150, %rd7149, %rd7148;
	shr.u64 	%rd7151, %rd7150, 32;
	and.b64  	%rd7152, %rd7124, 4294967295;
	mul.wide.u32 	%rd7153, %r7105, %r7103;
	add.s64 	%rd7154, %rd7151, %rd7152;
	add.s64 	%rd7155, %rd7154, %rd7153;
	shr.u64 	%rd7156, %rd7155, 32;
	and.b64  	%rd7157, %rd7129, 4294967295;
	mul.wide.u32 	%rd7158, %r7106, %r7103;
	add.s64 	%rd7159, %rd7156, %rd7157;
	add.s64 	%rd7160, %rd7159, %rd7158;
	shr.u64 	%rd7161, %rd7160, 32;
	and.b64  	%rd7162, %rd7133, 4294967295;
	mul.wide.u32 	%rd7163, %r7107, %r7103;
	add.s64 	%rd7164, %rd7161, %rd7162;
	add.s64 	%rd7165, %rd7164, %rd7163;
	shr.u64 	%rd7166, %rd7165, 32;
	mul.wide.u32 	%rd7167, %r7108, %r7103;
	add.s64 	%rd7168, %rd7166, %rd7134;
	add.s64 	%rd7169, %rd7168, %rd7167;
	shr.u64 	%rd7170, %rd7169, 32;
	and.b64  	%rd7171, %rd7140, 4294967295;
	add.s64 	%rd7172, %rd7083, %rd7171;
	shr.u64 	%rd7173, %rd7172, 32;
	and.b64  	%rd7174, %rd7145, 4294967295;
	add.s64 	%rd7175, %rd7173, %rd7174;
	add.s64 	%rd7176, %rd7175, %rd7112;
	shr.u64 	%rd7177, %rd7176, 32;
	and.b64  	%rd7178, %rd7150, 4294967295;
	add.s64 	%rd7179, %rd7177, %rd7178;
	add.s64 	%rd7180, %rd7179, %rd7148;
	shr.u64 	%rd7181, %rd7180, 32;
	and.b64  	%rd7182, %rd7155, 4294967295;
	mul.wide.u32 	%rd7183, %r7104, %r7104;
	add.s64 	%rd7184, %rd7181, %rd7182;
	add.s64 	%rd7185, %rd7184, %rd7183;
	shr.u64 	%rd7186, %rd7185, 32;
	and.b64  	%rd7187, %rd7160, 4294967295;
	mul.wide.u32 	%rd7188, %r7105, %r7104;
	add.s64 	%rd7189, %rd7186, %rd7187;
	add.s64 	%rd7190, %rd7189, %rd7188;
	shr.u64 	%rd7191, %rd7190, 32;
	and.b64  	%rd7192, %rd7165, 4294967295;
	mul.wide.u32 	%rd7193, %r7106, %r7104;
	add.s64 	%rd7194, %rd7191, %rd7192;
	add.s64 	%rd7195, %rd7194, %rd7193;
	shr.u64 	%rd7196, %rd7195, 32;
	and.b64  	%rd7197, %rd7169, 4294967295;
	mul.wide.u32 	%rd7198, %r7107, %r7104;
	add.s64 	%rd7199, %rd7196, %rd7197;
	add.s64 	%rd7200, %rd7199, %rd7198;
	shr.u64 	%rd7201, %rd7200, 32;
	mul.wide.u32 	%rd7202, %r7108, %r7104;
	add.s64 	%rd7203, %rd7201, %rd7170;
	add.s64 	%rd7204, %rd7203, %rd7202;
	shr.u64 	%rd7205, %rd7204, 32;
	and.b64  	%rd7206, %rd7176, 4294967295;
	add.s64 	%rd7207, %rd7086, %rd7206;
	shr.u64 	%rd7208, %rd7207, 32;
	and.b64  	%rd7209, %rd7180, 4294967295;
	add.s64 	%rd7210, %rd7208, %rd7209;
	add.s64 	%rd7211, %rd7210, %rd7117;
	shr.u64 	%rd7212, %rd7211, 32;
	and.b64  	%rd7213, %rd7185, 4294967295;
	add.s64 	%rd7214, %rd7212, %rd7213;
	add.s64 	%rd7215, %rd7214, %rd7153;
	shr.u64 	%rd7216, %rd7215, 32;
	and.b64  	%rd7217, %rd7190, 4294967295;
	add.s64 	%rd7218, %rd7216, %rd7217;
	add.s64 	%rd7219, %rd7218, %rd7188;
	shr.u64 	%rd7220, %rd7219, 32;
	and.b64  	%rd7221, %rd7195, 4294967295;
	mul.wide.u32 	%rd7222, %r7105, %r7105;
	add.s64 	%rd7223, %rd7220, %rd7221;
	add.s64 	%rd7224, %rd7223, %rd7222;
	shr.u64 	%rd7225, %rd7224, 32;
	and.b64  	%rd7226, %rd7200, 4294967295;
	mul.wide.u32 	%rd7227, %r7106, %r7105;
	add.s64 	%rd7228, %rd7225, %rd7226;
	add.s64 	%rd7229, %rd7228, %rd7227;
	shr.u64 	%rd7230, %rd7229, 32;
	and.b64  	%rd7231, %rd7204, 4294967295;
	mul.wide.u32 	%rd7232, %r7107, %r7105;
	add.s64 	%rd7233, %rd7230, %rd7231;
	add.s64 	%rd7234, %rd7233, %rd7232;
	shr.u64 	%rd7235, %rd7234, 32;
	mul.wide.u32 	%rd7236, %r7108, %r7105;
	add.s64 	%rd7237, %rd7235, %rd7205;
	add.s64 	%rd7238, %rd7237, %rd7236;
	shr.u64 	%rd7239, %rd7238, 32;
	and.b64  	%rd7240, %rd7211, 4294967295;
	add.s64 	%rd7241, %rd7089, %rd7240;
	shr.u64 	%rd7242, %rd7241, 32;
	and.b64  	%rd7243, %rd7215, 4294967295;
	add.s64 	%rd7244, %rd7242, %rd7243;
	add.s64 	%rd7245, %rd7244, %rd7122;
	shr.u64 	%rd7246, %rd7245, 32;
	and.b64  	%rd7247, %rd7219, 4294967295;
	add.s64 	%rd7248, %rd7246, %rd7247;
	add.s64 	%rd7249, %rd7248, %rd7158;
	shr.u64 	%rd7250, %rd7249, 32;
	and.b64  	%rd7251, %rd7224, 4294967295;
	add.s64 	%rd7252, %rd7250, %rd7251;
	add.s64 	%rd7253, %rd7252, %rd7193;
	shr.u64 	%rd7254, %rd7253, 32;
	and.b64  	%rd7255, %rd7229, 4294967295;
	add.s64 	%rd7256, %rd7254, %rd7255;
	add.s64 	%rd7257, %rd7256, %rd7227;
	shr.u64 	%rd7258, %rd7257, 32;
	and.b64  	%rd7259, %rd7234, 4294967295;
	mul.wide.u32 	%rd7260, %r7106, %r7106;
	add.s64 	%rd7261, %rd7258, %rd7259;
	add.s64 	%rd7262, %rd7261, %rd7260;
	shr.u64 	%rd7263, %rd7262, 32;
	and.b64  	%rd7264, %rd7238, 4294967295;
	mul.wide.u32 	%rd7265, %r7107, %r7106;
	add.s64 	%rd7266, %rd7263, %rd7264;
	add.s64 	%rd7267, %rd7266, %rd7265;
	shr.u64 	%rd7268, %rd7267, 32;
	mul.wide.u32 	%rd7269, %r7108, %r7106;
	add.s64 	%rd7270, %rd7268, %rd7239;
	add.s64 	%rd7271, %rd7270, %rd7269;
	shr.u64 	%rd7272, %rd7271, 32;
	and.b64  	%rd7273, %rd7245, 4294967295;
	add.s64 	%rd7274, %rd7092, %rd7273;
	shr.u64 	%rd7275, %rd7274, 32;
	and.b64  	%rd7276, %rd7249, 4294967295;
	add.s64 	%rd7277, %rd7275, %rd7276;
	add.s64 	%rd7278, %rd7277, %rd7127;
	shr.u64 	%rd7279, %rd7278, 32;
	and.b64  	%rd7280, %rd7253, 4294967295;
	add.s64 	%rd7281, %rd7279, %rd7280;
	add.s64 	%rd7282, %rd7281, %rd7163;
	shr.u64 	%rd7283, %rd7282, 32;
	and.b64  	%rd7284, %rd7257, 4294967295;
	add.s64 	%rd7285, %rd7283, %rd7284;
	add.s64 	%rd7286, %rd7285, %rd7198;
	shr.u64 	%rd7287, %rd7286, 32;
	and.b64  	%rd7288, %rd7262, 4294967295;
	add.s64 	%rd7289, %rd7287, %rd7288;
	add.s64 	%rd7290, %rd7289, %rd7232;
	shr.u64 	%rd7291, %rd7290, 32;
	and.b64  	%rd7292, %rd7267, 4294967295;
	add.s64 	%rd7293, %rd7291, %rd7292;
	add.s64 	%rd7294, %rd7293, %rd7265;
	shr.u64 	%rd7295, %rd7294, 32;
	and.b64  	%rd7296, %rd7271, 4294967295;
	mul.wide.u32 	%rd7297, %r7107, %r7107;
	add.s64 	%rd7298, %rd7295, %rd7296;
	add.s64 	%rd7299, %rd7298, %rd7297;
	shr.u64 	%rd7300, %rd7299, 32;
	mul.wide.u32 	%rd7301, %r7108, %r7107;
	add.s64 	%rd7302, %rd7300, %rd7272;
	add.s64 	%rd7303, %rd7302, %rd7301;
	shr.u64 	%rd7304, %rd7303, 32;
	and.b64  	%rd7305, %rd7278, 4294967295;
	add.s64 	%rd7306, %rd7095, %rd7305;
	shr.u64 	%rd7307, %rd7306, 32;
	and.b64  	%rd7308, %rd7282, 4294967295;
	add.s64 	%rd7309, %rd7307, %rd7308;
	add.s64 	%rd7310, %rd7309, %rd7131;
	shr.u64 	%rd7311, %rd7310, 32;
	and.b64  	%rd7312, %rd7286, 4294967295;
	add.s64 	%rd7313, %rd7311, %rd7312;
	add.s64 	%rd7314, %rd7313, %rd7167;
	shr.u64 	%rd7315, %rd7314, 32;
	and.b64  	%rd7316, %rd7290, 4294967295;
	add.s64 	%rd7317, %rd7315, %rd7316;
	add.s64 	%rd7318, %rd7317, %rd7202;
	shr.u64 	%rd7319, %rd7318, 32;
	and.b64  	%rd7320, %rd7294, 4294967295;
	add.s64 	%rd7321, %rd7319, %rd7320;
	add.s64 	%rd7322, %rd7321, %rd7236;
	shr.u64 	%rd7323, %rd7322, 32;
	and.b64  	%rd7324, %rd7299, 4294967295;
	add.s64 	%rd7325, %rd7323, %rd7324;
	add.s64 	%rd7326, %rd7325, %rd7269;
	shr.u64 	%rd7327, %rd7326, 32;
	and.b64  	%rd7328, %rd7303, 4294967295;
	add.s64 	%rd7329, %rd7327, %rd7328;
	add.s64 	%rd7330, %rd7329, %rd7301;
	shr.u64 	%rd7331, %rd7330, 32;
	mul.wide.u32 	%rd7332, %r7108, %r7108;
	add.s64 	%rd7333, %rd7331, %rd7304;
	add.s64 	%rd7334, %rd7333, %rd7332;
	shr.u64 	%rd7335, %rd7334, 32;
	{ .reg .b32 tmp; mov.b64 {tmp, %r4369}, %rd7334; }
	and.b64  	%rd7336, %rd7310, 4294967295;
	mul.lo.s64 	%rd7337, %rd7336, 977;
	cvt.u32.u64 	%r4370, %rd7337;
	shr.u64 	%rd7338, %rd7337, 32;
	and.b64  	%rd7339, %rd7314, 4294967295;
	mad.lo.s64 	%rd7340, %rd7339, 977, %rd7338;
	shr.u64 	%rd7341, %rd7340, 32;
	and.b64  	%rd7342, %rd7318, 4294967295;
	mad.lo.s64 	%rd7343, %rd7342, 977, %rd7341;
	shr.u64 	%rd7344, %rd7343, 32;
	and.b64  	%rd7345, %rd7322, 4294967295;
	mad.lo.s64 	%rd7346, %rd7345, 977, %rd7344;
	shr.u64 	%rd7347, %rd7346, 32;
	and.b64  	%rd7348, %rd7326, 4294967295;
	mad.lo.s64 	%rd7349, %rd7348, 977, %rd7347;
	shr.u64 	%rd7350, %rd7349, 32;
	and.b64  	%rd7351, %rd7330, 4294967295;
	mad.lo.s64 	%rd7352, %rd7351, 977, %rd7350;
	shr.u64 	%rd7353, %rd7352, 32;
	and.b64  	%rd7354, %rd7334, 4294967295;
	mad.lo.s64 	%rd7355, %rd7354, 977, %rd7353;
	shr.u64 	%rd7356, %rd7355, 32;
	mad.lo.s64 	%rd7357, %rd7335, 977, %rd7356;
	{ .reg .b32 tmp; mov.b64 {tmp, %r4371}, %rd7357; }
	add.s32 	%r7118, %r4368, %r4370;
	setp.lt.u32 	%p933, %r7118, %r4368;
	selp.u64 	%rd7358, 1, 0, %p933;
	and.b64  	%rd7359, %rd7099, 4294967295;
	and.b64  	%rd7360, %rd7340, 4294967295;
	add.s64 	%rd7361, %rd7359, %rd7358;
	add.s64 	%rd7362, %rd7361, %rd7360;
	shr.u64 	%rd7363, %rd7362, 32;
	and.b64  	%rd7364, %rd7136, 4294967295;
	and.b64  	%rd7365, %rd7343, 4294967295;
	add.s64 	%rd7366, %rd7363, %rd7364;
	add.s64 	%rd7367, %rd7366, %rd7365;
	shr.u64 	%rd7368, %rd7367, 32;
	and.b64  	%rd7369, %rd7172, 4294967295;
	and.b64  	%rd7370, %rd7346, 4294967295;
	add.s64 	%rd7371, %rd7368, %rd7369;
	add.s64 	%rd7372, %rd7371, %rd7370;
	shr.u64 	%rd7373, %rd7372, 32;
	and.b64  	%rd7374, %rd7207, 4294967295;
	and.b64  	%rd7375, %rd7349, 4294967295;
	add.s64 	%rd7376, %rd7373, %rd7374;
	add.s64 	%rd7377, %rd7376, %rd7375;
	shr.u64 	%rd7378, %rd7377, 32;
	and.b64  	%rd7379, %rd7241, 4294967295;
	and.b64  	%rd7380, %rd7352, 4294967295;
	add.s64 	%rd7381, %rd7378, %rd7379;
	add.s64 	%rd7382, %rd7381, %rd7380;
	shr.u64 	%rd7383, %rd7382, 32;
	and.b64  	%rd7384, %rd7274, 4294967295;
	and.b64  	%rd7385, %rd7355, 4294967295;
	add.s64 	%rd7386, %rd7383, %rd7384;
	add.s64 	%rd7387, %rd7386, %rd7385;
	shr.u64 	%rd7388, %rd7387, 32;
	and.b64  	%rd7389, %rd7306, 4294967295;
	and.b64  	%rd7390, %rd7357, 4294967295;
	add.s64 	%rd7391, %rd7388, %rd7389;
	add.s64 	%rd7392, %rd7391, %rd7390;
	{ .reg .b32 tmp; mov.b64 {tmp, %r4372}, %rd7392; }
	add.s32 	%r4373, %r4372, %r4371;
	and.b64  	%rd7393, %rd7362, 4294967295;
	add.s64 	%rd26196, %rd7393, %rd7336;
	shr.u64 	%rd7394, %rd26196, 32;
	and.b64  	%rd7395, %rd7367, 4294967295;
	add.s64 	%rd7396, %rd7394, %rd7395;
	add.s64 	%rd26197, %rd7396, %rd7339;
	shr.u64 	%rd7397, %rd26197, 32;
	and.b64  	%rd7398, %rd7372, 4294967295;
	add.s64 	%rd7399, %rd7397, %rd7398;
	add.s64 	%rd26198, %rd7399, %rd7342;
	shr.u64 	%rd7400, %rd26198, 32;
	and.b64  	%rd7401, %rd7377, 4294967295;
	add.s64 	%rd7402, %rd7400, %rd7401;
	add.s64 	%rd26199, %rd7402, %rd7345;
	shr.u64 	%rd7403, %rd26199, 32;
	and.b64  	%rd7404, %rd7382, 4294967295;
	add.s64 	%rd7405, %rd7403, %rd7404;
	add.s64 	%rd26200, %rd7405, %rd7348;
	shr.u64 	%rd7406, %rd26200, 32;
	and.b64  	%rd7407, %rd7387, 4294967295;
	add.s64 	%rd7408, %rd7406, %rd7407;
	add.s64 	%rd26201, %rd7408, %rd7351;
	shr.u64 	%rd7409, %rd26201, 32;
	and.b64  	%rd7410, %rd7392, 4294967295;
	add.s64 	%rd7411, %rd7409, %rd7410;
	add.s64 	%rd26202, %rd7411, %rd7354;
	{ .reg .b32 tmp; mov.b64 {tmp, %r4374}, %rd26202; }
	add.s32 	%r4375, %r4373, %r4374;
	add.s32 	%r723, %r4375, %r4369;
	setp.eq.s32 	%p934, %r723, 0;
	mov.pred 	%p4073, 0;
	@%p934 bra 	$L__BB2_493;
	cvt.u64.u32 	%rd7412, %r723;
	mul.wide.u32 	%rd7413, %r723, 977;
	cvt.u32.u64 	%r4376, %rd7413;
	shr.u64 	%rd7414, %rd7413, 32;
	add.s64 	%rd7415, %rd7414, %rd7412;
	shr.u64 	%rd7416, %rd7415, 32;
	add.s32 	%r724, %r7118, %r4376;
	setp.lt.u32 	%p935, %r724, %r7118;
	selp.u64 	%rd7417, 1, 0, %p935;
	and.b64  	%rd7418, %rd26196, 4294967295;
	and.b64  	%rd7419, %rd7415, 4294967295;
	add.s64 	%rd7420, %rd7418, %rd7417;
	add.s64 	%rd26196, %rd7420, %rd7419;
	shr.u64 	%rd7421, %rd26196, 32;
	and.b64  	%rd7422, %rd26197, 4294967295;
	add.s64 	%rd7423, %rd7421, %rd7422;
	add.s64 	%rd26197, %rd7423, %rd7416;
	shr.u64 	%rd7424, %rd26197, 32;
	and.b64  	%rd7425, %rd26198, 4294967295;
	add.s64 	%rd26198, %rd7424, %rd7425;
	shr.u64 	%rd7426, %rd26198, 32;
	and.b64  	%rd7427, %rd26199, 4294967295;
	add.s64 	%rd26199, %rd7426, %rd7427;
	shr.u64 	%rd7428, %rd26199, 32;
	and.b64  	%rd7429, %rd26200, 4294967295;
	add.s64 	%rd26200, %rd7428, %rd7429;
	shr.u64 	%rd7430, %rd26200, 32;
	and.b64  	%rd7431, %rd26201, 4294967295;
	add.s64 	%rd26201, %rd7430, %rd7431;
	shr.u64 	%rd7432, %rd26201, 32;
	and.b64  	%rd7433, %rd26202, 4294967295;
	add.s64 	%rd26202, %rd7432, %rd7433;
	setp.gt.u64 	%p4073, %rd26202, 4294967295;
	mov.u32 	%r7118, %r724;
$L__BB2_493:
	ld.const.u32 	%rd353, [const_p+20];
	ld.const.u32 	%r726, [const_p];
	cvt.u32.u64 	%r7125, %rd26202;
	cvt.u32.u64 	%r7124, %rd26201;
	cvt.u32.u64 	%r7123, %rd26200;
	cvt.u32.u64 	%r7122, %rd26199;
	cvt.u32.u64 	%r7121, %rd26198;
	cvt.u32.u64 	%r7120, %rd26197;
	cvt.u32.u64 	%r7119, %rd26196;
	ld.const.u32 	%r4377, [const_p+28];
	setp.lt.u32 	%p936, %r4377, %r7125;
	or.pred  	%p937, %p4073, %p936;
	@%p937 bra 	$L__BB2_507;
	setp.gt.u32 	%p938, %r4377, %r7125;
	@%p938 bra 	$L__BB2_508;
	cvt.u32.u64 	%r4378, %rd7;
	setp.lt.u32 	%p939, %r4378, %r7124;
	@%p939 bra 	$L__BB2_507;
	cvt.u32.u64 	%r4379, %rd7;
	setp.gt.u32 	%p940, %r4379, %r7124;
	@%p940 bra 	$L__BB2_508;
	cvt.u32.u64 	%r4380, %rd353;
	setp.lt.u32 	%p941, %r4380, %r7123;
	@%p941 bra 	$L__BB2_507;
	cvt.u32.u64 	%r4381, %rd353;
	setp.gt.u32 	%p942, %r4381, %r7123;
	@%p942 bra 	$L__BB2_508;
	cvt.u32.u64 	%r4382, %rd6;
	setp.lt.u32 	%p943, %r4382, %r7122;
	@%p943 bra 	$L__BB2_507;
	cvt.u32.u64 	%r4383, %rd6;
	setp.gt.u32 	%p944, %r4383, %r7122;
	@%p944 bra 	$L__BB2_508;
	cvt.u32.u64 	%r4384, %rd5;
	setp.lt.u32 	%p945, %r4384, %r7121;
	@%p945 bra 	$L__BB2_507;
	cvt.u32.u64 	%r4385, %rd5;
	setp.gt.u32 	%p946, %r4385, %r7121;
	@%p946 bra 	$L__BB2_508;
	cvt.u32.u64 	%r4386, %rd4;
	setp.lt.u32 	%p947, %r4386, %r7120;
	@%p947 bra 	$L__BB2_507;
	cvt.u32.u64 	%r4387, %rd4;
	setp.gt.u32 	%p948, %r4387, %r7120;
	@%p948 bra 	$L__BB2_508;
	cvt.u32.u64 	%r4388, %rd3;
	setp.lt.u32 	%p949, %r4388, %r7119;
	@%p949 bra 	$L__BB2_507;
	cvt.u32.u64 	%r4389, %rd3;
	setp.gt.u32 	%p950, %r4389, %r7119;
	setp.lt.u32 	%p951, %r7118, %r726;
	or.pred  	%p952, %p950, %p951;
	@%p952 bra 	$L__BB2_508;
$L__BB2_507:
	cvt.u32.u64 	%r4390, %rd5;
	cvt.u32.u64 	%r4391, %rd4;
	cvt.u32.u64 	%r4392, %rd3;
	cvt.u32.u64 	%r4393, %rd353;
	cvt.u32.u64 	%r4394, %rd6;
	cvt.u32.u64 	%r4395, %rd7;
	setp.lt.u32 	%p953, %r7118, %r726;
	selp.s64 	%rd7435, -1, 0, %p953;
	sub.s32 	%r7118, %r7118, %r726;
	and.b64  	%rd7436, %rd26196, 4294967295;
	add.s64 	%rd7437, %rd7436, %rd7435;
	setp.lt.u64 	%p954, %rd7437, %rd3;
	selp.s64 	%rd7438, -1, 0, %p954;
	cvt.u32.u64 	%r4396, %rd7437;
	sub.s32 	%r7119, %r4396, %r4392;
	and.b64  	%rd7439, %rd26197, 4294967295;
	add.s64 	%rd7440, %rd7439, %rd7438;
	setp.lt.u64 	%p955, %rd7440, %rd4;
	selp.s64 	%rd7441, -1, 0, %p955;
	cvt.u32.u64 	%r4397, %rd7440;
	sub.s32 	%r7120, %r4397, %r4391;
	and.b64  	%rd7442, %rd26198, 4294967295;
	add.s64 	%rd7443, %rd7442, %rd7441;
	setp.lt.u64 	%p956, %rd7443, %rd5;
	selp.s64 	%rd7444, -1, 0, %p956;
	cvt.u32.u64 	%r4398, %rd7443;
	sub.s32 	%r7121, %r4398, %r4390;
	and.b64  	%rd7445, %rd26199, 4294967295;
	add.s64 	%rd7446, %rd7445, %rd7444;
	setp.lt.u64 	%p957, %rd7446, %rd6;
	selp.s64 	%rd7447, -1, 0, %p957;
	cvt.u32.u64 	%r4399, %rd7446;
	sub.s32 	%r7122, %r4399, %r4394;
	and.b64  	%rd7448, %rd26200, 4294967295;
	add.s64 	%rd7449, %rd7448, %rd7447;
	setp.lt.u64 	%p958, %rd7449, %rd353;
	selp.s64 	%rd7450, -1, 0, %p958;
	cvt.u32.u64 	%r4400, %rd7449;
	sub.s32 	%r7123, %r4400, %r4393;
	and.b64  	%rd7451, %rd26201, 4294967295;
	add.s64 	%rd7452, %rd7451, %rd7450;
	setp.lt.u64 	%p959, %rd7452, %rd7;
	selp.s32 	%r4401, -1, 0, %p959;
	cvt.u32.u64 	%r4402, %rd7452;
	sub.s32 	%r7124, %r4402, %r4395;
	add.s32 	%r4403, %r7125, %r4401;
	sub.s32 	%r7125, %r4403, %r4377;
$L__BB2_508:
	setp.gt.u32 	%p960, %r7125, %r4377;
	@%p960 bra 	$L__BB2_521;
	bra.uni 	$L__BB2_522;
$L__BB2_509:
	cvt.u32.u64 	%r4404, %rd7;
	setp.gt.u32 	%p962, %r7124, %r4404;
	@%p962 bra 	$L__BB2_521;
	setp.lt.u32 	%p963, %r7124, %r4404;
	@%p963 bra 	$L__BB2_523;
	cvt.u32.u64 	%r4406, %rd353;
	setp.gt.u32 	%p964, %r7123, %r4406;
	@%p964 bra 	$L__BB2_521;
	setp.lt.u32 	%p965, %r7123, %r4406;
	@%p965 bra 	$L__BB2_523;
	cvt.u32.u64 	%r4408, %rd6;
	setp.gt.u32 	%p966, %r7122, %r4408;
	@%p966 bra 	$L__BB2_521;
	setp.lt.u32 	%p967, %r7122, %r4408;
	@%p967 bra 	$L__BB2_523;
	cvt.u32.u64 	%r4410, %rd5;
	setp.gt.u32 	%p968, %r7121, %r4410;
	@%p968 bra 	$L__BB2_521;
	setp.lt.u32 	%p969, %r7121, %r4410;
	@%p969 bra 	$L__BB2_523;
	cvt.u32.u64 	%r4412, %rd4;
	setp.gt.u32 	%p970, %r7120, %r4412;
	@%p970 bra 	$L__BB2_521;
	setp.lt.u32 	%p971, %r7120, %r4412;
	@%p971 bra 	$L__BB2_523;
	cvt.u32.u64 	%r4414, %rd3;
	setp.gt.u32 	%p972, %r7119, %r4414;
	@%p972 bra 	$L__BB2_521;
	setp.lt.u32 	%p973, %r7119, %r4414;
	setp.lt.u32 	%p974, %r7118, %r726;
	or.pred  	%p975, %p973, %p974;
	@%p975 bra 	$L__BB2_523;
$L__BB2_521:
	cvt.u32.u64 	%r4416, %rd7;
	cvt.u32.u64 	%r4417, %rd5;
	cvt.u32.u64 	%r4418, %rd4;
	cvt.u32.u64 	%r4419, %rd3;
	cvt.u32.u64 	%r4420, %rd353;
	cvt.u32.u64 	%r4421, %rd6;
	setp.lt.u32 	%p976, %r7118, %r726;
	selp.s64 	%rd7453, -1, 0, %p976;
	sub.s32 	%r7118, %r7118, %r726;
	cvt.u64.u32 	%rd7454, %r7119;
	add.s64 	%rd7455, %rd7453, %rd7454;
	setp.lt.u64 	%p977, %rd7455, %rd3;
	selp.s64 	%rd7456, -1, 0, %p977;
	cvt.u32.u64 	%r4422, %rd7455;
	sub.s32 	%r7119, %r4422, %r4419;
	cvt.u64.u32 	%rd7457, %r7120;
	add.s64 	%rd7458, %rd7456, %rd7457;
	setp.lt.u64 	%p978, %rd7458, %rd4;
	selp.s64 	%rd7459, -1, 0, %p978;
	cvt.u32.u64 	%r4423, %rd7458;
	sub.s32 	%r7120, %r4423, %r4418;
	cvt.u64.u32 	%rd7460, %r7121;
	add.s64 	%rd7461, %rd7459, %rd7460;
	setp.lt.u64 	%p979, %rd7461, %rd5;
	selp.s64 	%rd7462, -1, 0, %p979;
	cvt.u32.u64 	%r4424, %rd7461;
	sub.s32 	%r7121, %r4424, %r4417;
	cvt.u64.u32 	%rd7463, %r7122;
	add.s64 	%rd7464, %rd7462, %rd7463;
	setp.lt.u64 	%p980, %rd7464, %rd6;
	selp.s64 	%rd7465, -1, 0, %p980;
	cvt.u32.u64 	%r4425, %rd7464;
	sub.s32 	%r7122, %r4425, %r4421;
	cvt.u64.u32 	%rd7466, %r7123;
	add.s64 	%rd7467, %rd7465, %rd7466;
	setp.lt.u64 	%p981, %rd7467, %rd353;
	selp.s64 	%rd7468, -1, 0, %p981;
	cvt.u32.u64 	%r4426, %rd7467;
	sub.s32 	%r7123, %r4426, %r4420;
	cvt.u64.u32 	%rd7469, %r7124;
	add.s64 	%rd7470, %rd7468, %rd7469;
	setp.lt.u64 	%p982, %rd7470, %rd7;
	selp.s32 	%r4427, -1, 0, %p982;
	cvt.u32.u64 	%r4428, %rd7470;
	sub.s32 	%r7124, %r4428, %r4416;
	add.s32 	%r4429, %r7125, %r4427;
	sub.s32 	%r7125, %r4429, %r4377;
	bra.uni 	$L__BB2_523;
$L__BB2_522:
	setp.lt.u32 	%p961, %r7125, %r4377;
	@%p961 bra 	$L__BB2_523;
	bra.uni 	$L__BB2_509;
$L__BB2_523:
	shl.b32 	%r4430, %r7033, 1;
	shr.u32 	%r4431, %r7033, 31;
	cvt.u64.u32 	%rd354, %r7034;
	cvt.u64.u32 	%rd7471, %r4431;
	mul.wide.u32 	%rd7472, %r7034, 2;
	or.b64  	%rd7473, %rd7472, %rd7471;
	shr.u64 	%rd7474, %rd7472, 32;
	cvt.u64.u32 	%rd355, %r7035;
	mul.wide.u32 	%rd7475, %r7035, 2;
	or.b64  	%rd7476, %rd7475, %rd7474;
	shr.u64 	%rd7477, %rd7475, 32;
	cvt.u64.u32 	%rd356, %r7036;
	mul.wide.u32 	%rd7478, %r7036, 2;
	or.b64  	%rd7479, %rd7478, %rd7477;
	shr.u64 	%rd7480, %rd7478, 32;
	cvt.u64.u32 	%rd357, %r7037;
	mul.wide.u32 	%rd7481, %r7037, 2;
	add.s64 	%rd7482, %rd7481, %rd7480;
	shr.u64 	%rd7483, %rd7482, 32;
	cvt.u64.u32 	%rd358, %r7038;
	mul.wide.u32 	%rd7484, %r7038, 2;
	add.s64 	%rd7485, %rd7484, %rd7483;
	shr.u64 	%rd7486, %rd7485, 32;
	cvt.u64.u32 	%rd359, %r7039;
	mul.wide.u32 	%rd7487, %r7039, 2;
	add.s64 	%rd7488, %rd7487, %rd7486;
	shr.u64 	%rd7489, %rd7488, 32;
	mul.wide.u32 	%rd7490, %r7040, 2;
	add.s64 	%rd7491, %rd7490, %rd7489;
	shr.u64 	%rd7492, %rd7491, 32;
	{ .reg .b32 tmp; mov.b64 {tmp, %r4432}, %rd7491; }
	mad.lo.s32 	%r7135, %r4432, 977, %r4430;
	setp.lt.u32 	%p984, %r7135, %r4430;
	selp.u64 	%rd7493, 1, 0, %p984;
	and.b64  	%rd7494, %rd7473, 4294967295;
	add.s64 	%rd7495, %rd7494, %rd7493;
	shr.u64 	%rd7496, %rd7495, 32;
	and.b64  	%rd7497, %rd7476, 4294967295;
	add.s64 	%rd7498, %rd7496, %rd7497;
	shr.u64 	%rd7499, %rd7498, 32;
	and.b64  	%rd7500, %rd7479, 4294967295;
	add.s64 	%rd7501, %rd7499, %rd7500;
	shr.u64 	%rd7502, %rd7501, 32;
	and.b64  	%rd7503, %rd7482, 4294967295;
	add.s64 	%rd7504, %rd7502, %rd7503;
	shr.u64 	%rd7505, %rd7504, 32;
	and.b64  	%rd7506, %rd7485, 4294967295;
	add.s64 	%rd7507, %rd7505, %rd7506;
	shr.u64 	%rd7508, %rd7507, 32;
	and.b64  	%rd7509, %rd7488, 4294967295;
	add.s64 	%rd7510, %rd7508, %rd7509;
	shr.u64 	%rd7511, %rd7510, 32;
	and.b64  	%rd7512, %rd7491, 4294967295;
	add.s64 	%rd7513, %rd7511, %rd7512;
	{ .reg .b32 tmp; mov.b64 {tmp, %r4433}, %rd7513; }
	and.b64  	%rd7514, %rd7495, 4294967295;
	add.s64 	%rd26203, %rd7514, %rd7492;
	shr.u64 	%rd7515, %rd26203, 32;
	and.b64  	%rd7516, %rd7498, 4294967295;
	add.s64 	%rd26204, %rd7515, %rd7516;
	shr.u64 	%rd7517, %rd26204, 32;
	and.b64  	%rd7518, %rd7501, 4294967295;
	add.s64 	%rd26205, %rd7517, %rd7518;
	shr.u64 	%rd7519, %rd26205, 32;
	and.b64  	%rd7520, %rd7504, 4294967295;
	add.s64 	%rd26206, %rd7519, %rd7520;
	shr.u64 	%rd7521, %rd26206, 32;
	and.b64  	%rd7522, %rd7507, 4294967295;
	add.s64 	%rd26207, %rd7521, %rd7522;
	shr.u64 	%rd7523, %rd26207, 32;
	and.b64  	%rd7524, %rd7510, 4294967295;
	add.s64 	%rd26208, %rd7523, %rd7524;
	shr.u64 	%rd7525, %rd26208, 32;
	and.b64  	%rd7526, %rd7513, 4294967295;
	add.s64 	%rd26209, %rd7525, %rd7526;
	{ .reg .b32 tmp; mov.b64 {tmp, %r4434}, %rd26209; }
	add.s32 	%r768, %r4433, %r4434;
	setp.eq.s32 	%p985, %r768, 0;
	mov.pred 	%p4074, 0;
	@%p985 bra 	$L__BB2_525;
	mad.lo.s32 	%r769, %r768, 977, %r7135;
	setp.lt.u32 	%p986, %r769, %r7135;
	selp.u64 	%rd7527, 1, 0, %p986;
	and.b64  	%rd7528, %rd26203, 4294967295;
	cvt.u64.u32 	%rd7529, %r768;
	add.s64 	%rd7530, %rd7528, %rd7527;
	add.s64 	%rd26203, %rd7530, %rd7529;
	shr.u64 	%rd7531, %rd26203, 32;
	and.b64  	%rd7532, %rd26204, 4294967295;
	add.s64 	%rd26204, %rd7531, %rd7532;
	shr.u64 	%rd7533, %rd26204, 32;
	and.b64  	%rd7534, %rd26205, 4294967295;
	add.s64 	%rd26205, %rd7533, %rd7534;
	shr.u64 	%rd7535, %rd26205, 32;
	and.b64  	%rd7536, %rd26206, 4294967295;
	add.s64 	%rd26206, %rd7535, %rd7536;
	shr.u64 	%rd7537, %rd26206, 32;
	and.b64  	%rd7538, %rd26207, 4294967295;
	add.s64 	%rd26207, %rd7537, %rd7538;
	shr.u64 	%rd7539, %rd26207, 32;
	and.b64  	%rd7540, %rd26208, 4294967295;
	add.s64 	%rd26208, %rd7539, %rd7540;
	shr.u64 	%rd7541, %rd26208, 32;
	and.b64  	%rd7542, %rd26209, 4294967295;
	add.s64 	%rd26209, %rd7541, %rd7542;
	setp.gt.u64 	%p4074, %rd26209, 4294967295;
	mov.u32 	%r7135, %r769;
$L__BB2_525:
	cvt.u32.u64 	%r7142, %rd26209;
	cvt.u32.u64 	%r7141, %rd26208;
	cvt.u32.u64 	%r7140, %rd26207;
	cvt.u32.u64 	%r7139, %rd26206;
	cvt.u32.u64 	%r7138, %rd26205;
	cvt.u32.u64 	%r7137, %rd26204;
	cvt.u32.u64 	%r7136, %rd26203;
	setp.lt.u32 	%p987, %r4377, %r7142;
	or.pred  	%p988, %p4074, %p987;
	@%p988 bra 	$L__BB2_539;
	setp.gt.u32 	%p989, %r4377, %r7142;
	@%p989 bra 	$L__BB2_540;
	cvt.u32.u64 	%r4435, %rd7;
	setp.lt.u32 	%p990, %r4435, %r7141;
	@%p990 bra 	$L__BB2_539;
	cvt.u32.u64 	%r4436, %rd7;
	setp.gt.u32 	%p991, %r4436, %r7141;
	@%p991 bra 	$L__BB2_540;
	cvt.u32.u64 	%r4437, %rd353;
	setp.lt.u32 	%p992, %r4437, %r7140;
	@%p992 bra 	$L__BB2_539;
	cvt.u32.u64 	%r4438, %rd353;
	setp.gt.u32 	%p993, %r4438, %r7140;
	@%p993 bra 	$L__BB2_540;
	cvt.u32.u64 	%r4439, %rd6;
	setp.lt.u32 	%p994, %r4439, %r7139;
	@%p994 bra 	$L__BB2_539;
	cvt.u32.u64 	%r4440, %rd6;
	setp.gt.u32 	%p995, %r4440, %r7139;
	@%p995 bra 	$L__BB2_540;
	cvt.u32.u64 	%r4441, %rd5;
	setp.lt.u32 	%p996, %r4441, %r7138;
	@%p996 bra 	$L__BB2_539;
	cvt.u32.u64 	%r4442, %rd5;
	setp.gt.u32 	%p997, %r4442, %r7138;
	@%p997 bra 	$L__BB2_540;
	cvt.u32.u64 	%r4443, %rd4;
	setp.lt.u32 	%p998, %r4443, %r7137;
	@%p998 bra 	$L__BB2_539;
	cvt.u32.u64 	%r4444, %rd4;
	setp.gt.u32 	%p999, %r4444, %r7137;
	@%p999 bra 	$L__BB2_540;
	cvt.u32.u64 	%r4445, %rd3;
	setp.lt.u32 	%p1000, %r4445, %r7136;
	@%p1000 bra 	$L__BB2_539;
	cvt.u32.u64 	%r4446, %rd3;
	setp.gt.u32 	%p1001, %r4446, %r7136;
	setp.lt.u32 	%p1002, %r7135, %r726;
	or.pred  	%p1003, %p1001, %p1002;
	@%p1003 bra 	$L__BB2_540;
$L__BB2_539:
	cvt.u32.u64 	%r4447, %rd5;
	cvt.u32.u64 	%r4448, %rd4;
	cvt.u32.u64 	%r4449, %rd3;
	cvt.u32.u64 	%r4450, %rd353;
	cvt.u32.u64 	%r4451, %rd6;
	cvt.u32.u64 	%r4452, %rd7;
	setp.lt.u32 	%p1004, %r7135, %r726;
	selp.s64 	%rd7544, -1, 0, %p1004;
	sub.s32 	%r7135, %r7135, %r726;
	and.b64  	%rd7545, %rd26203, 4294967295;
	add.s64 	%rd7546, %rd7545, %rd7544;
	setp.lt.u64 	%p1005, %rd7546, %rd3;
	selp.s64 	%rd7547, -1, 0, %p1005;
	cvt.u32.u64 	%r4453, %rd7546;
	sub.s32 	%r7136, %r4453, %r4449;
	and.b64  	%rd7548, %rd26204, 4294967295;
	add.s64 	%rd7549, %rd7548, %rd7547;
	setp.lt.u64 	%p1006, %rd7549, %rd4;
	selp.s64 	%rd7550, -1, 0, %p1006;
	cvt.u32.u64 	%r4454, %rd7549;
	sub.s32 	%r7137, %r4454, %r4448;
	and.b64  	%rd7551, %rd26205, 4294967295;
	add.s64 	%rd7552, %rd7551, %rd7550;
	setp.lt.u64 	%p1007, %rd7552, %rd5;
	selp.s64 	%rd7553, -1, 0, %p1007;
	cvt.u32.u64 	%r4455, %rd7552;
	sub.s32 	%r7138, %r4455, %r4447;
	and.b64  	%rd7554, %rd26206, 4294967295;
	add.s64 	%rd7555, %rd7554, %rd7553;
	setp.lt.u64 	%p1008, %rd7555, %rd6;
	selp.s64 	%rd7556, -1, 0, %p1008;
	cvt.u32.u64 	%r4456, %rd7555;
	sub.s32 	%r7139, %r4456, %r4451;
	and.b64  	%rd7557, %rd26207, 4294967295;
	add.s64 	%rd7558, %rd7557, %rd7556;
	setp.lt.u64 	%p1009, %rd7558, %rd353;
	selp.s64 	%rd7559, -1, 0, %p1009;
	cvt.u32.u64 	%r4457, %rd7558;
	sub.s32 	%r7140, %r4457, %r4450;
	and.b64  	%rd7560, %rd26208, 4294967295;
	add.s64 	%rd7561, %rd7560, %rd7559;
	setp.lt.u64 	%p1010, %rd7561, %rd7;
	selp.s32 	%r4458, -1, 0, %p1010;
	cvt.u32.u64 	%r4459, %rd7561;
	sub.s32 	%r7141, %r4459, %r4452;
	add.s32 	%r4460, %r7142, %r4458;
	sub.s32 	%r7142, %r4460, %r4377;
$L__BB2_540:
	setp.gt.u32 	%p1011, %r7142, %r4377;
	@%p1011 bra 	$L__BB2_553;
	bra.uni 	$L__BB2_554;
$L__BB2_541:
	cvt.u32.u64 	%r4461, %rd7;
	setp.gt.u32 	%p1013, %r7141, %r4461;
	@%p1013 bra 	$L__BB2_553;
	cvt.u32.u64 	%r4462, %rd7;
	setp.lt.u32 	%p1014, %r7141, %r4462;
	@%p1014 bra 	$L__BB2_555;
	cvt.u32.u64 	%r4463, %rd353;
	setp.gt.u32 	%p1015, %r7140, %r4463;
	@%p1015 bra 	$L__BB2_553;
	cvt.u32.u64 	%r4464, %rd353;
	setp.lt.u32 	%p1016, %r7140, %r4464;
	@%p1016 bra 	$L__BB2_555;
	cvt.u32.u64 	%r4465, %rd6;
	setp.gt.u32 	%p1017, %r7139, %r4465;
	@%p1017 bra 	$L__BB2_553;
	cvt.u32.u64 	%r4466, %rd6;
	setp.lt.u32 	%p1018, %r7139, %r4466;
	@%p1018 bra 	$L__BB2_555;
	cvt.u32.u64 	%r4467, %rd5;
	setp.gt.u32 	%p1019, %r7138, %r4467;
	@%p1019 bra 	$L__BB2_553;
	cvt.u32.u64 	%r4468, %rd5;
	setp.lt.u32 	%p1020, %r7138, %r4468;
	@%p1020 bra 	$L__BB2_555;
	cvt.u32.u64 	%r4469, %rd4;
	setp.gt.u32 	%p1021, %r7137, %r4469;
	@%p1021 bra 	$L__BB2_553;
	cvt.u32.u64 	%r4470, %rd4;
	setp.lt.u32 	%p1022, %r7137, %r4470;
	@%p1022 bra 	$L__BB2_555;
	cvt.u32.u64 	%r4471, %rd3;
	setp.gt.u32 	%p1023, %r7136, %r4471;
	@%p1023 bra 	$L__BB2_553;
	cvt.u32.u64 	%r4472, %rd3;
	setp.lt.u32 	%p1024, %r7136, %r4472;
	setp.lt.u32 	%p1025, %r7135, %r726;
	or.pred  	%p1026, %p1024, %p1025;
	@%p1026 bra 	$L__BB2_555;
$L__BB2_553:
	cvt.u32.u64 	%r4473, %rd7;
	cvt.u32.u64 	%r4474, %rd5;
	cvt.u32.u64 	%r4475, %rd4;
	cvt.u32.u64 	%r4476, %rd3;
	cvt.u32.u64 	%r4477, %rd353;
	cvt.u32.u64 	%r4478, %rd6;
	setp.lt.u32 	%p1027, %r7135, %r726;
	selp.s64 	%rd7562, -1, 0, %p1027;
	sub.s32 	%r7135, %r7135, %r726;
	cvt.u64.u32 	%rd7563, %r7136;
	add.s64 	%rd7564, %rd7562, %rd7563;
	setp.lt.u64 	%p1028, %rd7564, %rd3;
	selp.s64 	%rd7565, -1, 0, %p1028;
	cvt.u32.u64 	%r4479, %rd7564;
	sub.s32 	%r7136, %r4479, %r4476;
	cvt.u64.u32 	%rd7566, %r7137;
	add.s64 	%rd7567, %rd7565, %rd7566;
	setp.lt.u64 	%p1029, %rd7567, %rd4;
	selp.s64 	%rd7568, -1, 0, %p1029;
	cvt.u32.u64 	%r4480, %rd7567;
	sub.s32 	%r7137, %r4480, %r4475;
	cvt.u64.u32 	%rd7569, %r7138;
	add.s64 	%rd7570, %rd7568, %rd7569;
	setp.lt.u64 	%p1030, %rd7570, %rd5;
	selp.s64 	%rd7571, -1, 0, %p1030;
	cvt.u32.u64 	%r4481, %rd7570;
	sub.s32 	%r7138, %r4481, %r4474;
	cvt.u64.u32 	%rd7572, %r7139;
	add.s64 	%rd7573, %rd7571, %rd7572;
	setp.lt.u64 	%p1031, %rd7573, %rd6;
	selp.s64 	%rd7574, -1, 0, %p1031;
	cvt.u32.u64 	%r4482, %rd7573;
	sub.s32 	%r7139, %r4482, %r4478;
	cvt.u64.u32 	%rd7575, %r7140;
	add.s64 	%rd7576, %rd7574, %rd7575;
	setp.lt.u64 	%p1032, %rd7576, %rd353;
	selp.s64 	%rd7577, -1, 0, %p1032;
	cvt.u32.u64 	%r4483, %rd7576;
	sub.s32 	%r7140, %r4483, %r4477;
	cvt.u64.u32 	%rd7578, %r7141;
	add.s64 	%rd7579, %rd7577, %rd7578;
	setp.lt.u64 	%p1033, %rd7579, %rd7;
	selp.s32 	%r4484, -1, 0, %p1033;
	cvt.u32.u64 	%r4485, %rd7579;
	sub.s32 	%r7141, %r4485, %r4473;
	add.s32 	%r4486, %r7142, %r4484;
	sub.s32 	%r7142, %r4486, %r4377;
	bra.uni 	$L__BB2_555;
$L__BB2_554:
	setp.lt.u32 	%p1012, %r7142, %r4377;
	@%p1012 bra 	$L__BB2_555;
	bra.uni 	$L__BB2_541;
$L__BB2_555:
	setp.gt.u32 	%p1034, %r7125, %r7142;
	@%p1034 bra 	$L__BB2_556;
	bra.uni 	$L__BB2_569;
$L__BB2_556:
	setp.lt.u32 	%p1058, %r7118, %r7135;
	selp.s64 	%rd7622, -1, 0, %p1058;
	cvt.u64.u32 	%rd7623, %r7119;
	add.s64 	%rd26210, %rd7622, %rd7623;
	cvt.u64.u32 	%rd7624, %r7136;
	setp.lt.u64 	%p1059, %rd26210, %rd7624;
	selp.s64 	%rd7625, -1, 0, %p1059;
	cvt.u64.u32 	%rd7626, %r7120;
	add.s64 	%rd26211, %rd7625, %rd7626;
	cvt.u64.u32 	%rd7627, %r7137;
	setp.lt.u64 	%p1060, %rd26211, %rd7627;
	selp.s64 	%rd7628, -1, 0, %p1060;
	cvt.u64.u32 	%rd7629, %r7121;
	add.s64 	%rd26212, %rd7628, %rd7629;
	cvt.u64.u32 	%rd7630, %r7138;
	setp.lt.u64 	%p1061, %rd26212, %rd7630;
	selp.s64 	%rd7631, -1, 0, %p1061;
	cvt.u64.u32 	%rd7632, %r7122;
	add.s64 	%rd26213, %rd7631, %rd7632;
	cvt.u64.u32 	%rd7633, %r7139;
	setp.lt.u64 	%p1062, %rd26213, %rd7633;
	selp.s64 	%rd7634, -1, 0, %p1062;
	cvt.u64.u32 	%rd7635, %r7123;
	add.s64 	%rd26214, %rd7634, %rd7635;
	cvt.u64.u32 	%rd7636, %r7140;
	setp.lt.u64 	%p1063, %rd26214, %rd7636;
	selp.s64 	%rd7637, -1, 0, %p1063;
	cvt.u64.u32 	%rd7638, %r7124;
	add.s64 	%rd26215, %rd7637, %rd7638;
	cvt.u64.u32 	%rd7639, %r7141;
	setp.lt.u64 	%p1064, %rd26215, %rd7639;
	selp.s32 	%r4491, -1, 0, %p1064;
	add.s32 	%r7144, %r7125, %r4491;
	bra.uni 	$L__BB2_571;
$L__BB2_557:
	setp.gt.u32 	%p1036, %r7124, %r7141;
	@%p1036 bra 	$L__BB2_556;
	setp.lt.u32 	%p1037, %r7124, %r7141;
	@%p1037 bra 	$L__BB2_570;
	setp.gt.u32 	%p1038, %r7123, %r7140;
	@%p1038 bra 	$L__BB2_556;
	setp.lt.u32 	%p1039, %r7123, %r7140;
	@%p1039 bra 	$L__BB2_570;
	setp.gt.u32 	%p1040, %r7122, %r7139;
	@%p1040 bra 	$L__BB2_556;
	setp.lt.u32 	%p1041, %r7122, %r7139;
	@%p1041 bra 	$L__BB2_570;
	setp.gt.u32 	%p1042, %r7121, %r7138;
	@%p1042 bra 	$L__BB2_556;
	setp.lt.u32 	%p1043, %r7121, %r7138;
	@%p1043 bra 	$L__BB2_570;
	setp.gt.u32 	%p1044, %r7120, %r7137;
	@%p1044 bra 	$L__BB2_556;
	setp.lt.u32 	%p1045, %r7120, %r7137;
	@%p1045 bra 	$L__BB2_570;
	setp.gt.u32 	%p1046, %r7119, %r7136;
	@%p1046 bra 	$L__BB2_556;
	setp.lt.u32 	%p1047, %r7119, %r7136;
	setp.lt.u32 	%p1048, %r7118, %r7135;
	or.pred  	%p1049, %p1047, %p1048;
	@%p1049 bra 	$L__BB2_570;
	bra.uni 	$L__BB2_556;
$L__BB2_569:
	setp.ge.u32 	%p1035, %r7125, %r7142;
	@%p1035 bra 	$L__BB2_557;
$L__BB2_570:
	add.s32 	%r810, %r7118, %r726;
	setp.lt.u32 	%p1050, %r810, %r7118;
	selp.u64 	%rd7580, 1, 0, %p1050;
	cvt.u64.u32 	%rd7581, %r7119;
	add.s64 	%rd7582, %rd7580, %rd7581;
	add.s64 	%rd7583, %rd7582, %rd3;
	shr.u64 	%rd7584, %rd7583, 32;
	cvt.u64.u32 	%rd7585, %r7120;
	add.s64 	%rd7586, %rd7584, %rd7585;
	add.s64 	%rd7587, %rd7586, %rd4;
	shr.u64 	%rd7588, %rd7587, 32;
	cvt.u64.u32 	%rd7589, %r7121;
	add.s64 	%rd7590, %rd7588, %rd7589;
	add.s64 	%rd7591, %rd7590, %rd5;
	shr.u64 	%rd7592, %rd7591, 32;
	cvt.u64.u32 	%rd7593, %r7122;
	add.s64 	%rd7594, %rd7592, %rd7593;
	add.s64 	%rd7595, %rd7594, %rd6;
	shr.u64 	%rd7596, %rd7595, 32;
	cvt.u64.u32 	%rd7597, %r7123;
	add.s64 	%rd7598, %rd7596, %rd7597;
	add.s64 	%rd7599, %rd7598, %rd353;
	shr.u64 	%rd7600, %rd7599, 32;
	cvt.u64.u32 	%rd7601, %r7124;
	add.s64 	%rd7602, %rd7600, %rd7601;
	add.s64 	%rd7603, %rd7602, %rd7;
	{ .reg .b32 tmp; mov.b64 {tmp, %r4487}, %rd7603; }
	add.s32 	%r4488, %r7125, %r4487;
	add.s32 	%r4489, %r4488, %r4377;
	setp.lt.u32 	%p1051, %r810, %r7135;
	selp.s64 	%rd7604, -1, 0, %p1051;
	and.b64  	%rd7605, %rd7583, 4294967295;
	add.s64 	%rd26210, %rd7605, %rd7604;
	cvt.u64.u32 	%rd7606, %r7136;
	setp.lt.u64 	%p1052, %rd26210, %rd7606;
	selp.s64 	%rd7607, -1, 0, %p1052;
	and.b64  	%rd7608, %rd7587, 4294967295;
	add.s64 	%rd26211, %rd7608, %rd7607;
	cvt.u64.u32 	%rd7609, %r7137;
	setp.lt.u64 	%p1053, %rd26211, %rd7609;
	selp.s64 	%rd7610, -1, 0, %p1053;
	and.b64  	%rd7611, %rd7591, 4294967295;
	add.s64 	%rd26212, %rd7611, %rd7610;
	cvt.u64.u32 	%rd7612, %r7138;
	setp.lt.u64 	%p1054, %rd26212, %rd7612;
	selp.s64 	%rd7613, -1, 0, %p1054;
	and.b64  	%rd7614, %rd7595, 4294967295;
	add.s64 	%rd26213, %rd7614, %rd7613;
	cvt.u64.u32 	%rd7615, %r7139;
	setp.lt.u64 	%p1055, %rd26213, %rd7615;
	selp.s64 	%rd7616, -1, 0, %p1055;
	and.b64  	%rd7617, %rd7599, 4294967295;
	add.s64 	%rd26214, %rd7617, %rd7616;
	cvt.u64.u32 	%rd7618, %r7140;
	setp.lt.u64 	%p1056, %rd26214, %rd7618;
	selp.s64 	%rd7619, -1, 0, %p1056;
	and.b64  	%rd7620, %rd7603, 4294967295;
	add.s64 	%rd26215, %rd7620, %rd7619;
	cvt.u64.u32 	%rd7621, %r7141;
	setp.lt.u64 	%p1057, %rd26215, %rd7621;
	selp.s32 	%r4490, -1, 0, %p1057;
	add.s32 	%r7144, %r4489, %r4490;
	mov.u32 	%r7118, %r810;
$L__BB2_571:
	sub.s32 	%r7911, %r7144, %r7142;
	cvt.u32.u64 	%r4492, %rd26215;
	sub.s32 	%r7912, %r4492, %r7141;
	cvt.u32.u64 	%r4493, %rd26214;
	sub.s32 	%r7913, %r4493, %r7140;
	cvt.u32.u64 	%r4494, %rd26213;
	sub.s32 	%r7914, %r4494, %r7139;
	cvt.u32.u64 	%r4495, %rd26212;
	sub.s32 	%r7915, %r4495, %r7138;
	cvt.u32.u64 	%r4496, %rd26211;
	sub.s32 	%r7916, %r4496, %r7137;
	cvt.u32.u64 	%r4497, %rd26210;
	sub.s32 	%r7917, %r4497, %r7136;
	sub.s32 	%r7918, %r7118, %r7135;
	setp.gt.u32 	%p1065, %r7040, %r7911;
	@%p1065 bra 	$L__BB2_572;
	bra.uni 	$L__BB2_585;
$L__BB2_572:
	setp.lt.u32 	%p1089, %r7033, %r7918;
	selp.s64 	%rd7676, -1, 0, %p1089;
	add.s64 	%rd26216, %rd7676, %rd354;
	cvt.u64.u32 	%rd7677, %r7917;
	setp.lt.u64 	%p1090, %rd26216, %rd7677;
	selp.s64 	%rd7678, -1, 0, %p1090;
	add.s64 	%rd26217, %rd7678, %rd355;
	cvt.u64.u32 	%rd7679, %r7916;
	setp.lt.u64 	%p1091, %rd26217, %rd7679;
	selp.s64 	%rd7680, -1, 0, %p1091;
	add.s64 	%rd26218, %rd7680, %rd356;
	cvt.u64.u32 	%rd7681, %r7915;
	setp.lt.u64 	%p1092, %rd26218, %rd7681;
	selp.s64 	%rd7682, -1, 0, %p1092;
	add.s64 	%rd26219, %rd7682, %rd357;
	cvt.u64.u32 	%rd7683, %r7914;
	setp.lt.u64 	%p1093, %rd26219, %rd7683;
	selp.s64 	%rd7684, -1, 0, %p1093;
	add.s64 	%rd26220, %rd7684, %rd358;
	cvt.u64.u32 	%rd7685, %r7913;
	setp.lt.u64 	%p1094, %rd26220, %rd7685;
	selp.s64 	%rd7686, -1, 0, %p1094;
	add.s64 	%rd26221, %rd7686, %rd359;
	cvt.u64.u32 	%rd7687, %r7912;
	setp.lt.u64 	%p1095, %rd26221, %rd7687;
	selp.s32 	%r4502, -1, 0, %p1095;
	add.s32 	%r7146, %r7040, %r4502;
	bra.uni 	$L__BB2_587;
$L__BB2_573:
	setp.gt.u32 	%p1067, %r7039, %r7912;
	@%p1067 bra 	$L__BB2_572;
	setp.lt.u32 	%p1068, %r7039, %r7912;
	@%p1068 bra 	$L__BB2_586;
	setp.gt.u32 	%p1069, %r7038, %r7913;
	@%p1069 bra 	$L__BB2_572;
	setp.lt.u32 	%p1070, %r7038, %r7913;
	@%p1070 bra 	$L__BB2_586;
	setp.gt.u32 	%p1071, %r7037, %r7914;
	@%p1071 bra 	$L__BB2_572;
	setp.lt.u32 	%p1072, %r7037, %r7914;
	@%p1072 bra 	$L__BB2_586;
	setp.gt.u32 	%p1073, %r7036, %r7915;
	@%p1073 bra 	$L__BB2_572;
	setp.lt.u32 	%p1074, %r7036, %r7915;
	@%p1074 bra 	$L__BB2_586;
	setp.gt.u32 	%p1075, %r7035, %r7916;
	@%p1075 bra 	$L__BB2_572;
	setp.lt.u32 	%p1076, %r7035, %r7916;
	@%p1076 bra 	$L__BB2_586;
	setp.gt.u32 	%p1077, %r7034, %r7917;
	@%p1077 bra 	$L__BB2_572;
	setp.lt.u32 	%p1078, %r7034, %r7917;
	setp.lt.u32 	%p1079, %r7033, %r7918;
	or.pred  	%p1080, %p1078, %p1079;
	@%p1080 bra 	$L__BB2_586;
	bra.uni 	$L__BB2_572;
$L__BB2_585:
	setp.ge.u32 	%p1066, %r7040, %r7911;
	@%p1066 bra 	$L__BB2_573;
$L__BB2_586:
	add.s32 	%r823, %r7033, %r726;
	setp.lt.u32 	%p1081, %r823, %r7033;
	selp.u64 	%rd7640, 1, 0, %p1081;
	add.s64 	%rd7641, %rd7640, %rd354;
	add.s64 	%rd7642, %rd7641, %rd3;
	shr.u64 	%rd7643, %rd7642, 32;
	add.s64 	%rd7644, %rd7643, %rd355;
	add.s64 	%rd7645, %rd7644, %rd4;
	shr.u64 	%rd7646, %rd7645, 32;
	add.s64 	%rd7647, %rd7646, %rd356;
	add.s64 	%rd7648, %rd7647, %rd5;
	shr.u64 	%rd7649, %rd7648, 32;
	add.s64 	%rd7650, %rd7649, %rd357;
	add.s64 	%rd7651, %rd7650, %rd6;
	shr.u64 	%rd7652, %rd7651, 32;
	add.s64 	%rd7653, %rd7652, %rd358;
	add.s64 	%rd7654, %rd7653, %rd353;
	shr.u64 	%rd7655, %rd7654, 32;
	add.s64 	%rd7656, %rd7655, %rd359;
	add.s64 	%rd7657, %rd7656, %rd7;
	{ .reg .b32 tmp; mov.b64 {tmp, %r4498}, %rd7657; }
	add.s32 	%r4499, %r7040, %r4498;
	add.s32 	%r4500, %r4499, %r4377;
	setp.lt.u32 	%p1082, %r823, %r7918;
	selp.s64 	%rd7658, -1, 0, %p1082;
	and.b64  	%rd7659, %rd7642, 4294967295;
	add.s64 	%rd26216, %rd7659, %rd7658;
	cvt.u64.u32 	%rd7660, %r7917;
	setp.lt.u64 	%p1083, %rd26216, %rd7660;
	selp.s64 	%rd7661, -1, 0, %p1083;
	and.b64  	%rd7662, %rd7645, 4294967295;
	add.s64 	%rd26217, %rd7662, %rd7661;
	cvt.u64.u32 	%rd7663, %r7916;
	setp.lt.u64 	%p1084, %rd26217, %rd7663;
	selp.s64 	%rd7664, -1, 0, %p1084;
	and.b64  	%rd7665, %rd7648, 4294967295;
	add.s64 	%rd26218, %rd7665, %rd7664;
	cvt.u64.u32 	%rd7666, %r7915;
	setp.lt.u64 	%p1085, %rd26218, %rd7666;
	selp.s64 	%rd7667, -1, 0, %p1085;
	and.b64  	%rd7668, %rd7651, 4294967295;
	add.s64 	%rd26219, %rd7668, %rd7667;
	cvt.u64.u32 	%rd7669, %r7914;
	setp.lt.u64 	%p1086, %rd26219, %rd7669;
	selp.s64 	%rd7670, -1, 0, %p1086;
	and.b64  	%rd7671, %rd7654, 4294967295;
	add.s64 	%rd26220, %rd7671, %rd7670;
	cvt.u64.u32 	%rd7672, %r7913;
	setp.lt.u64 	%p1087, %rd26220, %rd7672;
	selp.s64 	%rd7673, -1, 0, %p1087;
	and.b64  	%rd7674, %rd7657, 4294967295;
	add.s64 	%rd26221, %rd7674, %rd7673;
	cvt.u64.u32 	%rd7675, %r7912;
	setp.lt.u64 	%p1088, %rd26221, %rd7675;
	selp.s32 	%r4501, -1, 0, %p1088;
	add.s32 	%r7146, %r4500, %r4501;
	mov.u32 	%r7033, %r823;
$L__BB2_587:
	sub.s32 	%r4503, %r7146, %r7911;
	cvt.u32.u64 	%r4504, %rd26221;
	sub.s32 	%r4505, %r4504, %r7912;
	cvt.u32.u64 	%r4506, %rd26220;
	sub.s32 	%r4507, %r4506, %r7913;
	cvt.u32.u64 	%r4508, %rd26219;
	sub.s32 	%r4509, %r4508, %r7914;
	cvt.u32.u64 	%r4510, %rd26218;
	sub.s32 	%r4511, %r4510, %r7915;
	cvt.u32.u64 	%r4512, %rd26217;
	sub.s32 	%r4513, %r4512, %r7916;
	cvt.u32.u64 	%r4514, %rd26216;
	sub.s32 	%r4515, %r4514, %r7917;
	sub.s32 	%r4516, %r7033, %r7918;
	mul.wide.u32 	%rd7688, %r4516, %r7101;
	cvt.u32.u64 	%r4517, %rd7688;
	shr.u64 	%rd7689, %rd7688, 32;
	mul.wide.u32 	%rd7690, %r4515, %r7101;
	add.s64 	%rd7691, %rd7689, %rd7690;
	shr.u64 	%rd7692, %rd7691, 32;
	mul.wide.u32 	%rd7693, %r4513, %r7101;
	add.s64 	%rd7694, %rd7692, %rd7693;
	shr.u64 	%rd7695, %rd7694, 32;
	mul.wide.u32 	%rd7696, %r4511, %r7101;
	add.s64 	%rd7697, %rd7695, %rd7696;
	shr.u64 	%rd7698, %rd7697, 32;
	mul.wide.u32 	%rd7699, %r4509, %r7101;
	add.s64 	%rd7700, %rd7698, %rd7699;
	shr.u64 	%rd7701, %rd7700, 32;
	mul.wide.u32 	%rd7702, %r4507, %r7101;
	add.s64 	%rd7703, %rd7701, %rd7702;
	shr.u64 	%rd7704, %rd7703, 32;
	mul.wide.u32 	%rd7705, %r4505, %r7101;
	add.s64 	%rd7706, %rd7704, %rd7705;
	shr.u64 	%rd7707, %rd7706, 32;
	mul.wide.u32 	%rd7708, %r4503, %r7101;
	add.s64 	%rd7709, %rd7707, %rd7708;
	shr.u64 	%rd7710, %rd7709, 32;
	and.b64  	%rd7711, %rd7691, 4294967295;
	mul.wide.u32 	%rd7712, %r4516, %r7102;
	add.s64 	%rd7713, %rd7712, %rd7711;
	shr.u64 	%rd7714, %rd7713, 32;
	and.b64  	%rd7715, %rd7694, 4294967295;
	mul.wide.u32 	%rd7716, %r4515, %r7102;
	add.s64 	%rd7717, %rd7714, %rd7715;
	add.s64 	%rd7718, %rd7717, %rd7716;
	shr.u64 	%rd7719, %rd7718, 32;
	and.b64  	%rd7720, %rd7697, 4294967295;
	mul.wide.u32 	%rd7721, %r4513, %r7102;
	add.s64 	%rd7722, %rd7719, %rd7720;
	add.s64 	%rd7723, %rd7722, %rd7721;
	shr.u64 	%rd7724, %rd7723, 32;
	and.b64  	%rd7725, %rd7700, 4294967295;
	mul.wide.u32 	%rd7726, %r4511, %r7102;
	add.s64 	%rd7727, %rd7724, %rd7725;
	add.s64 	%rd7728, %rd7727, %rd7726;
	shr.u64 	%rd7729, %rd7728, 32;
	and.b64  	%rd7730, %rd7703, 4294967295;
	mul.wide.u32 	%rd7731, %r4509, %r7102;
	add.s64 	%rd7732, %rd7729, %rd7730;
	add.s64 	%rd7733, %rd7732, %rd7731;
	shr.u64 	%rd7734, %rd7733, 32;
	and.b64  	%rd7735, %rd7706, 4294967295;
	mul.wide.u32 	%rd7736, %r4507, %r7102;
	add.s64 	%rd7737, %rd7734, %rd7735;
	add.s64 	%rd7738, %rd7737, %rd7736;
	shr.u64 	%rd7739, %rd7738, 32;
	and.b64  	%rd7740, %rd7709, 4294967295;
	mul.wide.u32 	%rd7741, %r4505, %r7102;
	add.s64 	%rd7742, %rd7739, %rd7740;
	add.s64 	%rd7743, %rd7742, %rd7741;
	shr.u64 	%rd7744, %rd7743, 32;
	mul.wide.u32 	%rd7745, %r4503, %r7102;
	add.s64 	%rd7746, %rd7744, %rd7710;
	add.s64 	%rd7747, %rd7746, %rd7745;
	shr.u64 	%rd7748, %rd7747, 32;
	and.b64  	%rd7749, %rd7718, 4294967295;
	mul.wide.u32 	%rd7750, %r4516, %r7103;
	add.s64 	%rd7751, %rd7750, %rd7749;
	shr.u64 	%rd7752, %rd7751, 32;
	and.b64  	%rd7753, %rd7723, 4294967295;
	mul.wide.u32 	%rd7754, %r4515, %r7103;
	add.s64 	%rd7755, %rd7752, %rd7753;
	add.s64 	%rd7756, %rd7755, %rd7754;
	shr.u64 	%rd7757, %rd7756, 32;
	and.b64  	%rd7758, %rd7728, 4294967295;
	mul.wide.u32 	%rd7759, %r4513, %r7103;
	add.s64 	%rd7760, %rd7757, %rd7758;
	add.s64 	%rd7761, %rd7760, %rd7759;
	shr.u64 	%rd7762, %rd7761, 32;
	and.b64  	%rd7763, %rd7733, 4294967295;
	mul.wide.u32 	%rd7764, %r4511, %r7103;
	add.s64 	%rd7765, %rd7762, %rd7763;
	add.s64 	%rd7766, %rd7765, %rd7764;
	shr.u64 	%rd7767, %rd7766, 32;
	and.b64  	%rd7768, %rd7738, 4294967295;
	mul.wide.u32 	%rd7769, %r4509, %r7103;
	add.s64 	%rd7770, %rd7767, %rd7768;
	add.s64 	%rd7771, %rd7770, %rd7769;
	shr.u64 	%rd7772, %rd7771, 32;
	and.b64  	%rd7773, %rd7743, 4294967295;
	mul.wide.u32 	%rd7774, %r4507, %r7103;
	add.s64 	%rd7775, %rd7772, %rd7773;
	add.s64 	%rd7776, %rd7775, %rd7774;
	shr.u64 	%rd7777, %rd7776, 32;
	and.b64  	%rd7778, %rd7747, 4294967295;
	mul.wide.u32 	%rd7779, %r4505, %r7103;
	add.s64 	%rd7780, %rd7777, %rd7778;
	add.s64 	%rd7781, %rd7780, %rd7779;
	shr.u64 	%rd7782, %rd7781, 32;
	mul.wide.u32 	%rd7783, %r4503, %r7103;
	add.s64 	%rd7784, %rd7782, %rd7748;
	add.s64 	%rd7785, %rd7784, %rd7783;
	shr.u64 	%rd7786, %rd7785, 32;
	and.b64  	%rd7787, %rd7756, 4294967295;
	mul.wide.u32 	%rd7788, %r4516, %r7104;
	add.s64 	%rd7789, %rd7788, %rd7787;
	shr.u64 	%rd7790, %rd7789, 32;
	and.b64  	%rd7791, %rd7761, 4294967295;
	mul.wide.u32 	%rd7792, %r4515, %r7104;
	add.s64 	%rd7793, %rd7790, %rd7791;
	add.s64 	%rd7794, %rd7793, %rd7792;
	shr.u64 	%rd7795, %rd7794, 32;
	and.b64  	%rd7796, %rd7766, 4294967295;
	mul.wide.u32 	%rd7797, %r4513, %r7104;
	add.s64 	%rd7798, %rd7795, %rd7796;
	add.s64 	%rd7799, %rd7798, %rd7797;
	shr.u64 	%rd7800, %rd7799, 32;
	and.b64  	%rd7801, %rd7771, 4294967295;
	mul.wide.u32 	%rd7802, %r4511, %r7104;
	add.s64 	%rd7803, %rd7800, %rd7801;
	add.s64 	%rd7804, %rd7803, %rd7802;
	shr.u64 	%rd7805, %rd7804, 32;
	and.b64  	%rd7806, %rd7776, 4294967295;
	mul.wide.u32 	%rd7807, %r4509, %r7104;
	add.s64 	%rd7808, %rd7805, %rd7806;
	add.s64 	%rd7809, %rd7808, %rd7807;
	shr.u64 	%rd7810, %rd7809, 32;
	and.b64  	%rd7811, %rd7781, 4294967295;
	mul.wide.u32 	%rd7812, %r4507, %r7104;
	add.s64 	%rd7813, %rd7810, %rd7811;
	add.s64 	%rd7814, %rd7813, %rd7812;
	shr.u64 	%rd7815, %rd7814, 32;
	and.b64  	%rd7816, %rd7785, 4294967295;
	mul.wide.u32 	%rd7817, %r4505, %r7104;
	add.s64 	%rd7818, %rd7815, %rd7816;
	add.s64 	%rd7819, %rd7818, %rd7817;
	shr.u64 	%rd7820, %rd7819, 32;
	mul.wide.u32 	%rd7821, %r4503, %r7104;
	add.s64 	%rd7822, %rd7820, %rd7786;
	add.s64 	%rd7823, %rd7822, %rd7821;
	shr.u64 	%rd7824, %rd7823, 32;
	and.b64  	%rd7825, %rd7794, 4294967295;
	mul.wide.u32 	%rd7826, %r4516, %r7105;
	add.s64 	%rd7827, %rd7826, %rd7825;
	shr.u64 	%rd7828, %rd7827, 32;
	and.b64  	%rd7829, %rd7799, 4294967295;
	mul.wide.u32 	%rd7830, %r4515, %r7105;
	add.s64 	%rd7831, %rd7828, %rd7829;
	add.s64 	%rd7832, %rd7831, %rd7830;
	shr.u64 	%rd7833, %rd7832, 32;
	and.b64  	%rd7834, %rd7804, 4294967295;
	mul.wide.u32 	%rd7835, %r4513, %r7105;
	add.s64 	%rd7836, %rd7833, %rd7834;
	add.s64 	%rd7837, %rd7836, %rd7835;
	shr.u64 	%rd7838, %rd7837, 32;
	and.b64  	%rd7839, %rd7809, 4294967295;
	mul.wide.u32 	%rd7840, %r4511, %r7105;
	add.s64 	%rd7841, %rd7838, %rd7839;
	add.s64 	%rd7842, %rd7841, %rd7840;
	shr.u64 	%rd7843, %rd7842, 32;
	and.b64  	%rd7844, %rd7814, 4294967295;
	mul.wide.u32 	%rd7845, %r4509, %r7105;
	add.s64 	%rd7846, %rd7843, %rd7844;
	add.s64 	%rd7847, %rd7846, %rd7845;
	shr.u64 	%rd7848, %rd7847, 32;
	and.b64  	%rd7849, %rd7819, 4294967295;
	mul.wide.u32 	%rd7850, %r4507, %r7105;
	add.s64 	%rd7851, %rd7848, %rd7849;
	add.s64 	%rd7852, %rd7851, %rd7850;
	shr.u64 	%rd7853, %rd7852, 32;
	and.b64  	%rd7854, %rd7823, 4294967295;
	mul.wide.u32 	%rd7855, %r4505, %r7105;
	add.s64 	%rd7856, %rd7853, %rd7854;
	add.s64 	%rd7857, %rd7856, %rd7855;
	shr.u64 	%rd7858, %rd7857, 32;
	mul.wide.u32 	%rd7859, %r4503, %r7105;
	add.s64 	%rd7860, %rd7858, %rd7824;
	add.s64 	%rd7861, %rd7860, %rd7859;
	shr.u64 	%rd7862, %rd7861, 32;
	and.b64  	%rd7863, %rd7832, 4294967295;
	mul.wide.u32 	%rd7864, %r4516, %r7106;
	add.s64 	%rd7865, %rd7864, %rd7863;
	shr.u64 	%rd7866, %rd7865, 32;
	and.b64  	%rd7867, %rd7837, 4294967295;
	mul.wide.u32 	%rd7868, %r4515, %r7106;
	add.s64 	%rd7869, %rd7866, %rd7867;
	add.s64 	%rd7870, %rd7869, %rd7868;
	shr.u64 	%rd7871, %rd7870, 32;
	and.b64  	%rd7872, %rd7842, 4294967295;
	mul.wide.u32 	%rd7873, %r4513, %r7106;
	add.s64 	%rd7874, %rd7871, %rd7872;
	add.s64 	%rd7875, %rd7874, %rd7873;
	shr.u64 	%rd7876, %rd7875, 32;
	and.b64  	%rd7877, %rd7847, 4294967295;
	mul.wide.u32 	%rd7878, %r4511, %r7106;
	add.s64 	%rd7879, %rd7876, %rd7877;
	add.s64 	%rd7880, %rd7879, %rd7878;
	shr.u64 	%rd7881, %rd7880, 32;
	and.b64  	%rd7882, %rd7852, 4294967295;
	mul.wide.u32 	%rd7883, %r4509, %r7106;
	add.s64 	%rd7884, %rd7881, %rd7882;
	add.s64 	%rd7885, %rd7884, %rd7883;
	shr.u64 	%rd7886, %rd7885, 32;
	and.b64  	%rd7887, %rd7857, 4294967295;
	mul.wide.u32 	%rd7888, %r4507, %r7106;
	add.s64 	%rd7889, %rd7886, %rd7887;
	add.s64 	%rd7890, %rd7889, %rd7888;
	shr.u64 	%rd7891, %rd7890, 32;
	and.b64  	%rd7892, %rd7861, 4294967295;
	mul.wide.u32 	%rd7893, %r4505, %r7106;
	add.s64 	%rd7894, %rd7891, %rd7892;
	add.s64 	%rd7895, %rd7894, %rd7893;
	shr.u64 	%rd7896, %rd7895, 32;
	mul.wide.u32 	%rd7897, %r4503, %r7106;
	add.s64 	%rd7898, %rd7896, %rd7862;
	add.s64 	%rd7899, %rd7898, %rd7897;
	shr.u64 	%rd7900, %rd7899, 32;
	and.b64  	%rd7901, %rd7870, 4294967295;
	mul.wide.u32 	%rd7902, %r4516, %r7107;
	add.s64 	%rd7903, %rd7902, %rd7901;
	shr.u64 	%rd7904, %rd7903, 32;
	and.b64  	%rd7905, %rd7875, 4294967295;
	mul.wide.u32 	%rd7906, %r4515, %r7107;
	add.s64 	%rd7907, %rd7904, %rd7905;
	add.s64 	%rd7908, %rd7907, %rd7906;
	shr.u64 	%rd7909, %rd7908, 32;
	and.b64  	%rd7910, %rd7880, 4294967295;
	mul.wide.u32 	%rd7911, %r4513, %r7107;
	add.s64 	%rd7912, %rd7909, %rd7910;
	add.s64 	%rd7913, %rd7912, %rd7911;
	shr.u64 	%rd7914, %rd7913, 32;
	and.b64  	%rd7915, %rd7885, 4294967295;
	mul.wide.u32 	%rd7916, %r4511, %r7107;
	add.s64 	%rd7917, %rd7914, %rd7915;
	add.s64 	%rd7918, %rd7917, %rd7916;
	shr.u64 	%rd7919, %rd7918, 32;
	and.b64  	%rd7920, %rd7890, 4294967295;
	mul.wide.u32 	%rd7921, %r4509, %r7107;
	add.s64 	%rd7922, %rd7919, %rd7920;
	add.s64 	%rd7923, %rd7922, %rd7921;
	shr.u64 	%rd7924, %rd7923, 32;
	and.b64  	%rd7925, %rd7895, 4294967295;
	mul.wide.u32 	%rd7926, %r4507, %r7107;
	add.s64 	%rd7927, %rd7924, %rd7925;
	add.s64 	%rd7928, %rd7927, %rd7926;
	shr.u64 	%rd7929, %rd7928, 32;
	and.b64  	%rd7930, %rd7899, 4294967295;
	mul.wide.u32 	%rd7931, %r4505, %r7107;
	add.s64 	%rd7932, %rd7929, %rd7930;
	add.s64 	%rd7933, %rd7932, %rd7931;
	shr.u64 	%rd7934, %rd7933, 32;
	mul.wide.u32 	%rd7935, %r4503, %r7107;
	add.s64 	%rd7936, %rd7934, %rd7900;
	add.s64 	%rd7937, %rd7936, %rd7935;
	shr.u64 	%rd7938, %rd7937, 32;
	and.b64  	%rd7939, %rd7908, 4294967295;
	mul.wide.u32 	%rd7940, %r4516, %r7108;
	add.s64 	%rd7941, %rd7940, %rd7939;
	shr.u64 	%rd7942, %rd7941, 32;
	and.b64  	%rd7943, %rd7913, 4294967295;
	mul.wide.u32 	%rd7944, %r4515, %r7108;
	add.s64 	%rd7945, %rd7942, %rd7943;
	add.s64 	%rd7946, %rd7945, %rd7944;
	shr.u64 	%rd7947, %rd7946, 32;
	and.b64  	%rd7948, %rd7918, 4294967295;
	mul.wide.u32 	%rd7949, %r4513, %r7108;
	add.s64 	%rd7950, %rd7947, %rd7948;
	add.s64 	%rd7951, %rd7950, %rd7949;
	shr.u64 	%rd7952, %rd7951, 32;
	and.b64  	%rd7953, %rd7923, 4294967295;
	mul.wide.u32 	%rd7954, %r4511, %r7108;
	add.s64 	%rd7955, %rd7952, %rd7953;
	add.s64 	%rd7956, %rd7955, %rd7954;
	shr.u64 	%rd7957, %rd7956, 32;
	and.b64  	%rd7958, %rd7928, 4294967295;
	mul.wide.u32 	%rd7959, %r4509, %r7108;
	add.s64 	%rd7960, %rd7957, %rd7958;
	add.s64 	%rd7961, %rd7960, %rd7959;
	shr.u64 	%rd7962, %rd7961, 32;
	and.b64  	%rd7963, %rd7933, 4294967295;
	mul.wide.u32 	%rd7964, %r4507, %r7108;
	add.s64 	%rd7965, %rd7962, %rd7963;
	add.s64 	%rd7966, %rd7965, %rd7964;
	shr.u64 	%rd7967, %rd7966, 32;
	and.b64  	%rd7968, %rd7937, 4294967295;
	mul.wide.u32 	%rd7969, %r4505, %r7108;
	add.s64 	%rd7970, %rd7967, %rd7968;
	add.s64 	%rd7971, %rd7970, %rd7969;
	shr.u64 	%rd7972, %rd7971, 32;
	mul.wide.u32 	%rd7973, %r4503, %r7108;
	add.s64 	%rd7974, %rd7972, %rd7938;
	add.s64 	%rd7975, %rd7974, %rd7973;
	shr.u64 	%rd7976, %rd7975, 32;
	{ .reg .b32 tmp; mov.b64 {tmp, %r4518}, %rd7975; }
	and.b64  	%rd7977, %rd7946, 4294967295;
	mul.lo.s64 	%rd7978, %rd7977, 977;
	cvt.u32.u64 	%r4519, %rd7978;
	shr.u64 	%rd7979, %rd7978, 32;
	and.b64  	%rd7980, %rd7951, 4294967295;
	mad.lo.s64 	%rd7981, %rd7980, 977, %rd7979;
	shr.u64 	%rd7982, %rd7981, 32;
	and.b64  	%rd7983, %rd7956, 4294967295;
	mad.lo.s64 	%rd7984, %rd7983, 977, %rd7982;
	shr.u64 	%rd7985, %rd7984, 32;
	and.b64  	%rd7986, %rd7961, 4294967295;
	mad.lo.s64 	%rd7987, %rd7986, 977, %rd7985;
	shr.u64 	%rd7988, %rd7987, 32;
	and.b64  	%rd7989, %rd7966, 4294967295;
	mad.lo.s64 	%rd7990, %rd7989, 977, %rd7988;
	shr.u64 	%rd7991, %rd7990, 32;
	and.b64  	%rd7992, %rd7971, 4294967295;
	mad.lo.s64 	%rd7993, %rd7992, 977, %rd7991;
	shr.u64 	%rd7994, %rd7993, 32;
	and.b64  	%rd7995, %rd7975, 4294967295;
	mad.lo.s64 	%rd7996, %rd7995, 977, %rd7994;
	shr.u64 	%rd7997, %rd7996, 32;
	mad.lo.s64 	%rd7998, %rd7976, 977, %rd7997;
	{ .reg .b32 tmp; mov.b64 {tmp, %r4520}, %rd7998; }
	add.s32 	%r7156, %r4517, %r4519;
	setp.lt.u32 	%p1097, %r7156, %r4517;
	selp.u64 	%rd7999, 1, 0, %p1097;
	and.b64  	%rd8000, %rd7713, 4294967295;
	and.b64  	%rd8001, %rd7981, 4294967295;
	add.s64 	%rd8002, %rd8000, %rd7999;
	add.s64 	%rd8003, %rd8002, %rd8001;
	shr.u64 	%rd8004, %rd8003, 32;
	and.b64  	%rd8005, %rd7751, 4294967295;
	and.b64  	%rd8006, %rd7984, 4294967295;
	add.s64 	%rd8007, %rd8004, %rd8005;
	add.s64 	%rd8008, %rd8007, %rd8006;
	shr.u64 	%rd8009, %rd8008, 32;
	and.b64  	%rd8010, %rd7789, 4294967295;
	and.b64  	%rd8011, %rd7987, 4294967295;
	add.s64 	%rd8012, %rd8009, %rd8010;
	add.s64 	%rd8013, %rd8012, %rd8011;
	shr.u64 	%rd8014, %rd8013, 32;
	and.b64  	%rd8015, %rd7827, 4294967295;
	and.b64  	%rd8016, %rd7990, 4294967295;
	add.s64 	%rd8017, %rd8014, %rd8015;
	add.s64 	%rd8018, %rd8017, %rd8016;
	shr.u64 	%rd8019, %rd8018, 32;
	and.b64  	%rd8020, %rd7865, 4294967295;
	and.b64  	%rd8021, %rd7993, 4294967295;
	add.s64 	%rd8022, %rd8019, %rd8020;
	add.s64 	%rd8023, %rd8022, %rd8021;
	shr.u64 	%rd8024, %rd8023, 32;
	and.b64  	%rd8025, %rd7903, 4294967295;
	and.b64  	%rd8026, %rd7996, 4294967295;
	add.s64 	%rd8027, %rd8024, %rd8025;
	add.s64 	%rd8028, %rd8027, %rd8026;
	shr.u64 	%rd8029, %rd8028, 32;
	and.b64  	%rd8030, %rd7941, 4294967295;
	and.b64  	%rd8031, %rd7998, 4294967295;
	add.s64 	%rd8032, %rd8029, %rd8030;
	add.s64 	%rd8033, %rd8032, %rd8031;
	{ .reg .b32 tmp; mov.b64 {tmp, %r4521}, %rd8033; }
	add.s32 	%r4522, %r4521, %r4520;
	and.b64  	%rd8034, %rd8003, 4294967295;
	add.s64 	%rd26222, %rd8034, %rd7977;
	shr.u64 	%rd8035, %rd26222, 32;
	and.b64  	%rd8036, %rd8008, 4294967295;
	add.s64 	%rd8037, %rd8035, %rd8036;
	add.s64 	%rd26223, %rd8037, %rd7980;
	shr.u64 	%rd8038, %rd26223, 32;
	and.b64  	%rd8039, %rd8013, 4294967295;
	add.s64 	%rd8040, %rd8038, %rd8039;
	add.s64 	%rd26224, %rd8040, %rd7983;
	shr.u64 	%rd8041, %rd26224, 32;
	and.b64  	%rd8042, %rd8018, 4294967295;
	add.s64 	%rd8043, %rd8041, %rd8042;
	add.s64 	%rd26225, %rd8043, %rd7986;
	shr.u64 	%rd8044, %rd26225, 32;
	and.b64  	%rd8045, %rd8023, 4294967295;
	add.s64 	%rd8046, %rd8044, %rd8045;
	add.s64 	%rd26226, %rd8046, %rd7989;
	shr.u64 	%rd8047, %rd26226, 32;
	and.b64  	%rd8048, %rd8028, 4294967295;
	add.s64 	%rd8049, %rd8047, %rd8048;
	add.s64 	%rd26227, %rd8049, %rd7992;
	shr.u64 	%rd8050, %rd26227, 32;
	and.b64  	%rd8051, %rd8033, 4294967295;
	add.s64 	%rd8052, %rd8050, %rd8051;
	add.s64 	%rd26228, %rd8052, %rd7995;
	{ .reg .b32 tmp; mov.b64 {tmp, %r4523}, %rd26228; }
	add.s32 	%r4524, %r4522, %r4523;
	add.s32 	%r829, %r4524, %r4518;
	setp.eq.s32 	%p1098, %r829, 0;
	mov.pred 	%p4075, 0;
	@%p1098 bra 	$L__BB2_589;
	cvt.u64.u32 	%rd8053, %r829;
	mul.wide.u32 	%rd8054, %r829, 977;
	cvt.u32.u64 	%r4525, %rd8054;
	shr.u64 	%rd8055, %rd8054, 32;
	add.s64 	%rd8056, %rd8055, %rd8053;
	shr.u64 	%rd8057, %rd8056, 32;
	add.s32 	%r830, %r7156, %r4525;
	setp.lt.u32 	%p1099, %r830, %r7156;
	selp.u64 	%rd8058, 1, 0, %p1099;
	and.b64  	%rd8059, %rd26222, 4294967295;
	and.b64  	%rd8060, %rd8056, 4294967295;
	add.s64 	%rd8061, %rd8059, %rd8058;
	add.s64 	%rd26222, %rd8061, %rd8060;
	shr.u64 	%rd8062, %rd26222, 32;
	and.b64  	%rd8063, %rd26223, 4294967295;
	add.s64 	%rd8064, %rd8062, %rd8063;
	add.s64 	%rd26223, %rd8064, %rd8057;
	shr.u64 	%rd8065, %rd26223, 32;
	and.b64  	%rd8066, %rd26224, 4294967295;
	add.s64 	%rd26224, %rd8065, %rd8066;
	shr.u64 	%rd8067, %rd26224, 32;
	and.b64  	%rd8068, %rd26225, 4294967295;
	add.s64 	%rd26225, %rd8067, %rd8068;
	shr.u64 	%rd8069, %rd26225, 32;
	and.b64  	%rd8070, %rd26226, 4294967295;
	add.s64 	%rd26226, %rd8069, %rd8070;
	shr.u64 	%rd8071, %rd26226, 32;
	and.b64  	%rd8072, %rd26227, 4294967295;
	add.s64 	%rd26227, %rd8071, %rd8072;
	shr.u64 	%rd8073, %rd26227, 32;
	and.b64  	%rd8074, %rd26228, 4294967295;
	add.s64 	%rd26228, %rd8073, %rd8074;
	setp.gt.u64 	%p4075, %rd26228, 4294967295;
	mov.u32 	%r7156, %r830;
$L__BB2_589:
	cvt.u32.u64 	%r7163, %rd26228;
	cvt.u32.u64 	%r7162, %rd26227;
	cvt.u32.u64 	%r7161, %rd26226;
	cvt.u32.u64 	%r7160, %rd26225;
	cvt.u32.u64 	%r7159, %rd26224;
	cvt.u32.u64 	%r7158, %rd26223;
	cvt.u32.u64 	%r7157, %rd26222;
	setp.lt.u32 	%p1100, %r4377, %r7163;
	or.pred  	%p1101, %p4075, %p1100;
	@%p1101 bra 	$L__BB2_603;
	setp.gt.u32 	%p1102, %r4377, %r7163;
	@%p1102 bra 	$L__BB2_604;
	cvt.u32.u64 	%r4526, %rd7;
	setp.lt.u32 	%p1103, %r4526, %r7162;
	@%p1103 bra 	$L__BB2_603;
	setp.gt.u32 	%p1104, %r4526, %r7162;
	@%p1104 bra 	$L__BB2_604;
	cvt.u32.u64 	%r4528, %rd353;
	setp.lt.u32 	%p1105, %r4528, %r7161;
	@%p1105 bra 	$L__BB2_603;
	setp.gt.u32 	%p1106, %r4528, %r7161;
	@%p1106 bra 	$L__BB2_604;
	cvt.u32.u64 	%r4530, %rd6;
	setp.lt.u32 	%p1107, %r4530, %r7160;
	@%p1107 bra 	$L__BB2_603;
	setp.gt.u32 	%p1108, %r4530, %r7160;
	@%p1108 bra 	$L__BB2_604;
	cvt.u32.u64 	%r4532, %rd5;
	setp.lt.u32 	%p1109, %r4532, %r7159;
	@%p1109 bra 	$L__BB2_603;
	setp.gt.u32 	%p1110, %r4532, %r7159;
	@%p1110 bra 	$L__BB2_604;
	cvt.u32.u64 	%r4534, %rd4;
	setp.lt.u32 	%p1111, %r4534, %r7158;
	@%p1111 bra 	$L__BB2_603;
	setp.gt.u32 	%p1112, %r4534, %r7158;
	@%p1112 bra 	$L__BB2_604;
	cvt.u32.u64 	%r4536, %rd3;
	setp.lt.u32 	%p1113, %r4536, %r7157;
	@%p1113 bra 	$L__BB2_603;
	setp.gt.u32 	%p1114, %r4536, %r7157;
	setp.lt.u32 	%p1115, %r7156, %r726;
	or.pred  	%p1116, %p1114, %p1115;
	@%p1116 bra 	$L__BB2_604;
$L__BB2_603:
	cvt.u32.u64 	%r4538, %rd5;
	cvt.u32.u64 	%r4539, %rd4;
	cvt.u32.u64 	%r4540, %rd3;
	cvt.u32.u64 	%r4541, %rd7;
	cvt.u32.u64 	%r4542, %rd353;
	cvt.u32.u64 	%r4543, %rd6;
	setp.lt.u32 	%p1117, %r7156, %r726;
	selp.s64 	%rd8076, -1, 0, %p1117;
	sub.s32 	%r7156, %r7156, %r726;
	and.b64  	%rd8077, %rd26222, 4294967295;
	add.s64 	%rd8078, %rd8077, %rd8076;
	setp.lt.u64 	%p1118, %rd8078, %rd3;
	selp.s64 	%rd8079, -1, 0, %p1118;
	cvt.u32.u64 	%r4544, %rd8078;
	sub.s32 	%r7157, %r4544, %r4540;
	and.b64  	%rd8080, %rd26223, 4294967295;
	add.s64 	%rd8081, %rd8080, %rd8079;
	setp.lt.u64 	%p1119, %rd8081, %rd4;
	selp.s64 	%rd8082, -1, 0, %p1119;
	cvt.u32.u64 	%r4545, %rd8081;
	sub.s32 	%r7158, %r4545, %r4539;
	and.b64  	%rd8083, %rd26224, 4294967295;
	add.s64 	%rd8084, %rd8083, %rd8082;
	setp.lt.u64 	%p1120, %rd8084, %rd5;
	selp.s64 	%rd8085, -1, 0, %p1120;
	cvt.u32.u64 	%r4546, %rd8084;
	sub.s32 	%r7159, %r4546, %r4538;
	and.b64  	%rd8086, %rd26225, 4294967295;
	add.s64 	%rd8087, %rd8086, %rd8085;
	setp.lt.u64 	%p1121, %rd8087, %rd6;
	selp.s64 	%rd8088, -1, 0, %p1121;
	cvt.u32.u64 	%r4547, %rd8087;
	sub.s32 	%r7160, %r4547, %r4543;
	and.b64  	%rd8089, %rd26226, 4294967295;
	add.s64 	%rd8090, %rd8089, %rd8088;
	setp.lt.u64 	%p1122, %rd8090, %rd353;
	selp.s64 	%rd8091, -1, 0, %p1122;
	cvt.u32.u64 	%r4548, %rd8090;
	sub.s32 	%r7161, %r4548, %r4542;
	and.b64  	%rd8092, %rd26227, 4294967295;
	add.s64 	%rd8093, %rd8092, %rd8091;
	setp.lt.u64 	%p1123, %rd8093, %rd7;
	selp.s32 	%r4549, -1, 0, %p1123;
	cvt.u32.u64 	%r4550, %rd8093;
	sub.s32 	%r7162, %r4550, %r4541;
	add.s32 	%r4551, %r7163, %r4549;
	sub.s32 	%r7163, %r4551, %r4377;
$L__BB2_604:
	setp.gt.u32 	%p1124, %r7163, %r4377;
	@%p1124 bra 	$L__BB2_617;
	bra.uni 	$L__BB2_618;
$L__BB2_605:
	cvt.u32.u64 	%r4552, %rd7;
	setp.gt.u32 	%p1126, %r7162, %r4552;
	@%p1126 bra 	$L__BB2_617;
	setp.lt.u32 	%p1127, %r7162, %r4552;
	@%p1127 bra 	$L__BB2_619;
	cvt.u32.u64 	%r4554, %rd353;
	setp.gt.u32 	%p1128, %r7161, %r4554;
	@%p1128 bra 	$L__BB2_617;
	setp.lt.u32 	%p1129, %r7161, %r4554;
	@%p1129 bra 	$L__BB2_619;
	cvt.u32.u64 	%r4556, %rd6;
	setp.gt.u32 	%p1130, %r7160, %r4556;
	@%p1130 bra 	$L__BB2_617;
	setp.lt.u32 	%p1131, %r7160, %r4556;
	@%p1131 bra 	$L__BB2_619;
	cvt.u32.u64 	%r4558, %rd5;
	setp.gt.u32 	%p1132, %r7159, %r4558;
	@%p1132 bra 	$L__BB2_617;
	setp.lt.u32 	%p1133, %r7159, %r4558;
	@%p1133 bra 	$L__BB2_619;
	cvt.u32.u64 	%r4560, %rd4;
	setp.gt.u32 	%p1134, %r7158, %r4560;
	@%p1134 bra 	$L__BB2_617;
	setp.lt.u32 	%p1135, %r7158, %r4560;
	@%p1135 bra 	$L__BB2_619;
	cvt.u32.u64 	%r4562, %rd3;
	setp.gt.u32 	%p1136, %r7157, %r4562;
	@%p1136 bra 	$L__BB2_617;
	setp.lt.u32 	%p1137, %r7157, %r4562;
	setp.lt.u32 	%p1138, %r7156, %r726;
	or.pred  	%p1139, %p1137, %p1138;
	@%p1139 bra 	$L__BB2_619;
$L__BB2_617:
	cvt.u32.u64 	%r4564, %rd5;
	cvt.u32.u64 	%r4565, %rd4;
	cvt.u32.u64 	%r4566, %rd3;
	cvt.u32.u64 	%r4567, %rd7;
	cvt.u32.u64 	%r4568, %rd353;
	cvt.u32.u64 	%r4569, %rd6;
	setp.lt.u32 	%p1140, %r7156, %r726;
	selp.s64 	%rd8094, -1, 0, %p1140;
	sub.s32 	%r7156, %r7156, %r726;
	cvt.u64.u32 	%rd8095, %r7157;
	add.s64 	%rd8096, %rd8094, %rd8095;
	setp.lt.u64 	%p1141, %rd8096, %rd3;
	selp.s64 	%rd8097, -1, 0, %p1141;
	cvt.u32.u64 	%r4570, %rd8096;
	sub.s32 	%r7157, %r4570, %r4566;
	cvt.u64.u32 	%rd8098, %r7158;
	add.s64 	%rd8099, %rd8097, %rd8098;
	setp.lt.u64 	%p1142, %rd8099, %rd4;
	selp.s64 	%rd8100, -1, 0, %p1142;
	cvt.u32.u64 	%r4571, %rd8099;
	sub.s32 	%r7158, %r4571, %r4565;
	cvt.u64.u32 	%rd8101, %r7159;
	add.s64 	%rd8102, %rd8100, %rd8101;
	setp.lt.u64 	%p1143, %rd8102, %rd5;
	selp.s64 	%rd8103, -1, 0, %p1143;
	cvt.u32.u64 	%r4572, %rd8102;
	sub.s32 	%r7159, %r4572, %r4564;
	cvt.u64.u32 	%rd8104, %r7160;
	add.s64 	%rd8105, %rd8103, %rd8104;
	setp.lt.u64 	%p1144, %rd8105, %rd6;
	selp.s64 	%rd8106, -1, 0, %p1144;
	cvt.u32.u64 	%r4573, %rd8105;
	sub.s32 	%r7160, %r4573, %r4569;
	cvt.u64.u32 	%rd8107, %r7161;
	add.s64 	%rd8108, %rd8106, %rd8107;
	setp.lt.u64 	%p1145, %rd8108, %rd353;
	selp.s64 	%rd8109, -1, 0, %p1145;
	cvt.u32.u64 	%r4574, %rd8108;
	sub.s32 	%r7161, %r4574, %r4568;
	cvt.u64.u32 	%rd8110, %r7162;
	add.s64 	%rd8111, %rd8109, %rd8110;
	setp.lt.u64 	%p1146, %rd8111, %rd7;
	selp.s32 	%r4575, -1, 0, %p1146;
	cvt.u32.u64 	%r4576, %rd8111;
	sub.s32 	%r7162, %r4576, %r4567;
	add.s32 	%r4577, %r7163, %r4575;
	sub.s32 	%r7163, %r4577, %r4377;
	bra.uni 	$L__BB2_619;
$L__BB2_618:
	setp.lt.u32 	%p1125, %r7163, %r4377;
	@%p1125 bra 	$L__BB2_619;
	bra.uni 	$L__BB2_605;
$L__BB2_619:
	setp.gt.u32 	%p1147, %r7163, %r7074;
	@%p1147 bra 	$L__BB2_620;
	bra.uni 	$L__BB2_633;
$L__BB2_620:
	setp.lt.u32 	%p1171, %r7156, %r7067;
	selp.s64 	%rd8154, -1, 0, %p1171;
	cvt.u64.u32 	%rd8155, %r7157;
	add.s64 	%rd26229, %rd8154, %rd8155;
	cvt.u64.u32 	%rd8156, %r7068;
	setp.lt.u64 	%p1172, %rd26229, %rd8156;
	selp.s64 	%rd8157, -1, 0, %p1172;
	cvt.u64.u32 	%rd8158, %r7158;
	add.s64 	%rd26230, %rd8157, %rd8158;
	cvt.u64.u32 	%rd8159, %r7069;
	setp.lt.u64 	%p1173, %rd26230, %rd8159;
	selp.s64 	%rd8160, -1, 0, %p1173;
	cvt.u64.u32 	%rd8161, %r7159;
	add.s64 	%rd26231, %rd8160, %rd8161;
	cvt.u64.u32 	%rd8162, %r7070;
	setp.lt.u64 	%p1174, %rd26231, %rd8162;
	selp.s64 	%rd8163, -1, 0, %p1174;
	cvt.u64.u32 	%rd8164, %r7160;
	add.s64 	%rd26232, %rd8163, %rd8164;
	cvt.u64.u32 	%rd8165, %r7071;
	setp.lt.u64 	%p1175, %rd26232, %rd8165;
	selp.s64 	%rd8166, -1, 0, %p1175;
	cvt.u64.u32 	%rd8167, %r7161;
	add.s64 	%rd26233, %rd8166, %rd8167;
	cvt.u64.u32 	%rd8168, %r7072;
	setp.lt.u64 	%p1176, %rd26233, %rd8168;
	selp.s64 	%rd8169, -1, 0, %p1176;
	cvt.u64.u32 	%rd8170, %r7162;
	add.s64 	%rd26234, %rd8169, %rd8170;
	cvt.u64.u32 	%rd8171, %r7073;
	setp.lt.u64 	%p1177, %rd26234, %rd8171;
	selp.s32 	%r4582, -1, 0, %p1177;
	add.s32 	%r7165, %r7163, %r4582;
	bra.uni 	$L__BB2_635;
$L__BB2_621:
	setp.gt.u32 	%p1149, %r7162, %r7073;
	@%p1149 bra 	$L__BB2_620;
	setp.lt.u32 	%p1150, %r7162, %r7073;
	@%p1150 bra 	$L__BB2_634;
	setp.gt.u32 	%p1151, %r7161, %r7072;
	@%p1151 bra 	$L__BB2_620;
	setp.lt.u32 	%p1152, %r7161, %r7072;
	@%p1152 bra 	$L__BB2_634;
	setp.gt.u32 	%p1153, %r7160, %r7071;
	@%p1153 bra 	$L__BB2_620;
	setp.lt.u32 	%p1154, %r7160, %r7071;
	@%p1154 bra 	$L__BB2_634;
	setp.gt.u32 	%p1155, %r7159, %r7070;
	@%p1155 bra 	$L__BB2_620;
	setp.lt.u32 	%p1156, %r7159, %r7070;
	@%p1156 bra 	$L__BB2_634;
	setp.gt.u32 	%p1157, %r7158, %r7069;
	@%p1157 bra 	$L__BB2_620;
	setp.lt.u32 	%p1158, %r7158, %r7069;
	@%p1158 bra 	$L__BB2_634;
	setp.gt.u32 	%p1159, %r7157, %r7068;
	@%p1159 bra 	$L__BB2_620;
	setp.lt.u32 	%p1160, %r7157, %r7068;
	setp.lt.u32 	%p1161, %r7156, %r7067;
	or.pred  	%p1162, %p1160, %p1161;
	@%p1162 bra 	$L__BB2_634;
	bra.uni 	$L__BB2_620;
$L__BB2_633:
	setp.ge.u32 	%p1148, %r7163, %r7074;
	@%p1148 bra 	$L__BB2_621;
$L__BB2_634:
	add.s32 	%r871, %r7156, %r726;
	setp.lt.u32 	%p1163, %r871, %r7156;
	selp.u64 	%rd8112, 1, 0, %p1163;
	cvt.u64.u32 	%rd8113, %r7157;
	add.s64 	%rd8114, %rd8112, %rd8113;
	add.s64 	%rd8115, %rd8114, %rd3;
	shr.u64 	%rd8116, %rd8115, 32;
	cvt.u64.u32 	%rd8117, %r7158;
	add.s64 	%rd8118, %rd8116, %rd8117;
	add.s64 	%rd8119, %rd8118, %rd4;
	shr.u64 	%rd8120, %rd8119, 32;
	cvt.u64.u32 	%rd8121, %r7159;
	add.s64 	%rd8122, %rd8120, %rd8121;
	add.s64 	%rd8123, %rd8122, %rd5;
	shr.u64 	%rd8124, %rd8123, 32;
	cvt.u64.u32 	%rd8125, %r7160;
	add.s64 	%rd8126, %rd8124, %rd8125;
	add.s64 	%rd8127, %rd8126, %rd6;
	shr.u64 	%rd8128, %rd8127, 32;
	cvt.u64.u32 	%rd8129, %r7161;
	add.s64 	%rd8130, %rd8128, %rd8129;
	add.s64 	%rd8131, %rd8130, %rd353;
	shr.u64 	%rd8132, %rd8131, 32;
	cvt.u64.u32 	%rd8133, %r7162;
	add.s64 	%rd8134, %rd8132, %rd8133;
	add.s64 	%rd8135, %rd8134, %rd7;
	{ .reg .b32 tmp; mov.b64 {tmp, %r4578}, %rd8135; }
	add.s32 	%r4579, %r7163, %r4578;
	add.s32 	%r4580, %r4579, %r4377;
	setp.lt.u32 	%p1164, %r871, %r7067;
	selp.s64 	%rd8136, -1, 0, %p1164;
	and.b64  	%rd8137, %rd8115, 4294967295;
	add.s64 	%rd26229, %rd8137, %rd8136;
	cvt.u64.u32 	%rd8138, %r7068;
	setp.lt.u64 	%p1165, %rd26229, %rd8138;
	selp.s64 	%rd8139, -1, 0, %p1165;
	and.b64  	%rd8140, %rd8119, 4294967295;
	add.s64 	%rd26230, %rd8140, %rd8139;
	cvt.u64.u32 	%rd8141, %r7069;
	setp.lt.u64 	%p1166, %rd26230, %rd8141;
	selp.s64 	%rd8142, -1, 0, %p1166;
	and.b64  	%rd8143, %rd8123, 4294967295;
	add.s64 	%rd26231, %rd8143, %rd8142;
	cvt.u64.u32 	%rd8144, %r7070;
	setp.lt.u64 	%p1167, %rd26231, %rd8144;
	selp.s64 	%rd8145, -1, 0, %p1167;
	and.b64  	%rd8146, %rd8127, 4294967295;
	add.s64 	%rd26232, %rd8146, %rd8145;
	cvt.u64.u32 	%rd8147, %r7071;
	setp.lt.u64 	%p1168, %rd26232, %rd8147;
	selp.s64 	%rd8148, -1, 0, %p1168;
	and.b64  	%rd8149, %rd8131, 4294967295;
	add.s64 	%rd26233, %rd8149, %rd8148;
	cvt.u64.u32 	%rd8150, %r7072;
	setp.lt.u64 	%p1169, %rd26233, %rd8150;
	selp.s64 	%rd8151, -1, 0, %p1169;
	and.b64  	%rd8152, %rd8135, 4294967295;
	add.s64 	%rd26234, %rd8152, %rd8151;
	cvt.u64.u32 	%rd8153, %r7073;
	setp.lt.u64 	%p1170, %rd26234, %rd8153;
	selp.s32 	%r4581, -1, 0, %p1170;
	add.s32 	%r7165, %r4580, %r4581;
	mov.u32 	%r7156, %r871;
$L__BB2_635:
	sub.s32 	%r7357, %r7165, %r7074;
	cvt.u32.u64 	%r4583, %rd26234;
	sub.s32 	%r7358, %r4583, %r7073;
	cvt.u32.u64 	%r4584, %rd26233;
	sub.s32 	%r7359, %r4584, %r7072;
	cvt.u32.u64 	%r4585, %rd26232;
	sub.s32 	%r7360, %r4585, %r7071;
	cvt.u32.u64 	%r4586, %rd26231;
	sub.s32 	%r7361, %r4586, %r7070;
	cvt.u32.u64 	%r4587, %rd26230;
	sub.s32 	%r7362, %r4587, %r7069;
	cvt.u32.u64 	%r4588, %rd26229;
	sub.s32 	%r7363, %r4588, %r7068;
	sub.s32 	%r7364, %r7156, %r7067;
	shl.b32 	%r4589, %r17, 1;
	shr.u32 	%r4590, %r17, 31;
	cvt.u64.u32 	%rd8172, %r4590;
	mul.wide.u32 	%rd8173, %r16, 2;
	or.b64  	%rd8174, %rd8173, %rd8172;
	shr.u64 	%rd8175, %rd8173, 32;
	mul.wide.u32 	%rd8176, %r15, 2;
	or.b64  	%rd8177, %rd8175, %rd8176;
	shr.u64 	%rd8178, %rd8176, 32;
	mul.wide.u32 	%rd8179, %r14, 2;
	or.b64  	%rd8180, %rd8178, %rd8179;
	shr.u64 	%rd8181, %rd8179, 32;
	mul.wide.u32 	%rd8182, %r13, 2;
	add.s64 	%rd8183, %rd8181, %rd8182;
	shr.u64 	%rd8184, %rd8183, 32;
	mul.wide.u32 	%rd8185, %r12, 2;
	add.s64 	%rd8186, %rd8184, %rd8185;
	shr.u64 	%rd8187, %rd8186, 32;
	mul.wide.u32 	%rd8188, %r11, 2;
	add.s64 	%rd8189, %rd8187, %rd8188;
	shr.u64 	%rd8190, %rd8189, 32;
	mul.wide.u32 	%rd8191, %r10, 2;
	add.s64 	%rd8192, %rd8190, %rd8191;
	shr.u64 	%rd8193, %rd8192, 32;
	{ .reg .b32 tmp; mov.b64 {tmp, %r4591}, %rd8192; }
	mad.lo.s32 	%r7175, %r4591, 977, %r4589;
	setp.lt.u32 	%p1179, %r7175, %r4589;
	selp.u64 	%rd8194, 1, 0, %p1179;
	and.b64  	%rd8195, %rd8174, 4294967295;
	add.s64 	%rd8196, %rd8195, %rd8194;
	shr.u64 	%rd8197, %rd8196, 32;
	and.b64  	%rd8198, %rd8177, 4294967295;
	add.s64 	%rd8199, %rd8197, %rd8198;
	shr.u64 	%rd8200, %rd8199, 32;
	and.b64  	%rd8201, %rd8180, 4294967295;
	add.s64 	%rd8202, %rd8200, %rd8201;
	shr.u64 	%rd8203, %rd8202, 32;
	and.b64  	%rd8204, %rd8183, 4294967295;
	add.s64 	%rd8205, %rd8203, %rd8204;
	shr.u64 	%rd8206, %rd8205, 32;
	and.b64  	%rd8207, %rd8186, 4294967295;
	add.s64 	%rd8208, %rd8206, %rd8207;
	shr.u64 	%rd8209, %rd8208, 32;
	and.b64  	%rd8210, %rd8189, 4294967295;
	add.s64 	%rd8211, %rd8209, %rd8210;
	shr.u64 	%rd8212, %rd8211, 32;
	and.b64  	%rd8213, %rd8192, 4294967295;
	add.s64 	%rd8214, %rd8212, %rd8213;
	{ .reg .b32 tmp; mov.b64 {tmp, %r4592}, %rd8214; }
	and.b64  	%rd8215, %rd8196, 4294967295;
	add.s64 	%rd26235, %rd8215, %rd8193;
	shr.u64 	%rd8216, %rd26235, 32;
	and.b64  	%rd8217, %rd8199, 4294967295;
	add.s64 	%rd26236, %rd8216, %rd8217;
	shr.u64 	%rd8218, %rd26236, 32;
	and.b64  	%rd8219, %rd8202, 4294967295;
	add.s64 	%rd26237, %rd8218, %rd8219;
	shr.u64 	%rd8220, %rd26237, 32;
	and.b64  	%rd8221, %rd8205, 4294967295;
	add.s64 	%rd26238, %rd8220, %rd8221;
	shr.u64 	%rd8222, %rd26238, 32;
	and.b64  	%rd8223, %rd8208, 4294967295;
	add.s64 	%rd26239, %rd8222, %rd8223;
	shr.u64 	%rd8224, %rd26239, 32;
	and.b64  	%rd8225, %rd8211, 4294967295;
	add.s64 	%rd26240, %rd8224, %rd8225;
	shr.u64 	%rd8226, %rd26240, 32;
	and.b64  	%rd8227, %rd8214, 4294967295;
	add.s64 	%rd26241, %rd8226, %rd8227;
	{ .reg .b32 tmp; mov.b64 {tmp, %r4593}, %rd26241; }
	add.s32 	%r885, %r4592, %r4593;
	setp.eq.s32 	%p1180, %r885, 0;
	mov.pred 	%p4076, 0;
	@%p1180 bra 	$L__BB2_637;
	mad.lo.s32 	%r886, %r885, 977, %r7175;
	setp.lt.u32 	%p1181, %r886, %r7175;
	selp.u64 	%rd8228, 1, 0, %p1181;
	and.b64  	%rd8229, %rd26235, 4294967295;
	cvt.u64.u32 	%rd8230, %r885;
	add.s64 	%rd8231, %rd8229, %rd8228;
	add.s64 	%rd26235, %rd8231, %rd8230;
	shr.u64 	%rd8232, %rd26235, 32;
	and.b64  	%rd8233, %rd26236, 4294967295;
	add.s64 	%rd26236, %rd8232, %rd8233;
	shr.u64 	%rd8234, %rd26236, 32;
	and.b64  	%rd8235, %rd26237, 4294967295;
	add.s64 	%rd26237, %rd8234, %rd8235;
	shr.u64 	%rd8236, %rd26237, 32;
	and.b64  	%rd8237, %rd26238, 4294967295;
	add.s64 	%rd26238, %rd8236, %rd8237;
	shr.u64 	%rd8238, %rd26238, 32;
	and.b64  	%rd8239, %rd26239, 4294967295;
	add.s64 	%rd26239, %rd8238, %rd8239;
	shr.u64 	%rd8240, %rd26239, 32;
	and.b64  	%rd8241, %rd26240, 4294967295;
	add.s64 	%rd26240, %rd8240, %rd8241;
	shr.u64 	%rd8242, %rd26240, 32;
	and.b64  	%rd8243, %rd26241, 4294967295;
	add.s64 	%rd26241, %rd8242, %rd8243;
	setp.gt.u64 	%p4076, %rd26241, 4294967295;
	mov.u32 	%r7175, %r886;
$L__BB2_637:
	cvt.u32.u64 	%r7182, %rd26241;
	cvt.u32.u64 	%r7181, %rd26240;
	cvt.u32.u64 	%r7180, %rd26239;
	cvt.u32.u64 	%r7179, %rd26238;
	cvt.u32.u64 	%r7178, %rd26237;
	cvt.u32.u64 	%r7177, %rd26236;
	cvt.u32.u64 	%r7176, %rd26235;
	setp.lt.u32 	%p1182, %r4377, %r7182;
	or.pred  	%p1183, %p4076, %p1182;
	@%p1183 bra 	$L__BB2_651;
	setp.gt.u32 	%p1184, %r4377, %r7182;
	@%p1184 bra 	$L__BB2_652;
	cvt.u32.u64 	%r4594, %rd7;
	setp.lt.u32 	%p1185, %r4594, %r7181;
	@%p1185 bra 	$L__BB2_651;
	setp.gt.u32 	%p1186, %r4594, %r7181;
	@%p1186 bra 	$L__BB2_652;
	cvt.u32.u64 	%r4596, %rd353;
	setp.lt.u32 	%p1187, %r4596, %r7180;
	@%p1187 bra 	$L__BB2_651;
	setp.gt.u32 	%p1188, %r4596, %r7180;
	@%p1188 bra 	$L__BB2_652;
	cvt.u32.u64 	%r4598, %rd6;
	setp.lt.u32 	%p1189, %r4598, %r7179;
	@%p1189 bra 	$L__BB2_651;
	setp.gt.u32 	%p1190, %r4598, %r7179;
	@%p1190 bra 	$L__BB2_652;
	cvt.u32.u64 	%r4600, %rd5;
	setp.lt.u32 	%p1191, %r4600, %r7178;
	@%p1191 bra 	$L__BB2_651;
	setp.gt.u32 	%p1192, %r4600, %r7178;
	@%p1192 bra 	$L__BB2_652;
	cvt.u32.u64 	%r4602, %rd4;
	setp.lt.u32 	%p1193, %r4602, %r7177;
	@%p1193 bra 	$L__BB2_651;
	setp.gt.u32 	%p1194, %r4602, %r7177;
	@%p1194 bra 	$L__BB2_652;
	cvt.u32.u64 	%r4604, %rd3;
	setp.lt.u32 	%p1195, %r4604, %r7176;
	@%p1195 bra 	$L__BB2_651;
	setp.gt.u32 	%p1196, %r4604, %r7176;
	setp.lt.u32 	%p1197, %r7175, %r726;
	or.pred  	%p1198, %p1196, %p1197;
	@%p1198 bra 	$L__BB2_652;
$L__BB2_651:
	cvt.u32.u64 	%r4606, %rd5;
	cvt.u32.u64 	%r4607, %rd4;
	cvt.u32.u64 	%r4608, %rd3;
	cvt.u32.u64 	%r4609, %rd7;
	cvt.u32.u64 	%r4610, %rd353;
	cvt.u32.u64 	%r4611, %rd6;
	setp.lt.u32 	%p1199, %r7175, %r726;
	selp.s64 	%rd8245, -1, 0, %p1199;
	sub.s32 	%r7175, %r7175, %r726;
	and.b64  	%rd8246, %rd26235, 4294967295;
	add.s64 	%rd8247, %rd8246, %rd8245;
	setp.lt.u64 	%p1200, %rd8247, %rd3;
	selp.s64 	%rd8248, -1, 0, %p1200;
	cvt.u32.u64 	%r4612, %rd8247;
	sub.s32 	%r7176, %r4612, %r4608;
	and.b64  	%rd8249, %rd26236, 4294967295;
	add.s64 	%rd8250, %rd8249, %rd8248;
	setp.lt.u64 	%p1201, %rd8250, %rd4;
	selp.s64 	%rd8251, -1, 0, %p1201;
	cvt.u32.u64 	%r4613, %rd8250;
	sub.s32 	%r7177, %r4613, %r4607;
	and.b64  	%rd8252, %rd26237, 4294967295;
	add.s64 	%rd8253, %rd8252, %rd8251;
	setp.lt.u64 	%p1202, %rd8253, %rd5;
	selp.s64 	%rd8254, -1, 0, %p1202;
	cvt.u32.u64 	%r4614, %rd8253;
	sub.s32 	%r7178, %r4614, %r4606;
	and.b64  	%rd8255, %rd26238, 4294967295;
	add.s64 	%rd8256, %rd8255, %rd8254;
	setp.lt.u64 	%p1203, %rd8256, %rd6;
	selp.s64 	%rd8257, -1, 0, %p1203;
	cvt.u32.u64 	%r4615, %rd8256;
	sub.s32 	%r7179, %r4615, %r4611;
	and.b64  	%rd8258, %rd26239, 4294967295;
	add.s64 	%rd8259, %rd8258, %rd8257;
	setp.lt.u64 	%p1204, %rd8259, %rd353;
	selp.s64 	%rd8260, -1, 0, %p1204;
	cvt.u32.u64 	%r4616, %rd8259;
	sub.s32 	%r7180, %r4616, %r4610;
	and.b64  	%rd8261, %rd26240, 4294967295;
	add.s64 	%rd8262, %rd8261, %rd8260;
	setp.lt.u64 	%p1205, %rd8262, %rd7;
	selp.s32 	%r4617, -1, 0, %p1205;
	cvt.u32.u64 	%r4618, %rd8262;
	sub.s32 	%r7181, %r4618, %r4609;
	add.s32 	%r4619, %r7182, %r4617;
	sub.s32 	%r7182, %r4619, %r4377;
$L__BB2_652:
	setp.gt.u32 	%p1206, %r7182, %r4377;
	@%p1206 bra 	$L__BB2_665;
	bra.uni 	$L__BB2_666;
$L__BB2_653:
	cvt.u32.u64 	%r4620, %rd7;
	setp.gt.u32 	%p1208, %r7181, %r4620;
	@%p1208 bra 	$L__BB2_665;
	setp.lt.u32 	%p1209, %r7181, %r4620;
	@%p1209 bra 	$L__BB2_667;
	cvt.u32.u64 	%r4622, %rd353;
	setp.gt.u32 	%p1210, %r7180, %r4622;
	@%p1210 bra 	$L__BB2_665;
	setp.lt.u32 	%p1211, %r7180, %r4622;
	@%p1211 bra 	$L__BB2_667;
	cvt.u32.u64 	%r4624, %rd6;
	setp.gt.u32 	%p1212, %r7179, %r4624;
	@%p1212 bra 	$L__BB2_665;
	setp.lt.u32 	%p1213, %r7179, %r4624;
	@%p1213 bra 	$L__BB2_667;
	cvt.u32.u64 	%r4626, %rd5;
	setp.gt.u32 	%p1214, %r7178, %r4626;
	@%p1214 bra 	$L__BB2_665;
	setp.lt.u32 	%p1215, %r7178, %r4626;
	@%p1215 bra 	$L__BB2_667;
	cvt.u32.u64 	%r4628, %rd4;
	setp.gt.u32 	%p1216, %r7177, %r4628;
	@%p1216 bra 	$L__BB2_665;
	setp.lt.u32 	%p1217, %r7177, %r4628;
	@%p1217 bra 	$L__BB2_667;
	cvt.u32.u64 	%r4630, %rd3;
	setp.gt.u32 	%p1218, %r7176, %r4630;
	@%p1218 bra 	$L__BB2_665;
	setp.lt.u32 	%p1219, %r7176, %r4630;
	setp.lt.u32 	%p1220, %r7175, %r726;
	or.pred  	%p1221, %p1219, %p1220;
	@%p1221 bra 	$L__BB2_667;
$L__BB2_665:
	cvt.u32.u64 	%r4632, %rd5;
	cvt.u32.u64 	%r4633, %rd4;
	cvt.u32.u64 	%r4634, %rd3;
	cvt.u32.u64 	%r4635, %rd7;
	cvt.u32.u64 	%r4636, %rd353;
	cvt.u32.u64 	%r4637, %rd6;
	setp.lt.u32 	%p1222, %r7175, %r726;
	selp.s64 	%rd8263, -1, 0, %p1222;
	sub.s32 	%r7175, %r7175, %r726;
	cvt.u64.u32 	%rd8264, %r7176;
	add.s64 	%rd8265, %rd8263, %rd8264;
	setp.lt.u64 	%p1223, %rd8265, %rd3;
	selp.s64 	%rd8266, -1, 0, %p1223;
	cvt.u32.u64 	%r4638, %rd8265;
	sub.s32 	%r7176, %r4638, %r4634;
	cvt.u64.u32 	%rd8267, %r7177;
	add.s64 	%rd8268, %rd8266, %rd8267;
	setp.lt.u64 	%p1224, %rd8268, %rd4;
	selp.s64 	%rd8269, -1, 0, %p1224;
	cvt.u32.u64 	%r4639, %rd8268;
	sub.s32 	%r7177, %r4639, %r4633;
	cvt.u64.u32 	%rd8270, %r7178;
	add.s64 	%rd8271, %rd8269, %rd8270;
	setp.lt.u64 	%p1225, %rd8271, %rd5;
	selp.s64 	%rd8272, -1, 0, %p1225;
	cvt.u32.u64 	%r4640, %rd8271;
	sub.s32 	%r7178, %r4640, %r4632;
	cvt.u64.u32 	%rd8273, %r7179;
	add.s64 	%rd8274, %rd8272, %rd8273;
	setp.lt.u64 	%p1226, %rd8274, %rd6;
	selp.s64 	%rd8275, -1, 0, %p1226;
	cvt.u32.u64 	%r4641, %rd8274;
	sub.s32 	%r7179, %r4641, %r4637;
	cvt.u64.u32 	%rd8276, %r7180;
	add.s64 	%rd8277, %rd8275, %rd8276;
	setp.lt.u64 	%p1227, %rd8277, %rd353;
	selp.s64 	%rd8278, -1, 0, %p1227;
	cvt.u32.u64 	%r4642, %rd8277;
	sub.s32 	%r7180, %r4642, %r4636;
	cvt.u64.u32 	%rd8279, %r7181;
	add.s64 	%rd8280, %rd8278, %rd8279;
	setp.lt.u64 	%p1228, %rd8280, %rd7;
	selp.s32 	%r4643, -1, 0, %p1228;
	cvt.u32.u64 	%r4644, %rd8280;
	sub.s32 	%r7181, %r4644, %r4635;
	add.s32 	%r4645, %r7182, %r4643;
	sub.s32 	%r7182, %r4645, %r4377;
	bra.uni 	$L__BB2_667;
$L__BB2_666:
	setp.lt.u32 	%p1207, %r7182, %r4377;
	@%p1207 bra 	$L__BB2_667;
	bra.uni 	$L__BB2_653;
$L__BB2_667:
	mul.wide.u32 	%rd8281, %r7902, %r7175;
	cvt.u32.u64 	%r4646, %rd8281;
	shr.u64 	%rd8282, %rd8281, 32;
	mul.wide.u32 	%rd8283, %r7901, %r7175;
	add.s64 	%rd8284, %rd8282, %rd8283;
	shr.u64 	%rd8285, %rd8284, 32;
	mul.wide.u32 	%rd8286, %r7900, %r7175;
	add.s64 	%rd8287, %rd8285, %rd8286;
	shr.u64 	%rd8288, %rd8287, 32;
	mul.wide.u32 	%rd8289, %r7899, %r7175;
	add.s64 	%rd8290, %rd8288, %rd8289;
	shr.u64 	%rd8291, %rd8290, 32;
	mul.wide.u32 	%rd8292, %r7898, %r7175;
	add.s64 	%rd8293, %rd8291, %rd8292;
	shr.u64 	%rd8294, %rd8293, 32;
	mul.wide.u32 	%rd8295, %r7897, %r7175;
	add.s64 	%rd8296, %rd8294, %rd8295;
	shr.u64 	%rd8297, %rd8296, 32;
	mul.wide.u32 	%rd8298, %r7896, %r7175;
	add.s64 	%rd8299, %rd8297, %rd8298;
	shr.u64 	%rd8300, %rd8299, 32;
	mul.wide.u32 	%rd8301, %r7895, %r7175;
	add.s64 	%rd8302, %rd8300, %rd8301;
	shr.u64 	%rd8303, %rd8302, 32;
	and.b64  	%rd8304, %rd8284, 4294967295;
	mul.wide.u32 	%rd8305, %r7902, %r7176;
	add.s64 	%rd8306, %rd8305, %rd8304;
	shr.u64 	%rd8307, %rd8306, 32;
	and.b64  	%rd8308, %rd8287, 4294967295;
	mul.wide.u32 	%rd8309, %r7901, %r7176;
	add.s64 	%rd8310, %rd8307, %rd8308;
	add.s64 	%rd8311, %rd8310, %rd8309;
	shr.u64 	%rd8312, %rd8311, 32;
	and.b64  	%rd8313, %rd8290, 4294967295;
	mul.wide.u32 	%rd8314, %r7900, %r7176;
	add.s64 	%rd8315, %rd8312, %rd8313;
	add.s64 	%rd8316, %rd8315, %rd8314;
	shr.u64 	%rd8317, %rd8316, 32;
	and.b64  	%rd8318, %rd8293, 4294967295;
	mul.wide.u32 	%rd8319, %r7899, %r7176;
	add.s64 	%rd8320, %rd8317, %rd8318;
	add.s64 	%rd8321, %rd8320, %rd8319;
	shr.u64 	%rd8322, %rd8321, 32;
	and.b64  	%rd8323, %rd8296, 4294967295;
	mul.wide.u32 	%rd8324, %r7898, %r7176;
	add.s64 	%rd8325, %rd8322, %rd8323;
	add.s64 	%rd8326, %rd8325, %rd8324;
	shr.u64 	%rd8327, %rd8326, 32;
	and.b64  	%rd8328, %rd8299, 4294967295;
	mul.wide.u32 	%rd8329, %r7897, %r7176;
	add.s64 	%rd8330, %rd8327, %rd8328;
	add.s64 	%rd8331, %rd8330, %rd8329;
	shr.u64 	%rd8332, %rd8331, 32;
	and.b64  	%rd8333, %rd8302, 4294967295;
	mul.wide.u32 	%rd8334, %r7896, %r7176;
	add.s64 	%rd8335, %rd8332, %rd8333;
	add.s64 	%rd8336, %rd8335, %rd8334;
	shr.u64 	%rd8337, %rd8336, 32;
	mul.wide.u32 	%rd8338, %r7895, %r7176;
	add.s64 	%rd8339, %rd8337, %rd8303;
	add.s64 	%rd8340, %rd8339, %rd8338;
	shr.u64 	%rd8341, %rd8340, 32;
	and.b64  	%rd8342, %rd8311, 4294967295;
	mul.wide.u32 	%rd8343, %r7902, %r7177;
	add.s64 	%rd8344, %rd8343, %rd8342;
	shr.u64 	%rd8345, %rd8344, 32;
	and.b64  	%rd8346, %rd8316, 4294967295;
	mul.wide.u32 	%rd8347, %r7901, %r7177;
	add.s64 	%rd8348, %rd8345, %rd8346;
	add.s64 	%rd8349, %rd8348, %rd8347;
	shr.u64 	%rd8350, %rd8349, 32;
	and.b64  	%rd8351, %rd8321, 4294967295;
	mul.wide.u32 	%rd8352, %r7900, %r7177;
	add.s64 	%rd8353, %rd8350, %rd8351;
	add.s64 	%rd8354, %rd8353, %rd8352;
	shr.u64 	%rd8355, %rd8354, 32;
	and.b64  	%rd8356, %rd8326, 4294967295;
	mul.wide.u32 	%rd8357, %r7899, %r7177;
	add.s64 	%rd8358, %rd8355, %rd8356;
	add.s64 	%rd8359, %rd8358, %rd8357;
	shr.u64 	%rd8360, %rd8359, 32;
	and.b64  	%rd8361, %rd8331, 4294967295;
	mul.wide.u32 	%rd8362, %r7898, %r7177;
	add.s64 	%rd8363, %rd8360, %rd8361;
	add.s64 	%rd8364, %rd8363, %rd8362;
	shr.u64 	%rd8365, %rd8364, 32;
	and.b64  	%rd8366, %rd8336, 4294967295;
	mul.wide.u32 	%rd8367, %r7897, %r7177;
	add.s64 	%rd8368, %rd8365, %rd8366;
	add.s64 	%rd8369, %rd8368, %rd8367;
	shr.u64 	%rd8370, %rd8369, 32;
	and.b64  	%rd8371, %rd8340, 4294967295;
	mul.wide.u32 	%rd8372, %r7896, %r7177;
	add.s64 	%rd8373, %rd8370, %rd8371;
	add.s64 	%rd8374, %rd8373, %rd8372;
	shr.u64 	%rd8375, %rd8374, 32;
	mul.wide.u32 	%rd8376, %r7895, %r7177;
	add.s64 	%rd8377, %rd8375, %rd8341;
	add.s64 	%rd8378, %rd8377, %rd8376;
	shr.u64 	%rd8379, %rd8378, 32;
	and.b64  	%rd8380, %rd8349, 4294967295;
	mul.wide.u32 	%rd8381, %r7902, %r7178;
	add.s64 	%rd8382, %rd8381, %rd8380;
	shr.u64 	%rd8383, %rd8382, 32;
	and.b64  	%rd8384, %rd8354, 4294967295;
	mul.wide.u32 	%rd8385, %r7901, %r7178;
	add.s64 	%rd8386, %rd8383, %rd8384;
	add.s64 	%rd8387, %rd8386, %rd8385;
	shr.u64 	%rd8388, %rd8387, 32;
	and.b64  	%rd8389, %rd8359, 4294967295;
	mul.wide.u32 	%rd8390, %r7900, %r7178;
	add.s64 	%rd8391, %rd8388, %rd8389;
	add.s64 	%rd8392, %rd8391, %rd8390;
	shr.u64 	%rd8393, %rd8392, 32;
	and.b64  	%rd8394, %rd8364, 4294967295;
	mul.wide.u32 	%rd8395, %r7899, %r7178;
	add.s64 	%rd8396, %rd8393, %rd8394;
	add.s64 	%rd8397, %rd8396, %rd8395;
	shr.u64 	%rd8398, %rd8397, 32;
	and.b64  	%rd8399, %rd8369, 4294967295;
	mul.wide.u32 	%rd8400, %r7898, %r7178;
	add.s64 	%rd8401, %rd8398, %rd8399;
	add.s64 	%rd8402, %rd8401, %rd8400;
	shr.u64 	%rd8403, %rd8402, 32;
	and.b64  	%rd8404, %rd8374, 4294967295;
	mul.wide.u32 	%rd8405, %r7897, %r7178;
	add.s64 	%rd8406, %rd8403, %rd8404;
	add.s64 	%rd8407, %rd8406, %rd8405;
	shr.u64 	%rd8408, %rd8407, 32;
	and.b64  	%rd8409, %rd8378, 4294967295;
	mul.wide.u32 	%rd8410, %r7896, %r7178;
	add.s64 	%rd8411, %rd8408, %rd8409;
	add.s64 	%rd8412, %rd8411, %rd8410;
	shr.u64 	%rd8413, %rd8412, 32;
	mul.wide.u32 	%rd8414, %r7895, %r7178;
	add.s64 	%rd8415, %rd8413, %rd8379;
	add.s64 	%rd8416, %rd8415, %rd8414;
	shr.u64 	%rd8417, %rd8416, 32;
	and.b64  	%rd8418, %rd8387, 4294967295;
	mul.wide.u32 	%rd8419, %r7902, %r7179;
	add.s64 	%rd8420, %rd8419, %rd8418;
	shr.u64 	%rd8421, %rd8420, 32;
	and.b64  	%rd8422, %rd8392, 4294967295;
	mul.wide.u32 	%rd8423, %r7901, %r7179;
	add.s64 	%rd8424, %rd8421, %rd8422;
	add.s64 	%rd8425, %rd8424, %rd8423;
	shr.u64 	%rd8426, %rd8425, 32;
	and.b64  	%rd8427, %rd8397, 4294967295;
	mul.wide.u32 	%rd8428, %r7900, %r7179;
	add.s64 	%rd8429, %rd8426, %rd8427;
	add.s64 	%rd8430, %rd8429, %rd8428;
	shr.u64 	%rd8431, %rd8430, 32;
	and.b64  	%rd8432, %rd8402, 4294967295;
	mul.wide.u32 	%rd8433, %r7899, %r7179;
	add.s64 	%rd8434, %rd8431, %rd8432;
	add.s64 	%rd8435, %rd8434, %rd8433;
	shr.u64 	%rd8436, %rd8435, 32;
	and.b64  	%rd8437, %rd8407, 4294967295;
	mul.wide.u32 	%rd8438, %r7898, %r7179;
	add.s64 	%rd8439, %rd8436, %rd8437;
	add.s64 	%rd8440, %rd8439, %rd8438;
	shr.u64 	%rd8441, %rd8440, 32;
	and.b64  	%rd8442, %rd8412, 4294967295;
	mul.wide.u32 	%rd8443, %r7897, %r7179;
	add.s64 	%rd8444, %rd8441, %rd8442;
	add.s64 	%rd8445, %rd8444, %rd8443;
	shr.u64 	%rd8446, %rd8445, 32;
	and.b64  	%rd8447, %rd8416, 4294967295;
	mul.wide.u32 	%rd8448, %r7896, %r7179;
	add.s64 	%rd8449, %rd8446, %rd8447;
	add.s64 	%rd8450, %rd8449, %rd8448;
	shr.u64 	%rd8451, %rd8450, 32;
	mul.wide.u32 	%rd8452, %r7895, %r7179;
	add.s64 	%rd8453, %rd8451, %rd8417;
	add.s64 	%rd8454, %rd8453, %rd8452;
	shr.u64 	%rd8455, %rd8454, 32;
	and.b64  	%rd8456, %rd8425, 4294967295;
	mul.wide.u32 	%rd8457, %r7902, %r7180;
	add.s64 	%rd8458, %rd8457, %rd8456;
	shr.u64 	%rd8459, %rd8458, 32;
	and.b64  	%rd8460, %rd8430, 4294967295;
	mul.wide.u32 	%rd8461, %r7901, %r7180;
	add.s64 	%rd8462, %rd8459, %rd8460;
	add.s64 	%rd8463, %rd8462, %rd8461;
	shr.u64 	%rd8464, %rd8463, 32;
	and.b64  	%rd8465, %rd8435, 4294967295;
	mul.wide.u32 	%rd8466, %r7900, %r7180;
	add.s64 	%rd8467, %rd8464, %rd8465;
	add.s64 	%rd8468, %rd8467, %rd8466;
	shr.u64 	%rd8469, %rd8468, 32;
	and.b64  	%rd8470, %rd8440, 4294967295;
	mul.wide.u32 	%rd8471, %r7899, %r7180;
	add.s64 	%rd8472, %rd8469, %rd8470;
	add.s64 	%rd8473, %rd8472, %rd8471;
	shr.u64 	%rd8474, %rd8473, 32;
	and.b64  	%rd8475, %rd8445, 4294967295;
	mul.wide.u32 	%rd8476, %r7898, %r7180;
	add.s64 	%rd8477, %rd8474, %rd8475;
	add.s64 	%rd8478, %rd8477, %rd8476;
	shr.u64 	%rd8479, %rd8478, 32;
	and.b64  	%rd8480, %rd8450, 4294967295;
	mul.wide.u32 	%rd8481, %r7897, %r7180;
	add.s64 	%rd8482, %rd8479, %rd8480;
	add.s64 	%rd8483, %rd8482, %rd8481;
	shr.u64 	%rd8484, %rd8483, 32;
	and.b64  	%rd8485, %rd8454, 4294967295;
	mul.wide.u32 	%rd8486, %r7896, %r7180;
	add.s64 	%rd8487, %rd8484, %rd8485;
	add.s64 	%rd8488, %rd8487, %rd8486;
	shr.u64 	%rd8489, %rd8488, 32;
	mul.wide.u32 	%rd8490, %r7895, %r7180;
	add.s64 	%rd8491, %rd8489, %rd8455;
	add.s64 	%rd8492, %rd8491, %rd8490;
	shr.u64 	%rd8493, %rd8492, 32;
	and.b64  	%rd8494, %rd8463, 4294967295;
	mul.wide.u32 	%rd8495, %r7902, %r7181;
	add.s64 	%rd8496, %rd8495, %rd8494;
	shr.u64 	%rd8497, %rd8496, 32;
	and.b64  	%rd8498, %rd8468, 4294967295;
	mul.wide.u32 	%rd8499, %r7901, %r7181;
	add.s64 	%rd8500, %rd8497, %rd8498;
	add.s64 	%rd8501, %rd8500, %rd8499;
	shr.u64 	%rd8502, %rd8501, 32;
	and.b64  	%rd8503, %rd8473, 4294967295;
	mul.wide.u32 	%rd8504, %r7900, %r7181;
	add.s64 	%rd8505, %rd8502, %rd8503;
	add.s64 	%rd8506, %rd8505, %rd8504;
	shr.u64 	%rd8507, %rd8506, 32;
	and.b64  	%rd8508, %rd8478, 4294967295;
	mul.wide.u32 	%rd8509, %r7899, %r7181;
	add.s64 	%rd8510, %rd8507, %rd8508;
	add.s64 	%rd8511, %rd8510, %rd8509;
	shr.u64 	%rd8512, %rd8511, 32;
	and.b64  	%rd8513, %rd8483, 4294967295;
	mul.wide.u32 	%rd8514, %r7898, %r7181;
	add.s64 	%rd8515, %rd8512, %rd8513;
	add.s64 	%rd8516, %rd8515, %rd8514;
	shr.u64 	%rd8517, %rd8516, 32;
	and.b64  	%rd8518, %rd8488, 4294967295;
	mul.wide.u32 	%rd8519, %r7897, %r7181;
	add.s64 	%rd8520, %rd8517, %rd8518;
	add.s64 	%rd8521, %rd8520, %rd8519;
	shr.u64 	%rd8522, %rd8521, 32;
	and.b64  	%rd8523, %rd8492, 4294967295;
	mul.wide.u32 	%rd8524, %r7896, %r7181;
	add.s64 	%rd8525, %rd8522, %rd8523;
	add.s64 	%rd8526, %rd8525, %rd8524;
	shr.u64 	%rd8527, %rd8526, 32;
	mul.wide.u32 	%rd8528, %r7895, %r7181;
	add.s64 	%rd8529, %rd8527, %rd8493;
	add.s64 	%rd8530, %rd8529, %rd8528;
	shr.u64 	%rd8531, %rd8530, 32;
	and.b64  	%rd8532, %rd8501, 4294967295;
	mul.wide.u32 	%rd8533, %r7902, %r7182;
	add.s64 	%rd8534, %rd8533, %rd8532;
	shr.u64 	%rd8535, %rd8534, 32;
	and.b64  	%rd8536, %rd8506, 4294967295;
	mul.wide.u32 	%rd8537, %r7901, %r7182;
	add.s64 	%rd8538, %rd8535, %rd8536;
	add.s64 	%rd8539, %rd8538, %rd8537;
	shr.u64 	%rd8540, %rd8539, 32;
	and.b64  	%rd8541, %rd8511, 4294967295;
	mul.wide.u32 	%rd8542, %r7900, %r7182;
	add.s64 	%rd8543, %rd8540, %rd8541;
	add.s64 	%rd8544, %rd8543, %rd8542;
	shr.u64 	%rd8545, %rd8544, 32;
	and.b64  	%rd8546, %rd8516, 4294967295;
	mul.wide.u32 	%rd8547, %r7899, %r7182;
	add.s64 	%rd8548, %rd8545, %rd8546;
	add.s64 	%rd8549, %rd8548, %rd8547;
	shr.u64 	%rd8550, %rd8549, 32;
	and.b64  	%rd8551, %rd8521, 4294967295;
	mul.wide.u32 	%rd8552, %r7898, %r7182;
	add.s64 	%rd8553, %rd8550, %rd8551;
	add.s64 	%rd8554, %rd8553, %rd8552;
	shr.u64 	%rd8555, %rd8554, 32;
	and.b64  	%rd8556, %rd8526, 4294967295;
	mul.wide.u32 	%rd8557, %r7897, %r7182;
	add.s64 	%rd8558, %rd8555, %rd8556;
	add.s64 	%rd8559, %rd8558, %rd8557;
	shr.u64 	%rd8560, %rd8559, 32;
	and.b64  	%rd8561, %rd8530, 4294967295;
	mul.wide.u32 	%rd8562, %r7896, %r7182;
	add.s64 	%rd8563, %rd8560, %rd8561;
	add.s64 	%rd8564, %rd8563, %rd8562;
	shr.u64 	%rd8565, %rd8564, 32;
	mul.wide.u32 	%rd8566, %r7895, %r7182;
	add.s64 	%rd8567, %rd8565, %rd8531;
	add.s64 	%rd8568, %rd8567, %rd8566;
	shr.u64 	%rd8569, %rd8568, 32;
	{ .reg .b32 tmp; mov.b64 {tmp, %r4647}, %rd8568; }
	and.b64  	%rd8570, %rd8539, 4294967295;
	mul.lo.s64 	%rd8571, %rd8570, 977;
	cvt.u32.u64 	%r4648, %rd8571;
	shr.u64 	%rd8572, %rd8571, 32;
	and.b64  	%rd8573, %rd8544, 4294967295;
	mad.lo.s64 	%rd8574, %rd8573, 977, %rd8572;
	shr.u64 	%rd8575, %rd8574, 32;
	and.b64  	%rd8576, %rd8549, 4294967295;
	mad.lo.s64 	%rd8577, %rd8576, 977, %rd8575;
	shr.u64 	%rd8578, %rd8577, 32;
	and.b64  	%rd8579, %rd8554, 4294967295;
	mad.lo.s64 	%rd8580, %rd8579, 977, %rd8578;
	shr.u64 	%rd8581, %rd8580, 32;
	and.b64  	%rd8582, %rd8559, 4294967295;
	mad.lo.s64 	%rd8583, %rd8582, 977, %rd8581;
	shr.u64 	%rd8584, %rd8583, 32;
	and.b64  	%rd8585, %rd8564, 4294967295;
	mad.lo.s64 	%rd8586, %rd8585, 977, %rd8584;
	shr.u64 	%rd8587, %rd8586, 32;
	and.b64  	%rd8588, %rd8568, 4294967295;
	mad.lo.s64 	%rd8589, %rd8588, 977, %rd8587;
	shr.u64 	%rd8590, %rd8589, 32;
	mad.lo.s64 	%rd8591, %rd8569, 977, %rd8590;
	{ .reg .b32 tmp; mov.b64 {tmp, %r4649}, %rd8591; }
	add.s32 	%r7902, %r4646, %r4648;
	setp.lt.u32 	%p1230, %r7902, %r4646;
	selp.u64 	%rd8592, 1, 0, %p1230;
	and.b64  	%rd8593, %rd8306, 4294967295;
	and.b64  	%rd8594, %rd8574, 4294967295;
	add.s64 	%rd8595, %rd8593, %rd8592;
	add.s64 	%rd8596, %rd8595, %rd8594;
	shr.u64 	%rd8597, %rd8596, 32;
	and.b64  	%rd8598, %rd8344, 4294967295;
	and.b64  	%rd8599, %rd8577, 4294967295;
	add.s64 	%rd8600, %rd8597, %rd8598;
	add.s64 	%rd8601, %rd8600, %rd8599;
	shr.u64 	%rd8602, %rd8601, 32;
	and.b64  	%rd8603, %rd8382, 4294967295;
	and.b64  	%rd8604, %rd8580, 4294967295;
	add.s64 	%rd8605, %rd8602, %rd8603;
	add.s64 	%rd8606, %rd8605, %rd8604;
	shr.u64 	%rd8607, %rd8606, 32;
	and.b64  	%rd8608, %rd8420, 4294967295;
	and.b64  	%rd8609, %rd8583, 4294967295;
	add.s64 	%rd8610, %rd8607, %rd8608;
	add.s64 	%rd8611, %rd8610, %rd8609;
	shr.u64 	%rd8612, %rd8611, 32;
	and.b64  	%rd8613, %rd8458, 4294967295;
	and.b64  	%rd8614, %rd8586, 4294967295;
	add.s64 	%rd8615, %rd8612, %rd8613;
	add.s64 	%rd8616, %rd8615, %rd8614;
	shr.u64 	%rd8617, %rd8616, 32;
	and.b64  	%rd8618, %rd8496, 4294967295;
	and.b64  	%rd8619, %rd8589, 4294967295;
	add.s64 	%rd8620, %rd8617, %rd8618;
	add.s64 	%rd8621, %rd8620, %rd8619;
	shr.u64 	%rd8622, %rd8621, 32;
	and.b64  	%rd8623, %rd8534, 4294967295;
	and.b64  	%rd8624, %rd8591, 4294967295;
	add.s64 	%rd8625, %rd8622, %rd8623;
	add.s64 	%rd8626, %rd8625, %rd8624;
	{ .reg .b32 tmp; mov.b64 {tmp, %r4650}, %rd8626; }
	add.s32 	%r4651, %r4650, %r4649;
	and.b64  	%rd8627, %rd8596, 4294967295;
	add.s64 	%rd26242, %rd8627, %rd8570;
	shr.u64 	%rd8628, %rd26242, 32;
	and.b64  	%rd8629, %rd8601, 4294967295;
	add.s64 	%rd8630, %rd8628, %rd8629;
	add.s64 	%rd26243, %rd8630, %rd8573;
	shr.u64 	%rd8631, %rd26243, 32;
	and.b64  	%rd8632, %rd8606, 4294967295;
	add.s64 	%rd8633, %rd8631, %rd8632;
	add.s64 	%rd26244, %rd8633, %rd8576;
	shr.u64 	%rd8634, %rd26244, 32;
	and.b64  	%rd8635, %rd8611, 4294967295;
	add.s64 	%rd8636, %rd8634, %rd8635;
	add.s64 	%rd26245, %rd8636, %rd8579;
	shr.u64 	%rd8637, %rd26245, 32;
	and.b64  	%rd8638, %rd8616, 4294967295;
	add.s64 	%rd8639, %rd8637, %rd8638;
	add.s64 	%rd26246, %rd8639, %rd8582;
	shr.u64 	%rd8640, %rd26246, 32;
	and.b64  	%rd8641, %rd8621, 4294967295;
	add.s64 	%rd8642, %rd8640, %rd8641;
	add.s64 	%rd26247, %rd8642, %rd8585;
	shr.u64 	%rd8643, %rd26247, 32;
	and.b64  	%rd8644, %rd8626, 4294967295;
	add.s64 	%rd8645, %rd8643, %rd8644;
	add.s64 	%rd26248, %rd8645, %rd8588;
	{ .reg .b32 tmp; mov.b64 {tmp, %r4652}, %rd26248; }
	add.s32 	%r4653, %r4651, %r4652;
	add.s32 	%r928, %r4653, %r4647;
	setp.eq.s32 	%p1231, %r928, 0;
	mov.pred 	%p4077, 0;
	@%p1231 bra 	$L__BB2_669;
	cvt.u64.u32 	%rd8646, %r928;
	mul.wide.u32 	%rd8647, %r928, 977;
	cvt.u32.u64 	%r4654, %rd8647;
	shr.u64 	%rd8648, %rd8647, 32;
	add.s64 	%rd8649, %rd8648, %rd8646;
	shr.u64 	%rd8650, %rd8649, 32;
	add.s32 	%r929, %r7902, %r4654;
	setp.lt.u32 	%p1232, %r929, %r7902;
	selp.u64 	%rd8651, 1, 0, %p1232;
	and.b64  	%rd8652, %rd26242, 4294967295;
	and.b64  	%rd8653, %rd8649, 4294967295;
	add.s64 	%rd8654, %rd8652, %rd8651;
	add.s64 	%rd26242, %rd8654, %rd8653;
	shr.u64 	%rd8655, %rd26242, 32;
	and.b64  	%rd8656, %rd26243, 4294967295;
	add.s64 	%rd8657, %rd8655, %rd8656;
	add.s64 	%rd26243, %rd8657, %rd8650;
	shr.u64 	%rd8658, %rd26243, 32;
	and.b64  	%rd8659, %rd26244, 4294967295;
	add.s64 	%rd26244, %rd8658, %rd8659;
	shr.u64 	%rd8660, %rd26244, 32;
	and.b64  	%rd8661, %rd26245, 4294967295;
	add.s64 	%rd26245, %rd8660, %rd8661;
	shr.u64 	%rd8662, %rd26245, 32;
	and.b64  	%rd8663, %rd26246, 4294967295;
	add.s64 	%rd26246, %rd8662, %rd8663;
	shr.u64 	%rd8664, %rd26246, 32;
	and.b64  	%rd8665, %rd26247, 4294967295;
	add.s64 	%rd26247, %rd8664, %rd8665;
	shr.u64 	%rd8666, %rd26247, 32;
	and.b64  	%rd8667, %rd26248, 4294967295;
	add.s64 	%rd26248, %rd8666, %rd8667;
	setp.gt.u64 	%p4077, %rd26248, 4294967295;
	mov.u32 	%r7902, %r929;
$L__BB2_669:
	cvt.u32.u64 	%r7895, %rd26248;
	cvt.u32.u64 	%r7896, %rd26247;
	cvt.u32.u64 	%r7897, %rd26246;
	cvt.u32.u64 	%r7898, %rd26245;
	cvt.u32.u64 	%r7899, %rd26244;
	cvt.u32.u64 	%r7900, %rd26243;
	cvt.u32.u64 	%r7901, %rd26242;
	setp.lt.u32 	%p1233, %r4377, %r7895;
	or.pred  	%p1234, %p4077, %p1233;
	@%p1234 bra 	$L__BB2_683;
	setp.gt.u32 	%p1235, %r4377, %r7895;
	@%p1235 bra 	$L__BB2_684;
	cvt.u32.u64 	%r4655, %rd7;
	setp.lt.u32 	%p1236, %r4655, %r7896;
	@%p1236 bra 	$L__BB2_683;
	setp.gt.u32 	%p1237, %r4655, %r7896;
	@%p1237 bra 	$L__BB2_684;
	cvt.u32.u64 	%r4657, %rd353;
	setp.lt.u32 	%p1238, %r4657, %r7897;
	@%p1238 bra 	$L__BB2_683;
	setp.gt.u32 	%p1239, %r4657, %r7897;
	@%p1239 bra 	$L__BB2_684;
	cvt.u32.u64 	%r4659, %rd6;
	setp.lt.u32 	%p1240, %r4659, %r7898;
	@%p1240 bra 	$L__BB2_683;
	setp.gt.u32 	%p1241, %r4659, %r7898;
	@%p1241 bra 	$L__BB2_684;
	cvt.u32.u64 	%r4661, %rd5;
	setp.lt.u32 	%p1242, %r4661, %r7899;
	@%p1242 bra 	$L__BB2_683;
	setp.gt.u32 	%p1243, %r4661, %r7899;
	@%p1243 bra 	$L__BB2_684;
	cvt.u32.u64 	%r4663, %rd4;
	setp.lt.u32 	%p1244, %r4663, %r7900;
	@%p1244 bra 	$L__BB2_683;
	setp.gt.u32 	%p1245, %r4663, %r7900;
	@%p1245 bra 	$L__BB2_684;
	cvt.u32.u64 	%r4665, %rd3;
	setp.lt.u32 	%p1246, %r4665, %r7901;
	@%p1246 bra 	$L__BB2_683;
	setp.gt.u32 	%p1247, %r4665, %r7901;
	setp.lt.u32 	%p1248, %r7902, %r726;
	or.pred  	%p1249, %p1247, %p1248;
	@%p1249 bra 	$L__BB2_684;
$L__BB2_683:
	cvt.u32.u64 	%r4667, %rd5;
	cvt.u32.u64 	%r4668, %rd4;
	cvt.u32.u64 	%r4669, %rd3;
	cvt.u32.u64 	%r4670, %rd6;
	cvt.u32.u64 	%r4671, %rd7;
	cvt.u32.u64 	%r4672, %rd353;
	setp.lt.u32 	%p1250, %r7902, %r726;
	selp.s64 	%rd8669, -1, 0, %p1250;
	sub.s32 	%r7902, %r7902, %r726;
	and.b64  	%rd8670, %rd26242, 4294967295;
	add.s64 	%rd8671, %rd8670, %rd8669;
	setp.lt.u64 	%p1251, %rd8671, %rd3;
	selp.s64 	%rd8672, -1, 0, %p1251;
	cvt.u32.u64 	%r4673, %rd8671;
	sub.s32 	%r7901, %r4673, %r4669;
	and.b64  	%rd8673, %rd26243, 4294967295;
	add.s64 	%rd8674, %rd8673, %rd8672;
	setp.lt.u64 	%p1252, %rd8674, %rd4;
	selp.s64 	%rd8675, -1, 0, %p1252;
	cvt.u32.u64 	%r4674, %rd8674;
	sub.s32 	%r7900, %r4674, %r4668;
	and.b64  	%rd8676, %rd26244, 4294967295;
	add.s64 	%rd8677, %rd8676, %rd8675;
	setp.lt.u64 	%p1253, %rd8677, %rd5;
	selp.s64 	%rd8678, -1, 0, %p1253;
	cvt.u32.u64 	%r4675, %rd8677;
	sub.s32 	%r7899, %r4675, %r4667;
	and.b64  	%rd8679, %rd26245, 4294967295;
	add.s64 	%rd8680, %rd8679, %rd8678;
	setp.lt.u64 	%p1254, %rd8680, %rd6;
	selp.s64 	%rd8681, -1, 0, %p1254;
	cvt.u32.u64 	%r4676, %rd8680;
	sub.s32 	%r7898, %r4676, %r4670;
	and.b64  	%rd8682, %rd26246, 4294967295;
	add.s64 	%rd8683, %rd8682, %rd8681;
	setp.lt.u64 	%p1255, %rd8683, %rd353;
	selp.s64 	%rd8684, -1, 0, %p1255;
	cvt.u32.u64 	%r4677, %rd8683;
	sub.s32 	%r7897, %r4677, %r4672;
	and.b64  	%rd8685, %rd26247, 4294967295;
	add.s64 	%rd8686, %rd8685, %rd8684;
	setp.lt.u64 	%p1256, %rd8686, %rd7;
	selp.s32 	%r4678, -1, 0, %p1256;
	cvt.u32.u64 	%r4679, %rd8686;
	sub.s32 	%r7896, %r4679, %r4671;
	add.s32 	%r4680, %r7895, %r4678;
	sub.s32 	%r7895, %r4680, %r4377;
$L__BB2_684:
	setp.gt.u32 	%p1257, %r7895, %r4377;
	@%p1257 bra 	$L__BB2_698;
	setp.lt.u32 	%p1258, %r7895, %r4377;
	mov.u16 	%rs53, %rs7;
	@%p1258 bra 	$L__BB2_1083;
	cvt.u32.u64 	%r4681, %rd7;
	setp.gt.u32 	%p1259, %r7896, %r4681;
	@%p1259 bra 	$L__BB2_698;
	setp.lt.u32 	%p1260, %r7896, %r4681;
	mov.u16 	%rs53, %rs7;
	@%p1260 bra 	$L__BB2_1083;
	cvt.u32.u64 	%r4683, %rd353;
	setp.gt.u32 	%p1261, %r7897, %r4683;
	@%p1261 bra 	$L__BB2_698;
	setp.lt.u32 	%p1262, %r7897, %r4683;
	mov.u16 	%rs53, %rs7;
	@%p1262 bra 	$L__BB2_1083;
	cvt.u32.u64 	%r4685, %rd6;
	setp.gt.u32 	%p1263, %r7898, %r4685;
	@%p1263 bra 	$L__BB2_698;
	setp.lt.u32 	%p1264, %r7898, %r4685;
	mov.u16 	%rs53, %rs7;
	@%p1264 bra 	$L__BB2_1083;
	cvt.u32.u64 	%r4687, %rd5;
	setp.gt.u32 	%p1265, %r7899, %r4687;
	@%p1265 bra 	$L__BB2_698;
	setp.lt.u32 	%p1266, %r7899, %r4687;
	mov.u16 	%rs53, %rs7;
	@%p1266 bra 	$L__BB2_1083;
	cvt.u32.u64 	%r4689, %rd4;
	setp.gt.u32 	%p1267, %r7900, %r4689;
	@%p1267 bra 	$L__BB2_698;
	setp.lt.u32 	%p1268, %r7900, %r4689;
	mov.u16 	%rs53, %rs7;
	@%p1268 bra 	$L__BB2_1083;
	cvt.u32.u64 	%r4691, %rd3;
	setp.gt.u32 	%p1269, %r7901, %r4691;
	@%p1269 bra 	$L__BB2_698;
	setp.lt.u32 	%p1270, %r7901, %r4691;
	setp.lt.u32 	%p1271, %r7902, %r726;
	or.pred  	%p1272, %p1270, %p1271;
	mov.u16 	%rs53, %rs7;
	@%p1272 bra 	$L__BB2_1083;
$L__BB2_698:
	cvt.u32.u64 	%r4693, %rd5;
	cvt.u32.u64 	%r4694, %rd4;
	cvt.u32.u64 	%r4695, %rd3;
	cvt.u32.u64 	%r4696, %rd7;
	cvt.u32.u64 	%r4697, %rd353;
	cvt.u32.u64 	%r4698, %rd6;
	setp.lt.u32 	%p1273, %r7902, %r726;
	selp.s64 	%rd8687, -1, 0, %p1273;
	sub.s32 	%r7902, %r7902, %r726;
	cvt.u64.u32 	%rd8688, %r7901;
	add.s64 	%rd8689, %rd8687, %rd8688;
	setp.lt.u64 	%p1274, %rd8689, %rd3;
	selp.s64 	%rd8690, -1, 0, %p1274;
	cvt.u32.u64 	%r4699, %rd8689;
	sub.s32 	%r7901, %r4699, %r4695;
	cvt.u64.u32 	%rd8691, %r7900;
	add.s64 	%rd8692, %rd8690, %rd8691;
	setp.lt.u64 	%p1275, %rd8692, %rd4;
	selp.s64 	%rd8693, -1, 0, %p1275;
	cvt.u32.u64 	%r4700, %rd8692;
	sub.s32 	%r7900, %r4700, %r4694;
	cvt.u64.u32 	%rd8694, %r7899;
	add.s64 	%rd8695, %rd8693, %rd8694;
	setp.lt.u64 	%p1276, %rd8695, %rd5;
	selp.s64 	%rd8696, -1, 0, %p1276;
	cvt.u32.u64 	%r4701, %rd8695;
	sub.s32 	%r7899, %r4701, %r4693;
	cvt.u64.u32 	%rd8697, %r7898;
	add.s64 	%rd8698, %rd8696, %rd8697;
	setp.lt.u64 	%p1277, %rd8698, %rd6;
	selp.s64 	%rd8699, -1, 0, %p1277;
	cvt.u32.u64 	%r4702, %rd8698;
	sub.s32 	%r7898, %r4702, %r4698;
	cvt.u64.u32 	%rd8700, %r7897;
	add.s64 	%rd8701, %rd8699, %rd8700;
	setp.lt.u64 	%p1278, %rd8701, %rd353;
	selp.s64 	%rd8702, -1, 0, %p1278;
	cvt.u32.u64 	%r4703, %rd8701;
	sub.s32 	%r7897, %r4703, %r4697;
	cvt.u64.u32 	%rd8703, %r7896;
	add.s64 	%rd8704, %rd8702, %rd8703;
	setp.lt.u64 	%p1279, %rd8704, %rd7;
	selp.s32 	%r4704, -1, 0, %p1279;
	cvt.u32.u64 	%r4705, %rd8704;
	sub.s32 	%r7896, %r4705, %r4696;
	add.s32 	%r4706, %r7895, %r4704;
	sub.s32 	%r7895, %r4706, %r4377;
	mov.u16 	%rs53, %rs7;
	bra.uni 	$L__BB2_1083;
$L__BB2_699:
	setp.gt.u32 	%p1282, %r6915, %r6898;
	@%p1282 bra 	$L__BB2_711;
	setp.lt.u32 	%p1283, %r6915, %r6898;
	@%p1283 bra 	$L__BB2_714;
	setp.gt.u32 	%p1284, %r6916, %r6899;
	@%p1284 bra 	$L__BB2_711;
	setp.lt.u32 	%p1285, %r6916, %r6899;
	@%p1285 bra 	$L__BB2_714;
	setp.gt.u32 	%p1286, %r6917, %r6900;
	@%p1286 bra 	$L__BB2_711;
	setp.lt.u32 	%p1287, %r6917, %r6900;
	@%p1287 bra 	$L__BB2_714;
	setp.gt.u32 	%p1288, %r6918, %r6901;
	@%p1288 bra 	$L__BB2_711;
	setp.lt.u32 	%p1289, %r6918, %r6901;
	@%p1289 bra 	$L__BB2_714;
	setp.gt.u32 	%p1290, %r6919, %r6902;
	@%p1290 bra 	$L__BB2_711;
	setp.lt.u32 	%p1291, %r6919, %r6902;
	@%p1291 bra 	$L__BB2_714;
	setp.gt.u32 	%p1292, %r6920, %r6903;
	@%p1292 bra 	$L__BB2_711;
	setp.lt.u32 	%p1293, %r6920, %r6903;
	setp.lt.u32 	%p1294, %r6921, %r6904;
	or.pred  	%p1295, %p1293, %p1294;
	@%p1295 bra 	$L__BB2_714;
$L__BB2_711:
	setp.lt.u32 	%p1304, %r6921, %r6904;
	selp.s64 	%rd8747, -1, 0, %p1304;
	cvt.u64.u32 	%rd8748, %r6920;
	add.s64 	%rd26249, %rd8747, %rd8748;
	cvt.u64.u32 	%rd8749, %r6903;
	setp.lt.u64 	%p1305, %rd26249, %rd8749;
	selp.s64 	%rd8750, -1, 0, %p1305;
	cvt.u64.u32 	%rd8751, %r6919;
	add.s64 	%rd26250, %rd8750, %rd8751;
	cvt.u64.u32 	%rd8752, %r6902;
	setp.lt.u64 	%p1306, %rd26250, %rd8752;
	selp.s64 	%rd8753, -1, 0, %p1306;
	cvt.u64.u32 	%rd8754, %r6918;
	add.s64 	%rd26251, %rd8753, %rd8754;
	cvt.u64.u32 	%rd8755, %r6901;
	setp.lt.u64 	%p1307, %rd26251, %rd8755;
	selp.s64 	%rd8756, -1, 0, %p1307;
	cvt.u64.u32 	%rd8757, %r6917;
	add.s64 	%rd26252, %rd8756, %rd8757;
	cvt.u64.u32 	%rd8758, %r6900;
	setp.lt.u64 	%p1308, %rd26252, %rd8758;
	selp.s64 	%rd8759, -1, 0, %p1308;
	cvt.u64.u32 	%rd8760, %r6916;
	add.s64 	%rd26253, %rd8759, %rd8760;
	cvt.u64.u32 	%rd8761, %r6899;
	setp.lt.u64 	%p1309, %rd26253, %rd8761;
	selp.s64 	%rd8762, -1, 0, %p1309;
	cvt.u64.u32 	%rd8763, %r6915;
	add.s64 	%rd26254, %rd8762, %rd8763;
	cvt.u64.u32 	%rd8764, %r6898;
	setp.lt.u64 	%p1310, %rd26254, %rd8764;
	selp.s32 	%r4711, -1, 0, %p1310;
	add.s32 	%r7193, %r6914, %r4711;
	bra.uni 	$L__BB2_715;
$L__BB2_712:
	setp.gt.u32 	%p1280, %r6914, %r6897;
	@%p1280 bra 	$L__BB2_711;
	setp.le.u32 	%p1281, %r6897, %r6914;
	@%p1281 bra 	$L__BB2_699;
$L__BB2_714:
	add.s32 	%r962, %r6921, %r378;
	setp.lt.u32 	%p1296, %r962, %r6921;
	selp.u64 	%rd8705, 1, 0, %p1296;
	cvt.u64.u32 	%rd8706, %r6920;
	add.s64 	%rd8707, %rd8705, %rd8706;
	add.s64 	%rd8708, %rd8707, %rd3;
	shr.u64 	%rd8709, %rd8708, 32;
	cvt.u64.u32 	%rd8710, %r6919;
	add.s64 	%rd8711, %rd8709, %rd8710;
	add.s64 	%rd8712, %rd8711, %rd4;
	shr.u64 	%rd8713, %rd8712, 32;
	cvt.u64.u32 	%rd8714, %r6918;
	add.s64 	%rd8715, %rd8713, %rd8714;
	add.s64 	%rd8716, %rd8715, %rd5;
	shr.u64 	%rd8717, %rd8716, 32;
	cvt.u64.u32 	%rd8718, %r6917;
	add.s64 	%rd8719, %rd8717, %rd8718;
	add.s64 	%rd8720, %rd8719, %rd6;
	shr.u64 	%rd8721, %rd8720, 32;
	cvt.u64.u32 	%rd8722, %r6916;
	add.s64 	%rd8723, %rd8721, %rd8722;
	add.s64 	%rd8724, %rd8723, %rd184;
	shr.u64 	%rd8725, %rd8724, 32;
	cvt.u64.u32 	%rd8726, %r6915;
	add.s64 	%rd8727, %rd8725, %rd8726;
	add.s64 	%rd8728, %rd8727, %rd7;
	{ .reg .b32 tmp; mov.b64 {tmp, %r4707}, %rd8728; }
	add.s32 	%r4708, %r6914, %r4707;
	add.s32 	%r4709, %r4708, %r3892;
	setp.lt.u32 	%p1297, %r962, %r6904;
	selp.s64 	%rd8729, -1, 0, %p1297;
	and.b64  	%rd8730, %rd8708, 4294967295;
	add.s64 	%rd26249, %rd8730, %rd8729;
	cvt.u64.u32 	%rd8731, %r6903;
	setp.lt.u64 	%p1298, %rd26249, %rd8731;
	selp.s64 	%rd8732, -1, 0, %p1298;
	and.b64  	%rd8733, %rd8712, 4294967295;
	add.s64 	%rd26250, %rd8733, %rd8732;
	cvt.u64.u32 	%rd8734, %r6902;
	setp.lt.u64 	%p1299, %rd26250, %rd8734;
	selp.s64 	%rd8735, -1, 0, %p1299;
	and.b64  	%rd8736, %rd8716, 4294967295;
	add.s64 	%rd26251, %rd8736, %rd8735;
	cvt.u64.u32 	%rd8737, %r6901;
	setp.lt.u64 	%p1300, %rd26251, %rd8737;
	selp.s64 	%rd8738, -1, 0, %p1300;
	and.b64  	%rd8739, %rd8720, 4294967295;
	add.s64 	%rd26252, %rd8739, %rd8738;
	cvt.u64.u32 	%rd8740, %r6900;
	setp.lt.u64 	%p1301, %rd26252, %rd8740;
	selp.s64 	%rd8741, -1, 0, %p1301;
	and.b64  	%rd8742, %rd8724, 4294967295;
	add.s64 	%rd26253, %rd8742, %rd8741;
	cvt.u64.u32 	%rd8743, %r6899;
	setp.lt.u64 	%p1302, %rd26253, %rd8743;
	selp.s64 	%rd8744, -1, 0, %p1302;
	and.b64  	%rd8745, %rd8728, 4294967295;
	add.s64 	%rd26254, %rd8745, %rd8744;
	cvt.u64.u32 	%rd8746, %r6898;
	setp.lt.u64 	%p1303, %rd26254, %rd8746;
	selp.s32 	%r4710, -1, 0, %p1303;
	add.s32 	%r7193, %r4709, %r4710;
	mov.u32 	%r6921, %r962;
$L__BB2_715:
	sub.s32 	%r967, %r7193, %r6897;
	cvt.u32.u64 	%r4712, %rd26254;
	sub.s32 	%r968, %r4712, %r6898;
	cvt.u32.u64 	%r4713, %rd26253;
	sub.s32 	%r969, %r4713, %r6899;
	cvt.u32.u64 	%r4714, %rd26252;
	sub.s32 	%r970, %r4714, %r6900;
	cvt.u32.u64 	%r4715, %rd26251;
	sub.s32 	%r971, %r4715, %r6901;
	cvt.u32.u64 	%r4716, %rd26250;
	sub.s32 	%r972, %r4716, %r6902;
	cvt.u32.u64 	%r4717, %rd26249;
	sub.s32 	%r973, %r4717, %r6903;
	sub.s32 	%r974, %r6921, %r6904;
	setp.gt.u32 	%p1311, %r6982, %r6965;
	@%p1311 bra 	$L__BB2_716;
	bra.uni 	$L__BB2_729;
$L__BB2_716:
	setp.lt.u32 	%p1335, %r6989, %r6972;
	selp.s64 	%rd8807, -1, 0, %p1335;
	cvt.u64.u32 	%rd8808, %r6988;
	add.s64 	%rd26255, %rd8807, %rd8808;
	cvt.u64.u32 	%rd8809, %r6971;
	setp.lt.u64 	%p1336, %rd26255, %rd8809;
	selp.s64 	%rd8810, -1, 0, %p1336;
	cvt.u64.u32 	%rd8811, %r6987;
	add.s64 	%rd26256, %rd8810, %rd8811;
	cvt.u64.u32 	%rd8812, %r6970;
	setp.lt.u64 	%p1337, %rd26256, %rd8812;
	selp.s64 	%rd8813, -1, 0, %p1337;
	cvt.u64.u32 	%rd8814, %r6986;
	add.s64 	%rd26257, %rd8813, %rd8814;
	cvt.u64.u32 	%rd8815, %r6969;
	setp.lt.u64 	%p1338, %rd26257, %rd8815;
	selp.s64 	%rd8816, -1, 0, %p1338;
	cvt.u64.u32 	%rd8817, %r6985;
	add.s64 	%rd26258, %rd8816, %rd8817;
	cvt.u64.u32 	%rd8818, %r6968;
	setp.lt.u64 	%p1339, %rd26258, %rd8818;
	selp.s64 	%rd8819, -1, 0, %p1339;
	cvt.u64.u32 	%rd8820, %r6984;
	add.s64 	%rd26259, %rd8819, %rd8820;
	cvt.u64.u32 	%rd8821, %r6967;
	setp.lt.u64 	%p1340, %rd26259, %rd8821;
	selp.s64 	%rd8822, -1, 0, %p1340;
	cvt.u64.u32 	%rd8823, %r6983;
	add.s64 	%rd26260, %rd8822, %rd8823;
	cvt.u64.u32 	%rd8824, %r6966;
	setp.lt.u64 	%p1341, %rd26260, %rd8824;
	selp.s32 	%r4722, -1, 0, %p1341;
	add.s32 	%r7195, %r6982, %r4722;
	bra.uni 	$L__BB2_731;
$L__BB2_717:
	setp.gt.u32 	%p1313, %r6983, %r6966;
	@%p1313 bra 	$L__BB2_716;
	setp.lt.u32 	%p1314, %r6983, %r6966;
	@%p1314 bra 	$L__BB2_730;
	setp.gt.u32 	%p1315, %r6984, %r6967;
	@%p1315 bra 	$L__BB2_716;
	setp.lt.u32 	%p1316, %r6984, %r6967;
	@%p1316 bra 	$L__BB2_730;
	setp.gt.u32 	%p1317, %r6985, %r6968;
	@%p1317 bra 	$L__BB2_716;
	setp.lt.u32 	%p1318, %r6985, %r6968;
	@%p1318 bra 	$L__BB2_730;
	setp.gt.u32 	%p1319, %r6986, %r6969;
	@%p1319 bra 	$L__BB2_716;
	setp.lt.u32 	%p1320, %r6986, %r6969;
	@%p1320 bra 	$L__BB2_730;
	setp.gt.u32 	%p1321, %r6987, %r6970;
	@%p1321 bra 	$L__BB2_716;
	setp.lt.u32 	%p1322, %r6987, %r6970;
	@%p1322 bra 	$L__BB2_730;
	setp.gt.u32 	%p1323, %r6988, %r6971;
	@%p1323 bra 	$L__BB2_716;
	setp.lt.u32 	%p1324, %r6988, %r6971;
	setp.lt.u32 	%p1325, %r6989, %r6972;
	or.pred  	%p1326, %p1324, %p1325;
	@%p1326 bra 	$L__BB2_730;
	bra.uni 	$L__BB2_716;
$L__BB2_729:
	setp.ge.u32 	%p1312, %r6982, %r6965;
	@%p1312 bra 	$L__BB2_717;
$L__BB2_730:
	add.s32 	%r975, %r6989, %r378;
	setp.lt.u32 	%p1327, %r975, %r6989;
	selp.u64 	%rd8765, 1, 0, %p1327;
	cvt.u64.u32 	%rd8766, %r6988;
	add.s64 	%rd8767, %rd8765, %rd8766;
	add.s64 	%rd8768, %rd8767, %rd3;
	shr.u64 	%rd8769, %rd8768, 32;
	cvt.u64.u32 	%rd8770, %r6987;
	add.s64 	%rd8771, %rd8769, %rd8770;
	add.s64 	%rd8772, %rd8771, %rd4;
	shr.u64 	%rd8773, %rd8772, 32;
	cvt.u64.u32 	%rd8774, %r6986;
	add.s64 	%rd8775, %rd8773, %rd8774;
	add.s64 	%rd8776, %rd8775, %rd5;
	shr.u64 	%rd8777, %rd8776, 32;
	cvt.u64.u32 	%rd8778, %r6985;
	add.s64 	%rd8779, %rd8777, %rd8778;
	add.s64 	%rd8780, %rd8779, %rd6;
	shr.u64 	%rd8781, %rd8780, 32;
	cvt.u64.u32 	%rd8782, %r6984;
	add.s64 	%rd8783, %rd8781, %rd8782;
	add.s64 	%rd8784, %rd8783, %rd184;
	shr.u64 	%rd8785, %rd8784, 32;
	cvt.u64.u32 	%rd8786, %r6983;
	add.s64 	%rd8787, %rd8785, %rd8786;
	add.s64 	%rd8788, %rd8787, %rd7;
	{ .reg .b32 tmp; mov.b64 {tmp, %r4718}, %rd8788; }
	add.s32 	%r4719, %r6982, %r4718;
	add.s32 	%r4720, %r4719, %r3892;
	setp.lt.u32 	%p1328, %r975, %r6972;
	selp.s64 	%rd8789, -1, 0, %p1328;
	and.b64  	%rd8790, %rd8768, 4294967295;
	add.s64 	%rd26255, %rd8790, %rd8789;
	cvt.u64.u32 	%rd8791, %r6971;
	setp.lt.u64 	%p1329, %rd26255, %rd8791;
	selp.s64 	%rd8792, -1, 0, %p1329;
	and.b64  	%rd8793, %rd8772, 4294967295;
	add.s64 	%rd26256, %rd8793, %rd8792;
	cvt.u64.u32 	%rd8794, %r6970;
	setp.lt.u64 	%p1330, %rd26256, %rd8794;
	selp.s64 	%rd8795, -1, 0, %p1330;
	and.b64  	%rd8796, %rd8776, 4294967295;
	add.s64 	%rd26257, %rd8796, %rd8795;
	cvt.u64.u32 	%rd8797, %r6969;
	setp.lt.u64 	%p1331, %rd26257, %rd8797;
	selp.s64 	%rd8798, -1, 0, %p1331;
	and.b64  	%rd8799, %rd8780, 4294967295;
	add.s64 	%rd26258, %rd8799, %rd8798;
	cvt.u64.u32 	%rd8800, %r6968;
	setp.lt.u64 	%p1332, %rd26258, %rd8800;
	selp.s64 	%rd8801, -1, 0, %p1332;
	and.b64  	%rd8802, %rd8784, 4294967295;
	add.s64 	%rd26259, %rd8802, %rd8801;
	cvt.u64.u32 	%rd8803, %r6967;
	setp.lt.u64 	%p1333, %rd26259, %rd8803;
	selp.s64 	%rd8804, -1, 0, %p1333;
	and.b64  	%rd8805, %rd8788, 4294967295;
	add.s64 	%rd26260, %rd8805, %rd8804;
	cvt.u64.u32 	%rd8806, %r6966;
	setp.lt.u64 	%p1334, %rd26260, %rd8806;
	selp.s32 	%r4721, -1, 0, %p1334;
	add.s32 	%r7195, %r4720, %r4721;
	mov.u32 	%r6989, %r975;
$L__BB2_731:
	sub.s32 	%r980, %r7195, %r6965;
	cvt.u32.u64 	%r4723, %rd26260;
	sub.s32 	%r981, %r4723, %r6966;
	cvt.u32.u64 	%r4724, %rd26259;
	sub.s32 	%r982, %r4724, %r6967;
	cvt.u32.u64 	%r4725, %rd26258;
	sub.s32 	%r983, %r4725, %r6968;
	cvt.u32.u64 	%r4726, %rd26257;
	sub.s32 	%r984, %r4726, %r6969;
	cvt.u32.u64 	%r4727, %rd26256;
	sub.s32 	%r985, %r4727, %r6970;
	cvt.u32.u64 	%r4728, %rd26255;
	sub.s32 	%r986, %r4728, %r6971;
	sub.s32 	%r987, %r6989, %r6972;
	mul.wide.u32 	%rd8825, %r974, %r974;
	cvt.u32.u64 	%r4729, %rd8825;
	shr.u64 	%rd8826, %rd8825, 32;
	mul.wide.u32 	%rd8827, %r973, %r974;
	add.s64 	%rd8828, %rd8826, %rd8827;
	shr.u64 	%rd8829, %rd8828, 32;
	mul.wide.u32 	%rd8830, %r972, %r974;
	add.s64 	%rd8831, %rd8829, %rd8830;
	shr.u64 	%rd8832, %rd8831, 32;
	mul.wide.u32 	%rd8833, %r971, %r974;
	add.s64 	%rd8834, %rd8832, %rd8833;
	shr.u64 	%rd8835, %rd8834, 32;
	mul.wide.u32 	%rd8836, %r970, %r974;
	add.s64 	%rd8837, %rd8835, %rd8836;
	shr.u64 	%rd8838, %rd8837, 32;
	mul.wide.u32 	%rd8839, %r969, %r974;
	add.s64 	%rd8840, %rd8838, %rd8839;
	shr.u64 	%rd8841, %rd8840, 32;
	mul.wide.u32 	%rd8842, %r968, %r974;
	add.s64 	%rd8843, %rd8841, %rd8842;
	shr.u64 	%rd8844, %rd8843, 32;
	mul.wide.u32 	%rd8845, %r967, %r974;
	add.s64 	%rd8846, %rd8844, %rd8845;
	shr.u64 	%rd8847, %rd8846, 32;
	and.b64  	%rd8848, %rd8828, 4294967295;
	add.s64 	%rd8849, %rd8827, %rd8848;
	shr.u64 	%rd8850, %rd8849, 32;
	and.b64  	%rd8851, %rd8831, 4294967295;
	mul.wide.u32 	%rd8852, %r973, %r973;
	add.s64 	%rd8853, %rd8850, %rd8851;
	add.s64 	%rd8854, %rd8853, %rd8852;
	shr.u64 	%rd8855, %rd8854, 32;
	and.b64  	%rd8856, %rd8834, 4294967295;
	mul.wide.u32 	%rd8857, %r972, %r973;
	add.s64 	%rd8858, %rd8855, %rd8856;
	add.s64 	%rd8859, %rd8858, %rd8857;
	shr.u64 	%rd8860, %rd8859, 32;
	and.b64  	%rd8861, %rd8837, 4294967295;
	mul.wide.u32 	%rd8862, %r971, %r973;
	add.s64 	%rd8863, %rd8860, %rd8861;
	add.s64 	%rd8864, %rd8863, %rd8862;
	shr.u64 	%rd8865, %rd8864, 32;
	and.b64  	%rd8866, %rd8840, 4294967295;
	mul.wide.u32 	%rd8867, %r970, %r973;
	add.s64 	%rd8868, %rd8865, %rd8866;
	add.s64 	%rd8869, %rd8868, %rd8867;
	shr.u64 	%rd8870, %rd8869, 32;
	and.b64  	%rd8871, %rd8843, 4294967295;
	mul.wide.u32 	%rd8872, %r969, %r973;
	add.s64 	%rd8873, %rd8870, %rd8871;
	add.s64 	%rd8874, %rd8873, %rd8872;
	shr.u64 	%rd8875, %rd8874, 32;
	and.b64  	%rd8876, %rd8846, 4294967295;
	mul.wide.u32 	%rd8877, %r968, %r973;
	add.s64 	%rd8878, %rd8875, %rd8876;
	add.s64 	%rd8879, %rd8878, %rd8877;
	shr.u64 	%rd8880, %rd8879, 32;
	mul.wide.u32 	%rd8881, %r967, %r973;
	add.s64 	%rd8882, %rd8880, %rd8847;
	add.s64 	%rd8883, %rd8882, %rd8881;
	shr.u64 	%rd8884, %rd8883, 32;
	and.b64  	%rd8885, %rd8854, 4294967295;
	add.s64 	%rd8886, %rd8830, %rd8885;
	shr.u64 	%rd8887, %rd8886, 32;
	and.b64  	%rd8888, %rd8859, 4294967295;
	add.s64 	%rd8889, %rd8887, %rd8888;
	add.s64 	%rd8890, %rd8889, %rd8857;
	shr.u64 	%rd8891, %rd8890, 32;
	and.b64  	%rd8892, %rd8864, 4294967295;
	mul.wide.u32 	%rd8893, %r972, %r972;
	add.s64 	%rd8894, %rd8891, %rd8892;
	add.s64 	%rd8895, %rd8894, %rd8893;
	shr.u64 	%rd8896, %rd8895, 32;
	and.b64  	%rd8897, %rd8869, 4294967295;
	mul.wide.u32 	%rd8898, %r971, %r972;
	add.s64 	%rd8899, %rd8896, %rd8897;
	add.s64 	%rd8900, %rd8899, %rd8898;
	shr.u64 	%rd8901, %rd8900, 32;
	and.b64  	%rd8902, %rd8874, 4294967295;
	mul.wide.u32 	%rd8903, %r970, %r972;
	add.s64 	%rd8904, %rd8901, %rd8902;
	add.s64 	%rd8905, %rd8904, %rd8903;
	shr.u64 	%rd8906, %rd8905, 32;
	and.b64  	%rd8907, %rd8879, 4294967295;
	mul.wide.u32 	%rd8908, %r969, %r972;
	add.s64 	%rd8909, %rd8906, %rd8907;
	add.s64 	%rd8910, %rd8909, %rd8908;
	shr.u64 	%rd8911, %rd8910, 32;
	and.b64  	%rd8912, %rd8883, 4294967295;
	mul.wide.u32 	%rd8913, %r968, %r972;
	add.s64 	%rd8914, %rd8911, %rd8912;
	add.s64 	%rd8915, %rd8914, %rd8913;
	shr.u64 	%rd8916, %rd8915, 32;
	mul.wide.u32 	%rd8917, %r967, %r972;
	add.s64 	%rd8918, %rd8916, %rd8884;
	add.s64 	%rd8919, %rd8918, %rd8917;
	shr.u64 	%rd8920, %rd8919, 32;
	and.b64  	%rd8921, %rd8890, 4294967295;
	add.s64 	%rd8922, %rd8833, %rd8921;
	shr.u64 	%rd8923, %rd8922, 32;
	and.b64  	%rd8924, %rd8895, 4294967295;
	add.s64 	%rd8925, %rd8923, %rd8924;
	add.s64 	%rd8926, %rd8925, %rd8862;
	shr.u64 	%rd8927, %rd8926, 32;
	and.b64  	%rd8928, %rd8900, 4294967295;
	add.s64 	%rd8929, %rd8927, %rd8928;
	add.s64 	%rd8930, %rd8929, %rd8898;
	shr.u64 	%rd8931, %rd8930, 32;
	and.b64  	%rd8932, %rd8905, 4294967295;
	mul.wide.u32 	%rd8933, %r971, %r971;
	add.s64 	%rd8934, %rd8931, %rd8932;
	add.s64 	%rd8935, %rd8934, %rd8933;
	shr.u64 	%rd8936, %rd8935, 32;
	and.b64  	%rd8937, %rd8910, 4294967295;
	mul.wide.u32 	%rd8938, %r970, %r971;
	add.s64 	%rd8939, %rd8936, %rd8937;
	add.s64 	%rd8940, %rd8939, %rd8938;
	shr.u64 	%rd8941, %rd8940, 32;
	and.b64  	%rd8942, %rd8915, 4294967295;
	mul.wide.u32 	%rd8943, %r969, %r971;
	add.s64 	%rd8944, %rd8941, %rd8942;
	add.s64 	%rd8945, %rd8944, %rd8943;
	shr.u64 	%rd8946, %rd8945, 32;
	and.b64  	%rd8947, %rd8919, 4294967295;
	mul.wide.u32 	%rd8948, %r968, %r971;
	add.s64 	%rd8949, %rd8946, %rd8947;
	add.s64 	%rd8950, %rd8949, %rd8948;
	shr.u64 	%rd8951, %rd8950, 32;
	mul.wide.u32 	%rd8952, %r967, %r971;
	add.s64 	%rd8953, %rd8951, %rd8920;
	add.s64 	%rd8954, %rd8953, %rd8952;
	shr.u64 	%rd8955, %rd8954, 32;
	and.b64  	%rd8956, %rd8926, 4294967295;
	add.s64 	%rd8957, %rd8836, %rd8956;
	shr.u64 	%rd8958, %rd8957, 32;
	and.b64  	%rd8959, %rd8930, 4294967295;
	add.s64 	%rd8960, %rd8958, %rd8959;
	add.s64 	%rd8961, %rd8960, %rd8867;
	shr.u64 	%rd8962, %rd8961, 32;
	and.b64  	%rd8963, %rd8935, 4294967295;
	add.s64 	%rd8964, %rd8962, %rd8963;
	add.s64 	%rd8965, %rd8964, %rd8903;
	shr.u64 	%rd8966, %rd8965, 32;
	and.b64  	%rd8967, %rd8940, 4294967295;
	add.s64 	%rd8968, %rd8966, %rd8967;
	add.s64 	%rd8969, %rd8968, %rd8938;
	shr.u64 	%rd8970, %rd8969, 32;
	and.b64  	%rd8971, %rd8945, 4294967295;
	mul.wide.u32 	%rd8972, %r970, %r970;
	add.s64 	%rd8973, %rd8970, %rd8971;
	add.s64 	%rd8974, %rd8973, %rd8972;
	shr.u64 	%rd8975, %rd8974, 32;
	and.b64  	%rd8976, %rd8950, 4294967295;
	mul.wide.u32 	%rd8977, %r969, %r970;
	add.s64 	%rd8978, %rd8975, %rd8976;
	add.s64 	%rd8979, %rd8978, %rd8977;
	shr.u64 	%rd8980, %rd8979, 32;
	and.b64  	%rd8981, %rd8954, 4294967295;
	mul.wide.u32 	%rd8982, %r968, %r970;
	add.s64 	%rd8983, %rd8980, %rd8981;
	add.s64 	%rd8984, %rd8983, %rd8982;
	shr.u64 	%rd8985, %rd8984, 32;
	mul.wide.u32 	%rd8986, %r967, %r970;
	add.s64 	%rd8987, %rd8985, %rd8955;
	add.s64 	%rd8988, %rd8987, %rd8986;
	shr.u64 	%rd8989, %rd8988, 32;
	and.b64  	%rd8990, %rd8961, 4294967295;
	add.s64 	%rd8991, %rd8839, %rd8990;
	shr.u64 	%rd8992, %rd8991, 32;
	and.b64  	%rd8993, %rd8965, 4294967295;
	add.s64 	%rd8994, %rd8992, %rd8993;
	add.s64 	%rd8995, %rd8994, %rd8872;
	shr.u64 	%rd8996, %rd8995, 32;
	and.b64  	%rd8997, %rd8969, 4294967295;
	add.s64 	%rd8998, %rd8996, %rd8997;
	add.s64 	%rd8999, %rd8998, %rd8908;
	shr.u64 	%rd9000, %rd8999, 32;
	and.b64  	%rd9001, %rd8974, 4294967295;
	add.s64 	%rd9002, %rd9000, %rd9001;
	add.s64 	%rd9003, %rd9002, %rd8943;
	shr.u64 	%rd9004, %rd9003, 32;
	and.b64  	%rd9005, %rd8979, 4294967295;
	add.s64 	%rd9006, %rd9004, %rd9005;
	add.s64 	%rd9007, %rd9006, %rd8977;
	shr.u64 	%rd9008, %rd9007, 32;
	and.b64  	%rd9009, %rd8984, 4294967295;
	mul.wide.u32 	%rd9010, %r969, %r969;
	add.s64 	%rd9011, %rd9008, %rd9009;
	add.s64 	%rd9012, %rd9011, %rd9010;
	shr.u64 	%rd9013, %rd9012, 32;
	and.b64  	%rd9014, %rd8988, 4294967295;
	mul.wide.u32 	%rd9015, %r968, %r969;
	add.s64 	%rd9016, %rd9013, %rd9014;
	add.s64 	%rd9017, %rd9016, %rd9015;
	shr.u64 	%rd9018, %rd9017, 32;
	mul.wide.u32 	%rd9019, %r967, %r969;
	add.s64 	%rd9020, %rd9018, %rd8989;
	add.s64 	%rd9021, %rd9020, %rd9019;
	shr.u64 	%rd9022, %rd9021, 32;
	and.b64  	%rd9023, %rd8995, 4294967295;
	add.s64 	%rd9024, %rd8842, %rd9023;
	shr.u64 	%rd9025, %rd9024, 32;
	and.b64  	%rd9026, %rd8999, 4294967295;
	add.s64 	%rd9027, %rd9025, %rd9026;
	add.s64 	%rd9028, %rd9027, %rd8877;
	shr.u64 	%rd9029, %rd9028, 32;
	and.b64  	%rd9030, %rd9003, 4294967295;
	add.s64 	%rd9031, %rd9029, %rd9030;
	add.s64 	%rd9032, %rd9031, %rd8913;
	shr.u64 	%rd9033, %rd9032, 32;
	and.b64  	%rd9034, %rd9007, 4294967295;
	add.s64 	%rd9035, %rd9033, %rd9034;
	add.s64 	%rd9036, %rd9035, %rd8948;
	shr.u64 	%rd9037, %rd9036, 32;
	and.b64  	%rd9038, %rd9012, 4294967295;
	add.s64 	%rd9039, %rd9037, %rd9038;
	add.s64 	%rd9040, %rd9039, %rd8982;
	shr.u64 	%rd9041, %rd9040, 32;
	and.b64  	%rd9042, %rd9017, 4294967295;
	add.s64 	%rd9043, %rd9041, %rd9042;
	add.s64 	%rd9044, %rd9043, %rd9015;
	shr.u64 	%rd9045, %rd9044, 32;
	and.b64  	%rd9046, %rd9021, 4294967295;
	mul.wide.u32 	%rd9047, %r968, %r968;
	add.s64 	%rd9048, %rd9045, %rd9046;
	add.s64 	%rd9049, %rd9048, %rd9047;
	shr.u64 	%rd9050, %rd9049, 32;
	mul.wide.u32 	%rd9051, %r967, %r968;
	add.s64 	%rd9052, %rd9050, %rd9022;
	add.s64 	%rd9053, %rd9052, %rd9051;
	shr.u64 	%rd9054, %rd9053, 32;
	and.b64  	%rd9055, %rd9028, 4294967295;
	add.s64 	%rd9056, %rd8845, %rd9055;
	shr.u64 	%rd9057, %rd9056, 32;
	and.b64  	%rd9058, %rd9032, 4294967295;
	add.s64 	%rd9059, %rd9057, %rd9058;
	add.s64 	%rd9060, %rd9059, %rd8881;
	shr.u64 	%rd9061, %rd9060, 32;
	and.b64  	%rd9062, %rd9036, 4294967295;
	add.s64 	%rd9063, %rd9061, %rd9062;
	add.s64 	%rd9064, %rd9063, %rd8917;
	shr.u64 	%rd9065, %rd9064, 32;
	and.b64  	%rd9066, %rd9040, 4294967295;
	add.s64 	%rd9067, %rd9065, %rd9066;
	add.s64 	%rd9068, %rd9067, %rd8952;
	shr.u64 	%rd9069, %rd9068, 32;
	and.b64  	%rd9070, %rd9044, 4294967295;
	add.s64 	%rd9071, %rd9069, %rd9070;
	add.s64 	%rd9072, %rd9071, %rd8986;
	shr.u64 	%rd9073, %rd9072, 32;
	and.b64  	%rd9074, %rd9049, 4294967295;
	add.s64 	%rd9075, %rd9073, %rd9074;
	add.s64 	%rd9076, %rd9075, %rd9019;
	shr.u64 	%rd9077, %rd9076, 32;
	and.b64  	%rd9078, %rd9053, 4294967295;
	add.s64 	%rd9079, %rd9077, %rd9078;
	add.s64 	%rd9080, %rd9079, %rd9051;
	shr.u64 	%rd9081, %rd9080, 32;
	mul.wide.u32 	%rd9082, %r967, %r967;
	add.s64 	%rd9083, %rd9081, %rd9054;
	add.s64 	%rd9084, %rd9083, %rd9082;
	shr.u64 	%rd9085, %rd9084, 32;
	{ .reg .b32 tmp; mov.b64 {tmp, %r4730}, %rd9084; }
	and.b64  	%rd9086, %rd9060, 4294967295;
	mul.lo.s64 	%rd9087, %rd9086, 977;
	cvt.u32.u64 	%r4731, %rd9087;
	shr.u64 	%rd9088, %rd9087, 32;
	and.b64  	%rd9089, %rd9064, 4294967295;
	mad.lo.s64 	%rd9090, %rd9089, 977, %rd9088;
	shr.u64 	%rd9091, %rd9090, 32;
	and.b64  	%rd9092, %rd9068, 4294967295;
	mad.lo.s64 	%rd9093, %rd9092, 977, %rd9091;
	shr.u64 	%rd9094, %rd9093, 32;
	and.b64  	%rd9095, %rd9072, 4294967295;
	mad.lo.s64 	%rd9096, %rd9095, 977, %rd9094;
	shr.u64 	%rd9097, %rd9096, 32;
	and.b64  	%rd9098, %rd9076, 4294967295;
	mad.lo.s64 	%rd9099, %rd9098, 977, %rd9097;
	shr.u64 	%rd9100, %rd9099, 32;
	and.b64  	%rd9101, %rd9080, 4294967295;
	mad.lo.s64 	%rd9102, %rd9101, 977, %rd9100;
	shr.u64 	%rd9103, %rd9102, 32;
	and.b64  	%rd9104, %rd9084, 4294967295;
	mad.lo.s64 	%rd9105, %rd9104, 977, %rd9103;
	shr.u64 	%rd9106, %rd9105, 32;
	mad.lo.s64 	%rd9107, %rd9085, 977, %rd9106;
	{ .reg .b32 tmp; mov.b64 {tmp, %r4732}, %rd9107; }
	add.s32 	%r7205, %r4729, %r4731;
	setp.lt.u32 	%p1343, %r7205, %r4729;
	selp.u64 	%rd9108, 1, 0, %p1343;
	and.b64  	%rd9109, %rd8849, 4294967295;
	and.b64  	%rd9110, %rd9090, 4294967295;
	add.s64 	%rd9111, %rd9109, %rd9108;
	add.s64 	%rd9112, %rd9111, %rd9110;
	shr.u64 	%rd9113, %rd9112, 32;
	and.b64  	%rd9114, %rd8886, 4294967295;
	and.b64  	%rd9115, %rd9093, 4294967295;
	add.s64 	%rd9116, %rd9113, %rd9114;
	add.s64 	%rd9117, %rd9116, %rd9115;
	shr.u64 	%rd9118, %rd9117, 32;
	and.b64  	%rd9119, %rd8922, 4294967295;
	and.b64  	%rd9120, %rd9096, 4294967295;
	add.s64 	%rd9121, %rd9118, %rd9119;
	add.s64 	%rd9122, %rd9121, %rd9120;
	shr.u64 	%rd9123, %rd9122, 32;
	and.b64  	%rd9124, %rd8957, 4294967295;
	and.b64  	%rd9125, %rd9099, 4294967295;
	add.s64 	%rd9126, %rd9123, %rd9124;
	add.s64 	%rd9127, %rd9126, %rd9125;
	shr.u64 	%rd9128, %rd9127, 32;
	and.b64  	%rd9129, %rd8991, 4294967295;
	and.b64  	%rd9130, %rd9102, 4294967295;
	add.s64 	%rd9131, %rd9128, %rd9129;
	add.s64 	%rd9132, %rd9131, %rd9130;
	shr.u64 	%rd9133, %rd9132, 32;
	and.b64  	%rd9134, %rd9024, 4294967295;
	and.b64  	%rd9135, %rd9105, 4294967295;
	add.s64 	%rd9136, %rd9133, %rd9134;
	add.s64 	%rd9137, %rd9136, %rd9135;
	shr.u64 	%rd9138, %rd9137, 32;
	and.b64  	%rd9139, %rd9056, 4294967295;
	and.b64  	%rd9140, %rd9107, 4294967295;
	add.s64 	%rd9141, %rd9138, %rd9139;
	add.s64 	%rd9142, %rd9141, %rd9140;
	{ .reg .b32 tmp; mov.b64 {tmp, %r4733}, %rd9142; }
	add.s32 	%r4734, %r4733, %r4732;
	and.b64  	%rd9143, %rd9112, 4294967295;
	add.s64 	%rd26261, %rd9143, %rd9086;
	shr.u64 	%rd9144, %rd26261, 32;
	and.b64  	%rd9145, %rd9117, 4294967295;
	add.s64 	%rd9146, %rd9144, %rd9145;
	add.s64 	%rd26262, %rd9146, %rd9089;
	shr.u64 	%rd9147, %rd26262, 32;
	and.b64  	%rd9148, %rd9122, 4294967295;
	add.s64 	%rd9149, %rd9147, %rd9148;
	add.s64 	%rd26263, %rd9149, %rd9092;
	shr.u64 	%rd9150, %rd26263, 32;
	and.b64  	%rd9151, %rd9127, 4294967295;
	add.s64 	%rd9152, %rd9150, %rd9151;
	add.s64 	%rd26264, %rd9152, %rd9095;
	shr.u64 	%rd9153, %rd26264, 32;
	and.b64  	%rd9154, %rd9132, 4294967295;
	add.s64 	%rd9155, %rd9153, %rd9154;
	add.s64 	%rd26265, %rd9155, %rd9098;
	shr.u64 	%rd9156, %rd26265, 32;
	and.b64  	%rd9157, %rd9137, 4294967295;
	add.s64 	%rd9158, %rd9156, %rd9157;
	add.s64 	%rd26266, %rd9158, %rd9101;
	shr.u64 	%rd9159, %rd26266, 32;
	and.b64  	%rd9160, %rd9142, 4294967295;
	add.s64 	%rd9161, %rd9159, %rd9160;
	add.s64 	%rd26267, %rd9161, %rd9104;
	{ .reg .b32 tmp; mov.b64 {tmp, %r4735}, %rd26267; }
	add.s32 	%r4736, %r4734, %r4735;
	add.s32 	%r989, %r4736, %r4730;
	setp.eq.s32 	%p1344, %r989, 0;
	mov.pred 	%p4078, 0;
	@%p1344 bra 	$L__BB2_733;
	cvt.u64.u32 	%rd9162, %r989;
	mul.wide.u32 	%rd9163, %r989, 977;
	cvt.u32.u64 	%r4737, %rd9163;
	shr.u64 	%rd9164, %rd9163, 32;
	add.s64 	%rd9165, %rd9164, %rd9162;
	shr.u64 	%rd9166, %rd9165, 32;
	add.s32 	%r990, %r7205, %r4737;
	setp.lt.u32 	%p1345, %r990, %r7205;
	selp.u64 	%rd9167, 1, 0, %p1345;
	and.b64  	%rd9168, %rd26261, 4294967295;
	and.b64  	%rd9169, %rd9165, 4294967295;
	add.s64 	%rd9170, %rd9168, %rd9167;
	add.s64 	%rd26261, %rd9170, %rd9169;
	shr.u64 	%rd9171, %rd26261, 32;
	and.b64  	%rd9172, %rd26262, 4294967295;
	add.s64 	%rd9173, %rd9171, %rd9172;
	add.s64 	%rd26262, %rd9173, %rd9166;
	shr.u64 	%rd9174, %rd26262, 32;
	and.b64  	%rd9175, %rd26263, 4294967295;
	add.s64 	%rd26263, %rd9174, %rd9175;
	shr.u64 	%rd9176, %rd26263, 32;
	and.b64  	%rd9177, %rd26264, 4294967295;
	add.s64 	%rd26264, %rd9176, %rd9177;
	shr.u64 	%rd9178, %rd26264, 32;
	and.b64  	%rd9179, %rd26265, 4294967295;
	add.s64 	%rd26265, %rd9178, %rd9179;
	shr.u64 	%rd9180, %rd26265, 32;
	and.b64  	%rd9181, %rd26266, 4294967295;
	add.s64 	%rd26266, %rd9180, %rd9181;
	shr.u64 	%rd9182, %rd26266, 32;
	and.b64  	%rd9183, %rd26267, 4294967295;
	add.s64 	%rd26267, %rd9182, %rd9183;
	setp.gt.u64 	%p4078, %rd26267, 4294967295;
	mov.u32 	%r7205, %r990;
$L__BB2_733:
	ld.const.u32 	%rd555, [const_p+20];
	ld.const.u32 	%r992, [const_p];
	cvt.u32.u64 	%r7212, %rd26267;
	cvt.u32.u64 	%r7211, %rd26266;
	cvt.u32.u64 	%r7210, %rd26265;
	cvt.u32.u64 	%r7209, %rd26264;
	cvt.u32.u64 	%r7208, %rd26263;
	cvt.u32.u64 	%r7207, %rd26262;
	cvt.u32.u64 	%r7206, %rd26261;
	ld.const.u32 	%r4738, [const_p+28];
	setp.lt.u32 	%p1346, %r4738, %r7212;
	or.pred  	%p1347, %p4078, %p1346;
	@%p1347 bra 	$L__BB2_747;
	setp.gt.u32 	%p1348, %r4738, %r7212;
	@%p1348 bra 	$L__BB2_748;
	cvt.u32.u64 	%r4739, %rd7;
	setp.lt.u32 	%p1349, %r4739, %r7211;
	@%p1349 bra 	$L__BB2_747;
	cvt.u32.u64 	%r4740, %rd7;
	setp.gt.u32 	%p1350, %r4740, %r7211;
	@%p1350 bra 	$L__BB2_748;
	cvt.u32.u64 	%r4741, %rd555;
	setp.lt.u32 	%p1351, %r4741, %r7210;
	@%p1351 bra 	$L__BB2_747;
	cvt.u32.u64 	%r4742, %rd555;
	setp.gt.u32 	%p1352, %r4742, %r7210;
	@%p1352 bra 	$L__BB2_748;
	cvt.u32.u64 	%r4743, %rd6;
	setp.lt.u32 	%p1353, %r4743, %r7209;
	@%p1353 bra 	$L__BB2_747;
	cvt.u32.u64 	%r4744, %rd6;
	setp.gt.u32 	%p1354, %r4744, %r7209;
	@%p1354 bra 	$L__BB2_748;
	cvt.u32.u64 	%r4745, %rd5;
	setp.lt.u32 	%p1355, %r4745, %r7208;
	@%p1355 bra 	$L__BB2_747;
	cvt.u32.u64 	%r4746, %rd5;
	setp.gt.u32 	%p1356, %r4746, %r7208;
	@%p1356 bra 	$L__BB2_748;
	cvt.u32.u64 	%r4747, %rd4;
	setp.lt.u32 	%p1357, %r4747, %r7207;
	@%p1357 bra 	$L__BB2_747;
	cvt.u32.u64 	%r4748, %rd4;
	setp.gt.u32 	%p1358, %r4748, %r7207;
	@%p1358 bra 	$L__BB2_748;
	cvt.u32.u64 	%r4749, %rd3;
	setp.lt.u32 	%p1359, %r4749, %r7206;
	@%p1359 bra 	$L__BB2_747;
	cvt.u32.u64 	%r4750, %rd3;
	setp.gt.u32 	%p1360, %r4750, %r7206;
	setp.lt.u32 	%p1361, %r7205, %r992;
	or.pred  	%p1362, %p1360, %p1361;
	@%p1362 bra 	$L__BB2_748;
$L__BB2_747:
	cvt.u32.u64 	%r4751, %rd5;
	cvt.u32.u64 	%r4752, %rd4;
	cvt.u32.u64 	%r4753, %rd3;
	cvt.u32.u64 	%r4754, %rd555;
	cvt.u32.u64 	%r4755, %rd6;
	cvt.u32.u64 	%r4756, %rd7;
	setp.lt.u32 	%p1363, %r7205, %r992;
	selp.s64 	%rd9185, -1, 0, %p1363;
	sub.s32 	%r7205, %r7205, %r992;
	and.b64  	%rd9186, %rd26261, 4294967295;
	add.s64 	%rd9187, %rd9186, %rd9185;
	setp.lt.u64 	%p1364, %rd9187, %rd3;
	selp.s64 	%rd9188, -1, 0, %p1364;
	cvt.u32.u64 	%r4757, %rd9187;
	sub.s32 	%r7206, %r4757, %r4753;
	and.b64  	%rd9189, %rd26262, 4294967295;
	add.s64 	%rd9190, %rd9189, %rd9188;
	setp.lt.u64 	%p1365, %rd9190, %rd4;
	selp.s64 	%rd9191, -1, 0, %p1365;
	cvt.u32.u64 	%r4758, %rd9190;
	sub.s32 	%r7207, %r4758, %r4752;
	and.b64  	%rd9192, %rd26263, 4294967295;
	add.s64 	%rd9193, %rd9192, %rd9191;
	setp.lt.u64 	%p1366, %rd9193, %rd5;
	selp.s64 	%rd9194, -1, 0, %p1366;
	cvt.u32.u64 	%r4759, %rd9193;
	sub.s32 	%r7208, %r4759, %r4751;
	and.b64  	%rd9195, %rd26264, 4294967295;
	add.s64 	%rd9196, %rd9195, %rd9194;
	setp.lt.u64 	%p1367, %rd9196, %rd6;
	selp.s64 	%rd9197, -1, 0, %p1367;
	cvt.u32.u64 	%r4760, %rd9196;
	sub.s32 	%r7209, %r4760, %r4755;
	and.b64  	%rd9198, %rd26265, 4294967295;
	add.s64 	%rd9199, %rd9198, %rd9197;
	setp.lt.u64 	%p1368, %rd9199, %rd555;
	selp.s64 	%rd9200, -1, 0, %p1368;
	cvt.u32.u64 	%r4761, %rd9199;
	sub.s32 	%r7210, %r4761, %r4754;
	and.b64  	%rd9201, %rd26266, 4294967295;
	add.s64 	%rd9202, %rd9201, %rd9200;
	setp.lt.u64 	%p1369, %rd9202, %rd7;
	selp.s32 	%r4762, -1, 0, %p1369;
	cvt.u32.u64 	%r4763, %rd9202;
	sub.s32 	%r7211, %r4763, %r4756;
	add.s32 	%r4764, %r7212, %r4762;
	sub.s32 	%r7212, %r4764, %r4738;
$L__BB2_748:
	setp.gt.u32 	%p1370, %r7212, %r4738;
	@%p1370 bra 	$L__BB2_761;
	bra.uni 	$L__BB2_762;
$L__BB2_749:
	cvt.u32.u64 	%r4765, %rd7;
	setp.gt.u32 	%p1372, %r7211, %r4765;
	@%p1372 bra 	$L__BB2_761;
	setp.lt.u32 	%p1373, %r7211, %r4765;
	@%p1373 bra 	$L__BB2_763;
	cvt.u32.u64 	%r4767, %rd555;
	setp.gt.u32 	%p1374, %r7210, %r4767;
	@%p1374 bra 	$L__BB2_761;
	setp.lt.u32 	%p1375, %r7210, %r4767;
	@%p1375 bra 	$L__BB2_763;
	cvt.u32.u64 	%r4769, %rd6;
	setp.gt.u32 	%p1376, %r7209, %r4769;
	@%p1376 bra 	$L__BB2_761;
	setp.lt.u32 	%p1377, %r7209, %r4769;
	@%p1377 bra 	$L__BB2_763;
	cvt.u32.u64 	%r4771, %rd5;
	setp.gt.u32 	%p1378, %r7208, %r4771;
	@%p1378 bra 	$L__BB2_761;
	setp.lt.u32 	%p1379, %r7208, %r4771;
	@%p1379 bra 	$L__BB2_763;
	cvt.u32.u64 	%r4773, %rd4;
	setp.gt.u32 	%p1380, %r7207, %r4773;
	@%p1380 bra 	$L__BB2_761;
	setp.lt.u32 	%p1381, %r7207, %r4773;
	@%p1381 bra 	$L__BB2_763;
	cvt.u32.u64 	%r4775, %rd3;
	setp.gt.u32 	%p1382, %r7206, %r4775;
	@%p1382 bra 	$L__BB2_761;
	setp.lt.u32 	%p1383, %r7206, %r4775;
	setp.lt.u32 	%p1384, %r7205, %r992;
	or.pred  	%p1385, %p1383, %p1384;
	@%p1385 bra 	$L__BB2_763;
$L__BB2_761:
	cvt.u32.u64 	%r4777, %rd7;
	cvt.u32.u64 	%r4778, %rd5;
	cvt.u32.u64 	%r4779, %rd4;
	cvt.u32.u64 	%r4780, %rd3;
	cvt.u32.u64 	%r4781, %rd555;
	cvt.u32.u64 	%r4782, %rd6;
	setp.lt.u32 	%p1386, %r7205, %r992;
	selp.s64 	%rd9203, -1, 0, %p1386;
	sub.s32 	%r7205, %r7205, %r992;
	cvt.u64.u32 	%rd9204, %r7206;
	add.s64 	%rd9205, %rd9203, %rd9204;
	setp.lt.u64 	%p1387, %rd9205, %rd3;
	selp.s64 	%rd9206, -1, 0, %p1387;
	cvt.u32.u64 	%r4783, %rd9205;
	sub.s32 	%r7206, %r4783, %r4780;
	cvt.u64.u32 	%rd9207, %r7207;
	add.s64 	%rd9208, %rd9206, %rd9207;
	setp.lt.u64 	%p1388, %rd9208, %rd4;
	selp.s64 	%rd9209, -1, 0, %p1388;
	cvt.u32.u64 	%r4784, %rd9208;
	sub.s32 	%r7207, %r4784, %r4779;
	cvt.u64.u32 	%rd9210, %r7208;
	add.s64 	%rd9211, %rd9209, %rd9210;
	setp.lt.u64 	%p1389, %rd9211, %rd5;
	selp.s64 	%rd9212, -1, 0, %p1389;
	cvt.u32.u64 	%r4785, %rd9211;
	sub.s32 	%r7208, %r4785, %r4778;
	cvt.u64.u32 	%rd9213, %r7209;
	add.s64 	%rd9214, %rd9212, %rd9213;
	setp.lt.u64 	%p1390, %rd9214, %rd6;
	selp.s64 	%rd9215, -1, 0, %p1390;
	cvt.u32.u64 	%r4786, %rd9214;
	sub.s32 	%r7209, %r4786, %r4782;
	cvt.u64.u32 	%rd9216, %r7210;
	add.s64 	%rd9217, %rd9215, %rd9216;
	setp.lt.u64 	%p1391, %rd9217, %rd555;
	selp.s64 	%rd9218, -1, 0, %p1391;
	cvt.u32.u64 	%r4787, %rd9217;
	sub.s32 	%r7210, %r4787, %r4781;
	cvt.u64.u32 	%rd9219, %r7211;
	add.s64 	%rd9220, %rd9218, %rd9219;
	setp.lt.u64 	%p1392, %rd9220, %rd7;
	selp.s32 	%r4788, -1, 0, %p1392;
	cvt.u32.u64 	%r4789, %rd9220;
	sub.s32 	%r7211, %r4789, %r4777;
	add.s32 	%r4790, %r7212, %r4788;
	sub.s32 	%r7212, %r4790, %r4738;
	bra.uni 	$L__BB2_763;
$L__BB2_762:
	setp.lt.u32 	%p1371, %r7212, %r4738;
	@%p1371 bra 	$L__BB2_763;
	bra.uni 	$L__BB2_749;
$L__BB2_763:
	mul.wide.u32 	%rd9221, %r974, %r7205;
	cvt.u32.u64 	%r4791, %rd9221;
	shr.u64 	%rd9222, %rd9221, 32;
	mul.wide.u32 	%rd9223, %r973, %r7205;
	add.s64 	%rd9224, %rd9222, %rd9223;
	shr.u64 	%rd9225, %rd9224, 32;
	mul.wide.u32 	%rd9226, %r972, %r7205;
	add.s64 	%rd9227, %rd9225, %rd9226;
	shr.u64 	%rd9228, %rd9227, 32;
	mul.wide.u32 	%rd9229, %r971, %r7205;
	add.s64 	%rd9230, %rd9228, %rd9229;
	shr.u64 	%rd9231, %rd9230, 32;
	mul.wide.u32 	%rd9232, %r970, %r7205;
	add.s64 	%rd9233, %rd9231, %rd9232;
	shr.u64 	%rd9234, %rd9233, 32;
	mul.wide.u32 	%rd9235, %r969, %r7205;
	add.s64 	%rd9236, %rd9234, %rd9235;
	shr.u64 	%rd9237, %rd9236, 32;
	mul.wide.u32 	%rd9238, %r968, %r7205;
	add.s64 	%rd9239, %rd9237, %rd9238;
	shr.u64 	%rd9240, %rd9239, 32;
	mul.wide.u32 	%rd9241, %r967, %r7205;
	add.s64 	%rd9242, %rd9240, %rd9241;
	shr.u64 	%rd9243, %rd9242, 32;
	and.b64  	%rd9244, %rd9224, 4294967295;
	mul.wide.u32 	%rd9245, %r974, %r7206;
	add.s64 	%rd9246, %rd9245, %rd9244;
	shr.u64 	%rd9247, %rd9246, 32;
	and.b64  	%rd9248, %rd9227, 4294967295;
	mul.wide.u32 	%rd9249, %r973, %r7206;
	add.s64 	%rd9250, %rd9247, %rd9248;
	add.s64 	%rd9251, %rd9250, %rd9249;
	shr.u64 	%rd9252, %rd9251, 32;
	and.b64  	%rd9253, %rd9230, 4294967295;
	mul.wide.u32 	%rd9254, %r972, %r7206;
	add.s64 	%rd9255, %rd9252, %rd9253;
	add.s64 	%rd9256, %rd9255, %rd9254;
	shr.u64 	%rd9257, %rd9256, 32;
	and.b64  	%rd9258, %rd9233, 4294967295;
	mul.wide.u32 	%rd9259, %r971, %r7206;
	add.s64 	%rd9260, %rd9257, %rd9258;
	add.s64 	%rd9261, %rd9260, %rd9259;
	shr.u64 	%rd9262, %rd9261, 32;
	and.b64  	%rd9263, %rd9236, 4294967295;
	mul.wide.u32 	%rd9264, %r970, %r7206;
	add.s64 	%rd9265, %rd9262, %rd9263;
	add.s64 	%rd9266, %rd9265, %rd9264;
	shr.u64 	%rd9267, %rd9266, 32;
	and.b64  	%rd9268, %rd9239, 4294967295;
	mul.wide.u32 	%rd9269, %r969, %r7206;
	add.s64 	%rd9270, %rd9267, %rd9268;
	add.s64 	%rd9271, %rd9270, %rd9269;
	shr.u64 	%rd9272, %rd9271, 32;
	and.b64  	%rd9273, %rd9242, 4294967295;
	mul.wide.u32 	%rd9274, %r968, %r7206;
	add.s64 	%rd9275, %rd9272, %rd9273;
	add.s64 	%rd9276, %rd9275, %rd9274;
	shr.u64 	%rd9277, %rd9276, 32;
	mul.wide.u32 	%rd9278, %r967, %r7206;
	add.s64 	%rd9279, %rd9277, %rd9243;
	add.s64 	%rd9280, %rd9279, %rd9278;
	shr.u64 	%rd9281, %rd9280, 32;
	and.b64  	%rd9282, %rd9251, 4294967295;
	mul.wide.u32 	%rd9283, %r974, %r7207;
	add.s64 	%rd9284, %rd9283, %rd9282;
	shr.u64 	%rd9285, %rd9284, 32;
	and.b64  	%rd9286, %rd9256, 4294967295;
	mul.wide.u32 	%rd9287, %r973, %r7207;
	add.s64 	%rd9288, %rd9285, %rd9286;
	add.s64 	%rd9289, %rd9288, %rd9287;
	shr.u64 	%rd9290, %rd9289, 32;
	and.b64  	%rd9291, %rd9261, 4294967295;
	mul.wide.u32 	%rd9292, %r972, %r7207;
	add.s64 	%rd9293, %rd9290, %rd9291;
	add.s64 	%rd9294, %rd9293, %rd9292;
	shr.u64 	%rd9295, %rd9294, 32;
	and.b64  	%rd9296, %rd9266, 4294967295;
	mul.wide.u32 	%rd9297, %r971, %r7207;
	add.s64 	%rd9298, %rd9295, %rd9296;
	add.s64 	%rd9299, %rd9298, %rd9297;
	shr.u64 	%rd9300, %rd9299, 32;
	and.b64  	%rd9301, %rd9271, 4294967295;
	mul.wide.u32 	%rd9302, %r970, %r7207;
	add.s64 	%rd9303, %rd9300, %rd9301;
	add.s64 	%rd9304, %rd9303, %rd9302;
	shr.u64 	%rd9305, %rd9304, 32;
	and.b64  	%rd9306, %rd9276, 4294967295;
	mul.wide.u32 	%rd9307, %r969, %r7207;
	add.s64 	%rd9308, %rd9305, %rd9306;
	add.s64 	%rd9309, %rd9308, %rd9307;
	shr.u64 	%rd9310, %rd9309, 32;
	and.b64  	%rd9311, %rd9280, 4294967295;
	mul.wide.u32 	%rd9312, %r968, %r7207;
	add.s64 	%rd9313, %rd9310, %rd9311;
	add.s64 	%rd9314, %rd9313, %rd9312;
	shr.u64 	%rd9315, %rd9314, 32;
	mul.wide.u32 	%rd9316, %r967, %r7207;
	add.s64 	%rd9317, %rd9315, %rd9281;
	add.s64 	%rd9318, %rd9317, %rd9316;
	shr.u64 	%rd9319, %rd9318, 32;
	and.b64  	%rd9320, %rd9289, 4294967295;
	mul.wide.u32 	%rd9321, %r974, %r7208;
	add.s64 	%rd9322, %rd9321, %rd9320;
	shr.u64 	%rd9323, %rd9322, 32;
	and.b64  	%rd9324, %rd9294, 4294967295;
	mul.wide.u32 	%rd9325, %r973, %r7208;
	add.s64 	%rd9326, %rd9323, %rd9324;
	add.s64 	%rd9327, %rd9326, %rd9325;
	shr.u64 	%rd9328, %rd9327, 32;
	and.b64  	%rd9329, %rd9299, 4294967295;
	mul.wide.u32 	%rd9330, %r972, %r7208;
	add.s64 	%rd9331, %rd9328, %rd9329;
	add.s64 	%rd9332, %rd9331, %rd9330;
	shr.u64 	%rd9333, %rd9332, 32;
	and.b64  	%rd9334, %rd9304, 4294967295;
	mul.wide.u32 	%rd9335, %r971, %r7208;
	add.s64 	%rd9336, %rd9333, %rd9334;
	add.s64 	%rd9337, %rd9336, %rd9335;
	shr.u64 	%rd9338, %rd9337, 32;
	and.b64  	%rd9339, %rd9309, 4294967295;
	mul.wide.u32 	%rd9340, %r970, %r7208;
	add.s64 	%rd9341, %rd9338, %rd9339;
	add.s64 	%rd9342, %rd9341, %rd9340;
	shr.u64 	%rd9343, %rd9342, 32;
	and.b64  	%rd9344, %rd9314, 4294967295;
	mul.wide.u32 	%rd9345, %r969, %r7208;
	add.s64 	%rd9346, %rd9343, %rd9344;
	add.s64 	%rd9347, %rd9346, %rd9345;
	shr.u64 	%rd9348, %rd9347, 32;
	and.b64  	%rd9349, %rd9318, 4294967295;
	mul.wide.u32 	%rd9350, %r968, %r7208;
	add.s64 	%rd9351, %rd9348, %rd9349;
	add.s64 	%rd9352, %rd9351, %rd9350;
	shr.u64 	%rd9353, %rd9352, 32;
	mul.wide.u32 	%rd9354, %r967, %r7208;
	add.s64 	%rd9355, %rd9353, %rd9319;
	add.s64 	%rd9356, %rd9355, %rd9354;
	shr.u64 	%rd9357, %rd9356, 32;
	and.b64  	%rd9358, %rd9327, 4294967295;
	mul.wide.u32 	%rd9359, %r974, %r7209;
	add.s64 	%rd9360, %rd9359, %rd9358;
	shr.u64 	%rd9361, %rd9360, 32;
	and.b64  	%rd9362, %rd9332, 4294967295;
	mul.wide.u32 	%rd9363, %r973, %r7209;
	add.s64 	%rd9364, %rd9361, %rd9362;
	add.s64 	%rd9365, %rd9364, %rd9363;
	shr.u64 	%rd9366, %rd9365, 32;
	and.b64  	%rd9367, %rd9337, 4294967295;
	mul.wide.u32 	%rd9368, %r972, %r7209;
	add.s64 	%rd9369, %rd9366, %rd9367;
	add.s64 	%rd9370, %rd9369, %rd9368;
	shr.u64 	%rd9371, %rd9370, 32;
	and.b64  	%rd9372, %rd9342, 4294967295;
	mul.wide.u32 	%rd9373, %r971, %r7209;
	add.s64 	%rd9374, %rd9371, %rd9372;
	add.s64 	%rd9375, %rd9374, %rd9373;
	shr.u64 	%rd9376, %rd9375, 32;
	and.b64  	%rd9377, %rd9347, 4294967295;
	mul.wide.u32 	%rd9378, %r970, %r7209;
	add.s64 	%rd9379, %rd9376, %rd9377;
	add.s64 	%rd9380, %rd9379, %rd9378;
	shr.u64 	%rd9381, %rd9380, 32;
	and.b64  	%rd9382, %rd9352, 4294967295;
	mul.wide.u32 	%rd9383, %r969, %r7209;
	add.s64 	%rd9384, %rd9381, %rd9382;
	add.s64 	%rd9385, %rd9384, %rd9383;
	shr.u64 	%rd9386, %rd9385, 32;
	and.b64  	%rd9387, %rd9356, 4294967295;
	mul.wide.u32 	%rd9388, %r968, %r7209;
	add.s64 	%rd9389, %rd9386, %rd9387;
	add.s64 	%rd9390, %rd9389, %rd9388;
	shr.u64 	%rd9391, %rd9390, 32;
	mul.wide.u32 	%rd9392, %r967, %r7209;
	add.s64 	%rd9393, %rd9391, %rd9357;
	add.s64 	%rd9394, %rd9393, %rd9392;
	shr.u64 	%rd9395, %rd9394, 32;
	and.b64  	%rd9396, %rd9365, 4294967295;
	mul.wide.u32 	%rd9397, %r974, %r7210;
	add.s64 	%rd9398, %rd9397, %rd9396;
	shr.u64 	%rd9399, %rd9398, 32;
	and.b64  	%rd9400, %rd9370, 4294967295;
	mul.wide.u32 	%rd9401, %r973, %r7210;
	add.s64 	%rd9402, %rd9399, %rd9400;
	add.s64 	%rd9403, %rd9402, %rd9401;
	shr.u64 	%rd9404, %rd9403, 32;
	and.b64  	%rd9405, %rd9375, 4294967295;
	mul.wide.u32 	%rd9406, %r972, %r7210;
	add.s64 	%rd9407, %rd9404, %rd9405;
	add.s64 	%rd9408, %rd9407, %rd9406;
	shr.u64 	%rd9409, %rd9408, 32;
	and.b64  	%rd9410, %rd9380, 4294967295;
	mul.wide.u32 	%rd9411, %r971, %r7210;
	add.s64 	%rd9412, %rd9409, %rd9410;
	add.s64 	%rd9413, %rd9412, %rd9411;
	shr.u64 	%rd9414, %rd9413, 32;
	and.b64  	%rd9415, %rd9385, 4294967295;
	mul.wide.u32 	%rd9416, %r970, %r7210;
	add.s64 	%rd9417, %rd9414, %rd9415;
	add.s64 	%rd9418, %rd9417, %rd9416;
	shr.u64 	%rd9419, %rd9418, 32;
	and.b64  	%rd9420, %rd9390, 4294967295;
	mul.wide.u32 	%rd9421, %r969, %r7210;
	add.s64 	%rd9422, %rd9419, %rd9420;
	add.s64 	%rd9423, %rd9422, %rd9421;
	shr.u64 	%rd9424, %rd9423, 32;
	and.b64  	%rd9425, %rd9394, 4294967295;
	mul.wide.u32 	%rd9426, %r968, %r7210;
	add.s64 	%rd9427, %rd9424, %rd9425;
	add.s64 	%rd9428, %rd9427, %rd9426;
	shr.u64 	%rd9429, %rd9428, 32;
	mul.wide.u32 	%rd9430, %r967, %r7210;
	add.s64 	%rd9431, %rd9429, %rd9395;
	add.s64 	%rd9432, %rd9431, %rd9430;
	shr.u64 	%rd9433, %rd9432, 32;
	and.b64  	%rd9434, %rd9403, 4294967295;
	mul.wide.u32 	%rd9435, %r974, %r7211;
	add.s64 	%rd9436, %rd9435, %rd9434;
	shr.u64 	%rd9437, %rd9436, 32;
	and.b64  	%rd9438, %rd9408, 4294967295;
	mul.wide.u32 	%rd9439, %r973, %r7211;
	add.s64 	%rd9440, %rd9437, %rd9438;
	add.s64 	%rd9441, %rd9440, %rd9439;
	shr.u64 	%rd9442, %rd9441, 32;
	and.b64  	%rd9443, %rd9413, 4294967295;
	mul.wide.u32 	%rd9444, %r972, %r7211;
	add.s64 	%rd9445, %rd9442, %rd9443;
	add.s64 	%rd9446, %rd9445, %rd9444;
	shr.u64 	%rd9447, %rd9446, 32;
	and.b64  	%rd9448, %rd9418, 4294967295;
	mul.wide.u32 	%rd9449, %r971, %r7211;
	add.s64 	%rd9450, %rd9447, %rd9448;
	add.s64 	%rd9451, %rd9450, %rd9449;
	shr.u64 	%rd9452, %rd9451, 32;
	and.b64  	%rd9453, %rd9423, 4294967295;
	mul.wide.u32 	%rd9454, %r970, %r7211;
	add.s64 	%rd9455, %rd9452, %rd9453;
	add.s64 	%rd9456, %rd9455, %rd9454;
	shr.u64 	%rd9457, %rd9456, 32;
	and.b64  	%rd9458, %rd9428, 4294967295;
	mul.wide.u32 	%rd9459, %r969, %r7211;
	add.s64 	%rd9460, %rd9457, %rd9458;
	add.s64 	%rd9461, %rd9460, %rd9459;
	shr.u64 	%rd9462, %rd9461, 32;
	and.b64  	%rd9463, %rd9432, 4294967295;
	mul.wide.u32 	%rd9464, %r968, %r7211;
	add.s64 	%rd9465, %rd9462, %rd9463;
	add.s64 	%rd9466, %rd9465, %rd9464;
	shr.u64 	%rd9467, %rd9466, 32;
	mul.wide.u32 	%rd9468, %r967, %r7211;
	add.s64 	%rd9469, %rd9467, %rd9433;
	add.s64 	%rd9470, %rd9469, %rd9468;
	shr.u64 	%rd9471, %rd9470, 32;
	and.b64  	%rd9472, %rd9441, 4294967295;
	mul.wide.u32 	%rd9473, %r974, %r7212;
	add.s64 	%rd9474, %rd9473, %rd9472;
	shr.u64 	%rd9475, %rd9474, 32;
	and.b64  	%rd9476, %rd9446, 4294967295;
	mul.wide.u32 	%rd9477, %r973, %r7212;
	add.s64 	%rd9478, %rd9475, %rd9476;
	add.s64 	%rd9479, %rd9478, %rd9477;
	shr.u64 	%rd9480, %rd9479, 32;
	and.b64  	%rd9481, %rd9451, 4294967295;
	mul.wide.u32 	%rd9482, %r972, %r7212;
	add.s64 	%rd9483, %rd9480, %rd9481;
	add.s64 	%rd9484, %rd9483, %rd9482;
	shr.u64 	%rd9485, %rd9484, 32;
	and.b64  	%rd9486, %rd9456, 4294967295;
	mul.wide.u32 	%rd9487, %r971, %r7212;
	add.s64 	%rd9488, %rd9485, %rd9486;
	add.s64 	%rd9489, %rd9488, %rd9487;
	shr.u64 	%rd9490, %rd9489, 32;
	and.b64  	%rd9491, %rd9461, 4294967295;
	mul.wide.u32 	%rd9492, %r970, %r7212;
	add.s64 	%rd9493, %rd9490, %rd9491;
	add.s64 	%rd9494, %rd9493, %rd9492;
	shr.u64 	%rd9495, %rd9494, 32;
	and.b64  	%rd9496, %rd9466, 4294967295;
	mul.wide.u32 	%rd9497, %r969, %r7212;
	add.s64 	%rd9498, %rd9495, %rd9496;
	add.s64 	%rd9499, %rd9498, %rd9497;
	shr.u64 	%rd9500, %rd9499, 32;
	and.b64  	%rd9501, %rd9470, 4294967295;
	mul.wide.u32 	%rd9502, %r968, %r7212;
	add.s64 	%rd9503, %rd9500, %rd9501;
	add.s64 	%rd9504, %rd9503, %rd9502;
	shr.u64 	%rd9505, %rd9504, 32;
	mul.wide.u32 	%rd9506, %r967, %r7212;
	add.s64 	%rd9507, %rd9505, %rd9471;
	add.s64 	%rd9508, %rd9507, %rd9506;
	shr.u64 	%rd9509, %rd9508, 32;
	{ .reg .b32 tmp; mov.b64 {tmp, %r4792}, %rd9508; }
	and.b64  	%rd9510, %rd9479, 4294967295;
	mul.lo.s64 	%rd9511, %rd9510, 977;
	cvt.u32.u64 	%r4793, %rd9511;
	shr.u64 	%rd9512, %rd9511, 32;
	and.b64  	%rd9513, %rd9484, 4294967295;
	mad.lo.s64 	%rd9514, %rd9513, 977, %rd9512;
	shr.u64 	%rd9515, %rd9514, 32;
	and.b64  	%rd9516, %rd9489, 4294967295;
	mad.lo.s64 	%rd9517, %rd9516, 977, %rd9515;
	shr.u64 	%rd9518, %rd9517, 32;
	and.b64  	%rd9519, %rd9494, 4294967295;
	mad.lo.s64 	%rd9520, %rd9519, 977, %rd9518;
	shr.u64 	%rd9521, %rd9520, 32;
	and.b64  	%rd9522, %rd9499, 4294967295;
	mad.lo.s64 	%rd9523, %rd9522, 977, %rd9521;
	shr.u64 	%rd9524, %rd9523, 32;
	and.b64  	%rd9525, %rd9504, 4294967295;
	mad.lo.s64 	%rd9526, %rd9525, 977, %rd9524;
	shr.u64 	%rd9527, %rd9526, 32;
	and.b64  	%rd9528, %rd9508, 4294967295;
	mad.lo.s64 	%rd9529, %rd9528, 977, %rd9527;
	shr.u64 	%rd9530, %rd9529, 32;
	mad.lo.s64 	%rd9531, %rd9509, 977, %rd9530;
	{ .reg .b32 tmp; mov.b64 {tmp, %r4794}, %rd9531; }
	add.s32 	%r7222, %r4791, %r4793;
	setp.lt.u32 	%p1394, %r7222, %r4791;
	selp.u64 	%rd9532, 1, 0, %p1394;
	and.b64  	%rd9533, %rd9246, 4294967295;
	and.b64  	%rd9534, %rd9514, 4294967295;
	add.s64 	%rd9535, %rd9533, %rd9532;
	add.s64 	%rd9536, %rd9535, %rd9534;
	shr.u64 	%rd9537, %rd9536, 32;
	and.b64  	%rd9538, %rd9284, 4294967295;
	and.b64  	%rd9539, %rd9517, 4294967295;
	add.s64 	%rd9540, %rd9537, %rd9538;
	add.s64 	%rd9541, %rd9540, %rd9539;
	shr.u64 	%rd9542, %rd9541, 32;
	and.b64  	%rd9543, %rd9322, 4294967295;
	and.b64  	%rd9544, %rd9520, 4294967295;
	add.s64 	%rd9545, %rd9542, %rd9543;
	add.s64 	%rd9546, %rd9545, %rd9544;
	shr.u64 	%rd9547, %rd9546, 32;
	and.b64  	%rd9548, %rd9360, 4294967295;
	and.b64  	%rd9549, %rd9523, 4294967295;
	add.s64 	%rd9550, %rd9547, %rd9548;
	add.s64 	%rd9551, %rd9550, %rd9549;
	shr.u64 	%rd9552, %rd9551, 32;
	and.b64  	%rd9553, %rd9398, 4294967295;
	and.b64  	%rd9554, %rd9526, 4294967295;
	add.s64 	%rd9555, %rd9552, %rd9553;
	add.s64 	%rd9556, %rd9555, %rd9554;
	shr.u64 	%rd9557, %rd9556, 32;
	and.b64  	%rd9558, %rd9436, 4294967295;
	and.b64  	%rd9559, %rd9529, 4294967295;
	add.s64 	%rd9560, %rd9557, %rd9558;
	add.s64 	%rd9561, %rd9560, %rd9559;
	shr.u64 	%rd9562, %rd9561, 32;
	and.b64  	%rd9563, %rd9474, 4294967295;
	and.b64  	%rd9564, %rd9531, 4294967295;
	add.s64 	%rd9565, %rd9562, %rd9563;
	add.s64 	%rd9566, %rd9565, %rd9564;
	{ .reg .b32 tmp; mov.b64 {tmp, %r4795}, %rd9566; }
	add.s32 	%r4796, %r4795, %r4794;
	and.b64  	%rd9567, %rd9536, 4294967295;
	add.s64 	%rd26268, %rd9567, %rd9510;
	shr.u64 	%rd9568, %rd26268, 32;
	and.b64  	%rd9569, %rd9541, 4294967295;
	add.s64 	%rd9570, %rd9568, %rd9569;
	add.s64 	%rd26269, %rd9570, %rd9513;
	shr.u64 	%rd9571, %rd26269, 32;
	and.b64  	%rd9572, %rd9546, 4294967295;
	add.s64 	%rd9573, %rd9571, %rd9572;
	add.s64 	%rd26270, %rd9573, %rd9516;
	shr.u64 	%rd9574, %rd26270, 32;
	and.b64  	%rd9575, %rd9551, 4294967295;
	add.s64 	%rd9576, %rd9574, %rd9575;
	add.s64 	%rd26271, %rd9576, %rd9519;
	shr.u64 	%rd9577, %rd26271, 32;
	and.b64  	%rd9578, %rd9556, 4294967295;
	add.s64 	%rd9579, %rd9577, %rd9578;
	add.s64 	%rd26272, %rd9579, %rd9522;
	shr.u64 	%rd9580, %rd26272, 32;
	and.b64  	%rd9581, %rd9561, 4294967295;
	add.s64 	%rd9582, %rd9580, %rd9581;
	add.s64 	%rd26273, %rd9582, %rd9525;
	shr.u64 	%rd9583, %rd26273, 32;
	and.b64  	%rd9584, %rd9566, 4294967295;
	add.s64 	%rd9585, %rd9583, %rd9584;
	add.s64 	%rd26274, %rd9585, %rd9528;
	{ .reg .b32 tmp; mov.b64 {tmp, %r4797}, %rd26274; }
	add.s32 	%r4798, %r4796, %r4797;
	add.s32 	%r1034, %r4798, %r4792;
	setp.eq.s32 	%p1395, %r1034, 0;
	mov.pred 	%p4079, 0;
	@%p1395 bra 	$L__BB2_765;
	cvt.u64.u32 	%rd9586, %r1034;
	mul.wide.u32 	%rd9587, %r1034, 977;
	cvt.u32.u64 	%r4799, %rd9587;
	shr.u64 	%rd9588, %rd9587, 32;
	add.s64 	%rd9589, %rd9588, %rd9586;
	shr.u64 	%rd9590, %rd9589, 32;
	add.s32 	%r1035, %r7222, %r4799;
	setp.lt.u32 	%p1396, %r1035, %r7222;
	selp.u64 	%rd9591, 1, 0, %p1396;
	and.b64  	%rd9592, %rd26268, 4294967295;
	and.b64  	%rd9593, %rd9589, 4294967295;
	add.s64 	%rd9594, %rd9592, %rd9591;
	add.s64 	%rd26268, %rd9594, %rd9593;
	shr.u64 	%rd9595, %rd26268, 32;
	and.b64  	%rd9596, %rd26269, 4294967295;
	add.s64 	%rd9597, %rd9595, %rd9596;
	add.s64 	%rd26269, %rd9597, %rd9590;
	shr.u64 	%rd9598, %rd26269, 32;
	and.b64  	%rd9599, %rd26270, 4294967295;
	add.s64 	%rd26270, %rd9598, %rd9599;
	shr.u64 	%rd9600, %rd26270, 32;
	and.b64  	%rd9601, %rd26271, 4294967295;
	add.s64 	%rd26271, %rd9600, %rd9601;
	shr.u64 	%rd9602, %rd26271, 32;
	and.b64  	%rd9603, %rd26272, 4294967295;
	add.s64 	%rd26272, %rd9602, %rd9603;
	shr.u64 	%rd9604, %rd26272, 32;
	and.b64  	%rd9605, %rd26273, 4294967295;
	add.s64 	%rd26273, %rd9604, %rd9605;
	shr.u64 	%rd9606, %rd26273, 32;
	and.b64  	%rd9607, %rd26274, 4294967295;
	add.s64 	%rd26274, %rd9606, %rd9607;
	setp.gt.u64 	%p4079, %rd26274, 4294967295;
	mov.u32 	%r7222, %r1035;
$L__BB2_765:
	ld.const.u32 	%rd577, [const_p+20];
	ld.const.u32 	%r1037, [const_p];
	cvt.u32.u64 	%r7229, %rd26274;
	cvt.u32.u64 	%r7228, %rd26273;
	cvt.u32.u64 	%r7227, %rd26272;
	cvt.u32.u64 	%r7226, %rd26271;
	cvt.u32.u64 	%r7225, %rd26270;
	cvt.u32.u64 	%r7224, %rd26269;
	cvt.u32.u64 	%r7223, %rd26268;
	ld.const.u32 	%r4800, [const_p+28];
	setp.lt.u32 	%p1397, %r4800, %r7229;
	or.pred  	%p1398, %p4079, %p1397;
	@%p1398 bra 	$L__BB2_779;
	setp.gt.u32 	%p1399, %r4800, %r7229;
	@%p1399 bra 	$L__BB2_780;
	cvt.u32.u64 	%r4801, %rd7;
	setp.lt.u32 	%p1400, %r4801, %r7228;
	@%p1400 bra 	$L__BB2_779;
	cvt.u32.u64 	%r4802, %rd7;
	setp.gt.u32 	%p1401, %r4802, %r7228;
	@%p1401 bra 	$L__BB2_780;
	cvt.u32.u64 	%r4803, %rd577;
	setp.lt.u32 	%p1402, %r4803, %r7227;
	@%p1402 bra 	$L__BB2_779;
	cvt.u32.u64 	%r4804, %rd577;
	setp.gt.u32 	%p1403, %r4804, %r7227;
	@%p1403 bra 	$L__BB2_780;
	cvt.u32.u64 	%r4805, %rd6;
	setp.lt.u32 	%p1404, %r4805, %r7226;
	@%p1404 bra 	$L__BB2_779;
	cvt.u32.u64 	%r4806, %rd6;
	setp.gt.u32 	%p1405, %r4806, %r7226;
	@%p1405 bra 	$L__BB2_780;
	cvt.u32.u64 	%r4807, %rd5;
	setp.lt.u32 	%p1406, %r4807, %r7225;
	@%p1406 bra 	$L__BB2_779;
	cvt.u32.u64 	%r4808, %rd5;
	setp.gt.u32 	%p1407, %r4808, %r7225;
	@%p1407 bra 	$L__BB2_780;
	cvt.u32.u64 	%r4809, %rd4;
	setp.lt.u32 	%p1408, %r4809, %r7224;
	@%p1408 bra 	$L__BB2_779;
	cvt.u32.u64 	%r4810, %rd4;
	setp.gt.u32 	%p1409, %r4810, %r7224;
	@%p1409 bra 	$L__BB2_780;
	cvt.u32.u64 	%r4811, %rd3;
	setp.lt.u32 	%p1410, %r4811, %r7223;
	@%p1410 bra 	$L__BB2_779;
	cvt.u32.u64 	%r4812, %rd3;
	setp.gt.u32 	%p1411, %r4812, %r7223;
	setp.lt.u32 	%p1412, %r7222, %r1037;
	or.pred  	%p1413, %p1411, %p1412;
	@%p1413 bra 	$L__BB2_780;
$L__BB2_779:
	cvt.u32.u64 	%r4813, %rd5;
	cvt.u32.u64 	%r4814, %rd4;
	cvt.u32.u64 	%r4815, %rd3;
	cvt.u32.u64 	%r4816, %rd6;
	cvt.u32.u64 	%r4817, %rd7;
	cvt.u32.u64 	%r4818, %rd577;
	setp.lt.u32 	%p1414, %r7222, %r1037;
	selp.s64 	%rd9609, -1, 0, %p1414;
	sub.s32 	%r7222, %r7222, %r1037;
	and.b64  	%rd9610, %rd26268, 4294967295;
	add.s64 	%rd9611, %rd9610, %rd9609;
	setp.lt.u64 	%p1415, %rd9611, %rd3;
	selp.s64 	%rd9612, -1, 0, %p1415;
	cvt.u32.u64 	%r4819, %rd9611;
	sub.s32 	%r7223, %r4819, %r4815;
	and.b64  	%rd9613, %rd26269, 4294967295;
	add.s64 	%rd9614, %rd9613, %rd9612;
	setp.lt.u64 	%p1416, %rd9614, %rd4;
	selp.s64 	%rd9615, -1, 0, %p1416;
	cvt.u32.u64 	%r4820, %rd9614;
	sub.s32 	%r7224, %r4820, %r4814;
	and.b64  	%rd9616, %rd26270, 4294967295;
	add.s64 	%rd9617, %rd9616, %rd9615;
	setp.lt.u64 	%p1417, %rd9617, %rd5;
	selp.s64 	%rd9618, -1, 0, %p1417;
	cvt.u32.u64 	%r4821, %rd9617;
	sub.s32 	%r7225, %r4821, %r4813;
	and.b64  	%rd9619, %rd26271, 4294967295;
	add.s64 	%rd9620, %rd9619, %rd9618;
	setp.lt.u64 	%p1418, %rd9620, %rd6;
	selp.s64 	%rd9621, -1, 0, %p1418;
	cvt.u32.u64 	%r4822, %rd9620;
	sub.s32 	%r7226, %r4822, %r4816;
	and.b64  	%rd9622, %rd26272, 4294967295;
	add.s64 	%rd9623, %rd9622, %rd9621;
	setp.lt.u64 	%p1419, %rd9623, %rd577;
	selp.s64 	%rd9624, -1, 0, %p1419;
	cvt.u32.u64 	%r4823, %rd9623;
	sub.s32 	%r7227, %r4823, %r4818;
	and.b64  	%rd9625, %rd26273, 4294967295;
	add.s64 	%rd9626, %rd9625, %rd9624;
	setp.lt.u64 	%p1420, %rd9626, %rd7;
	selp.s32 	%r4824, -1, 0, %p1420;
	cvt.u32.u64 	%r4825, %rd9626;
	sub.s32 	%r7228, %r4825, %r4817;
	add.s32 	%r4826, %r7229, %r4824;
	sub.s32 	%r7229, %r4826, %r4800;
$L__BB2_780:
	setp.gt.u32 	%p1421, %r7229, %r4800;
	@%p1421 bra 	$L__BB2_793;
	bra.uni 	$L__BB2_794;
$L__BB2_781:
	cvt.u32.u64 	%r4827, %rd7;
	setp.gt.u32 	%p1423, %r7228, %r4827;
	@%p1423 bra 	$L__BB2_793;
	setp.lt.u32 	%p1424, %r7228, %r4827;
	@%p1424 bra 	$L__BB2_795;
	cvt.u32.u64 	%r4829, %rd577;
	setp.gt.u32 	%p1425, %r7227, %r4829;
	@%p1425 bra 	$L__BB2_793;
	setp.lt.u32 	%p1426, %r7227, %r4829;
	@%p1426 bra 	$L__BB2_795;
	cvt.u32.u64 	%r4831, %rd6;
	setp.gt.u32 	%p1427, %r7226, %r4831;
	@%p1427 bra 	$L__BB2_793;
	setp.lt.u32 	%p1428, %r7226, %r4831;
	@%p1428 bra 	$L__BB2_795;
	cvt.u32.u64 	%r4833, %rd5;
	setp.gt.u32 	%p1429, %r7225, %r4833;
	@%p1429 bra 	$L__BB2_793;
	setp.lt.u32 	%p1430, %r7225, %r4833;
	@%p1430 bra 	$L__BB2_795;
	cvt.u32.u64 	%r4835, %rd4;
	setp.gt.u32 	%p1431, %r7224, %r4835;
	@%p1431 bra 	$L__BB2_793;
	setp.lt.u32 	%p1432, %r7224, %r4835;
	@%p1432 bra 	$L__BB2_795;
	cvt.u32.u64 	%r4837, %rd3;
	setp.gt.u32 	%p1433, %r7223, %r4837;
	@%p1433 bra 	$L__BB2_793;
	setp.lt.u32 	%p1434, %r7223, %r4837;
	setp.lt.u32 	%p1435, %r7222, %r1037;
	or.pred  	%p1436, %p1434, %p1435;
	@%p1436 bra 	$L__BB2_795;
$L__BB2_793:
	cvt.u32.u64 	%r4839, %rd4;
	cvt.u32.u64 	%r4840, %rd3;
	cvt.u32.u64 	%r4841, %rd5;
	cvt.u32.u64 	%r4842, %rd577;
	cvt.u32.u64 	%r4843, %rd6;
	cvt.u32.u64 	%r4844, %rd7;
	setp.lt.u32 	%p1437, %r7222, %r1037;
	selp.s64 	%rd9627, -1, 0, %p1437;
	sub.s32 	%r7222, %r7222, %r1037;
	cvt.u64.u32 	%rd9628, %r7223;
	add.s64 	%rd9629, %rd9627, %rd9628;
	setp.lt.u64 	%p1438, %rd9629, %rd3;
	selp.s64 	%rd9630, -1, 0, %p1438;
	cvt.u32.u64 	%r4845, %rd9629;
	sub.s32 	%r7223, %r4845, %r4840;
	cvt.u64.u32 	%rd9631, %r7224;
	add.s64 	%rd9632, %rd9630, %rd9631;
	setp.lt.u64 	%p1439, %rd9632, %rd4;
	selp.s64 	%rd9633, -1, 0, %p1439;
	cvt.u32.u64 	%r4846, %rd9632;
	sub.s32 	%r7224, %r4846, %r4839;
	cvt.u64.u32 	%rd9634, %r7225;
	add.s64 	%rd9635, %rd9633, %rd9634;
	setp.lt.u64 	%p1440, %rd9635, %rd5;
	selp.s64 	%rd9636, -1, 0, %p1440;
	cvt.u32.u64 	%r4847, %rd9635;
	sub.s32 	%r7225, %r4847, %r4841;
	cvt.u64.u32 	%rd9637, %r7226;
	add.s64 	%rd9638, %rd9636, %rd9637;
	setp.lt.u64 	%p1441, %rd9638, %rd6;
	selp.s64 	%rd9639, -1, 0, %p1441;
	cvt.u32.u64 	%r4848, %rd9638;
	sub.s32 	%r7226, %r4848, %r4843;
	cvt.u64.u32 	%rd9640, %r7227;
	add.s64 	%rd9641, %rd9639, %rd9640;
	setp.lt.u64 	%p1442, %rd9641, %rd577;
	selp.s64 	%rd9642, -1, 0, %p1442;
	cvt.u32.u64 	%r4849, %rd9641;
	sub.s32 	%r7227, %r4849, %r4842;
	cvt.u64.u32 	%rd9643, %r7228;
	add.s64 	%rd9644, %rd9642, %rd9643;
	setp.lt.u64 	%p1443, %rd9644, %rd7;
	selp.s32 	%r4850, -1, 0, %p1443;
	cvt.u32.u64 	%r4851, %rd9644;
	sub.s32 	%r7228, %r4851, %r4844;
	add.s32 	%r4852, %r7229, %r4850;
	sub.s32 	%r7229, %r4852, %r4800;
	bra.uni 	$L__BB2_795;
$L__BB2_794:
	setp.lt.u32 	%p1422, %r7229, %r4800;
	@%p1422 bra 	$L__BB2_795;
	bra.uni 	$L__BB2_781;
$L__BB2_795:
	mul.wide.u32 	%rd9645, %r7205, %r6904;
	cvt.u32.u64 	%r4853, %rd9645;
	shr.u64 	%rd9646, %rd9645, 32;
	mul.wide.u32 	%rd9647, %r7206, %r6904;
	add.s64 	%rd9648, %rd9646, %rd9647;
	shr.u64 	%rd9649, %rd9648, 32;
	mul.wide.u32 	%rd9650, %r7207, %r6904;
	add.s64 	%rd9651, %rd9649, %rd9650;
	shr.u64 	%rd9652, %rd9651, 32;
	mul.wide.u32 	%rd9653, %r7208, %r6904;
	add.s64 	%rd9654, %rd9652, %rd9653;
	shr.u64 	%rd9655, %rd9654, 32;
	mul.wide.u32 	%rd9656, %r7209, %r6904;
	add.s64 	%rd9657, %rd9655, %rd9656;
	shr.u64 	%rd9658, %rd9657, 32;
	mul.wide.u32 	%rd9659, %r7210, %r6904;
	add.s64 	%rd9660, %rd9658, %rd9659;
	shr.u64 	%rd9661, %rd9660, 32;
	mul.wide.u32 	%rd9662, %r7211, %r6904;
	add.s64 	%rd9663, %rd9661, %rd9662;
	shr.u64 	%rd9664, %rd9663, 32;
	mul.wide.u32 	%rd9665, %r7212, %r6904;
	add.s64 	%rd9666, %rd9664, %rd9665;
	shr.u64 	%rd9667, %rd9666, 32;
	and.b64  	%rd9668, %rd9648, 4294967295;
	mul.wide.u32 	%rd9669, %r7205, %r6903;
	add.s64 	%rd9670, %rd9669, %rd9668;
	shr.u64 	%rd9671, %rd9670, 32;
	and.b64  	%rd9672, %rd9651, 4294967295;
	mul.wide.u32 	%rd9673, %r7206, %r6903;
	add.s64 	%rd9674, %rd9671, %rd9672;
	add.s64 	%rd9675, %rd9674, %rd9673;
	shr.u64 	%rd9676, %rd9675, 32;
	and.b64  	%rd9677, %rd9654, 4294967295;
	mul.wide.u32 	%rd9678, %r7207, %r6903;
	add.s64 	%rd9679, %rd9676, %rd9677;
	add.s64 	%rd9680, %rd9679, %rd9678;
	shr.u64 	%rd9681, %rd9680, 32;
	and.b64  	%rd9682, %rd9657, 4294967295;
	mul.wide.u32 	%rd9683, %r7208, %r6903;
	add.s64 	%rd9684, %rd9681, %rd9682;
	add.s64 	%rd9685, %rd9684, %rd9683;
	shr.u64 	%rd9686, %rd9685, 32;
	and.b64  	%rd9687, %rd9660, 4294967295;
	mul.wide.u32 	%rd9688, %r7209, %r6903;
	add.s64 	%rd9689, %rd9686, %rd9687;
	add.s64 	%rd9690, %rd9689, %rd9688;
	shr.u64 	%rd9691, %rd9690, 32;
	and.b64  	%rd9692, %rd9663, 4294967295;
	mul.wide.u32 	%rd9693, %r7210, %r6903;
	add.s64 	%rd9694, %rd9691, %rd9692;
	add.s64 	%rd9695, %rd9694, %rd9693;
	shr.u64 	%rd9696, %rd9695, 32;
	and.b64  	%rd9697, %rd9666, 4294967295;
	mul.wide.u32 	%rd9698, %r7211, %r6903;
	add.s64 	%rd9699, %rd9696, %rd9697;
	add.s64 	%rd9700, %rd9699, %rd9698;
	shr.u64 	%rd9701, %rd9700, 32;
	mul.wide.u32 	%rd9702, %r7212, %r6903;
	add.s64 	%rd9703, %rd9701, %rd9667;
	add.s64 	%rd9704, %rd9703, %rd9702;
	shr.u64 	%rd9705, %rd9704, 32;
	and.b64  	%rd9706, %rd9675, 4294967295;
	mul.wide.u32 	%rd9707, %r7205, %r6902;
	add.s64 	%rd9708, %rd9707, %rd9706;
	shr.u64 	%rd9709, %rd9708, 32;
	and.b64  	%rd9710, %rd9680, 4294967295;
	mul.wide.u32 	%rd9711, %r7206, %r6902;
	add.s64 	%rd9712, %rd9709, %rd9710;
	add.s64 	%rd9713, %rd9712, %rd9711;
	shr.u64 	%rd9714, %rd9713, 32;
	and.b64  	%rd9715, %rd9685, 4294967295;
	mul.wide.u32 	%rd9716, %r7207, %r6902;
	add.s64 	%rd9717, %rd9714, %rd9715;
	add.s64 	%rd9718, %rd9717, %rd9716;
	shr.u64 	%rd9719, %rd9718, 32;
	and.b64  	%rd9720, %rd9690, 4294967295;
	mul.wide.u32 	%rd9721, %r7208, %r6902;
	add.s64 	%rd9722, %rd9719, %rd9720;
	add.s64 	%rd9723, %rd9722, %rd9721;
	shr.u64 	%rd9724, %rd9723, 32;
	and.b64  	%rd9725, %rd9695, 4294967295;
	mul.wide.u32 	%rd9726, %r7209, %r6902;
	add.s64 	%rd9727, %rd9724, %rd9725;
	add.s64 	%rd9728, %rd9727, %rd9726;
	shr.u64 	%rd9729, %rd9728, 32;
	and.b64  	%rd9730, %rd9700, 4294967295;
	mul.wide.u32 	%rd9731, %r7210, %r6902;
	add.s64 	%rd9732, %rd9729, %rd9730;
	add.s64 	%rd9733, %rd9732, %rd9731;
	shr.u64 	%rd9734, %rd9733, 32;
	and.b64  	%rd9735, %rd9704, 4294967295;
	mul.wide.u32 	%rd9736, %r7211, %r6902;
	add.s64 	%rd9737, %rd9734, %rd9735;
	add.s64 	%rd9738, %rd9737, %rd9736;
	shr.u64 	%rd9739, %rd9738, 32;
	mul.wide.u32 	%rd9740, %r7212, %r6902;
	add.s64 	%rd9741, %rd9739, %rd9705;
	add.s64 	%rd9742, %rd9741, %rd9740;
	shr.u64 	%rd9743, %rd9742, 32;
	and.b64  	%rd9744, %rd9713, 4294967295;
	mul.wide.u32 	%rd9745, %r7205, %r6901;
	add.s64 	%rd9746, %rd9745, %rd9744;
	shr.u64 	%rd9747, %rd9746, 32;
	and.b64  	%rd9748, %rd9718, 4294967295;
	mul.wide.u32 	%rd9749, %r7206, %r6901;
	add.s64 	%rd9750, %rd9747, %rd9748;
	add.s64 	%rd9751, %rd9750, %rd9749;
	shr.u64 	%rd9752, %rd9751, 32;
	and.b64  	%rd9753, %rd9723, 4294967295;
	mul.wide.u32 	%rd9754, %r7207, %r6901;
	add.s64 	%rd9755, %rd9752, %rd9753;
	add.s64 	%rd9756, %rd9755, %rd9754;
	shr.u64 	%rd9757, %rd9756, 32;
	and.b64  	%rd9758, %rd9728, 4294967295;
	mul.wide.u32 	%rd9759, %r7208, %r6901;
	add.s64 	%rd9760, %rd9757, %rd9758;
	add.s64 	%rd9761, %rd9760, %rd9759;
	shr.u64 	%rd9762, %rd9761, 32;
	and.b64  	%rd9763, %rd9733, 4294967295;
	mul.wide.u32 	%rd9764, %r7209, %r6901;
	add.s64 	%rd9765, %rd9762, %rd9763;
	add.s64 	%rd9766, %rd9765, %rd9764;
	shr.u64 	%rd9767, %rd9766, 32;
	and.b64  	%rd9768, %rd9738, 4294967295;
	mul.wide.u32 	%rd9769, %r7210, %r6901;
	add.s64 	%rd9770, %rd9767, %rd9768;
	add.s64 	%rd9771, %rd9770, %rd9769;
	shr.u64 	%rd9772, %rd9771, 32;
	and.b64  	%rd9773, %rd9742, 4294967295;
	mul.wide.u32 	%rd9774, %r7211, %r6901;
	add.s64 	%rd9775, %rd9772, %rd9773;
	add.s64 	%rd9776, %rd9775, %rd9774;
	shr.u64 	%rd9777, %rd9776, 32;
	mul.wide.u32 	%rd9778, %r7212, %r6901;
	add.s64 	%rd9779, %rd9777, %rd9743;
	add.s64 	%rd9780, %rd9779, %rd9778;
	shr.u64 	%rd9781, %rd9780, 32;
	and.b64  	%rd9782, %rd9751, 4294967295;
	mul.wide.u32 	%rd9783, %r7205, %r6900;
	add.s64 	%rd9784, %rd9783, %rd9782;
	shr.u64 	%rd9785, %rd9784, 32;
	and.b64  	%rd9786, %rd9756, 4294967295;
	mul.wide.u32 	%rd9787, %r7206, %r6900;
	add.s64 	%rd9788, %rd9785, %rd9786;
	add.s64 	%rd9789, %rd9788, %rd9787;
	shr.u64 	%rd9790, %rd9789, 32;
	and.b64  	%rd9791, %rd9761, 4294967295;
	mul.wide.u32 	%rd9792, %r7207, %r6900;
	add.s64 	%rd9793, %rd9790, %rd9791;
	add.s64 	%rd9794, %rd9793, %rd9792;
	shr.u64 	%rd9795, %rd9794, 32;
	and.b64  	%rd9796, %rd9766, 4294967295;
	mul.wide.u32 	%rd9797, %r7208, %r6900;
	add.s64 	%rd9798, %rd9795, %rd9796;
	add.s64 	%rd9799, %rd9798, %rd9797;
	shr.u64 	%rd9800, %rd9799, 32;
	and.b64  	%rd9801, %rd9771, 4294967295;
	mul.wide.u32 	%rd9802, %r7209, %r6900;
	add.s64 	%rd9803, %rd9800, %rd9801;
	add.s64 	%rd9804, %rd9803, %rd9802;
	shr.u64 	%rd9805, %rd9804, 32;
	and.b64  	%rd9806, %rd9776, 4294967295;
	mul.wide.u32 	%rd9807, %r7210, %r6900;
	add.s64 	%rd9808, %rd9805, %rd9806;
	add.s64 	%rd9809, %rd9808, %rd9807;
	shr.u64 	%rd9810, %rd9809, 32;
	and.b64  	%rd9811, %rd9780, 4294967295;
	mul.wide.u32 	%rd9812, %r7211, %r6900;
	add.s64 	%rd9813, %rd9810, %rd9811;
	add.s64 	%rd9814, %rd9813, %rd9812;
	shr.u64 	%rd9815, %rd9814, 32;
	mul.wide.u32 	%rd9816, %r7212, %r6900;
	add.s64 	%rd9817, %rd9815, %rd9781;
	add.s64 	%rd9818, %rd9817, %rd9816;
	shr.u64 	%rd9819, %rd9818, 32;
	and.b64  	%rd9820, %rd9789, 4294967295;
	mul.wide.u32 	%rd9821, %r7205, %r6899;
	add.s64 	%rd9822, %rd9821, %rd9820;
	shr.u64 	%rd9823, %rd9822, 32;
	and.b64  	%rd9824, %rd9794, 4294967295;
	mul.wide.u32 	%rd9825, %r7206, %r6899;
	add.s64 	%rd9826, %rd9823, %rd9824;
	add.s64 	%rd9827, %rd9826, %rd9825;
	shr.u64 	%rd9828, %rd9827, 32;
	and.b64  	%rd9829, %rd9799, 4294967295;
	mul.wide.u32 	%rd9830, %r7207, %r6899;
	add.s64 	%rd9831, %rd9828, %rd9829;
	add.s64 	%rd9832, %rd9831, %rd9830;
	shr.u64 	%rd9833, %rd9832, 32;
	and.b64  	%rd9834, %rd9804, 4294967295;
	mul.wide.u32 	%rd9835, %r7208, %r6899;
	add.s64 	%rd9836, %rd9833, %rd9834;
	add.s64 	%rd9837, %rd9836, %rd9835;
	shr.u64 	%rd9838, %rd9837, 32;
	and.b64  	%rd9839, %rd9809, 4294967295;
	mul.wide.u32 	%rd9840, %r7209, %r6899;
	add.s64 	%rd9841, %rd9838, %rd9839;
	add.s64 	%rd9842, %rd9841, %rd9840;
	shr.u64 	%rd9843, %rd9842, 32;
	and.b64  	%rd9844, %rd9814, 4294967295;
	mul.wide.u32 	%rd9845, %r7210, %r6899;
	add.s64 	%rd9846, %rd9843, %rd9844;
	add.s64 	%rd9847, %rd9846, %rd9845;
	shr.u64 	%rd9848, %rd9847, 32;
	and.b64  	%rd9849, %rd9818, 4294967295;
	mul.wide.u32 	%rd9850, %r7211, %r6899;
	add.s64 	%rd9851, %rd9848, %rd9849;
	add.s64 	%rd9852, %rd9851, %rd9850;
	shr.u64 	%rd9853, %rd9852, 32;
	mul.wide.u32 	%rd9854, %r7212, %r6899;
	add.s64 	%rd9855, %rd9853, %rd9819;
	add.s64 	%rd9856, %rd9855, %rd9854;
	shr.u64 	%rd9857, %rd9856, 32;
	and.b64  	%rd9858, %rd9827, 4294967295;
	mul.wide.u32 	%rd9859, %r7205, %r6898;
	add.s64 	%rd9860, %rd9859, %rd9858;
	shr.u64 	%rd9861, %rd9860, 32;
	and.b64  	%rd9862, %rd9832, 4294967295;
	mul.wide.u32 	%rd9863, %r7206, %r6898;
	add.s64 	%rd9864, %rd9861, %rd9862;
	add.s64 	%rd9865, %rd9864, %rd9863;
	shr.u64 	%rd9866, %rd9865, 32;
	and.b64  	%rd9867, %rd9837, 4294967295;
	mul.wide.u32 	%rd9868, %r7207, %r6898;
	add.s64 	%rd9869, %rd9866, %rd9867;
	add.s64 	%rd9870, %rd9869, %rd9868;
	shr.u64 	%rd9871, %rd9870, 32;
	and.b64  	%rd9872, %rd9842, 4294967295;
	mul.wide.u32 	%rd9873, %r7208, %r6898;
	add.s64 	%rd9874, %rd9871, %rd9872;
	add.s64 	%rd9875, %rd9874, %rd9873;
	shr.u64 	%rd9876, %rd9875, 32;
	and.b64  	%rd9877, %rd9847, 4294967295;
	mul.wide.u32 	%rd9878, %r7209, %r6898;
	add.s64 	%rd9879, %rd9876, %rd9877;
	add.s64 	%rd9880, %rd9879, %rd9878;
	shr.u64 	%rd9881, %rd9880, 32;
	and.b64  	%rd9882, %rd9852, 4294967295;
	mul.wide.u32 	%rd9883, %r7210, %r6898;
	add.s64 	%rd9884, %rd9881, %rd9882;
	add.s64 	%rd9885, %rd9884, %rd9883;
	shr.u64 	%rd9886, %rd9885, 32;
	and.b64  	%rd9887, %rd9856, 4294967295;
	mul.wide.u32 	%rd9888, %r7211, %r6898;
	add.s64 	%rd9889, %rd9886, %rd9887;
	add.s64 	%rd9890, %rd9889, %rd9888;
	shr.u64 	%rd9891, %rd9890, 32;
	mul.wide.u32 	%rd9892, %r7212, %r6898;
	add.s64 	%rd9893, %rd9891, %rd9857;
	add.s64 	%rd9894, %rd9893, %rd9892;
	shr.u64 	%rd9895, %rd9894, 32;
	and.b64  	%rd9896, %rd9865, 4294967295;
	mul.wide.u32 	%rd9897, %r7205, %r6897;
	add.s64 	%rd9898, %rd9897, %rd9896;
	shr.u64 	%rd9899, %rd9898, 32;
	and.b64  	%rd9900, %rd9870, 4294967295;
	mul.wide.u32 	%rd9901, %r7206, %r6897;
	add.s64 	%rd9902, %rd9899, %rd9900;
	add.s64 	%rd9903, %rd9902, %rd9901;
	shr.u64 	%rd9904, %rd9903, 32;
	and.b64  	%rd9905, %rd9875, 4294967295;
	mul.wide.u32 	%rd9906, %r7207, %r6897;
	add.s64 	%rd9907, %rd9904, %rd9905;
	add.s64 	%rd9908, %rd9907, %rd9906;
	shr.u64 	%rd9909, %rd9908, 32;
	and.b64  	%rd9910, %rd9880, 4294967295;
	mul.wide.u32 	%rd9911, %r7208, %r6897;
	add.s64 	%rd9912, %rd9909, %rd9910;
	add.s64 	%rd9913, %rd9912, %rd9911;
	shr.u64 	%rd9914, %rd9913, 32;
	and.b64  	%rd9915, %rd9885, 4294967295;
	mul.wide.u32 	%rd9916, %r7209, %r6897;
	add.s64 	%rd9917, %rd9914, %rd9915;
	add.s64 	%rd9918, %rd9917, %rd9916;
	shr.u64 	%rd9919, %rd9918, 32;
	and.b64  	%rd9920, %rd9890, 4294967295;
	mul.wide.u32 	%rd9921, %r7210, %r6897;
	add.s64 	%rd9922, %rd9919, %rd9920;
	add.s64 	%rd9923, %rd9922, %rd9921;
	shr.u64 	%rd9924, %rd9923, 32;
	and.b64  	%rd9925, %rd9894, 4294967295;
	mul.wide.u32 	%rd9926, %r7211, %r6897;
	add.s64 	%rd9927, %rd9924, %rd9925;
	add.s64 	%rd9928, %rd9927, %rd9926;
	shr.u64 	%rd9929, %rd9928, 32;
	mul.wide.u32 	%rd9930, %r7212, %r6897;
	add.s64 	%rd9931, %rd9929, %rd9895;
	add.s64 	%rd9932, %rd9931, %rd9930;
	shr.u64 	%rd9933, %rd9932, 32;
	{ .reg .b32 tmp; mov.b64 {tmp, %r4854}, %rd9932; }
	and.b64  	%rd9934, %rd9903, 4294967295;
	mul.lo.s64 	%rd9935, %rd9934, 977;
	cvt.u32.u64 	%r4855, %rd9935;
	shr.u64 	%rd9936, %rd9935, 32;
	and.b64  	%rd9937, %rd9908, 4294967295;
	mad.lo.s64 	%rd9938, %rd9937, 977, %rd9936;
	shr.u64 	%rd9939, %rd9938, 32;
	and.b64  	%rd9940, %rd9913, 4294967295;
	mad.lo.s64 	%rd9941, %rd9940, 977, %rd9939;
	shr.u64 	%rd9942, %rd9941, 32;
	and.b64  	%rd9943, %rd9918, 4294967295;
	mad.lo.s64 	%rd9944, %rd9943, 977, %rd9942;
	shr.u64 	%rd9945, %rd9944, 32;
	and.b64  	%rd9946, %rd9923, 4294967295;
	mad.lo.s64 	%rd9947, %rd9946, 977, %rd9945;
	shr.u64 	%rd9948, %rd9947, 32;
	and.b64  	%rd9949, %rd9928, 4294967295;
	mad.lo.s64 	%rd9950, %rd9949, 977, %rd9948;
	shr.u64 	%rd9951, %rd9950, 32;
	and.b64  	%rd9952, %rd9932, 4294967295;
	mad.lo.s64 	%rd9953, %rd9952, 977, %rd9951;
	shr.u64 	%rd9954, %rd9953, 32;
	mad.lo.s64 	%rd9955, %rd9933, 977, %rd9954;
	{ .reg .b32 tmp; mov.b64 {tmp, %r4856}, %rd9955; }
	add.s32 	%r7239, %r4853, %r4855;
	setp.lt.u32 	%p1445, %r7239, %r4853;
	selp.u64 	%rd9956, 1, 0, %p1445;
	and.b64  	%rd9957, %rd9670, 4294967295;
	and.b64  	%rd9958, %rd9938, 4294967295;
	add.s64 	%rd9959, %rd9957, %rd9956;
	add.s64 	%rd9960, %rd9959, %rd9958;
	shr.u64 	%rd9961, %rd9960, 32;
	and.b64  	%rd9962, %rd9708, 4294967295;
	and.b64  	%rd9963, %rd9941, 4294967295;
	add.s64 	%rd9964, %rd9961, %rd9962;
	add.s64 	%rd9965, %rd9964, %rd9963;
	shr.u64 	%rd9966, %rd9965, 32;
	and.b64  	%rd9967, %rd9746, 4294967295;
	and.b64  	%rd9968, %rd9944, 4294967295;
	add.s64 	%rd9969, %rd9966, %rd9967;
	add.s64 	%rd9970, %rd9969, %rd9968;
	shr.u64 	%rd9971, %rd9970, 32;
	and.b64  	%rd9972, %rd9784, 4294967295;
	and.b64  	%rd9973, %rd9947, 4294967295;
	add.s64 	%rd9974, %rd9971, %rd9972;
	add.s64 	%rd9975, %rd9974, %rd9973;
	shr.u64 	%rd9976, %rd9975, 32;
	and.b64  	%rd9977, %rd9822, 4294967295;
	and.b64  	%rd9978, %rd9950, 4294967295;
	add.s64 	%rd9979, %rd9976, %rd9977;
	add.s64 	%rd9980, %rd9979, %rd9978;
	shr.u64 	%rd9981, %rd9980, 32;
	and.b64  	%rd9982, %rd9860, 4294967295;
	and.b64  	%rd9983, %rd9953, 4294967295;
	add.s64 	%rd9984, %rd9981, %rd9982;
	add.s64 	%rd9985, %rd9984, %rd9983;
	shr.u64 	%rd9986, %rd9985, 32;
	and.b64  	%rd9987, %rd9898, 4294967295;
	and.b64  	%rd9988, %rd9955, 4294967295;
	add.s64 	%rd9989, %rd9986, %rd9987;
	add.s64 	%rd9990, %rd9989, %rd9988;
	{ .reg .b32 tmp; mov.b64 {tmp, %r4857}, %rd9990; }
	add.s32 	%r4858, %r4857, %r4856;
	and.b64  	%rd9991, %rd9960, 4294967295;
	add.s64 	%rd26275, %rd9991, %rd9934;
	shr.u64 	%rd9992, %rd26275, 32;
	and.b64  	%rd9993, %rd9965, 4294967295;
	add.s64 	%rd9994, %rd9992, %rd9993;
	add.s64 	%rd26276, %rd9994, %rd9937;
	shr.u64 	%rd9995, %rd26276, 32;
	and.b64  	%rd9996, %rd9970, 4294967295;
	add.s64 	%rd9997, %rd9995, %rd9996;
	add.s64 	%rd26277, %rd9997, %rd9940;
	shr.u64 	%rd9998, %rd26277, 32;
	and.b64  	%rd9999, %rd9975, 4294967295;
	add.s64 	%rd10000, %rd9998, %rd9999;
	add.s64 	%rd26278, %rd10000, %rd9943;
	shr.u64 	%rd10001, %rd26278, 32;
	and.b64  	%rd10002, %rd9980, 4294967295;
	add.s64 	%rd10003, %rd10001, %rd10002;
	add.s64 	%rd26279, %rd10003, %rd9946;
	shr.u64 	%rd10004, %rd26279, 32;
	and.b64  	%rd10005, %rd9985, 4294967295;
	add.s64 	%rd10006, %rd10004, %rd10005;
	add.s64 	%rd26280, %rd10006, %rd9949;
	shr.u64 	%rd10007, %rd26280, 32;
	and.b64  	%rd10008, %rd9990, 4294967295;
	add.s64 	%rd10009, %rd10007, %rd10008;
	add.s64 	%rd26281, %rd10009, %rd9952;
	{ .reg .b32 tmp; mov.b64 {tmp, %r4859}, %rd26281; }
	add.s32 	%r4860, %r4858, %r4859;
	add.s32 	%r1079, %r4860, %r4854;
	setp.eq.s32 	%p1446, %r1079, 0;
	mov.pred 	%p4080, 0;
	@%p1446 bra 	$L__BB2_797;
	cvt.u64.u32 	%rd10010, %r1079;
	mul.wide.u32 	%rd10011, %r1079, 977;
	cvt.u32.u64 	%r4861, %rd10011;
	shr.u64 	%rd10012, %rd10011, 32;
	add.s64 	%rd10013, %rd10012, %rd10010;
	shr.u64 	%rd10014, %rd10013, 32;
	add.s32 	%r1080, %r7239, %r4861;
	setp.lt.u32 	%p1447, %r1080, %r7239;
	selp.u64 	%rd10015, 1, 0, %p1447;
	and.b64  	%rd10016, %rd26275, 4294967295;
	and.b64  	%rd10017, %rd10013, 4294967295;
	add.s64 	%rd10018, %rd10016, %rd10015;
	add.s64 	%rd26275, %rd10018, %rd10017;
	shr.u64 	%rd10019, %rd26275, 32;
	and.b64  	%rd10020, %rd26276, 4294967295;
	add.s64 	%rd10021, %rd10019, %rd10020;
	add.s64 	%rd26276, %rd10021, %rd10014;
	shr.u64 	%rd10022, %rd26276, 32;
	and.b64  	%rd10023, %rd26277, 4294967295;
	add.s64 	%rd26277, %rd10022, %rd10023;
	shr.u64 	%rd10024, %rd26277, 32;
	and.b64  	%rd10025, %rd26278, 4294967295;
	add.s64 	%rd26278, %rd10024, %rd10025;
	shr.u64 	%rd10026, %rd26278, 32;
	and.b64  	%rd10027, %rd26279, 4294967295;
	add.s64 	%rd26279, %rd10026, %rd10027;
	shr.u64 	%rd10028, %rd26279, 32;
	and.b64  	%rd10029, %rd26280, 4294967295;
	add.s64 	%rd26280, %rd10028, %rd10029;
	shr.u64 	%rd10030, %rd26280, 32;
	and.b64  	%rd10031, %rd26281, 4294967295;
	add.s64 	%rd26281, %rd10030, %rd10031;
	setp.gt.u64 	%p4080, %rd26281, 4294967295;
	mov.u32 	%r7239, %r1080;
$L__BB2_797:
	cvt.u32.u64 	%r7246, %rd26281;
	cvt.u32.u64 	%r7245, %rd26280;
	cvt.u32.u64 	%r7244, %rd26279;
	cvt.u32.u64 	%r7243, %rd26278;
	cvt.u32.u64 	%r7242, %rd26277;
	cvt.u32.u64 	%r7241, %rd26276;
	cvt.u32.u64 	%r7240, %rd26275;
	setp.lt.u32 	%p1448, %r4800, %r7246;
	or.pred  	%p1449, %p4080, %p1448;
	@%p1449 bra 	$L__BB2_811;
	setp.gt.u32 	%p1450, %r4800, %r7246;
	@%p1450 bra 	$L__BB2_812;
	cvt.u32.u64 	%r4862, %rd7;
	setp.lt.u32 	%p1451, %r4862, %r7245;
	@%p1451 bra 	$L__BB2_811;
	cvt.u32.u64 	%r4863, %rd7;
	setp.gt.u32 	%p1452, %r4863, %r7245;
	@%p1452 bra 	$L__BB2_812;
	cvt.u32.u64 	%r4864, %rd577;
	setp.lt.u32 	%p1453, %r4864, %r7244;
	@%p1453 bra 	$L__BB2_811;
	cvt.u32.u64 	%r4865, %rd577;
	setp.gt.u32 	%p1454, %r4865, %r7244;
	@%p1454 bra 	$L__BB2_812;
	cvt.u32.u64 	%r4866, %rd6;
	setp.lt.u32 	%p1455, %r4866, %r7243;
	@%p1455 bra 	$L__BB2_811;
	cvt.u32.u64 	%r4867, %rd6;
	setp.gt.u32 	%p1456, %r4867, %r7243;
	@%p1456 bra 	$L__BB2_812;
	cvt.u32.u64 	%r4868, %rd5;
	setp.lt.u32 	%p1457, %r4868, %r7242;
	@%p1457 bra 	$L__BB2_811;
	cvt.u32.u64 	%r4869, %rd5;
	setp.gt.u32 	%p1458, %r4869, %r7242;
	@%p1458 bra 	$L__BB2_812;
	cvt.u32.u64 	%r4870, %rd4;
	setp.lt.u32 	%p1459, %r4870, %r7241;
	@%p1459 bra 	$L__BB2_811;
	cvt.u32.u64 	%r4871, %rd4;
	setp.gt.u32 	%p1460, %r4871, %r7241;
	@%p1460 bra 	$L__BB2_812;
	cvt.u32.u64 	%r4872, %rd3;
	setp.lt.u32 	%p1461, %r4872, %r7240;
	@%p1461 bra 	$L__BB2_811;
	cvt.u32.u64 	%r4873, %rd3;
	setp.gt.u32 	%p1462, %r4873, %r7240;
	setp.lt.u32 	%p1463, %r7239, %r1037;
	or.pred  	%p1464, %p1462, %p1463;
	@%p1464 bra 	$L__BB2_812;
$L__BB2_811:
	cvt.u32.u64 	%r4874, %rd5;
	cvt.u32.u64 	%r4875, %rd4;
	cvt.u32.u64 	%r4876, %rd3;
	cvt.u32.u64 	%r4877, %rd7;
	cvt.u32.u64 	%r4878, %rd577;
	cvt.u32.u64 	%r4879, %rd6;
	setp.lt.u32 	%p1465, %r7239, %r1037;
	selp.s64 	%rd10033, -1, 0, %p1465;
	sub.s32 	%r7239, %r7239, %r1037;
	and.b64  	%rd10034, %rd26275, 4294967295;
	add.s64 	%rd10035, %rd10034, %rd10033;
	setp.lt.u64 	%p1466, %rd10035, %rd3;
	selp.s64 	%rd10036, -1, 0, %p1466;
	cvt.u32.u64 	%r4880, %rd10035;
	sub.s32 	%r7240, %r4880, %r4876;
	and.b64  	%rd10037, %rd26276, 4294967295;
	add.s64 	%rd10038, %rd10037, %rd10036;
	setp.lt.u64 	%p1467, %rd10038, %rd4;
	selp.s64 	%rd10039, -1, 0, %p1467;
	cvt.u32.u64 	%r4881, %rd10038;
	sub.s32 	%r7241, %r4881, %r4875;
	and.b64  	%rd10040, %rd26277, 4294967295;
	add.s64 	%rd10041, %rd10040, %rd10039;
	setp.lt.u64 	%p1468, %rd10041, %rd5;
	selp.s64 	%rd10042, -1, 0, %p1468;
	cvt.u32.u64 	%r4882, %rd10041;
	sub.s32 	%r7242, %r4882, %r4874;
	and.b64  	%rd10043, %rd26278, 4294967295;
	add.s64 	%rd10044, %rd10043, %rd10042;
	setp.lt.u64 	%p1469, %rd10044, %rd6;
	selp.s64 	%rd10045, -1, 0, %p1469;
	cvt.u32.u64 	%r4883, %rd10044;
	sub.s32 	%r7243, %r4883, %r4879;
	and.b64  	%rd10046, %rd26279, 4294967295;
	add.s64 	%rd10047, %rd10046, %rd10045;
	setp.lt.u64 	%p1470, %rd10047, %rd577;
	selp.s64 	%rd10048, -1, 0, %p1470;
	cvt.u32.u64 	%r4884, %rd10047;
	sub.s32 	%r7244, %r4884, %r4878;
	and.b64  	%rd10049, %rd26280, 4294967295;
	add.s64 	%rd10050, %rd10049, %rd10048;
	setp.lt.u64 	%p1471, %rd10050, %rd7;
	selp.s32 	%r4885, -1, 0, %p1471;
	cvt.u32.u64 	%r4886, %rd10050;
	sub.s32 	%r7245, %r4886, %r4877;
	add.s32 	%r4887, %r7246, %r4885;
	sub.s32 	%r7246, %r4887, %r4800;
$L__BB2_812:
	setp.gt.u32 	%p1472, %r7246, %r4800;
	@%p1472 bra 	$L__BB2_825;
	bra.uni 	$L__BB2_826;
$L__BB2_813:
	cvt.u32.u64 	%r4888, %rd7;
	setp.gt.u32 	%p1474, %r7245, %r4888;
	@%p1474 bra 	$L__BB2_825;
	setp.lt.u32 	%p1475, %r7245, %r4888;
	@%p1475 bra 	$L__BB2_827;
	cvt.u32.u64 	%r4890, %rd577;
	setp.gt.u32 	%p1476, %r7244, %r4890;
	@%p1476 bra 	$L__BB2_825;
	setp.lt.u32 	%p1477, %r7244, %r4890;
	@%p1477 bra 	$L__BB2_827;
	cvt.u32.u64 	%r4892, %rd6;
	setp.gt.u32 	%p1478, %r7243, %r4892;
	@%p1478 bra 	$L__BB2_825;
	setp.lt.u32 	%p1479, %r7243, %r4892;
	@%p1479 bra 	$L__BB2_827;
	cvt.u32.u64 	%r4894, %rd5;
	setp.gt.u32 	%p1480, %r7242, %r4894;
	@%p1480 bra 	$L__BB2_825;
	setp.lt.u32 	%p1481, %r7242, %r4894;
	@%p1481 bra 	$L__BB2_827;
	cvt.u32.u64 	%r4896, %rd4;
	setp.gt.u32 	%p1482, %r7241, %r4896;
	@%p1482 bra 	$L__BB2_825;
	setp.lt.u32 	%p1483, %r7241, %r4896;
	@%p1483 bra 	$L__BB2_827;
	cvt.u32.u64 	%r4898, %rd3;
	setp.gt.u32 	%p1484, %r7240, %r4898;
	@%p1484 bra 	$L__BB2_825;
	setp.lt.u32 	%p1485, %r7240, %r4898;
	setp.lt.u32 	%p1486, %r7239, %r1037;
	or.pred  	%p1487, %p1485, %p1486;
	@%p1487 bra 	$L__BB2_827;
$L__BB2_825:
	cvt.u32.u64 	%r4900, %rd7;
	cvt.u32.u64 	%r4901, %rd5;
	cvt.u32.u64 	%r4902, %rd4;
	cvt.u32.u64 	%r4903, %rd3;
	cvt.u32.u64 	%r4904, %rd577;
	cvt.u32.u64 	%r4905, %rd6;
	setp.lt.u32 	%p1488, %r7239, %r1037;
	selp.s64 	%rd10051, -1, 0, %p1488;
	sub.s32 	%r7239, %r7239, %r1037;
	cvt.u64.u32 	%rd10052, %r7240;
	add.s64 	%rd10053, %rd10051, %rd10052;
	setp.lt.u64 	%p1489, %rd10053, %rd3;
	selp.s64 	%rd10054, -1, 0, %p1489;
	cvt.u32.u64 	%r4906, %rd10053;
	sub.s32 	%r7240, %r4906, %r4903;
	cvt.u64.u32 	%rd10055, %r7241;
	add.s64 	%rd10056, %rd10054, %rd10055;
	setp.lt.u64 	%p1490, %rd10056, %rd4;
	selp.s64 	%rd10057, -1, 0, %p1490;
	cvt.u32.u64 	%r4907, %rd10056;
	sub.s32 	%r7241, %r4907, %r4902;
	cvt.u64.u32 	%rd10058, %r7242;
	add.s64 	%rd10059, %rd10057, %rd10058;
	setp.lt.u64 	%p1491, %rd10059, %rd5;
	selp.s64 	%rd10060, -1, 0, %p1491;
	cvt.u32.u64 	%r4908, %rd10059;
	sub.s32 	%r7242, %r4908, %r4901;
	cvt.u64.u32 	%rd10061, %r7243;
	add.s64 	%rd10062, %rd10060, %rd10061;
	setp.lt.u64 	%p1492, %rd10062, %rd6;
	selp.s64 	%rd10063, -1, 0, %p1492;
	cvt.u32.u64 	%r4909, %rd10062;
	sub.s32 	%r7243, %r4909, %r4905;
	cvt.u64.u32 	%rd10064, %r7244;
	add.s64 	%rd10065, %rd10063, %rd10064;
	setp.lt.u64 	%p1493, %rd10065, %rd577;
	selp.s64 	%rd10066, -1, 0, %p1493;
	cvt.u32.u64 	%r4910, %rd10065;
	sub.s32 	%r7244, %r4910, %r4904;
	cvt.u64.u32 	%rd10067, %r7245;
	add.s64 	%rd10068, %rd10066, %rd10067;
	setp.lt.u64 	%p1494, %rd10068, %rd7;
	selp.s32 	%r4911, -1, 0, %p1494;
	cvt.u32.u64 	%r4912, %rd10068;
	sub.s32 	%r7245, %r4912, %r4900;
	add.s32 	%r4913, %r7246, %r4911;
	sub.s32 	%r7246, %r4913, %r4800;
	bra.uni 	$L__BB2_827;
$L__BB2_826:
	setp.lt.u32 	%p1473, %r7246, %r4800;
	@%p1473 bra 	$L__BB2_827;
	bra.uni 	$L__BB2_813;
$L__BB2_827:
	mul.wide.u32 	%rd10069, %r987, %r987;
	cvt.u32.u64 	%r4914, %rd10069;
	shr.u64 	%rd10070, %rd10069, 32;
	mul.wide.u32 	%rd10071, %r986, %r987;
	add.s64 	%rd10072, %rd10070, %rd10071;
	shr.u64 	%rd10073, %rd10072, 32;
	mul.wide.u32 	%rd10074, %r985, %r987;
	add.s64 	%rd10075, %rd10073, %rd10074;
	shr.u64 	%rd10076, %rd10075, 32;
	mul.wide.u32 	%rd10077, %r984, %r987;
	add.s64 	%rd10078, %rd10076, %rd10077;
	shr.u64 	%rd10079, %rd10078, 32;
	mul.wide.u32 	%rd10080, %r983, %r987;
	add.s64 	%rd10081, %rd10079, %rd10080;
	shr.u64 	%rd10082, %rd10081, 32;
	mul.wide.u32 	%rd10083, %r982, %r987;
	add.s64 	%rd10084, %rd10082, %rd10083;
	shr.u64 	%rd10085, %rd10084, 32;
	mul.wide.u32 	%rd10086, %r981, %r987;
	add.s64 	%rd10087, %rd10085, %rd10086;
	shr.u64 	%rd10088, %rd10087, 32;
	mul.wide.u32 	%rd10089, %r980, %r987;
	add.s64 	%rd10090, %rd10088, %rd10089;
	shr.u64 	%rd10091, %rd10090, 32;
	and.b64  	%rd10092, %rd10072, 4294967295;
	add.s64 	%rd10093, %rd10071, %rd10092;
	shr.u64 	%rd10094, %rd10093, 32;
	and.b64  	%rd10095, %rd10075, 4294967295;
	mul.wide.u32 	%rd10096, %r986, %r986;
	add.s64 	%rd10097, %rd10094, %rd10095;
	add.s64 	%rd10098, %rd10097, %rd10096;
	shr.u64 	%rd10099, %rd10098, 32;
	and.b64  	%rd10100, %rd10078, 4294967295;
	mul.wide.u32 	%rd10101, %r985, %r986;
	add.s64 	%rd10102, %rd10099, %rd10100;
	add.s64 	%rd10103, %rd10102, %rd10101;
	shr.u64 	%rd10104, %rd10103, 32;
	and.b64  	%rd10105, %rd10081, 4294967295;
	mul.wide.u32 	%rd10106, %r984, %r986;
	add.s64 	%rd10107, %rd10104, %rd10105;
	add.s64 	%rd10108, %rd10107, %rd10106;
	shr.u64 	%rd10109, %rd10108, 32;
	and.b64  	%rd10110, %rd10084, 4294967295;
	mul.wide.u32 	%rd10111, %r983, %r986;
	add.s64 	%rd10112, %rd10109, %rd10110;
	add.s64 	%rd10113, %rd10112, %rd10111;
	shr.u64 	%rd10114, %rd10113, 32;
	and.b64  	%rd10115, %rd10087, 4294967295;
	mul.wide.u32 	%rd10116, %r982, %r986;
	add.s64 	%rd10117, %rd10114, %rd10115;
	add.s64 	%rd10118, %rd10117, %rd10116;
	shr.u64 	%rd10119, %rd10118, 32;
	and.b64  	%rd10120, %rd10090, 4294967295;
	mul.wide.u32 	%rd10121, %r981, %r986;
	add.s64 	%rd10122, %rd10119, %rd10120;
	add.s64 	%rd10123, %rd10122, %rd10121;
	shr.u64 	%rd10124, %rd10123, 32;
	mul.wide.u32 	%rd10125, %r980, %r986;
	add.s64 	%rd10126, %rd10124, %rd10091;
	add.s64 	%rd10127, %rd10126, %rd10125;
	shr.u64 	%rd10128, %rd10127, 32;
	and.b64  	%rd10129, %rd10098, 4294967295;
	add.s64 	%rd10130, %rd10074, %rd10129;
	shr.u64 	%rd10131, %rd10130, 32;
	and.b64  	%rd10132, %rd10103, 4294967295;
	add.s64 	%rd10133, %rd10131, %rd10132;
	add.s64 	%rd10134, %rd10133, %rd10101;
	shr.u64 	%rd10135, %rd10134, 32;
	and.b64  	%rd10136, %rd10108, 4294967295;
	mul.wide.u32 	%rd10137, %r985, %r985;
	add.s64 	%rd10138, %rd10135, %rd10136;
	add.s64 	%rd10139, %rd10138, %rd10137;
	shr.u64 	%rd10140, %rd10139, 32;
	and.b64  	%rd10141, %rd10113, 4294967295;
	mul.wide.u32 	%rd10142, %r984, %r985;
	add.s64 	%rd10143, %rd10140, %rd10141;
	add.s64 	%rd10144, %rd10143, %rd10142;
	shr.u64 	%rd10145, %rd10144, 32;
	and.b64  	%rd10146, %rd10118, 4294967295;
	mul.wide.u32 	%rd10147, %r983, %r985;
	add.s64 	%rd10148, %rd10145, %rd10146;
	add.s64 	%rd10149, %rd10148, %rd10147;
	shr.u64 	%rd10150, %rd10149, 32;
	and.b64  	%rd10151, %rd10123, 4294967295;
	mul.wide.u32 	%rd10152, %r982, %r985;
	add.s64 	%rd10153, %rd10150, %rd10151;
	add.s64 	%rd10154, %rd10153, %rd10152;
	shr.u64 	%rd10155, %rd10154, 32;
	and.b64  	%rd10156, %rd10127, 4294967295;
	mul.wide.u32 	%rd10157, %r981, %r985;
	add.s64 	%rd10158, %rd10155, %rd10156;
	add.s64 	%rd10159, %rd10158, %rd10157;
	shr.u64 	%rd10160, %rd10159, 32;
	mul.wide.u32 	%rd10161, %r980, %r985;
	add.s64 	%rd10162, %rd10160, %rd10128;
	add.s64 	%rd10163, %rd10162, %rd10161;
	shr.u64 	%rd10164, %rd10163, 32;
	and.b64  	%rd10165, %rd10134, 4294967295;
	add.s64 	%rd10166, %rd10077, %rd10165;
	shr.u64 	%rd10167, %rd10166, 32;
	and.b64  	%rd10168, %rd10139, 4294967295;
	add.s64 	%rd10169, %rd10167, %rd10168;
	add.s64 	%rd10170, %rd10169, %rd10106;
	shr.u64 	%rd10171, %rd10170, 32;
	and.b64  	%rd10172, %rd10144, 4294967295;
	add.s64 	%rd10173, %rd10171, %rd10172;
	add.s64 	%rd10174, %rd10173, %rd10142;
	shr.u64 	%rd10175, %rd10174, 32;
	and.b64  	%rd10176, %rd10149, 4294967295;
	mul.wide.u32 	%rd10177, %r984, %r984;
	add.s64 	%rd10178, %rd10175, %rd10176;
	add.s64 	%rd10179, %rd10178, %rd10177;
	shr.u64 	%rd10180, %rd10179, 32;
	and.b64  	%rd10181, %rd10154, 4294967295;
	mul.wide.u32 	%rd10182, %r983, %r984;
	add.s64 	%rd10183, %rd10180, %rd10181;
	add.s64 	%rd10184, %rd10183, %rd10182;
	shr.u64 	%rd10185, %rd10184, 32;
	and.b64  	%rd10186, %rd10159, 4294967295;
	mul.wide.u32 	%rd10187, %r982, %r984;
	add.s64 	%rd10188, %rd10185, %rd10186;
	add.s64 	%rd10189, %rd10188, %rd10187;
	shr.u64 	%rd10190, %rd10189, 32;
	and.b64  	%rd10191, %rd10163, 4294967295;
	mul.wide.u32 	%rd10192, %r981, %r984;
	add.s64 	%rd10193, %rd10190, %rd10191;
	add.s64 	%rd10194, %rd10193, %rd10192;
	shr.u64 	%rd10195, %rd10194, 32;
	mul.wide.u32 	%rd10196, %r980, %r984;
	add.s64 	%rd10197, %rd10195, %rd10164;
	add.s64 	%rd10198, %rd10197, %rd10196;
	shr.u64 	%rd10199, %rd10198, 32;
	and.b64  	%rd10200, %rd10170, 4294967295;
	add.s64 	%rd10201, %rd10080, %rd10200;
	shr.u64 	%rd10202, %rd10201, 32;
	and.b64  	%rd10203, %rd10174, 4294967295;
	add.s64 	%rd10204, %rd10202, %rd10203;
	add.s64 	%rd10205, %rd10204, %rd10111;
	shr.u64 	%rd10206, %rd10205, 32;
	and.b64  	%rd10207, %rd10179, 4294967295;
	add.s64 	%rd10208, %rd10206, %rd10207;
	add.s64 	%rd10209, %rd10208, %rd10147;
	shr.u64 	%rd10210, %rd10209, 32;
	and.b64  	%rd10211, %rd10184, 4294967295;
	add.s64 	%rd10212, %rd10210, %rd10211;
	add.s64 	%rd10213, %rd10212, %rd10182;
	shr.u64 	%rd10214, %rd10213, 32;
	and.b64  	%rd10215, %rd10189, 4294967295;
	mul.wide.u32 	%rd10216, %r983, %r983;
	add.s64 	%rd10217, %rd10214, %rd10215;
	add.s64 	%rd10218, %rd10217, %rd10216;
	shr.u64 	%rd10219, %rd10218, 32;
	and.b64  	%rd10220, %rd10194, 4294967295;
	mul.wide.u32 	%rd10221, %r982, %r983;
	add.s64 	%rd10222, %rd10219, %rd10220;
	add.s64 	%rd10223, %rd10222, %rd10221;
	shr.u64 	%rd10224, %rd10223, 32;
	and.b64  	%rd10225, %rd10198, 4294967295;
	mul.wide.u32 	%rd10226, %r981, %r983;
	add.s64 	%rd10227, %rd10224, %rd10225;
	add.s64 	%rd10228, %rd10227, %rd10226;
	shr.u64 	%rd10229, %rd10228, 32;
	mul.wide.u32 	%rd10230, %r980, %r983;
	add.s64 	%rd10231, %rd10229, %rd10199;
	add.s64 	%rd10232, %rd10231, %rd10230;
	shr.u64 	%rd10233, %rd10232, 32;
	and.b64  	%rd10234, %rd10205, 4294967295;
	add.s64 	%rd10235, %rd10083, %rd10234;
	shr.u64 	%rd10236, %rd10235, 32;
	and.b64  	%rd10237, %rd10209, 4294967295;
	add.s64 	%rd10238, %rd10236, %rd10237;
	add.s64 	%rd10239, %rd10238, %rd10116;
	shr.u64 	%rd10240, %rd10239, 32;
	and.b64  	%rd10241, %rd10213, 4294967295;
	add.s64 	%rd10242, %rd10240, %rd10241;
	add.s64 	%rd10243, %rd10242, %rd10152;
	shr.u64 	%rd10244, %rd10243, 32;
	and.b64  	%rd10245, %rd10218, 4294967295;
	add.s64 	%rd10246, %rd10244, %rd10245;
	add.s64 	%rd10247, %rd10246, %rd10187;
	shr.u64 	%rd10248, %rd10247, 32;
	and.b64  	%rd10249, %rd10223, 4294967295;
	add.s64 	%rd10250, %rd10248, %rd10249;
	add.s64 	%rd10251, %rd10250, %rd10221;
	shr.u64 	%rd10252, %rd10251, 32;
	and.b64  	%rd10253, %rd10228, 4294967295;
	mul.wide.u32 	%rd10254, %r982, %r982;
	add.s64 	%rd10255, %rd10252, %rd10253;
	add.s64 	%rd10256, %rd10255, %rd10254;
	shr.u64 	%rd10257, %rd10256, 32;
	and.b64  	%rd10258, %rd10232, 4294967295;
	mul.wide.u32 	%rd10259, %r981, %r982;
	add.s64 	%rd10260, %rd10257, %rd10258;
	add.s64 	%rd10261, %rd10260, %rd10259;
	shr.u64 	%rd10262, %rd10261, 32;
	mul.wide.u32 	%rd10263, %r980, %r982;
	add.s64 	%rd10264, %rd10262, %rd10233;
	add.s64 	%rd10265, %rd10264, %rd10263;
	shr.u64 	%rd10266, %rd10265, 32;
	and.b64  	%rd10267, %rd10239, 4294967295;
	add.s64 	%rd10268, %rd10086, %rd10267;
	shr.u64 	%rd10269, %rd10268, 32;
	and.b64  	%rd10270, %rd10243, 4294967295;
	add.s64 	%rd10271, %rd10269, %rd10270;
	add.s64 	%rd10272, %rd10271, %rd10121;
	shr.u64 	%rd10273, %rd10272, 32;
	and.b64  	%rd10274, %rd10247, 4294967295;
	add.s64 	%rd10275, %rd10273, %rd10274;
	add.s64 	%rd10276, %rd10275, %rd10157;
	shr.u64 	%rd10277, %rd10276, 32;
	and.b64  	%rd10278, %rd10251, 4294967295;
	add.s64 	%rd10279, %rd10277, %rd10278;
	add.s64 	%rd10280, %rd10279, %rd10192;
	shr.u64 	%rd10281, %rd10280, 32;
	and.b64  	%rd10282, %rd10256, 4294967295;
	add.s64 	%rd10283, %rd10281, %rd10282;
	add.s64 	%rd10284, %rd10283, %rd10226;
	shr.u64 	%rd10285, %rd10284, 32;
	and.b64  	%rd10286, %rd10261, 4294967295;
	add.s64 	%rd10287, %rd10285, %rd10286;
	add.s64 	%rd10288, %rd10287, %rd10259;
	shr.u64 	%rd10289, %rd10288, 32;
	and.b64  	%rd10290, %rd10265, 4294967295;
	mul.wide.u32 	%rd10291, %r981, %r981;
	add.s64 	%rd10292, %rd10289, %rd10290;
	add.s64 	%rd10293, %rd10292, %rd10291;
	shr.u64 	%rd10294, %rd10293, 32;
	mul.wide.u32 	%rd10295, %r980, %r981;
	add.s64 	%rd10296, %rd10294, %rd10266;
	add.s64 	%rd10297, %rd10296, %rd10295;
	shr.u64 	%rd10298, %rd10297, 32;
	and.b64  	%rd10299, %rd10272, 4294967295;
	add.s64 	%rd10300, %rd10089, %rd10299;
	shr.u64 	%rd10301, %rd10300, 32;
	and.b64  	%rd10302, %rd10276, 4294967295;
	add.s64 	%rd10303, %rd10301, %rd10302;
	add.s64 	%rd10304, %rd10303, %rd10125;
	shr.u64 	%rd10305, %rd10304, 32;
	and.b64  	%rd10306, %rd10280, 4294967295;
	add.s64 	%rd10307, %rd10305, %rd10306;
	add.s64 	%rd10308, %rd10307, %rd10161;
	shr.u64 	%rd10309, %rd10308, 32;
	and.b64  	%rd10310, %rd10284, 4294967295;
	add.s64 	%rd10311, %rd10309, %rd10310;
	add.s64 	%rd10312, %rd10311, %rd10196;
	shr.u64 	%rd10313, %rd10312, 32;
	and.b64  	%rd10314, %rd10288, 4294967295;
	add.s64 	%rd10315, %rd10313, %rd10314;
	add.s64 	%rd10316, %rd10315, %rd10230;
	shr.u64 	%rd10317, %rd10316, 32;
	and.b64  	%rd10318, %rd10293, 4294967295;
	add.s64 	%rd10319, %rd10317, %rd10318;
	add.s64 	%rd10320, %rd10319, %rd10263;
	shr.u64 	%rd10321, %rd10320, 32;
	and.b64  	%rd10322, %rd10297, 4294967295;
	add.s64 	%rd10323, %rd10321, %rd10322;
	add.s64 	%rd10324, %rd10323, %rd10295;
	shr.u64 	%rd10325, %rd10324, 32;
	mul.wide.u32 	%rd10326, %r980, %r980;
	add.s64 	%rd10327, %rd10325, %rd10298;
	add.s64 	%rd10328, %rd10327, %rd10326;
	shr.u64 	%rd10329, %rd10328, 32;
	{ .reg .b32 tmp; mov.b64 {tmp, %r4915}, %rd10328; }
	and.b64  	%rd10330, %rd10304, 4294967295;
	mul.lo.s64 	%rd10331, %rd10330, 977;
	cvt.u32.u64 	%r4916, %rd10331;
	shr.u64 	%rd10332, %rd10331, 32;
	and.b64  	%rd10333, %rd10308, 4294967295;
	mad.lo.s64 	%rd10334, %rd10333, 977, %rd10332;
	shr.u64 	%rd10335, %rd10334, 32;
	and.b64  	%rd10336, %rd10312, 4294967295;
	mad.lo.s64 	%rd10337, %rd10336, 977, %rd10335;
	shr.u64 	%rd10338, %rd10337, 32;
	and.b64  	%rd10339, %rd10316, 4294967295;
	mad.lo.s64 	%rd10340, %rd10339, 977, %rd10338;
	shr.u64 	%rd10341, %rd10340, 32;
	and.b64  	%rd10342, %rd10320, 4294967295;
	mad.lo.s64 	%rd10343, %rd10342, 977, %rd10341;
	shr.u64 	%rd10344, %rd10343, 32;
	and.b64  	%rd10345, %rd10324, 4294967295;
	mad.lo.s64 	%rd10346, %rd10345, 977, %rd10344;
	shr.u64 	%rd10347, %rd10346, 32;
	and.b64  	%rd10348, %rd10328, 4294967295;
	mad.lo.s64 	%rd10349, %rd10348, 977, %rd10347;
	shr.u64 	%rd10350, %rd10349, 32;
	mad.lo.s64 	%rd10351, %rd10329, 977, %rd10350;
	{ .reg .b32 tmp; mov.b64 {tmp, %r4917}, %rd10351; }
	add.s32 	%r7256, %r4914, %r4916;
	setp.lt.u32 	%p1496, %r7256, %r4914;
	selp.u64 	%rd10352, 1, 0, %p1496;
	and.b64  	%rd10353, %rd10093, 4294967295;
	and.b64  	%rd10354, %rd10334, 4294967295;
	add.s64 	%rd10355, %rd10353, %rd10352;
	add.s64 	%rd10356, %rd10355, %rd10354;
	shr.u64 	%rd10357, %rd10356, 32;
	and.b64  	%rd10358, %rd10130, 4294967295;
	and.b64  	%rd10359, %rd10337, 4294967295;
	add.s64 	%rd10360, %rd10357, %rd10358;
	add.s64 	%rd10361, %rd10360, %rd10359;
	shr.u64 	%rd10362, %rd10361, 32;
	and.b64  	%rd10363, %rd10166, 4294967295;
	and.b64  	%rd10364, %rd10340, 4294967295;
	add.s64 	%rd10365, %rd10362, %rd10363;
	add.s64 	%rd10366, %rd10365, %rd10364;
	shr.u64 	%rd10367, %rd10366, 32;
	and.b64  	%rd10368, %rd10201, 4294967295;
	and.b64  	%rd10369, %rd10343, 4294967295;
	add.s64 	%rd10370, %rd10367, %rd10368;
	add.s64 	%rd10371, %rd10370, %rd10369;
	shr.u64 	%rd10372, %rd10371, 32;
	and.b64  	%rd10373, %rd10235, 4294967295;
	and.b64  	%rd10374, %rd10346, 4294967295;
	add.s64 	%rd10375, %rd10372, %rd10373;
	add.s64 	%rd10376, %rd10375, %rd10374;
	shr.u64 	%rd10377, %rd10376, 32;
	and.b64  	%rd10378, %rd10268, 4294967295;
	and.b64  	%rd10379, %rd10349, 4294967295;
	add.s64 	%rd10380, %rd10377, %rd10378;
	add.s64 	%rd10381, %rd10380, %rd10379;
	shr.u64 	%rd10382, %rd10381, 32;
	and.b64  	%rd10383, %rd10300, 4294967295;
	and.b64  	%rd10384, %rd10351, 4294967295;
	add.s64 	%rd10385, %rd10382, %rd10383;
	add.s64 	%rd10386, %rd10385, %rd10384;
	{ .reg .b32 tmp; mov.b64 {tmp, %r4918}, %rd10386; }
	add.s32 	%r4919, %r4918, %r4917;
	and.b64  	%rd10387, %rd10356, 4294967295;
	add.s64 	%rd26282, %rd10387, %rd10330;
	shr.u64 	%rd10388, %rd26282, 32;
	and.b64  	%rd10389, %rd10361, 4294967295;
	add.s64 	%rd10390, %rd10388, %rd10389;
	add.s64 	%rd26283, %rd10390, %rd10333;
	shr.u64 	%rd10391, %rd26283, 32;
	and.b64  	%rd10392, %rd10366, 4294967295;
	add.s64 	%rd10393, %rd10391, %rd10392;
	add.s64 	%rd26284, %rd10393, %rd10336;
	shr.u64 	%rd10394, %rd26284, 32;
	and.b64  	%rd10395, %rd10371, 4294967295;
	add.s64 	%rd10396, %rd10394, %rd10395;
	add.s64 	%rd26285, %rd10396, %rd10339;
	shr.u64 	%rd10397, %rd26285, 32;
	and.b64  	%rd10398, %rd10376, 4294967295;
	add.s64 	%rd10399, %rd10397, %rd10398;
	add.s64 	%rd26286, %rd10399, %rd10342;
	shr.u64 	%rd10400, %rd26286, 32;
	and.b64  	%rd10401, %rd10381, 4294967295;
	add.s64 	%rd10402, %rd10400, %rd10401;
	add.s64 	%rd26287, %rd10402, %rd10345;
	shr.u64 	%rd10403, %rd26287, 32;
	and.b64  	%rd10404, %rd10386, 4294967295;
	add.s64 	%rd10405, %rd10403, %rd10404;
	add.s64 	%rd26288, %rd10405, %rd10348;
	{ .reg .b32 tmp; mov.b64 {tmp, %r4920}, %rd26288; }
	add.s32 	%r4921, %r4919, %r4920;
	add.s32 	%r1122, %r4921, %r4915;
	setp.eq.s32 	%p1497, %r1122, 0;
	mov.pred 	%p4081, 0;
	@%p1497 bra 	$L__BB2_829;
	cvt.u64.u32 	%rd10406, %r1122;
	mul.wide.u32 	%rd10407, %r1122, 977;
	cvt.u32.u64 	%r4922, %rd10407;
	shr.u64 	%rd10408, %rd10407, 32;
	add.s64 	%rd10409, %rd10408, %rd10406;
	shr.u64 	%rd10410, %rd10409, 32;
	add.s32 	%r1123, %r7256, %r4922;
	setp.lt.u32 	%p1498, %r1123, %r7256;
	selp.u64 	%rd10411, 1, 0, %p1498;
	and.b64  	%rd10412, %rd26282, 4294967295;
	and.b64  	%rd10413, %rd10409, 4294967295;
	add.s64 	%rd10414, %rd10412, %rd10411;
	add.s64 	%rd26282, %rd10414, %rd10413;
	shr.u64 	%rd10415, %rd26282, 32;
	and.b64  	%rd10416, %rd26283, 4294967295;
	add.s64 	%rd10417, %rd10415, %rd10416;
	add.s64 	%rd26283, %rd10417, %rd10410;
	shr.u64 	%rd10418, %rd26283, 32;
	and.b64  	%rd10419, %rd26284, 4294967295;
	add.s64 	%rd26284, %rd10418, %rd10419;
	shr.u64 	%rd10420, %rd26284, 32;
	and.b64  	%rd10421, %rd26285, 4294967295;
	add.s64 	%rd26285, %rd10420, %rd10421;
	shr.u64 	%rd10422, %rd26285, 32;
	and.b64  	%rd10423, %rd26286, 4294967295;
	add.s64 	%rd26286, %rd10422, %rd10423;
	shr.u64 	%rd10424, %rd26286, 32;
	and.b64  	%rd10425, %rd26287, 4294967295;
	add.s64 	%rd26287, %rd10424, %rd10425;
	shr.u64 	%rd10426, %rd26287, 32;
	and.b64  	%rd10427, %rd26288, 4294967295;
	add.s64 	%rd26288, %rd10426, %rd10427;
	setp.gt.u64 	%p4081, %rd26288, 4294967295;
	mov.u32 	%r7256, %r1123;
$L__BB2_829:
	ld.const.u32 	%rd620, [const_p+20];
	ld.const.u32 	%r1125, [const_p];
	cvt.u32.u64 	%r7263, %rd26288;
	cvt.u32.u64 	%r7262, %rd26287;
	cvt.u32.u64 	%r7261, %rd26286;
	cvt.u32.u64 	%r7260, %rd26285;
	cvt.u32.u64 	%r7259, %rd26284;
	cvt.u32.u64 	%r7258, %rd26283;
	cvt.u32.u64 	%r7257, %rd26282;
	ld.const.u32 	%r4923, [const_p+28];
	setp.lt.u32 	%p1499, %r4923, %r7263;
	or.pred  	%p1500, %p4081, %p1499;
	@%p1500 bra 	$L__BB2_843;
	setp.gt.u32 	%p1501, %r4923, %r7263;
	@%p1501 bra 	$L__BB2_844;
	cvt.u32.u64 	%r4924, %rd7;
	setp.lt.u32 	%p1502, %r4924, %r7262;
	@%p1502 bra 	$L__BB2_843;
	cvt.u32.u64 	%r4925, %rd7;
	setp.gt.u32 	%p1503, %r4925, %r7262;
	@%p1503 bra 	$L__BB2_844;
	cvt.u32.u64 	%r4926, %rd620;
	setp.lt.u32 	%p1504, %r4926, %r7261;
	@%p1504 bra 	$L__BB2_843;
	cvt.u32.u64 	%r4927, %rd620;
	setp.gt.u32 	%p1505, %r4927, %r7261;
	@%p1505 bra 	$L__BB2_844;
	cvt.u32.u64 	%r4928, %rd6;
	setp.lt.u32 	%p1506, %r4928, %r7260;
	@%p1506 bra 	$L__BB2_843;
	cvt.u32.u64 	%r4929, %rd6;
	setp.gt.u32 	%p1507, %r4929, %r7260;
	@%p1507 bra 	$L__BB2_844;
	cvt.u32.u64 	%r4930, %rd5;
	setp.lt.u32 	%p1508, %r4930, %r7259;
	@%p1508 bra 	$L__BB2_843;
	cvt.u32.u64 	%r4931, %rd5;
	setp.gt.u32 	%p1509, %r4931, %r7259;
	@%p1509 bra 	$L__BB2_844;
	cvt.u32.u64 	%r4932, %rd4;
	setp.lt.u32 	%p1510, %r4932, %r7258;
	@%p1510 bra 	$L__BB2_843;
	cvt.u32.u64 	%r4933, %rd4;
	setp.gt.u32 	%p1511, %r4933, %r7258;
	@%p1511 bra 	$L__BB2_844;
	cvt.u32.u64 	%r4934, %rd3;
	setp.lt.u32 	%p1512, %r4934, %r7257;
	@%p1512 bra 	$L__BB2_843;
	cvt.u32.u64 	%r4935, %rd3;
	setp.gt.u32 	%p1513, %r4935, %r7257;
	setp.lt.u32 	%p1514, %r7256, %r1125;
	or.pred  	%p1515, %p1513, %p1514;
	@%p1515 bra 	$L__BB2_844;
$L__BB2_843:
	cvt.u32.u64 	%r4936, %rd5;
	cvt.u32.u64 	%r4937, %rd4;
	cvt.u32.u64 	%r4938, %rd3;
	cvt.u32.u64 	%r4939, %rd7;
	cvt.u32.u64 	%r4940, %rd620;
	cvt.u32.u64 	%r4941, %rd6;
	setp.lt.u32 	%p1516, %r7256, %r1125;
	selp.s64 	%rd10429, -1, 0, %p1516;
	sub.s32 	%r7256, %r7256, %r1125;
	and.b64  	%rd10430, %rd26282, 4294967295;
	add.s64 	%rd10431, %rd10430, %rd10429;
	setp.lt.u64 	%p1517, %rd10431, %rd3;
	selp.s64 	%rd10432, -1, 0, %p1517;
	cvt.u32.u64 	%r4942, %rd10431;
	sub.s32 	%r7257, %r4942, %r4938;
	and.b64  	%rd10433, %rd26283, 4294967295;
	add.s64 	%rd10434, %rd10433, %rd10432;
	setp.lt.u64 	%p1518, %rd10434, %rd4;
	selp.s64 	%rd10435, -1, 0, %p1518;
	cvt.u32.u64 	%r4943, %rd10434;
	sub.s32 	%r7258, %r4943, %r4937;
	and.b64  	%rd10436, %rd26284, 4294967295;
	add.s64 	%rd10437, %rd10436, %rd10435;
	setp.lt.u64 	%p1519, %rd10437, %rd5;
	selp.s64 	%rd10438, -1, 0, %p1519;
	cvt.u32.u64 	%r4944, %rd10437;
	sub.s32 	%r7259, %r4944, %r4936;
	and.b64  	%rd10439, %rd26285, 4294967295;
	add.s64 	%rd10440, %rd10439, %rd10438;
	setp.lt.u64 	%p1520, %rd10440, %rd6;
	selp.s64 	%rd10441, -1, 0, %p1520;
	cvt.u32.u64 	%r4945, %rd10440;
	sub.s32 	%r7260, %r4945, %r4941;
	and.b64  	%rd10442, %rd26286, 4294967295;
	add.s64 	%rd10443, %rd10442, %rd10441;
	setp.lt.u64 	%p1521, %rd10443, %rd620;
	selp.s64 	%rd10444, -1, 0, %p1521;
	cvt.u32.u64 	%r4946, %rd10443;
	sub.s32 	%r7261, %r4946, %r4940;
	and.b64  	%rd10445, %rd26287, 4294967295;
	add.s64 	%rd10446, %rd10445, %rd10444;
	setp.lt.u64 	%p1522, %rd10446, %rd7;
	selp.s32 	%r4947, -1, 0, %p1522;
	cvt.u32.u64 	%r4948, %rd10446;
	sub.s32 	%r7262, %r4948, %r4939;
	add.s32 	%r4949, %r7263, %r4947;
	sub.s32 	%r7263, %r4949, %r4923;
$L__BB2_844:
	setp.gt.u32 	%p1523, %r7263, %r4923;
	@%p1523 bra 	$L__BB2_857;
	bra.uni 	$L__BB2_858;
$L__BB2_845:
	cvt.u32.u64 	%r4950, %rd7;
	setp.gt.u32 	%p1525, %r7262, %r4950;
	@%p1525 bra 	$L__BB2_857;
	setp.lt.u32 	%p1526, %r7262, %r4950;
	@%p1526 bra 	$L__BB2_859;
	cvt.u32.u64 	%r4952, %rd620;
	setp.gt.u32 	%p1527, %r7261, %r4952;
	@%p1527 bra 	$L__BB2_857;
	setp.lt.u32 	%p1528, %r7261, %r4952;
	@%p1528 bra 	$L__BB2_859;
	cvt.u32.u64 	%r4954, %rd6;
	setp.gt.u32 	%p1529, %r7260, %r4954;
	@%p1529 bra 	$L__BB2_857;
	setp.lt.u32 	%p1530, %r7260, %r4954;
	@%p1530 bra 	$L__BB2_859;
	cvt.u32.u64 	%r4956, %rd5;
	setp.gt.u32 	%p1531, %r7259, %r4956;
	@%p1531 bra 	$L__BB2_857;
	setp.lt.u32 	%p1532, %r7259, %r4956;
	@%p1532 bra 	$L__BB2_859;
	cvt.u32.u64 	%r4958, %rd4;
	setp.gt.u32 	%p1533, %r7258, %r4958;
	@%p1533 bra 	$L__BB2_857;
	setp.lt.u32 	%p1534, %r7258, %r4958;
	@%p1534 bra 	$L__BB2_859;
	cvt.u32.u64 	%r4960, %rd3;
	setp.gt.u32 	%p1535, %r7257, %r4960;
	@%p1535 bra 	$L__BB2_857;
	setp.lt.u32 	%p1536, %r7257, %r4960;
	setp.lt.u32 	%p1537, %r7256, %r1125;
	or.pred  	%p1538, %p1536, %p1537;
	@%p1538 bra 	$L__BB2_859;
$L__BB2_857:
	cvt.u32.u64 	%r4962, %rd7;
	cvt.u32.u64 	%r4963, %rd5;
	cvt.u32.u64 	%r4964, %rd4;
	cvt.u32.u64 	%r4965, %rd3;
	cvt.u32.u64 	%r4966, %rd620;
	cvt.u32.u64 	%r4967, %rd6;
	setp.lt.u32 	%p1539, %r7256, %r1125;
	selp.s64 	%rd10447, -1, 0, %p1539;
	sub.s32 	%r7256, %r7256, %r1125;
	cvt.u64.u32 	%rd10448, %r7257;
	add.s64 	%rd10449, %rd10447, %rd10448;
	setp.lt.u64 	%p1540, %rd10449, %rd3;
	selp.s64 	%rd10450, -1, 0, %p1540;
	cvt.u32.u64 	%r4968, %rd10449;
	sub.s32 	%r7257, %r4968, %r4965;
	cvt.u64.u32 	%rd10451, %r7258;
	add.s64 	%rd10452, %rd10450, %rd10451;
	setp.lt.u64 	%p1541, %rd10452, %rd4;
	selp.s64 	%rd10453, -1, 0, %p1541;
	cvt.u32.u64 	%r4969, %rd10452;
	sub.s32 	%r7258, %r4969, %r4964;
	cvt.u64.u32 	%rd10454, %r7259;
	add.s64 	%rd10455, %rd10453, %rd10454;
	setp.lt.u64 	%p1542, %rd10455, %rd5;
	selp.s64 	%rd10456, -1, 0, %p1542;
	cvt.u32.u64 	%r4970, %rd10455;
	sub.s32 	%r7259, %r4970, %r4963;
	cvt.u64.u32 	%rd10457, %r7260;
	add.s64 	%rd10458, %rd10456, %rd10457;
	setp.lt.u64 	%p1543, %rd10458, %rd6;
	selp.s64 	%rd10459, -1, 0, %p1543;
	cvt.u32.u64 	%r4971, %rd10458;
	sub.s32 	%r7260, %r4971, %r4967;
	cvt.u64.u32 	%rd10460, %r7261;
	add.s64 	%rd10461, %rd10459, %rd10460;
	setp.lt.u64 	%p1544, %rd10461, %rd620;
	selp.s64 	%rd10462, -1, 0, %p1544;
	cvt.u32.u64 	%r4972, %rd10461;
	sub.s32 	%r7261, %r4972, %r4966;
	cvt.u64.u32 	%rd10463, %r7262;
	add.s64 	%rd10464, %rd10462, %rd10463;
	setp.lt.u64 	%p1545, %rd10464, %rd7;
	selp.s32 	%r4973, -1, 0, %p1545;
	cvt.u32.u64 	%r4974, %rd10464;
	sub.s32 	%r7262, %r4974, %r4962;
	add.s32 	%r4975, %r7263, %r4973;
	sub.s32 	%r7263, %r4975, %r4923;
	bra.uni 	$L__BB2_859;
$L__BB2_858:
	setp.lt.u32 	%p1524, %r7263, %r4923;
	@%p1524 bra 	$L__BB2_859;
	bra.uni 	$L__BB2_845;
$L__BB2_859:
	shl.b32 	%r4976, %r7239, 1;
	shr.u32 	%r4977, %r7239, 31;
	cvt.u64.u32 	%rd621, %r7240;
	cvt.u64.u32 	%rd10465, %r4977;
	mul.wide.u32 	%rd10466, %r7240, 2;
	or.b64  	%rd10467, %rd10466, %rd10465;
	shr.u64 	%rd10468, %rd10466, 32;
	cvt.u64.u32 	%rd622, %r7241;
	mul.wide.u32 	%rd10469, %r7241, 2;
	or.b64  	%rd10470, %rd10469, %rd10468;
	shr.u64 	%rd10471, %rd10469, 32;
	cvt.u64.u32 	%rd623, %r7242;
	mul.wide.u32 	%rd10472, %r7242, 2;
	or.b64  	%rd10473, %rd10472, %rd10471;
	shr.u64 	%rd10474, %rd10472, 32;
	cvt.u64.u32 	%rd624, %r7243;
	mul.wide.u32 	%rd10475, %r7243, 2;
	add.s64 	%rd10476, %rd10475, %rd10474;
	shr.u64 	%rd10477, %rd10476, 32;
	cvt.u64.u32 	%rd625, %r7244;
	mul.wide.u32 	%rd10478, %r7244, 2;
	add.s64 	%rd10479, %rd10478, %rd10477;
	shr.u64 	%rd10480, %rd10479, 32;
	cvt.u64.u32 	%rd626, %r7245;
	mul.wide.u32 	%rd10481, %r7245, 2;
	add.s64 	%rd10482, %rd10481, %rd10480;
	shr.u64 	%rd10483, %rd10482, 32;
	mul.wide.u32 	%rd10484, %r7246, 2;
	add.s64 	%rd10485, %rd10484, %rd10483;
	shr.u64 	%rd10486, %rd10485, 32;
	{ .reg .b32 tmp; mov.b64 {tmp, %r4978}, %rd10485; }
	mad.lo.s32 	%r7273, %r4978, 977, %r4976;
	setp.lt.u32 	%p1547, %r7273, %r4976;
	selp.u64 	%rd10487, 1, 0, %p1547;
	and.b64  	%rd10488, %rd10467, 4294967295;
	add.s64 	%rd10489, %rd10488, %rd10487;
	shr.u64 	%rd10490, %rd10489, 32;
	and.b64  	%rd10491, %rd10470, 4294967295;
	add.s64 	%rd10492, %rd10490, %rd10491;
	shr.u64 	%rd10493, %rd10492, 32;
	and.b64  	%rd10494, %rd10473, 4294967295;
	add.s64 	%rd10495, %rd10493, %rd10494;
	shr.u64 	%rd10496, %rd10495, 32;
	and.b64  	%rd10497, %rd10476, 4294967295;
	add.s64 	%rd10498, %rd10496, %rd10497;
	shr.u64 	%rd10499, %rd10498, 32;
	and.b64  	%rd10500, %rd10479, 4294967295;
	add.s64 	%rd10501, %rd10499, %rd10500;
	shr.u64 	%rd10502, %rd10501, 32;
	and.b64  	%rd10503, %rd10482, 4294967295;
	add.s64 	%rd10504, %rd10502, %rd10503;
	shr.u64 	%rd10505, %rd10504, 32;
	and.b64  	%rd10506, %rd10485, 4294967295;
	add.s64 	%rd10507, %rd10505, %rd10506;
	{ .reg .b32 tmp; mov.b64 {tmp, %r4979}, %rd10507; }
	and.b64  	%rd10508, %rd10489, 4294967295;
	add.s64 	%rd26289, %rd10508, %rd10486;
	shr.u64 	%rd10509, %rd26289, 32;
	and.b64  	%rd10510, %rd10492, 4294967295;
	add.s64 	%rd26290, %rd10509, %rd10510;
	shr.u64 	%rd10511, %rd26290, 32;
	and.b64  	%rd10512, %rd10495, 4294967295;
	add.s64 	%rd26291, %rd10511, %rd10512;
	shr.u64 	%rd10513, %rd26291, 32;
	and.b64  	%rd10514, %rd10498, 4294967295;
	add.s64 	%rd26292, %rd10513, %rd10514;
	shr.u64 	%rd10515, %rd26292, 32;
	and.b64  	%rd10516, %rd10501, 4294967295;
	add.s64 	%rd26293, %rd10515, %rd10516;
	shr.u64 	%rd10517, %rd26293, 32;
	and.b64  	%rd10518, %rd10504, 4294967295;
	add.s64 	%rd26294, %rd10517, %rd10518;
	shr.u64 	%rd10519, %rd26294, 32;
	and.b64  	%rd10520, %rd10507, 4294967295;
	add.s64 	%rd26295, %rd10519, %rd10520;
	{ .reg .b32 tmp; mov.b64 {tmp, %r4980}, %rd26295; }
	add.s32 	%r1167, %r4979, %r4980;
	setp.eq.s32 	%p1548, %r1167, 0;
	mov.pred 	%p4082, 0;
	@%p1548 bra 	$L__BB2_861;
	mad.lo.s32 	%r1168, %r1167, 977, %r7273;
	setp.lt.u32 	%p1549, %r1168, %r7273;
	selp.u64 	%rd10521, 1, 0, %p1549;
	and.b64  	%rd10522, %rd26289, 4294967295;
	cvt.u64.u32 	%rd10523, %r1167;
	add.s64 	%rd10524, %rd10522, %rd10521;
	add.s64 	%rd26289, %rd10524, %rd10523;
	shr.u64 	%rd10525, %rd26289, 32;
	and.b64  	%rd10526, %rd26290, 4294967295;
	add.s64 	%rd26290, %rd10525, %rd10526;
	shr.u64 	%rd10527, %rd26290, 32;
	and.b64  	%rd10528, %rd26291, 4294967295;
	add.s64 	%rd26291, %rd10527, %rd10528;
	shr.u64 	%rd10529, %rd26291, 32;
	and.b64  	%rd10530, %rd26292, 4294967295;
	add.s64 	%rd26292, %rd10529, %rd10530;
	shr.u64 	%rd10531, %rd26292, 32;
	and.b64  	%rd10532, %rd26293, 4294967295;
	add.s64 	%rd26293, %rd10531, %rd10532;
	shr.u64 	%rd10533, %rd26293, 32;
	and.b64  	%rd10534, %rd26294, 4294967295;
	add.s64 	%rd26294, %rd10533, %rd10534;
	shr.u64 	%rd10535, %rd26294, 32;
	and.b64  	%rd10536, %rd26295, 4294967295;
	add.s64 	%rd26295, %rd10535, %rd10536;
	setp.gt.u64 	%p4082, %rd26295, 4294967295;
	mov.u32 	%r7273, %r1168;
$L__BB2_861:
	cvt.u32.u64 	%r7280, %rd26295;
	cvt.u32.u64 	%r7279, %rd26294;
	cvt.u32.u64 	%r7278, %rd26293;
	cvt.u32.u64 	%r7277, %rd26292;
	cvt.u32.u64 	%r7276, %rd26291;
	cvt.u32.u64 	%r7275, %rd26290;
	cvt.u32.u64 	%r7274, %rd26289;
	setp.lt.u32 	%p1550, %r4923, %r7280;
	or.pred  	%p1551, %p4082, %p1550;
	@%p1551 bra 	$L__BB2_875;
	setp.gt.u32 	%p1552, %r4923, %r7280;
	@%p1552 bra 	$L__BB2_876;
	cvt.u32.u64 	%r4981, %rd7;
	setp.lt.u32 	%p1553, %r4981, %r7279;
	@%p1553 bra 	$L__BB2_875;
	cvt.u32.u64 	%r4982, %rd7;
	setp.gt.u32 	%p1554, %r4982, %r7279;
	@%p1554 bra 	$L__BB2_876;
	cvt.u32.u64 	%r4983, %rd620;
	setp.lt.u32 	%p1555, %r4983, %r7278;
	@%p1555 bra 	$L__BB2_875;
	cvt.u32.u64 	%r4984, %rd620;
	setp.gt.u32 	%p1556, %r4984, %r7278;
	@%p1556 bra 	$L__BB2_876;
	cvt.u32.u64 	%r4985, %rd6;
	setp.lt.u32 	%p1557, %r4985, %r7277;
	@%p1557 bra 	$L__BB2_875;
	cvt.u32.u64 	%r4986, %rd6;
	setp.gt.u32 	%p1558, %r4986, %r7277;
	@%p1558 bra 	$L__BB2_876;
	cvt.u32.u64 	%r4987, %rd5;
	setp.lt.u32 	%p1559, %r4987, %r7276;
	@%p1559 bra 	$L__BB2_875;
	cvt.u32.u64 	%r4988, %rd5;
	setp.gt.u32 	%p1560, %r4988, %r7276;
	@%p1560 bra 	$L__BB2_876;
	cvt.u32.u64 	%r4989, %rd4;
	setp.lt.u32 	%p1561, %r4989, %r7275;
	@%p1561 bra 	$L__BB2_875;
	cvt.u32.u64 	%r4990, %rd4;
	setp.gt.u32 	%p1562, %r4990, %r7275;
	@%p1562 bra 	$L__BB2_876;
	cvt.u32.u64 	%r4991, %rd3;
	setp.lt.u32 	%p1563, %r4991, %r7274;
	@%p1563 bra 	$L__BB2_875;
	cvt.u32.u64 	%r4992, %rd3;
	setp.gt.u32 	%p1564, %r4992, %r7274;
	setp.lt.u32 	%p1565, %r7273, %r1125;
	or.pred  	%p1566, %p1564, %p1565;
	@%p1566 bra 	$L__BB2_876;
$L__BB2_875:
	cvt.u32.u64 	%r4993, %rd5;
	cvt.u32.u64 	%r4994, %rd4;
	cvt.u32.u64 	%r4995, %rd3;
	cvt.u32.u64 	%r4996, %rd7;
	cvt.u32.u64 	%r4997, %rd620;
	cvt.u32.u64 	%r4998, %rd6;
	setp.lt.u32 	%p1567, %r7273, %r1125;
	selp.s64 	%rd10538, -1, 0, %p1567;
	sub.s32 	%r7273, %r7273, %r1125;
	and.b64  	%rd10539, %rd26289, 4294967295;
	add.s64 	%rd10540, %rd10539, %rd10538;
	setp.lt.u64 	%p1568, %rd10540, %rd3;
	selp.s64 	%rd10541, -1, 0, %p1568;
	cvt.u32.u64 	%r4999, %rd10540;
	sub.s32 	%r7274, %r4999, %r4995;
	and.b64  	%rd10542, %rd26290, 4294967295;
	add.s64 	%rd10543, %rd10542, %rd10541;
	setp.lt.u64 	%p1569, %rd10543, %rd4;
	selp.s64 	%rd10544, -1, 0, %p1569;
	cvt.u32.u64 	%r5000, %rd10543;
	sub.s32 	%r7275, %r5000, %r4994;
	and.b64  	%rd10545, %rd26291, 4294967295;
	add.s64 	%rd10546, %rd10545, %rd10544;
	setp.lt.u64 	%p1570, %rd10546, %rd5;
	selp.s64 	%rd10547, -1, 0, %p1570;
	cvt.u32.u64 	%r5001, %rd10546;
	sub.s32 	%r7276, %r5001, %r4993;
	and.b64  	%rd10548, %rd26292, 4294967295;
	add.s64 	%rd10549, %rd10548, %rd10547;
	setp.lt.u64 	%p1571, %rd10549, %rd6;
	selp.s64 	%rd10550, -1, 0, %p1571;
	cvt.u32.u64 	%r5002, %rd10549;
	sub.s32 	%r7277, %r5002, %r4998;
	and.b64  	%rd10551, %rd26293, 4294967295;
	add.s64 	%rd10552, %rd10551, %rd10550;
	setp.lt.u64 	%p1572, %rd10552, %rd620;
	selp.s64 	%rd10553, -1, 0, %p1572;
	cvt.u32.u64 	%r5003, %rd10552;
	sub.s32 	%r7278, %r5003, %r4997;
	and.b64  	%rd10554, %rd26294, 4294967295;
	add.s64 	%rd10555, %rd10554, %rd10553;
	setp.lt.u64 	%p1573, %rd10555, %rd7;
	selp.s32 	%r5004, -1, 0, %p1573;
	cvt.u32.u64 	%r5005, %rd10555;
	sub.s32 	%r7279, %r5005, %r4996;
	add.s32 	%r5006, %r7280, %r5004;
	sub.s32 	%r7280, %r5006, %r4923;
$L__BB2_876:
	setp.gt.u32 	%p1574, %r7280, %r4923;
	@%p1574 bra 	$L__BB2_889;
	bra.uni 	$L__BB2_890;
$L__BB2_877:
	cvt.u32.u64 	%r5007, %rd7;
	setp.gt.u32 	%p1576, %r7279, %r5007;
	@%p1576 bra 	$L__BB2_889;
	cvt.u32.u64 	%r5008, %rd7;
	setp.lt.u32 	%p1577, %r7279, %r5008;
	@%p1577 bra 	$L__BB2_891;
	cvt.u32.u64 	%r5009, %rd620;
	setp.gt.u32 	%p1578, %r7278, %r5009;
	@%p1578 bra 	$L__BB2_889;
	cvt.u32.u64 	%r5010, %rd620;
	setp.lt.u32 	%p1579, %r7278, %r5010;
	@%p1579 bra 	$L__BB2_891;
	cvt.u32.u64 	%r5011, %rd6;
	setp.gt.u32 	%p1580, %r7277, %r5011;
	@%p1580 bra 	$L__BB2_889;
	cvt.u32.u64 	%r5012, %rd6;
	setp.lt.u32 	%p1581, %r7277, %r5012;
	@%p1581 bra 	$L__BB2_891;
	cvt.u32.u64 	%r5013, %rd5;
	setp.gt.u32 	%p1582, %r7276, %r5013;
	@%p1582 bra 	$L__BB2_889;
	cvt.u32.u64 	%r5014, %rd5;
	setp.lt.u32 	%p1583, %r7276, %r5014;
	@%p1583 bra 	$L__BB2_891;
	cvt.u32.u64 	%r5015, %rd4;
	setp.gt.u32 	%p1584, %r7275, %r5015;
	@%p1584 bra 	$L__BB2_889;
	cvt.u32.u64 	%r5016, %rd4;
	setp.lt.u32 	%p1585, %r7275, %r5016;
	@%p1585 bra 	$L__BB2_891;
	cvt.u32.u64 	%r5017, %rd3;
	setp.gt.u32 	%p1586, %r7274, %r5017;
	@%p1586 bra 	$L__BB2_889;
	cvt.u32.u64 	%r5018, %rd3;
	setp.lt.u32 	%p1587, %r7274, %r5018;
	setp.lt.u32 	%p1588, %r7273, %r1125;
	or.pred  	%p1589, %p1587, %p1588;
	@%p1589 bra 	$L__BB2_891;
$L__BB2_889:
	cvt.u32.u64 	%r5019, %rd5;
	cvt.u32.u64 	%r5020, %rd4;
	cvt.u32.u64 	%r5021, %rd3;
	cvt.u32.u64 	%r5022, %rd7;
	cvt.u32.u64 	%r5023, %rd620;
	cvt.u32.u64 	%r5024, %rd6;
	setp.lt.u32 	%p1590, %r7273, %r1125;
	selp.s64 	%rd10556, -1, 0, %p1590;
	sub.s32 	%r7273, %r7273, %r1125;
	cvt.u64.u32 	%rd10557, %r7274;
	add.s64 	%rd10558, %rd10556, %rd10557;
	setp.lt.u64 	%p1591, %rd10558, %rd3;
	selp.s64 	%rd10559, -1, 0, %p1591;
	cvt.u32.u64 	%r5025, %rd10558;
	sub.s32 	%r7274, %r5025, %r5021;
	cvt.u64.u32 	%rd10560, %r7275;
	add.s64 	%rd10561, %rd10559, %rd10560;
	setp.lt.u64 	%p1592, %rd10561, %rd4;
	selp.s64 	%rd10562, -1, 0, %p1592;
	cvt.u32.u64 	%r5026, %rd10561;
	sub.s32 	%r7275, %r5026, %r5020;
	cvt.u64.u32 	%rd10563, %r7276;
	add.s64 	%rd10564, %rd10562, %rd10563;
	setp.lt.u64 	%p1593, %rd10564, %rd5;
	selp.s64 	%rd10565, -1, 0, %p1593;
	cvt.u32.u64 	%r5027, %rd10564;
	sub.s32 	%r7276, %r5027, %r5019;
	cvt.u64.u32 	%rd10566, %r7277;
	add.s64 	%rd10567, %rd10565, %rd10566;
	setp.lt.u64 	%p1594, %rd10567, %rd6;
	selp.s64 	%rd10568, -1, 0, %p1594;
	cvt.u32.u64 	%r5028, %rd10567;
	sub.s32 	%r7277, %r5028, %r5024;
	cvt.u64.u32 	%rd10569, %r7278;
	add.s64 	%rd10570, %rd10568, %rd10569;
	setp.lt.u64 	%p1595, %rd10570, %rd620;
	selp.s64 	%rd10571, -1, 0, %p1595;
	cvt.u32.u64 	%r5029, %rd10570;
	sub.s32 	%r7278, %r5029, %r5023;
	cvt.u64.u32 	%rd10572, %r7279;
	add.s64 	%rd10573, %rd10571, %rd10572;
	setp.lt.u64 	%p1596, %rd10573, %rd7;
	selp.s32 	%r5030, -1, 0, %p1596;
	cvt.u32.u64 	%r5031, %rd10573;
	sub.s32 	%r7279, %r5031, %r5022;
	add.s32 	%r5032, %r7280, %r5030;
	sub.s32 	%r7280, %r5032, %r4923;
	bra.uni 	$L__BB2_891;
$L__BB2_890:
	setp.lt.u32 	%p1575, %r7280, %r4923;
	@%p1575 bra 	$L__BB2_891;
	bra.uni 	$L__BB2_877;
$L__BB2_891:
	setp.gt.u32 	%p1597, %r7263, %r7229;
	@%p1597 bra 	$L__BB2_892;
	bra.uni 	$L__BB2_905;
$L__BB2_892:
	setp.lt.u32 	%p1621, %r7256, %r7222;
	selp.s64 	%rd10616, -1, 0, %p1621;
	cvt.u64.u32 	%rd10617, %r7257;
	add.s64 	%rd26296, %rd10616, %rd10617;
	cvt.u64.u32 	%rd10618, %r7223;
	setp.lt.u64 	%p1622, %rd26296, %rd10618;
	selp.s64 	%rd10619, -1, 0, %p1622;
	cvt.u64.u32 	%rd10620, %r7258;
	add.s64 	%rd26297, %rd10619, %rd10620;
	cvt.u64.u32 	%rd10621, %r7224;
	setp.lt.u64 	%p1623, %rd26297, %rd10621;
	selp.s64 	%rd10622, -1, 0, %p1623;
	cvt.u64.u32 	%rd10623, %r7259;
	add.s64 	%rd26298, %rd10622, %rd10623;
	cvt.u64.u32 	%rd10624, %r7225;
	setp.lt.u64 	%p1624, %rd26298, %rd10624;
	selp.s64 	%rd10625, -1, 0, %p1624;
	cvt.u64.u32 	%rd10626, %r7260;
	add.s64 	%rd26299, %rd10625, %rd10626;
	cvt.u64.u32 	%rd10627, %r7226;
	setp.lt.u64 	%p1625, %rd26299, %rd10627;
	selp.s64 	%rd10628, -1, 0, %p1625;
	cvt.u64.u32 	%rd10629, %r7261;
	add.s64 	%rd26300, %rd10628, %rd10629;
	cvt.u64.u32 	%rd10630, %r7227;
	setp.lt.u64 	%p1626, %rd26300, %rd10630;
	selp.s64 	%rd10631, -1, 0, %p1626;
	cvt.u64.u32 	%rd10632, %r7262;
	add.s64 	%rd26301, %rd10631, %rd10632;
	cvt.u64.u32 	%rd10633, %r7228;
	setp.lt.u64 	%p1627, %rd26301, %rd10633;
	selp.s32 	%r5037, -1, 0, %p1627;
	add.s32 	%r7282, %r7263, %r5037;
	bra.uni 	$L__BB2_907;
$L__BB2_893:
	setp.gt.u32 	%p1599, %r7262, %r7228;
	@%p1599 bra 	$L__BB2_892;
	setp.lt.u32 	%p1600, %r7262, %r7228;
	@%p1600 bra 	$L__BB2_906;
	setp.gt.u32 	%p1601, %r7261, %r7227;
	@%p1601 bra 	$L__BB2_892;
	setp.lt.u32 	%p1602, %r7261, %r7227;
	@%p1602 bra 	$L__BB2_906;
	setp.gt.u32 	%p1603, %r7260, %r7226;
	@%p1603 bra 	$L__BB2_892;
	setp.lt.u32 	%p1604, %r7260, %r7226;
	@%p1604 bra 	$L__BB2_906;
	setp.gt.u32 	%p1605, %r7259, %r7225;
	@%p1605 bra 	$L__BB2_892;
	setp.lt.u32 	%p1606, %r7259, %r7225;
	@%p1606 bra 	$L__BB2_906;
	setp.gt.u32 	%p1607, %r7258, %r7224;
	@%p1607 bra 	$L__BB2_892;
	setp.lt.u32 	%p1608, %r7258, %r7224;
	@%p1608 bra 	$L__BB2_906;
	setp.gt.u32 	%p1609, %r7257, %r7223;
	@%p1609 bra 	$L__BB2_892;
	setp.lt.u32 	%p1610, %r7257, %r7223;
	setp.lt.u32 	%p1611, %r7256, %r7222;
	or.pred  	%p1612, %p1610, %p1611;
	@%p1612 bra 	$L__BB2_906;
	bra.uni 	$L__BB2_892;
$L__BB2_905:
	setp.ge.u32 	%p1598, %r7263, %r7229;
	@%p1598 bra 	$L__BB2_893;
$L__BB2_906:
	add.s32 	%r1209, %r7256, %r1125;
	setp.lt.u32 	%p1613, %r1209, %r7256;
	selp.u64 	%rd10574, 1, 0, %p1613;
	cvt.u64.u32 	%rd10575, %r7257;
	add.s64 	%rd10576, %rd10574, %rd10575;
	add.s64 	%rd10577, %rd10576, %rd3;
	shr.u64 	%rd10578, %rd10577, 32;
	cvt.u64.u32 	%rd10579, %r7258;
	add.s64 	%rd10580, %rd10578, %rd10579;
	add.s64 	%rd10581, %rd10580, %rd4;
	shr.u64 	%rd10582, %rd10581, 32;
	cvt.u64.u32 	%rd10583, %r7259;
	add.s64 	%rd10584, %rd10582, %rd10583;
	add.s64 	%rd10585, %rd10584, %rd5;
	shr.u64 	%rd10586, %rd10585, 32;
	cvt.u64.u32 	%rd10587, %r7260;
	add.s64 	%rd10588, %rd10586, %rd10587;
	add.s64 	%rd10589, %rd10588, %rd6;
	shr.u64 	%rd10590, %rd10589, 32;
	cvt.u64.u32 	%rd10591, %r7261;
	add.s64 	%rd10592, %rd10590, %rd10591;
	add.s64 	%rd10593, %rd10592, %rd620;
	shr.u64 	%rd10594, %rd10593, 32;
	cvt.u64.u32 	%rd10595, %r7262;
	add.s64 	%rd10596, %rd10594, %rd10595;
	add.s64 	%rd10597, %rd10596, %rd7;
	{ .reg .b32 tmp; mov.b64 {tmp, %r5033}, %rd10597; }
	add.s32 	%r5034, %r7263, %r5033;
	add.s32 	%r5035, %r5034, %r4923;
	setp.lt.u32 	%p1614, %r1209, %r7222;
	selp.s64 	%rd10598, -1, 0, %p1614;
	and.b64  	%rd10599, %rd10577, 4294967295;
	add.s64 	%rd26296, %rd10599, %rd10598;
	cvt.u64.u32 	%rd10600, %r7223;
	setp.lt.u64 	%p1615, %rd26296, %rd10600;
	selp.s64 	%rd10601, -1, 0, %p1615;
	and.b64  	%rd10602, %rd10581, 4294967295;
	add.s64 	%rd26297, %rd10602, %rd10601;
	cvt.u64.u32 	%rd10603, %r7224;
	setp.lt.u64 	%p1616, %rd26297, %rd10603;
	selp.s64 	%rd10604, -1, 0, %p1616;
	and.b64  	%rd10605, %rd10585, 4294967295;
	add.s64 	%rd26298, %rd10605, %rd10604;
	cvt.u64.u32 	%rd10606, %r7225;
	setp.lt.u64 	%p1617, %rd26298, %rd10606;
	selp.s64 	%rd10607, -1, 0, %p1617;
	and.b64  	%rd10608, %rd10589, 4294967295;
	add.s64 	%rd26299, %rd10608, %rd10607;
	cvt.u64.u32 	%rd10609, %r7226;
	setp.lt.u64 	%p1618, %rd26299, %rd10609;
	selp.s64 	%rd10610, -1, 0, %p1618;
	and.b64  	%rd10611, %rd10593, 4294967295;
	add.s64 	%rd26300, %rd10611, %rd10610;
	cvt.u64.u32 	%rd10612, %r7227;
	setp.lt.u64 	%p1619, %rd26300, %rd10612;
	selp.s64 	%rd10613, -1, 0, %p1619;
	and.b64  	%rd10614, %rd10597, 4294967295;
	add.s64 	%rd26301, %rd10614, %rd10613;
	cvt.u64.u32 	%rd10615, %r7228;
	setp.lt.u64 	%p1620, %rd26301, %rd10615;
	selp.s32 	%r5036, -1, 0, %p1620;
	add.s32 	%r7282, %r5035, %r5036;
	mov.u32 	%r7256, %r1209;
$L__BB2_907:
	sub.s32 	%r1214, %r7282, %r7229;
	cvt.u32.u64 	%r5038, %rd26301;
	sub.s32 	%r1215, %r5038, %r7228;
	cvt.u32.u64 	%r5039, %rd26300;
	sub.s32 	%r1216, %r5039, %r7227;
	cvt.u32.u64 	%r5040, %rd26299;
	sub.s32 	%r1217, %r5040, %r7226;
	cvt.u32.u64 	%r5041, %rd26298;
	sub.s32 	%r1218, %r5041, %r7225;
	cvt.u32.u64 	%r5042, %rd26297;
	sub.s32 	%r1219, %r5042, %r7224;
	cvt.u32.u64 	%r5043, %rd26296;
	sub.s32 	%r1220, %r5043, %r7223;
	sub.s32 	%r7283, %r7256, %r7222;
	setp.gt.u32 	%p1628, %r1214, %r7280;
	@%p1628 bra 	$L__BB2_908;
	bra.uni 	$L__BB2_921;
$L__BB2_908:
	setp.lt.u32 	%p1652, %r7283, %r7273;
	selp.s64 	%rd10676, -1, 0, %p1652;
	cvt.u64.u32 	%rd10677, %r1220;
	add.s64 	%rd26302, %rd10676, %rd10677;
	cvt.u64.u32 	%rd10678, %r7274;
	setp.lt.u64 	%p1653, %rd26302, %rd10678;
	selp.s64 	%rd10679, -1, 0, %p1653;
	cvt.u64.u32 	%rd10680, %r1219;
	add.s64 	%rd26303, %rd10679, %rd10680;
	cvt.u64.u32 	%rd10681, %r7275;
	setp.lt.u64 	%p1654, %rd26303, %rd10681;
	selp.s64 	%rd10682, -1, 0, %p1654;
	cvt.u64.u32 	%rd10683, %r1218;
	add.s64 	%rd26304, %rd10682, %rd10683;
	cvt.u64.u32 	%rd10684, %r7276;
	setp.lt.u64 	%p1655, %rd26304, %rd10684;
	selp.s64 	%rd10685, -1, 0, %p1655;
	cvt.u64.u32 	%rd10686, %r1217;
	add.s64 	%rd26305, %rd10685, %rd10686;
	cvt.u64.u32 	%rd10687, %r7277;
	setp.lt.u64 	%p1656, %rd26305, %rd10687;
	selp.s64 	%rd10688, -1, 0, %p1656;
	cvt.u64.u32 	%rd10689, %r1216;
	add.s64 	%rd26306, %rd10688, %rd10689;
	cvt.u64.u32 	%rd10690, %r7278;
	setp.lt.u64 	%p1657, %rd26306, %rd10690;
	selp.s64 	%rd10691, -1, 0, %p1657;
	cvt.u64.u32 	%rd10692, %r1215;
	add.s64 	%rd26307, %rd10691, %rd10692;
	cvt.u64.u32 	%rd10693, %r7279;
	setp.lt.u64 	%p1658, %rd26307, %rd10693;
	selp.s32 	%r5048, -1, 0, %p1658;
	add.s32 	%r7284, %r1214, %r5048;
	bra.uni 	$L__BB2_923;
$L__BB2_909:
	setp.gt.u32 	%p1630, %r1215, %r7279;
	@%p1630 bra 	$L__BB2_908;
	setp.lt.u32 	%p1631, %r1215, %r7279;
	@%p1631 bra 	$L__BB2_922;
	setp.gt.u32 	%p1632, %r1216, %r7278;
	@%p1632 bra 	$L__BB2_908;
	setp.lt.u32 	%p1633, %r1216, %r7278;
	@%p1633 bra 	$L__BB2_922;
	setp.gt.u32 	%p1634, %r1217, %r7277;
	@%p1634 bra 	$L__BB2_908;
	setp.lt.u32 	%p1635, %r1217, %r7277;
	@%p1635 bra 	$L__BB2_922;
	setp.gt.u32 	%p1636, %r1218, %r7276;
	@%p1636 bra 	$L__BB2_908;
	setp.lt.u32 	%p1637, %r1218, %r7276;
	@%p1637 bra 	$L__BB2_922;
	setp.gt.u32 	%p1638, %r1219, %r7275;
	@%p1638 bra 	$L__BB2_908;
	setp.lt.u32 	%p1639, %r1219, %r7275;
	@%p1639 bra 	$L__BB2_922;
	setp.gt.u32 	%p1640, %r1220, %r7274;
	@%p1640 bra 	$L__BB2_908;
	setp.lt.u32 	%p1641, %r1220, %r7274;
	setp.lt.u32 	%p1642, %r7283, %r7273;
	or.pred  	%p1643, %p1641, %p1642;
	@%p1643 bra 	$L__BB2_922;
	bra.uni 	$L__BB2_908;
$L__BB2_921:
	setp.ge.u32 	%p1629, %r1214, %r7280;
	@%p1629 bra 	$L__BB2_909;
$L__BB2_922:
	add.s32 	%r1222, %r7283, %r1125;
	setp.lt.u32 	%p1644, %r1222, %r7283;
	selp.u64 	%rd10634, 1, 0, %p1644;
	cvt.u64.u32 	%rd10635, %r1220;
	add.s64 	%rd10636, %rd10634, %rd10635;
	add.s64 	%rd10637, %rd10636, %rd3;
	shr.u64 	%rd10638, %rd10637, 32;
	cvt.u64.u32 	%rd10639, %r1219;
	add.s64 	%rd10640, %rd10638, %rd10639;
	add.s64 	%rd10641, %rd10640, %rd4;
	shr.u64 	%rd10642, %rd10641, 32;
	cvt.u64.u32 	%rd10643, %r1218;
	add.s64 	%rd10644, %rd10642, %rd10643;
	add.s64 	%rd10645, %rd10644, %rd5;
	shr.u64 	%rd10646, %rd10645, 32;
	cvt.u64.u32 	%rd10647, %r1217;
	add.s64 	%rd10648, %rd10646, %rd10647;
	add.s64 	%rd10649, %rd10648, %rd6;
	shr.u64 	%rd10650, %rd10649, 32;
	cvt.u64.u32 	%rd10651, %r1216;
	add.s64 	%rd10652, %rd10650, %rd10651;
	add.s64 	%rd10653, %rd10652, %rd620;
	shr.u64 	%rd10654, %rd10653, 32;
	cvt.u64.u32 	%rd10655, %r1215;
	add.s64 	%rd10656, %rd10654, %rd10655;
	add.s64 	%rd10657, %rd10656, %rd7;
	{ .reg .b32 tmp; mov.b64 {tmp, %r5044}, %rd10657; }
	add.s32 	%r5045, %r1214, %r5044;
	add.s32 	%r5046, %r5045, %r4923;
	setp.lt.u32 	%p1645, %r1222, %r7273;
	selp.s64 	%rd10658, -1, 0, %p1645;
	and.b64  	%rd10659, %rd10637, 4294967295;
	add.s64 	%rd26302, %rd10659, %rd10658;
	cvt.u64.u32 	%rd10660, %r7274;
	setp.lt.u64 	%p1646, %rd26302, %rd10660;
	selp.s64 	%rd10661, -1, 0, %p1646;
	and.b64  	%rd10662, %rd10641, 4294967295;
	add.s64 	%rd26303, %rd10662, %rd10661;
	cvt.u64.u32 	%rd10663, %r7275;
	setp.lt.u64 	%p1647, %rd26303, %rd10663;
	selp.s64 	%rd10664, -1, 0, %p1647;
	and.b64  	%rd10665, %rd10645, 4294967295;
	add.s64 	%rd26304, %rd10665, %rd10664;
	cvt.u64.u32 	%rd10666, %r7276;
	setp.lt.u64 	%p1648, %rd26304, %rd10666;
	selp.s64 	%rd10667, -1, 0, %p1648;
	and.b64  	%rd10668, %rd10649, 4294967295;
	add.s64 	%rd26305, %rd10668, %rd10667;
	cvt.u64.u32 	%rd10669, %r7277;
	setp.lt.u64 	%p1649, %rd26305, %rd10669;
	selp.s64 	%rd10670, -1, 0, %p1649;
	and.b64  	%rd10671, %rd10653, 4294967295;
	add.s64 	%rd26306, %rd10671, %rd10670;
	cvt.u64.u32 	%rd10672, %r7278;
	setp.lt.u64 	%p1650, %rd26306, %rd10672;
	selp.s64 	%rd10673, -1, 0, %p1650;
	and.b64  	%rd10674, %rd10657, 4294967295;
	add.s64 	%rd26307, %rd10674, %rd10673;
	cvt.u64.u32 	%rd10675, %r7279;
	setp.lt.u64 	%p1651, %rd26307, %rd10675;
	selp.s32 	%r5047, -1, 0, %p1651;
	add.s32 	%r7284, %r5046, %r5047;
	mov.u32 	%r7283, %r1222;
$L__BB2_923:
	sub.s32 	%r7911, %r7284, %r7280;
	cvt.u32.u64 	%r5049, %rd26307;
	sub.s32 	%r7912, %r5049, %r7279;
	cvt.u32.u64 	%r5050, %rd26306;
	sub.s32 	%r7913, %r5050, %r7278;
	cvt.u32.u64 	%r5051, %rd26305;
	sub.s32 	%r7914, %r5051, %r7277;
	cvt.u32.u64 	%r5052, %rd26304;
	sub.s32 	%r7915, %r5052, %r7276;
	cvt.u32.u64 	%r5053, %rd26303;
	sub.s32 	%r7916, %r5053, %r7275;
	cvt.u32.u64 	%r5054, %rd26302;
	sub.s32 	%r7917, %r5054, %r7274;
	sub.s32 	%r7918, %r7283, %r7273;
	setp.gt.u32 	%p1659, %r7246, %r7911;
	@%p1659 bra 	$L__BB2_924;
	bra.uni 	$L__BB2_937;
$L__BB2_924:
	setp.lt.u32 	%p1683, %r7239, %r7918;
	selp.s64 	%rd10730, -1, 0, %p1683;
	add.s64 	%rd26308, %rd10730, %rd621;
	cvt.u64.u32 	%rd10731, %r7917;
	setp.lt.u64 	%p1684, %rd26308, %rd10731;
	selp.s64 	%rd10732, -1, 0, %p1684;
	add.s64 	%rd26309, %rd10732, %rd622;
	cvt.u64.u32 	%rd10733, %r7916;
	setp.lt.u64 	%p1685, %rd26309, %rd10733;
	selp.s64 	%rd10734, -1, 0, %p1685;
	add.s64 	%rd26310, %rd10734, %rd623;
	cvt.u64.u32 	%rd10735, %r7915;
	setp.lt.u64 	%p1686, %rd26310, %rd10735;
	selp.s64 	%rd10736, -1, 0, %p1686;
	add.s64 	%rd26311, %rd10736, %rd624;
	cvt.u64.u32 	%rd10737, %r7914;
	setp.lt.u64 	%p1687, %rd26311, %rd10737;
	selp.s64 	%rd10738, -1, 0, %p1687;
	add.s64 	%rd26312, %rd10738, %rd625;
	cvt.u64.u32 	%rd10739, %r7913;
	setp.lt.u64 	%p1688, %rd26312, %rd10739;
	selp.s64 	%rd10740, -1, 0, %p1688;
	add.s64 	%rd26313, %rd10740, %rd626;
	cvt.u64.u32 	%rd10741, %r7912;
	setp.lt.u64 	%p1689, %rd26313, %rd10741;
	selp.s32 	%r5059, -1, 0, %p1689;
	add.s32 	%r7286, %r7246, %r5059;
	bra.uni 	$L__BB2_939;
$L__BB2_925:
	setp.gt.u32 	%p1661, %r7245, %r7912;
	@%p1661 bra 	$L__BB2_924;
	setp.lt.u32 	%p1662, %r7245, %r7912;
	@%p1662 bra 	$L__BB2_938;
	setp.gt.u32 	%p1663, %r7244, %r7913;
	@%p1663 bra 	$L__BB2_924;
	setp.lt.u32 	%p1664, %r7244, %r7913;
	@%p1664 bra 	$L__BB2_938;
	setp.gt.u32 	%p1665, %r7243, %r7914;
	@%p1665 bra 	$L__BB2_924;
	setp.lt.u32 	%p1666, %r7243, %r7914;
	@%p1666 bra 	$L__BB2_938;
	setp.gt.u32 	%p1667, %r7242, %r7915;
	@%p1667 bra 	$L__BB2_924;
	setp.lt.u32 	%p1668, %r7242, %r7915;
	@%p1668 bra 	$L__BB2_938;
	setp.gt.u32 	%p1669, %r7241, %r7916;
	@%p1669 bra 	$L__BB2_924;
	setp.lt.u32 	%p1670, %r7241, %r7916;
	@%p1670 bra 	$L__BB2_938;
	setp.gt.u32 	%p1671, %r7240, %r7917;
	@%p1671 bra 	$L__BB2_924;
	setp.lt.u32 	%p1672, %r7240, %r7917;
	setp.lt.u32 	%p1673, %r7239, %r7918;
	or.pred  	%p1674, %p1672, %p1673;
	@%p1674 bra 	$L__BB2_938;
	bra.uni 	$L__BB2_924;
$L__BB2_937:
	setp.ge.u32 	%p1660, %r7246, %r7911;
	@%p1660 bra 	$L__BB2_925;
$L__BB2_938:
	add.s32 	%r1235, %r7239, %r1125;
	setp.lt.u32 	%p1675, %r1235, %r7239;
	selp.u64 	%rd10694, 1, 0, %p1675;
	add.s64 	%rd10695, %rd10694, %rd621;
	add.s64 	%rd10696, %rd10695, %rd3;
	shr.u64 	%rd10697, %rd10696, 32;
	add.s64 	%rd10698, %rd10697, %rd622;
	add.s64 	%rd10699, %rd10698, %rd4;
	shr.u64 	%rd10700, %rd10699, 32;
	add.s64 	%rd10701, %rd10700, %rd623;
	add.s64 	%rd10702, %rd10701, %rd5;
	shr.u64 	%rd10703, %rd10702, 32;
	add.s64 	%rd10704, %rd10703, %rd624;
	add.s64 	%rd10705, %rd10704, %rd6;
	shr.u64 	%rd10706, %rd10705, 32;
	add.s64 	%rd10707, %rd10706, %rd625;
	add.s64 	%rd10708, %rd10707, %rd620;
	shr.u64 	%rd10709, %rd10708, 32;
	add.s64 	%rd10710, %rd10709, %rd626;
	add.s64 	%rd10711, %rd10710, %rd7;
	{ .reg .b32 tmp; mov.b64 {tmp, %r5055}, %rd10711; }
	add.s32 	%r5056, %r7246, %r5055;
	add.s32 	%r5057, %r5056, %r4923;
	setp.lt.u32 	%p1676, %r1235, %r7918;
	selp.s64 	%rd10712, -1, 0, %p1676;
	and.b64  	%rd10713, %rd10696, 4294967295;
	add.s64 	%rd26308, %rd10713, %rd10712;
	cvt.u64.u32 	%rd10714, %r7917;
	setp.lt.u64 	%p1677, %rd26308, %rd10714;
	selp.s64 	%rd10715, -1, 0, %p1677;
	and.b64  	%rd10716, %rd10699, 4294967295;
	add.s64 	%rd26309, %rd10716, %rd10715;
	cvt.u64.u32 	%rd10717, %r7916;
	setp.lt.u64 	%p1678, %rd26309, %rd10717;
	selp.s64 	%rd10718, -1, 0, %p1678;
	and.b64  	%rd10719, %rd10702, 4294967295;
	add.s64 	%rd26310, %rd10719, %rd10718;
	cvt.u64.u32 	%rd10720, %r7915;
	setp.lt.u64 	%p1679, %rd26310, %rd10720;
	selp.s64 	%rd10721, -1, 0, %p1679;
	and.b64  	%rd10722, %rd10705, 4294967295;
	add.s64 	%rd26311, %rd10722, %rd10721;
	cvt.u64.u32 	%rd10723, %r7914;
	setp.lt.u64 	%p1680, %rd26311, %rd10723;
	selp.s64 	%rd10724, -1, 0, %p1680;
	and.b64  	%rd10725, %rd10708, 4294967295;
	add.s64 	%rd26312, %rd10725, %rd10724;
	cvt.u64.u32 	%rd10726, %r7913;
	setp.lt.u64 	%p1681, %rd26312, %rd10726;
	selp.s64 	%rd10727, -1, 0, %p1681;
	and.b64  	%rd10728, %rd10711, 4294967295;
	add.s64 	%rd26313, %rd10728, %rd10727;
	cvt.u64.u32 	%rd10729, %r7912;
	setp.lt.u64 	%p1682, %rd26313, %rd10729;
	selp.s32 	%r5058, -1, 0, %p1682;
	add.s32 	%r7286, %r5057, %r5058;
	mov.u32 	%r7239, %r1235;
$L__BB2_939:
	sub.s32 	%r5060, %r7286, %r7911;
	cvt.u32.u64 	%r5061, %rd26313;
	sub.s32 	%r5062, %r5061, %r7912;
	cvt.u32.u64 	%r5063, %rd26312;
	sub.s32 	%r5064, %r5063, %r7913;
	cvt.u32.u64 	%r5065, %rd26311;
	sub.s32 	%r5066, %r5065, %r7914;
	cvt.u32.u64 	%r5067, %rd26310;
	sub.s32 	%r5068, %r5067, %r7915;
	cvt.u32.u64 	%r5069, %rd26309;
	sub.s32 	%r5070, %r5069, %r7916;
	cvt.u32.u64 	%r5071, %rd26308;
	sub.s32 	%r5072, %r5071, %r7917;
	sub.s32 	%r5073, %r7239, %r7918;
	mul.wide.u32 	%rd10742, %r5073, %r987;
	cvt.u32.u64 	%r5074, %rd10742;
	shr.u64 	%rd10743, %rd10742, 32;
	mul.wide.u32 	%rd10744, %r5072, %r987;
	add.s64 	%rd10745, %rd10743, %rd10744;
	shr.u64 	%rd10746, %rd10745, 32;
	mul.wide.u32 	%rd10747, %r5070, %r987;
	add.s64 	%rd10748, %rd10746, %rd10747;
	shr.u64 	%rd10749, %rd10748, 32;
	mul.wide.u32 	%rd10750, %r5068, %r987;
	add.s64 	%rd10751, %rd10749, %rd10750;
	shr.u64 	%rd10752, %rd10751, 32;
	mul.wide.u32 	%rd10753, %r5066, %r987;
	add.s64 	%rd10754, %rd10752, %rd10753;
	shr.u64 	%rd10755, %rd10754, 32;
	mul.wide.u32 	%rd10756, %r5064, %r987;
	add.s64 	%rd10757, %rd10755, %rd10756;
	shr.u64 	%rd10758, %rd10757, 32;
	mul.wide.u32 	%rd10759, %r5062, %r987;
	add.s64 	%rd10760, %rd10758, %rd10759;
	shr.u64 	%rd10761, %rd10760, 32;
	mul.wide.u32 	%rd10762, %r5060, %r987;
	add.s64 	%rd10763, %rd10761, %rd10762;
	shr.u64 	%rd10764, %rd10763, 32;
	and.b64  	%rd10765, %rd10745, 4294967295;
	mul.wide.u32 	%rd10766, %r5073, %r986;
	add.s64 	%rd10767, %rd10766, %rd10765;
	shr.u64 	%rd10768, %rd10767, 32;
	and.b64  	%rd10769, %rd10748, 4294967295;
	mul.wide.u32 	%rd10770, %r5072, %r986;
	add.s64 	%rd10771, %rd10768, %rd10769;
	add.s64 	%rd10772, %rd10771, %rd10770;
	shr.u64 	%rd10773, %rd10772, 32;
	and.b64  	%rd10774, %rd10751, 4294967295;
	mul.wide.u32 	%rd10775, %r5070, %r986;
	add.s64 	%rd10776, %rd10773, %rd10774;
	add.s64 	%rd10777, %rd10776, %rd10775;
	shr.u64 	%rd10778, %rd10777, 32;
	and.b64  	%rd10779, %rd10754, 4294967295;
	mul.wide.u32 	%rd10780, %r5068, %r986;
	add.s64 	%rd10781, %rd10778, %rd10779;
	add.s64 	%rd10782, %rd10781, %rd10780;
	shr.u64 	%rd10783, %rd10782, 32;
	and.b64  	%rd10784, %rd10757, 4294967295;
	mul.wide.u32 	%rd10785, %r5066, %r986;
	add.s64 	%rd10786, %rd10783, %rd10784;
	add.s64 	%rd10787, %rd10786, %rd10785;
	shr.u64 	%rd10788, %rd10787, 32;
	and.b64  	%rd10789, %rd10760, 4294967295;
	mul.wide.u32 	%rd10790, %r5064, %r986;
	add.s64 	%rd10791, %rd10788, %rd10789;
	add.s64 	%rd10792, %rd10791, %rd10790;
	shr.u64 	%rd10793, %rd10792, 32;
	and.b64  	%rd10794, %rd10763, 4294967295;
	mul.wide.u32 	%rd10795, %r5062, %r986;
	add.s64 	%rd10796, %rd10793, %rd10794;
	add.s64 	%rd10797, %rd10796, %rd10795;
	shr.u64 	%rd10798, %rd10797, 32;
	mul.wide.u32 	%rd10799, %r5060, %r986;
	add.s64 	%rd10800, %rd10798, %rd10764;
	add.s64 	%rd10801, %rd10800, %rd10799;
	shr.u64 	%rd10802, %rd10801, 32;
	and.b64  	%rd10803, %rd10772, 4294967295;
	mul.wide.u32 	%rd10804, %r5073, %r985;
	add.s64 	%rd10805, %rd10804, %rd10803;
	shr.u64 	%rd10806, %rd10805, 32;
	and.b64  	%rd10807, %rd10777, 4294967295;
	mul.wide.u32 	%rd10808, %r5072, %r985;
	add.s64 	%rd10809, %rd10806, %rd10807;
	add.s64 	%rd10810, %rd10809, %rd10808;
	shr.u64 	%rd10811, %rd10810, 32;
	and.b64  	%rd10812, %rd10782, 4294967295;
	mul.wide.u32 	%rd10813, %r5070, %r985;
	add.s64 	%rd10814, %rd10811, %rd10812;
	add.s64 	%rd10815, %rd10814, %rd10813;
	shr.u64 	%rd10816, %rd10815, 32;
	and.b64  	%rd10817, %rd10787, 4294967295;
	mul.wide.u32 	%rd10818, %r5068, %r985;
	add.s64 	%rd10819, %rd10816, %rd10817;
	add.s64 	%rd10820, %rd10819, %rd10818;
	shr.u64 	%rd10821, %rd10820, 32;
	and.b64  	%rd10822, %rd10792, 4294967295;
	mul.wide.u32 	%rd10823, %r5066, %r985;
	add.s64 	%rd10824, %rd10821, %rd10822;
	add.s64 	%rd10825, %rd10824, %rd10823;
	shr.u64 	%rd10826, %rd10825, 32;
	and.b64  	%rd10827, %rd10797, 4294967295;
	mul.wide.u32 	%rd10828, %r5064, %r985;
	add.s64 	%rd10829, %rd10826, %rd10827;
	add.s64 	%rd10830, %rd10829, %rd10828;
	shr.u64 	%rd10831, %rd10830, 32;
	and.b64  	%rd10832, %rd10801, 4294967295;
	mul.wide.u32 	%rd10833, %r5062, %r985;
	add.s64 	%rd10834, %rd10831, %rd10832;
	add.s64 	%rd10835, %rd10834, %rd10833;
	shr.u64 	%rd10836, %rd10835, 32;
	mul.wide.u32 	%rd10837, %r5060, %r985;
	add.s64 	%rd10838, %rd10836, %rd10802;
	add.s64 	%rd10839, %rd10838, %rd10837;
	shr.u64 	%rd10840, %rd10839, 32;
	and.b64  	%rd10841, %rd10810, 4294967295;
	mul.wide.u32 	%rd10842, %r5073, %r984;
	add.s64 	%rd10843, %rd10842, %rd10841;
	shr.u64 	%rd10844, %rd10843, 32;
	and.b64  	%rd10845, %rd10815, 4294967295;
	mul.wide.u32 	%rd10846, %r5072, %r984;
	add.s64 	%rd10847, %rd10844, %rd10845;
	add.s64 	%rd10848, %rd10847, %rd10846;
	shr.u64 	%rd10849, %rd10848, 32;
	and.b64  	%rd10850, %rd10820, 4294967295;
	mul.wide.u32 	%rd10851, %r5070, %r984;
	add.s64 	%rd10852, %rd10849, %rd10850;
	add.s64 	%rd10853, %rd10852, %rd10851;
	shr.u64 	%rd10854, %rd10853, 32;
	and.b64  	%rd10855, %rd10825, 4294967295;
	mul.wide.u32 	%rd10856, %r5068, %r984;
	add.s64 	%rd10857, %rd10854, %rd10855;
	add.s64 	%rd10858, %rd10857, %rd10856;
	shr.u64 	%rd10859, %rd10858, 32;
	and.b64  	%rd10860, %rd10830, 4294967295;
	mul.wide.u32 	%rd10861, %r5066, %r984;
	add.s64 	%rd10862, %rd10859, %rd10860;
	add.s64 	%rd10863, %rd10862, %rd10861;
	shr.u64 	%rd10864, %rd10863, 32;
	and.b64  	%rd10865, %rd10835, 4294967295;
	mul.wide.u32 	%rd10866, %r5064, %r984;
	add.s64 	%rd10867, %rd10864, %rd10865;
	add.s64 	%rd10868, %rd10867, %rd10866;
	shr.u64 	%rd10869, %rd10868, 32;
	and.b64  	%rd10870, %rd10839, 4294967295;
	mul.wide.u32 	%rd10871, %r5062, %r984;
	add.s64 	%rd10872, %rd10869, %rd10870;
	add.s64 	%rd10873, %rd10872, %rd10871;
	shr.u64 	%rd10874, %rd10873, 32;
	mul.wide.u32 	%rd10875, %r5060, %r984;
	add.s64 	%rd10876, %rd10874, %rd10840;
	add.s64 	%rd10877, %rd10876, %rd10875;
	shr.u64 	%rd10878, %rd10877, 32;
	and.b64  	%rd10879, %rd10848, 4294967295;
	mul.wide.u32 	%rd10880, %r5073, %r983;
	add.s64 	%rd10881, %rd10880, %rd10879;
	shr.u64 	%rd10882, %rd10881, 32;
	and.b64  	%rd10883, %rd10853, 4294967295;
	mul.wide.u32 	%rd10884, %r5072, %r983;
	add.s64 	%rd10885, %rd10882, %rd10883;
	add.s64 	%rd10886, %rd10885, %rd10884;
	shr.u64 	%rd10887, %rd10886, 32;
	and.b64  	%rd10888, %rd10858, 4294967295;
	mul.wide.u32 	%rd10889, %r5070, %r983;
	add.s64 	%rd10890, %rd10887, %rd10888;
	add.s64 	%rd10891, %rd10890, %rd10889;
	shr.u64 	%rd10892, %rd10891, 32;
	and.b64  	%rd10893, %rd10863, 4294967295;
	mul.wide.u32 	%rd10894, %r5068, %r983;
	add.s64 	%rd10895, %rd10892, %rd10893;
	add.s64 	%rd10896, %rd10895, %rd10894;
	shr.u64 	%rd10897, %rd10896, 32;
	and.b64  	%rd10898, %rd10868, 4294967295;
	mul.wide.u32 	%rd10899, %r5066, %r983;
	add.s64 	%rd10900, %rd10897, %rd10898;
	add.s64 	%rd10901, %rd10900, %rd10899;
	shr.u64 	%rd10902, %rd10901, 32;
	and.b64  	%rd10903, %rd10873, 4294967295;
	mul.wide.u32 	%rd10904, %r5064, %r983;
	add.s64 	%rd10905, %rd10902, %rd10903;
	add.s64 	%rd10906, %rd10905, %rd10904;
	shr.u64 	%rd10907, %rd10906, 32;
	and.b64  	%rd10908, %rd10877, 4294967295;
	mul.wide.u32 	%rd10909, %r5062, %r983;
	add.s64 	%rd10910, %rd10907, %rd10908;
	add.s64 	%rd10911, %rd10910, %rd10909;
	shr.u64 	%rd10912, %rd10911, 32;
	mul.wide.u32 	%rd10913, %r5060, %r983;
	add.s64 	%rd10914, %rd10912, %rd10878;
	add.s64 	%rd10915, %rd10914, %rd10913;
	shr.u64 	%rd10916, %rd10915, 32;
	and.b64  	%rd10917, %rd10886, 4294967295;
	mul.wide.u32 	%rd10918, %r5073, %r982;
	add.s64 	%rd10919, %rd10918, %rd10917;
	shr.u64 	%rd10920, %rd10919, 32;
	and.b64  	%rd10921, %rd10891, 4294967295;
	mul.wide.u32 	%rd10922, %r5072, %r982;
	add.s64 	%rd10923, %rd10920, %rd10921;
	add.s64 	%rd10924, %rd10923, %rd10922;
	shr.u64 	%rd10925, %rd10924, 32;
	and.b64  	%rd10926, %rd10896, 4294967295;
	mul.wide.u32 	%rd10927, %r5070, %r982;
	add.s64 	%rd10928, %rd10925, %rd10926;
	add.s64 	%rd10929, %rd10928, %rd10927;
	shr.u64 	%rd10930, %rd10929, 32;
	and.b64  	%rd10931, %rd10901, 4294967295;
	mul.wide.u32 	%rd10932, %r5068, %r982;
	add.s64 	%rd10933, %rd10930, %rd10931;
	add.s64 	%rd10934, %rd10933, %rd10932;
	shr.u64 	%rd10935, %rd10934, 32;
	and.b64  	%rd10936, %rd10906, 4294967295;
	mul.wide.u32 	%rd10937, %r5066, %r982;
	add.s64 	%rd10938, %rd10935, %rd10936;
	add.s64 	%rd10939, %rd10938, %rd10937;
	shr.u64 	%rd10940, %rd10939, 32;
	and.b64  	%rd10941, %rd10911, 4294967295;
	mul.wide.u32 	%rd10942, %r5064, %r982;
	add.s64 	%rd10943, %rd10940, %rd10941;
	add.s64 	%rd10944, %rd10943, %rd10942;
	shr.u64 	%rd10945, %rd10944, 32;
	and.b64  	%rd10946, %rd10915, 4294967295;
	mul.wide.u32 	%rd10947, %r5062, %r982;
	add.s64 	%rd10948, %rd10945, %rd10946;
	add.s64 	%rd10949, %rd10948, %rd10947;
	shr.u64 	%rd10950, %rd10949, 32;
	mul.wide.u32 	%rd10951, %r5060, %r982;
	add.s64 	%rd10952, %rd10950, %rd10916;
	add.s64 	%rd10953, %rd10952, %rd10951;
	shr.u64 	%rd10954, %rd10953, 32;
	and.b64  	%rd10955, %rd10924, 4294967295;
	mul.wide.u32 	%rd10956, %r5073, %r981;
	add.s64 	%rd10957, %rd10956, %rd10955;
	shr.u64 	%rd10958, %rd10957, 32;
	and.b64  	%rd10959, %rd10929, 4294967295;
	mul.wide.u32 	%rd10960, %r5072, %r981;
	add.s64 	%rd10961, %rd10958, %rd10959;
	add.s64 	%rd10962, %rd10961, %rd10960;
	shr.u64 	%rd10963, %rd10962, 32;
	and.b64  	%rd10964, %rd10934, 4294967295;
	mul.wide.u32 	%rd10965, %r5070, %r981;
	add.s64 	%rd10966, %rd10963, %rd10964;
	add.s64 	%rd10967, %rd10966, %rd10965;
	shr.u64 	%rd10968, %rd10967, 32;
	and.b64  	%rd10969, %rd10939, 4294967295;
	mul.wide.u32 	%rd10970, %r5068, %r981;
	add.s64 	%rd10971, %rd10968, %rd10969;
	add.s64 	%rd10972, %rd10971, %rd10970;
	shr.u64 	%rd10973, %rd10972, 32;
	and.b64  	%rd10974, %rd10944, 4294967295;
	mul.wide.u32 	%rd10975, %r5066, %r981;
	add.s64 	%rd10976, %rd10973, %rd10974;
	add.s64 	%rd10977, %rd10976, %rd10975;
	shr.u64 	%rd10978, %rd10977, 32;
	and.b64  	%rd10979, %rd10949, 4294967295;
	mul.wide.u32 	%rd10980, %r5064, %r981;
	add.s64 	%rd10981, %rd10978, %rd10979;
	add.s64 	%rd10982, %rd10981, %rd10980;
	shr.u64 	%rd10983, %rd10982, 32;
	and.b64  	%rd10984, %rd10953, 4294967295;
	mul.wide.u32 	%rd10985, %r5062, %r981;
	add.s64 	%rd10986, %rd10983, %rd10984;
	add.s64 	%rd10987, %rd10986, %rd10985;
	shr.u64 	%rd10988, %rd10987, 32;
	mul.wide.u32 	%rd10989, %r5060, %r981;
	add.s64 	%rd10990, %rd10988, %rd10954;
	add.s64 	%rd10991, %rd10990, %rd10989;
	shr.u64 	%rd10992, %rd10991, 32;
	and.b64  	%rd10993, %rd10962, 4294967295;
	mul.wide.u32 	%rd10994, %r5073, %r980;
	add.s64 	%rd10995, %rd10994, %rd10993;
	shr.u64 	%rd10996, %rd10995, 32;
	and.b64  	%rd10997, %rd10967, 4294967295;
	mul.wide.u32 	%rd10998, %r5072, %r980;
	add.s64 	%rd10999, %rd10996, %rd10997;
	add.s64 	%rd11000, %rd10999, %rd10998;
	shr.u64 	%rd11001, %rd11000, 32;
	and.b64  	%rd11002, %rd10972, 4294967295;
	mul.wide.u32 	%rd11003, %r5070, %r980;
	add.s64 	%rd11004, %rd11001, %rd11002;
	add.s64 	%rd11005, %rd11004, %rd11003;
	shr.u64 	%rd11006, %rd11005, 32;
	and.b64  	%rd11007, %rd10977, 4294967295;
	mul.wide.u32 	%rd11008, %r5068, %r980;
	add.s64 	%rd11009, %rd11006, %rd11007;
	add.s64 	%rd11010, %rd11009, %rd11008;
	shr.u64 	%rd11011, %rd11010, 32;
	and.b64  	%rd11012, %rd10982, 4294967295;
	mul.wide.u32 	%rd11013, %r5066, %r980;
	add.s64 	%rd11014, %rd11011, %rd11012;
	add.s64 	%rd11015, %rd11014, %rd11013;
	shr.u64 	%rd11016, %rd11015, 32;
	and.b64  	%rd11017, %rd10987, 4294967295;
	mul.wide.u32 	%rd11018, %r5064, %r980;
	add.s64 	%rd11019, %rd11016, %rd11017;
	add.s64 	%rd11020, %rd11019, %rd11018;
	shr.u64 	%rd11021, %rd11020, 32;
	and.b64  	%rd11022, %rd10991, 4294967295;
	mul.wide.u32 	%rd11023, %r5062, %r980;
	add.s64 	%rd11024, %rd11021, %rd11022;
	add.s64 	%rd11025, %rd11024, %rd11023;
	shr.u64 	%rd11026, %rd11025, 32;
	mul.wide.u32 	%rd11027, %r5060, %r980;
	add.s64 	%rd11028, %rd11026, %rd10992;
	add.s64 	%rd11029, %rd11028, %rd11027;
	shr.u64 	%rd11030, %rd11029, 32;
	{ .reg .b32 tmp; mov.b64 {tmp, %r5075}, %rd11029; }
	and.b64  	%rd11031, %rd11000, 4294967295;
	mul.lo.s64 	%rd11032, %rd11031, 977;
	cvt.u32.u64 	%r5076, %rd11032;
	shr.u64 	%rd11033, %rd11032, 32;
	and.b64  	%rd11034, %rd11005, 4294967295;
	mad.lo.s64 	%rd11035, %rd11034, 977, %rd11033;
	shr.u64 	%rd11036, %rd11035, 32;
	and.b64  	%rd11037, %rd11010, 4294967295;
	mad.lo.s64 	%rd11038, %rd11037, 977, %rd11036;
	shr.u64 	%rd11039, %rd11038, 32;
	and.b64  	%rd11040, %rd11015, 4294967295;
	mad.lo.s64 	%rd11041, %rd11040, 977, %rd11039;
	shr.u64 	%rd11042, %rd11041, 32;
	and.b64  	%rd11043, %rd11020, 4294967295;
	mad.lo.s64 	%rd11044, %rd11043, 977, %rd11042;
	shr.u64 	%rd11045, %rd11044, 32;
	and.b64  	%rd11046, %rd11025, 4294967295;
	mad.lo.s64 	%rd11047, %rd11046, 977, %rd11045;
	shr.u64 	%rd11048, %rd11047, 32;
	and.b64  	%rd11049, %rd11029, 4294967295;
	mad.lo.s64 	%rd11050, %rd11049, 977, %rd11048;
	shr.u64 	%rd11051, %rd11050, 32;
	mad.lo.s64 	%rd11052, %rd11030, 977, %rd11051;
	{ .reg .b32 tmp; mov.b64 {tmp, %r5077}, %rd11052; }
	add.s32 	%r7296, %r5074, %r5076;
	setp.lt.u32 	%p1691, %r7296, %r5074;
	selp.u64 	%rd11053, 1, 0, %p1691;
	and.b64  	%rd11054, %rd10767, 4294967295;
	and.b64  	%rd11055, %rd11035, 4294967295;
	add.s64 	%rd11056, %rd11054, %rd11053;
	add.s64 	%rd11057, %rd11056, %rd11055;
	shr.u64 	%rd11058, %rd11057, 32;
	and.b64  	%rd11059, %rd10805, 4294967295;
	and.b64  	%rd11060, %rd11038, 4294967295;
	add.s64 	%rd11061, %rd11058, %rd11059;
	add.s64 	%rd11062, %rd11061, %rd11060;
	shr.u64 	%rd11063, %rd11062, 32;
	and.b64  	%rd11064, %rd10843, 4294967295;
	and.b64  	%rd11065, %rd11041, 4294967295;
	add.s64 	%rd11066, %rd11063, %rd11064;
	add.s64 	%rd11067, %rd11066, %rd11065;
	shr.u64 	%rd11068, %rd11067, 32;
	and.b64  	%rd11069, %rd10881, 4294967295;
	and.b64  	%rd11070, %rd11044, 4294967295;
	add.s64 	%rd11071, %rd11068, %rd11069;
	add.s64 	%rd11072, %rd11071, %rd11070;
	shr.u64 	%rd11073, %rd11072, 32;
	and.b64  	%rd11074, %rd10919, 4294967295;
	and.b64  	%rd11075, %rd11047, 4294967295;
	add.s64 	%rd11076, %rd11073, %rd11074;
	add.s64 	%rd11077, %rd11076, %rd11075;
	shr.u64 	%rd11078, %rd11077, 32;
	and.b64  	%rd11079, %rd10957, 4294967295;
	and.b64  	%rd11080, %rd11050, 4294967295;
	add.s64 	%rd11081, %rd11078, %rd11079;
	add.s64 	%rd11082, %rd11081, %rd11080;
	shr.u64 	%rd11083, %rd11082, 32;
	and.b64  	%rd11084, %rd10995, 4294967295;
	and.b64  	%rd11085, %rd11052, 4294967295;
	add.s64 	%rd11086, %rd11083, %rd11084;
	add.s64 	%rd11087, %rd11086, %rd11085;
	{ .reg .b32 tmp; mov.b64 {tmp, %r5078}, %rd11087; }
	add.s32 	%r5079, %r5078, %r5077;
	and.b64  	%rd11088, %rd11057, 4294967295;
	add.s64 	%rd26314, %rd11088, %rd11031;
	shr.u64 	%rd11089, %rd26314, 32;
	and.b64  	%rd11090, %rd11062, 4294967295;
	add.s64 	%rd11091, %rd11089, %rd11090;
	add.s64 	%rd26315, %rd11091, %rd11034;
	shr.u64 	%rd11092, %rd26315, 32;
	and.b64  	%rd11093, %rd11067, 4294967295;
	add.s64 	%rd11094, %rd11092, %rd11093;
	add.s64 	%rd26316, %rd11094, %rd11037;
	shr.u64 	%rd11095, %rd26316, 32;
	and.b64  	%rd11096, %rd11072, 4294967295;
	add.s64 	%rd11097, %rd11095, %rd11096;
	add.s64 	%rd26317, %rd11097, %rd11040;
	shr.u64 	%rd11098, %rd26317, 32;
	and.b64  	%rd11099, %rd11077, 4294967295;
	add.s64 	%rd11100, %rd11098, %rd11099;
	add.s64 	%rd26318, %rd11100, %rd11043;
	shr.u64 	%rd11101, %rd26318, 32;
	and.b64  	%rd11102, %rd11082, 4294967295;
	add.s64 	%rd11103, %rd11101, %rd11102;
	add.s64 	%rd26319, %rd11103, %rd11046;
	shr.u64 	%rd11104, %rd26319, 32;
	and.b64  	%rd11105, %rd11087, 4294967295;
	add.s64 	%rd11106, %rd11104, %rd11105;
	add.s64 	%rd26320, %rd11106, %rd11049;
	{ .reg .b32 tmp; mov.b64 {tmp, %r5080}, %rd26320; }
	add.s32 	%r5081, %r5079, %r5080;
	add.s32 	%r1241, %r5081, %r5075;
	setp.eq.s32 	%p1692, %r1241, 0;
	mov.pred 	%p4083, 0;
	@%p1692 bra 	$L__BB2_941;
	cvt.u64.u32 	%rd11107, %r1241;
	mul.wide.u32 	%rd11108, %r1241, 977;
	cvt.u32.u64 	%r5082, %rd11108;
	shr.u64 	%rd11109, %rd11108, 32;
	add.s64 	%rd11110, %rd11109, %rd11107;
	shr.u64 	%rd11111, %rd11110, 32;
	add.s32 	%r1242, %r7296, %r5082;
	setp.lt.u32 	%p1693, %r1242, %r7296;
	selp.u64 	%rd11112, 1, 0, %p1693;
	and.b64  	%rd11113, %rd26314, 4294967295;
	and.b64  	%rd11114, %rd11110, 4294967295;
	add.s64 	%rd11115, %rd11113, %rd11112;
	add.s64 	%rd26314, %rd11115, %rd11114;
	shr.u64 	%rd11116, %rd26314, 32;
	and.b64  	%rd11117, %rd26315, 4294967295;
	add.s64 	%rd11118, %rd11116, %rd11117;
	add.s64 	%rd26315, %rd11118, %rd11111;
	shr.u64 	%rd11119, %rd26315, 32;
	and.b64  	%rd11120, %rd26316, 4294967295;
	add.s64 	%rd26316, %rd11119, %rd11120;
	shr.u64 	%rd11121, %rd26316, 32;
	and.b64  	%rd11122, %rd26317, 4294967295;
	add.s64 	%rd26317, %rd11121, %rd11122;
	shr.u64 	%rd11123, %rd26317, 32;
	and.b64  	%rd11124, %rd26318, 4294967295;
	add.s64 	%rd26318, %rd11123, %rd11124;
	shr.u64 	%rd11125, %rd26318, 32;
	and.b64  	%rd11126, %rd26319, 4294967295;
	add.s64 	%rd26319, %rd11125, %rd11126;
	shr.u64 	%rd11127, %rd26319, 32;
	and.b64  	%rd11128, %rd26320, 4294967295;
	add.s64 	%rd26320, %rd11127, %rd11128;
	setp.gt.u64 	%p4083, %rd26320, 4294967295;
	mov.u32 	%r7296, %r1242;
$L__BB2_941:
	cvt.u32.u64 	%r7303, %rd26320;
	cvt.u32.u64 	%r7302, %rd26319;
	cvt.u32.u64 	%r7301, %rd26318;
	cvt.u32.u64 	%r7300, %rd26317;
	cvt.u32.u64 	%r7299, %rd26316;
	cvt.u32.u64 	%r7298, %rd26315;
	cvt.u32.u64 	%r7297, %rd26314;
	setp.lt.u32 	%p1694, %r4923, %r7303;
	or.pred  	%p1695, %p4083, %p1694;
	@%p1695 bra 	$L__BB2_955;
	setp.gt.u32 	%p1696, %r4923, %r7303;
	@%p1696 bra 	$L__BB2_956;
	cvt.u32.u64 	%r5083, %rd7;
	setp.lt.u32 	%p1697, %r5083, %r7302;
	@%p1697 bra 	$L__BB2_955;
	cvt.u32.u64 	%r5084, %rd7;
	setp.gt.u32 	%p1698, %r5084, %r7302;
	@%p1698 bra 	$L__BB2_956;
	cvt.u32.u64 	%r5085, %rd620;
	setp.lt.u32 	%p1699, %r5085, %r7301;
	@%p1699 bra 	$L__BB2_955;
	cvt.u32.u64 	%r5086, %rd620;
	setp.gt.u32 	%p1700, %r5086, %r7301;
	@%p1700 bra 	$L__BB2_956;
	cvt.u32.u64 	%r5087, %rd6;
	setp.lt.u32 	%p1701, %r5087, %r7300;
	@%p1701 bra 	$L__BB2_955;
	cvt.u32.u64 	%r5088, %rd6;
	setp.gt.u32 	%p1702, %r5088, %r7300;
	@%p1702 bra 	$L__BB2_956;
	cvt.u32.u64 	%r5089, %rd5;
	setp.lt.u32 	%p1703, %r5089, %r7299;
	@%p1703 bra 	$L__BB2_955;
	cvt.u32.u64 	%r5090, %rd5;
	setp.gt.u32 	%p1704, %r5090, %r7299;
	@%p1704 bra 	$L__BB2_956;
	cvt.u32.u64 	%r5091, %rd4;
	setp.lt.u32 	%p1705, %r5091, %r7298;
	@%p1705 bra 	$L__BB2_955;
	cvt.u32.u64 	%r5092, %rd4;
	setp.gt.u32 	%p1706, %r5092, %r7298;
	@%p1706 bra 	$L__BB2_956;
	cvt.u32.u64 	%r5093, %rd3;
	setp.lt.u32 	%p1707, %r5093, %r7297;
	@%p1707 bra 	$L__BB2_955;
	cvt.u32.u64 	%r5094, %rd3;
	setp.gt.u32 	%p1708, %r5094, %r7297;
	setp.lt.u32 	%p1709, %r7296, %r1125;
	or.pred  	%p1710, %p1708, %p1709;
	@%p1710 bra 	$L__BB2_956;
$L__BB2_955:
	cvt.u32.u64 	%r5095, %rd5;
	cvt.u32.u64 	%r5096, %rd4;
	cvt.u32.u64 	%r5097, %rd3;
	cvt.u32.u64 	%r5098, %rd7;
	cvt.u32.u64 	%r5099, %rd620;
	cvt.u32.u64 	%r5100, %rd6;
	setp.lt.u32 	%p1711, %r7296, %r1125;
	selp.s64 	%rd11130, -1, 0, %p1711;
	sub.s32 	%r7296, %r7296, %r1125;
	and.b64  	%rd11131, %rd26314, 4294967295;
	add.s64 	%rd11132, %rd11131, %rd11130;
	setp.lt.u64 	%p1712, %rd11132, %rd3;
	selp.s64 	%rd11133, -1, 0, %p1712;
	cvt.u32.u64 	%r5101, %rd11132;
	sub.s32 	%r7297, %r5101, %r5097;
	and.b64  	%rd11134, %rd26315, 4294967295;
	add.s64 	%rd11135, %rd11134, %rd11133;
	setp.lt.u64 	%p1713, %rd11135, %rd4;
	selp.s64 	%rd11136, -1, 0, %p1713;
	cvt.u32.u64 	%r5102, %rd11135;
	sub.s32 	%r7298, %r5102, %r5096;
	and.b64  	%rd11137, %rd26316, 4294967295;
	add.s64 	%rd11138, %rd11137, %rd11136;
	setp.lt.u64 	%p1714, %rd11138, %rd5;
	selp.s64 	%rd11139, -1, 0, %p1714;
	cvt.u32.u64 	%r5103, %rd11138;
	sub.s32 	%r7299, %r5103, %r5095;
	and.b64  	%rd11140, %rd26317, 4294967295;
	add.s64 	%rd11141, %rd11140, %rd11139;
	setp.lt.u64 	%p1715, %rd11141, %rd6;
	selp.s64 	%rd11142, -1, 0, %p1715;
	cvt.u32.u64 	%r5104, %rd11141;
	sub.s32 	%r7300, %r5104, %r5100;
	and.b64  	%rd11143, %rd26318, 4294967295;
	add.s64 	%rd11144, %rd11143, %rd11142;
	setp.lt.u64 	%p1716, %rd11144, %rd620;
	selp.s64 	%rd11145, -1, 0, %p1716;
	cvt.u32.u64 	%r5105, %rd11144;
	sub.s32 	%r7301, %r5105, %r5099;
	and.b64  	%rd11146, %rd26319, 4294967295;
	add.s64 	%rd11147, %rd11146, %rd11145;
	setp.lt.u64 	%p1717, %rd11147, %rd7;
	selp.s32 	%r5106, -1, 0, %p1717;
	cvt.u32.u64 	%r5107, %rd11147;
	sub.s32 	%r7302, %r5107, %r5098;
	add.s32 	%r5108, %r7303, %r5106;
	sub.s32 	%r7303, %r5108, %r4923;
$L__BB2_956:
	setp.gt.u32 	%p1718, %r7303, %r4923;
	@%p1718 bra 	$L__BB2_969;
	bra.uni 	$L__BB2_970;
$L__BB2_957:
	cvt.u32.u64 	%r5109, %rd7;
	setp.gt.u32 	%p1720, %r7302, %r5109;
	@%p1720 bra 	$L__BB2_969;
	setp.lt.u32 	%p1721, %r7302, %r5109;
	@%p1721 bra 	$L__BB2_971;
	cvt.u32.u64 	%r5111, %rd620;
	setp.gt.u32 	%p1722, %r7301, %r5111;
	@%p1722 bra 	$L__BB2_969;
	setp.lt.u32 	%p1723, %r7301, %r5111;
	@%p1723 bra 	$L__BB2_971;
	cvt.u32.u64 	%r5113, %rd6;
	setp.gt.u32 	%p1724, %r7300, %r5113;
	@%p1724 bra 	$L__BB2_969;
	setp.lt.u32 	%p1725, %r7300, %r5113;
	@%p1725 bra 	$L__BB2_971;
	cvt.u32.u64 	%r5115, %rd5;
	setp.gt.u32 	%p1726, %r7299, %r5115;
	@%p1726 bra 	$L__BB2_969;
	setp.lt.u32 	%p1727, %r7299, %r5115;
	@%p1727 bra 	$L__BB2_971;
	cvt.u32.u64 	%r5117, %rd4;
	setp.gt.u32 	%p1728, %r7298, %r5117;
	@%p1728 bra 	$L__BB2_969;
	setp.lt.u32 	%p1729, %r7298, %r5117;
	@%p1729 bra 	$L__BB2_971;
	cvt.u32.u64 	%r5119, %rd3;
	setp.gt.u32 	%p1730, %r7297, %r5119;
	@%p1730 bra 	$L__BB2_969;
	setp.lt.u32 	%p1731, %r7297, %r5119;
	setp.lt.u32 	%p1732, %r7296, %r1125;
	or.pred  	%p1733, %p1731, %p1732;
	@%p1733 bra 	$L__BB2_971;
$L__BB2_969:
	cvt.u32.u64 	%r5121, %rd5;
	cvt.u32.u64 	%r5122, %rd4;
	cvt.u32.u64 	%r5123, %rd3;
	cvt.u32.u64 	%r5124, %rd7;
	cvt.u32.u64 	%r5125, %rd620;
	cvt.u32.u64 	%r5126, %rd6;
	setp.lt.u32 	%p1734, %r7296, %r1125;
	selp.s64 	%rd11148, -1, 0, %p1734;
	sub.s32 	%r7296, %r7296, %r1125;
	cvt.u64.u32 	%rd11149, %r7297;
	add.s64 	%rd11150, %rd11148, %rd11149;
	setp.lt.u64 	%p1735, %rd11150, %rd3;
	selp.s64 	%rd11151, -1, 0, %p1735;
	cvt.u32.u64 	%r5127, %rd11150;
	sub.s32 	%r7297, %r5127, %r5123;
	cvt.u64.u32 	%rd11152, %r7298;
	add.s64 	%rd11153, %rd11151, %rd11152;
	setp.lt.u64 	%p1736, %rd11153, %rd4;
	selp.s64 	%rd11154, -1, 0, %p1736;
	cvt.u32.u64 	%r5128, %rd11153;
	sub.s32 	%r7298, %r5128, %r5122;
	cvt.u64.u32 	%rd11155, %r7299;
	add.s64 	%rd11156, %rd11154, %rd11155;
	setp.lt.u64 	%p1737, %rd11156, %rd5;
	selp.s64 	%rd11157, -1, 0, %p1737;
	cvt.u32.u64 	%r5129, %rd11156;
	sub.s32 	%r7299, %r5129, %r5121;
	cvt.u64.u32 	%rd11158, %r7300;
	add.s64 	%rd11159, %rd11157, %rd11158;
	setp.lt.u64 	%p1738, %rd11159, %rd6;
	selp.s64 	%rd11160, -1, 0, %p1738;
	cvt.u32.u64 	%r5130, %rd11159;
	sub.s32 	%r7300, %r5130, %r5126;
	cvt.u64.u32 	%rd11161, %r7301;
	add.s64 	%rd11162, %rd11160, %rd11161;
	setp.lt.u64 	%p1739, %rd11162, %rd620;
	selp.s64 	%rd11163, -1, 0, %p1739;
	cvt.u32.u64 	%r5131, %rd11162;
	sub.s32 	%r7301, %r5131, %r5125;
	cvt.u64.u32 	%rd11164, %r7302;
	add.s64 	%rd11165, %rd11163, %rd11164;
	setp.lt.u64 	%p1740, %rd11165, %rd7;
	selp.s32 	%r5132, -1, 0, %p1740;
	cvt.u32.u64 	%r5133, %rd11165;
	sub.s32 	%r7302, %r5133, %r5124;
	add.s32 	%r5134, %r7303, %r5132;
	sub.s32 	%r7303, %r5134, %r4923;
	bra.uni 	$L__BB2_971;
$L__BB2_970:
	setp.lt.u32 	%p1719, %r7303, %r4923;
	@%p1719 bra 	$L__BB2_971;
	bra.uni 	$L__BB2_957;
$L__BB2_971:
	mul.wide.u32 	%rd11166, %r7222, %r6972;
	cvt.u32.u64 	%r5135, %rd11166;
	shr.u64 	%rd11167, %rd11166, 32;
	mul.wide.u32 	%rd11168, %r7223, %r6972;
	add.s64 	%rd11169, %rd11167, %rd11168;
	shr.u64 	%rd11170, %rd11169, 32;
	mul.wide.u32 	%rd11171, %r7224, %r6972;
	add.s64 	%rd11172, %rd11170, %rd11171;
	shr.u64 	%rd11173, %rd11172, 32;
	mul.wide.u32 	%rd11174, %r7225, %r6972;
	add.s64 	%rd11175, %rd11173, %rd11174;
	shr.u64 	%rd11176, %rd11175, 32;
	mul.wide.u32 	%rd11177, %r7226, %r6972;
	add.s64 	%rd11178, %rd11176, %rd11177;
	shr.u64 	%rd11179, %rd11178, 32;
	mul.wide.u32 	%rd11180, %r7227, %r6972;
	add.s64 	%rd11181, %rd11179, %rd11180;
	shr.u64 	%rd11182, %rd11181, 32;
	mul.wide.u32 	%rd11183, %r7228, %r6972;
	add.s64 	%rd11184, %rd11182, %rd11183;
	shr.u64 	%rd11185, %rd11184, 32;
	mul.wide.u32 	%rd11186, %r7229, %r6972;
	add.s64 	%rd11187, %rd11185, %rd11186;
	shr.u64 	%rd11188, %rd11187, 32;
	and.b64  	%rd11189, %rd11169, 4294967295;
	mul.wide.u32 	%rd11190, %r7222, %r6971;
	add.s64 	%rd11191, %rd11190, %rd11189;
	shr.u64 	%rd11192, %rd11191, 32;
	and.b64  	%rd11193, %rd11172, 4294967295;
	mul.wide.u32 	%rd11194, %r7223, %r6971;
	add.s64 	%rd11195, %rd11192, %rd11193;
	add.s64 	%rd11196, %rd11195, %rd11194;
	shr.u64 	%rd11197, %rd11196, 32;
	and.b64  	%rd11198, %rd11175, 4294967295;
	mul.wide.u32 	%rd11199, %r7224, %r6971;
	add.s64 	%rd11200, %rd11197, %rd11198;
	add.s64 	%rd11201, %rd11200, %rd11199;
	shr.u64 	%rd11202, %rd11201, 32;
	and.b64  	%rd11203, %rd11178, 4294967295;
	mul.wide.u32 	%rd11204, %r7225, %r6971;
	add.s64 	%rd11205, %rd11202, %rd11203;
	add.s64 	%rd11206, %rd11205, %rd11204;
	shr.u64 	%rd11207, %rd11206, 32;
	and.b64  	%rd11208, %rd11181, 4294967295;
	mul.wide.u32 	%rd11209, %r7226, %r6971;
	add.s64 	%rd11210, %rd11207, %rd11208;
	add.s64 	%rd11211, %rd11210, %rd11209;
	shr.u64 	%rd11212, %rd11211, 32;
	and.b64  	%rd11213, %rd11184, 4294967295;
	mul.wide.u32 	%rd11214, %r7227, %r6971;
	add.s64 	%rd11215, %rd11212, %rd11213;
	add.s64 	%rd11216, %rd11215, %rd11214;
	shr.u64 	%rd11217, %rd11216, 32;
	and.b64  	%rd11218, %rd11187, 4294967295;
	mul.wide.u32 	%rd11219, %r7228, %r6971;
	add.s64 	%rd11220, %rd11217, %rd11218;
	add.s64 	%rd11221, %rd11220, %rd11219;
	shr.u64 	%rd11222, %rd11221, 32;
	mul.wide.u32 	%rd11223, %r7229, %r6971;
	add.s64 	%rd11224, %rd11222, %rd11188;
	add.s64 	%rd11225, %rd11224, %rd11223;
	shr.u64 	%rd11226, %rd11225, 32;
	and.b64  	%rd11227, %rd11196, 4294967295;
	mul.wide.u32 	%rd11228, %r7222, %r6970;
	add.s64 	%rd11229, %rd11228, %rd11227;
	shr.u64 	%rd11230, %rd11229, 32;
	and.b64  	%rd11231, %rd11201, 4294967295;
	mul.wide.u32 	%rd11232, %r7223, %r6970;
	add.s64 	%rd11233, %rd11230, %rd11231;
	add.s64 	%rd11234, %rd11233, %rd11232;
	shr.u64 	%rd11235, %rd11234, 32;
	and.b64  	%rd11236, %rd11206, 4294967295;
	mul.wide.u32 	%rd11237, %r7224, %r6970;
	add.s64 	%rd11238, %rd11235, %rd11236;
	add.s64 	%rd11239, %rd11238, %rd11237;
	shr.u64 	%rd11240, %rd11239, 32;
	and.b64  	%rd11241, %rd11211, 4294967295;
	mul.wide.u32 	%rd11242, %r7225, %r6970;
	add.s64 	%rd11243, %rd11240, %rd11241;
	add.s64 	%rd11244, %rd11243, %rd11242;
	shr.u64 	%rd11245, %rd11244, 32;
	and.b64  	%rd11246, %rd11216, 4294967295;
	mul.wide.u32 	%rd11247, %r7226, %r6970;
	add.s64 	%rd11248, %rd11245, %rd11246;
	add.s64 	%rd11249, %rd11248, %rd11247;
	shr.u64 	%rd11250, %rd11249, 32;
	and.b64  	%rd11251, %rd11221, 4294967295;
	mul.wide.u32 	%rd11252, %r7227, %r6970;
	add.s64 	%rd11253, %rd11250, %rd11251;
	add.s64 	%rd11254, %rd11253, %rd11252;
	shr.u64 	%rd11255, %rd11254, 32;
	and.b64  	%rd11256, %rd11225, 4294967295;
	mul.wide.u32 	%rd11257, %r7228, %r6970;
	add.s64 	%rd11258, %rd11255, %rd11256;
	add.s64 	%rd11259, %rd11258, %rd11257;
	shr.u64 	%rd11260, %rd11259, 32;
	mul.wide.u32 	%rd11261, %r7229, %r6970;
	add.s64 	%rd11262, %rd11260, %rd11226;
	add.s64 	%rd11263, %rd11262, %rd11261;
	shr.u64 	%rd11264, %rd11263, 32;
	and.b64  	%rd11265, %rd11234, 4294967295;
	mul.wide.u32 	%rd11266, %r7222, %r6969;
	add.s64 	%rd11267, %rd11266, %rd11265;
	shr.u64 	%rd11268, %rd11267, 32;
	and.b64  	%rd11269, %rd11239, 4294967295;
	mul.wide.u32 	%rd11270, %r7223, %r6969;
	add.s64 	%rd11271, %rd11268, %rd11269;
	add.s64 	%rd11272, %rd11271, %rd11270;
	shr.u64 	%rd11273, %rd11272, 32;
	and.b64  	%rd11274, %rd11244, 4294967295;
	mul.wide.u32 	%rd11275, %r7224, %r6969;
	add.s64 	%rd11276, %rd11273, %rd11274;
	add.s64 	%rd11277, %rd11276, %rd11275;
	shr.u64 	%rd11278, %rd11277, 32;
	and.b64  	%rd11279, %rd11249, 4294967295;
	mul.wide.u32 	%rd11280, %r7225, %r6969;
	add.s64 	%rd11281, %rd11278, %rd11279;
	add.s64 	%rd11282, %rd11281, %rd11280;
	shr.u64 	%rd11283, %rd11282, 32;
	and.b64  	%rd11284, %rd11254, 4294967295;
	mul.wide.u32 	%rd11285, %r7226, %r6969;
	add.s64 	%rd11286, %rd11283, %rd11284;
	add.s64 	%rd11287, %rd11286, %rd11285;
	shr.u64 	%rd11288, %rd11287, 32;
	and.b64  	%rd11289, %rd11259, 4294967295;
	mul.wide.u32 	%rd11290, %r7227, %r6969;
	add.s64 	%rd11291, %rd11288, %rd11289;
	add.s64 	%rd11292, %rd11291, %rd11290;
	shr.u64 	%rd11293, %rd11292, 32;
	and.b64  	%rd11294, %rd11263, 4294967295;
	mul.wide.u32 	%rd11295, %r7228, %r6969;
	add.s64 	%rd11296, %rd11293, %rd11294;
	add.s64 	%rd11297, %rd11296, %rd11295;
	shr.u64 	%rd11298, %rd11297, 32;
	mul.wide.u32 	%rd11299, %r7229, %r6969;
	add.s64 	%rd11300, %rd11298, %rd11264;
	add.s64 	%rd11301, %rd11300, %rd11299;
	shr.u64 	%rd11302, %rd11301, 32;
	and.b64  	%rd11303, %rd11272, 4294967295;
	mul.wide.u32 	%rd11304, %r7222, %r6968;
	add.s64 	%rd11305, %rd11304, %rd11303;
	shr.u64 	%rd11306, %rd11305, 32;
	and.b64  	%rd11307, %rd11277, 4294967295;
	mul.wide.u32 	%rd11308, %r7223, %r6968;
	add.s64 	%rd11309, %rd11306, %rd11307;
	add.s64 	%rd11310, %rd11309, %rd11308;
	shr.u64 	%rd11311, %rd11310, 32;
	and.b64  	%rd11312, %rd11282, 4294967295;
	mul.wide.u32 	%rd11313, %r7224, %r6968;
	add.s64 	%rd11314, %rd11311, %rd11312;
	add.s64 	%rd11315, %rd11314, %rd11313;
	shr.u64 	%rd11316, %rd11315, 32;
	and.b64  	%rd11317, %rd11287, 4294967295;
	mul.wide.u32 	%rd11318, %r7225, %r6968;
	add.s64 	%rd11319, %rd11316, %rd11317;
	add.s64 	%rd11320, %rd11319, %rd11318;
	shr.u64 	%rd11321, %rd11320, 32;
	and.b64  	%rd11322, %rd11292, 4294967295;
	mul.wide.u32 	%rd11323, %r7226, %r6968;
	add.s64 	%rd11324, %rd11321, %rd11322;
	add.s64 	%rd11325, %rd11324, %rd11323;
	shr.u64 	%rd11326, %rd11325, 32;
	and.b64  	%rd11327, %rd11297, 4294967295;
	mul.wide.u32 	%rd11328, %r7227, %r6968;
	add.s64 	%rd11329, %rd11326, %rd11327;
	add.s64 	%rd11330, %rd11329, %rd11328;
	shr.u64 	%rd11331, %rd11330, 32;
	and.b64  	%rd11332, %rd11301, 4294967295;
	mul.wide.u32 	%rd11333, %r7228, %r6968;
	add.s64 	%rd11334, %rd11331, %rd11332;
	add.s64 	%rd11335, %rd11334, %rd11333;
	shr.u64 	%rd11336, %rd11335, 32;
	mul.wide.u32 	%rd11337, %r7229, %r6968;
	add.s64 	%rd11338, %rd11336, %rd11302;
	add.s64 	%rd11339, %rd11338, %rd11337;
	shr.u64 	%rd11340, %rd11339, 32;
	and.b64  	%rd11341, %rd11310, 4294967295;
	mul.wide.u32 	%rd11342, %r7222, %r6967;
	add.s64 	%rd11343, %rd11342, %rd11341;
	shr.u64 	%rd11344, %rd11343, 32;
	and.b64  	%rd11345, %rd11315, 4294967295;
	mul.wide.u32 	%rd11346, %r7223, %r6967;
	add.s64 	%rd11347, %rd11344, %rd11345;
	add.s64 	%rd11348, %rd11347, %rd11346;
	shr.u64 	%rd11349, %rd11348, 32;
	and.b64  	%rd11350, %rd11320, 4294967295;
	mul.wide.u32 	%rd11351, %r7224, %r6967;
	add.s64 	%rd11352, %rd11349, %rd11350;
	add.s64 	%rd11353, %rd11352, %rd11351;
	shr.u64 	%rd11354, %rd11353, 32;
	and.b64  	%rd11355, %rd11325, 4294967295;
	mul.wide.u32 	%rd11356, %r7225, %r6967;
	add.s64 	%rd11357, %rd11354, %rd11355;
	add.s64 	%rd11358, %rd11357, %rd11356;
	shr.u64 	%rd11359, %rd11358, 32;
	and.b64  	%rd11360, %rd11330, 4294967295;
	mul.wide.u32 	%rd11361, %r7226, %r6967;
	add.s64 	%rd11362, %rd11359, %rd11360;
	add.s64 	%rd11363, %rd11362, %rd11361;
	shr.u64 	%rd11364, %rd11363, 32;
	and.b64  	%rd11365, %rd11335, 4294967295;
	mul.wide.u32 	%rd11366, %r7227, %r6967;
	add.s64 	%rd11367, %rd11364, %rd11365;
	add.s64 	%rd11368, %rd11367, %rd11366;
	shr.u64 	%rd11369, %rd11368, 32;
	and.b64  	%rd11370, %rd11339, 4294967295;
	mul.wide.u32 	%rd11371, %r7228, %r6967;
	add.s64 	%rd11372, %rd11369, %rd11370;
	add.s64 	%rd11373, %rd11372, %rd11371;
	shr.u64 	%rd11374, %rd11373, 32;
	mul.wide.u32 	%rd11375, %r7229, %r6967;
	add.s64 	%rd11376, %rd11374, %rd11340;
	add.s64 	%rd11377, %rd11376, %rd11375;
	shr.u64 	%rd11378, %rd11377, 32;
	and.b64  	%rd11379, %rd11348, 4294967295;
	mul.wide.u32 	%rd11380, %r7222, %r6966;
	add.s64 	%rd11381, %rd11380, %rd11379;
	shr.u64 	%rd11382, %rd11381, 32;
	and.b64  	%rd11383, %rd11353, 4294967295;
	mul.wide.u32 	%rd11384, %r7223, %r6966;
	add.s64 	%rd11385, %rd11382, %rd11383;
	add.s64 	%rd11386, %rd11385, %rd11384;
	shr.u64 	%rd11387, %rd11386, 32;
	and.b64  	%rd11388, %rd11358, 4294967295;
	mul.wide.u32 	%rd11389, %r7224, %r6966;
	add.s64 	%rd11390, %rd11387, %rd11388;
	add.s64 	%rd11391, %rd11390, %rd11389;
	shr.u64 	%rd11392, %rd11391, 32;
	and.b64  	%rd11393, %rd11363, 4294967295;
	mul.wide.u32 	%rd11394, %r7225, %r6966;
	add.s64 	%rd11395, %rd11392, %rd11393;
	add.s64 	%rd11396, %rd11395, %rd11394;
	shr.u64 	%rd11397, %rd11396, 32;
	and.b64  	%rd11398, %rd11368, 4294967295;
	mul.wide.u32 	%rd11399, %r7226, %r6966;
	add.s64 	%rd11400, %rd11397, %rd11398;
	add.s64 	%rd11401, %rd11400, %rd11399;
	shr.u64 	%rd11402, %rd11401, 32;
	and.b64  	%rd11403, %rd11373, 4294967295;
	mul.wide.u32 	%rd11404, %r7227, %r6966;
	add.s64 	%rd11405, %rd11402, %rd11403;
	add.s64 	%rd11406, %rd11405, %rd11404;
	shr.u64 	%rd11407, %rd11406, 32;
	and.b64  	%rd11408, %rd11377, 4294967295;
	mul.wide.u32 	%rd11409, %r7228, %r6966;
	add.s64 	%rd11410, %rd11407, %rd11408;
	add.s64 	%rd11411, %rd11410, %rd11409;
	shr.u64 	%rd11412, %rd11411, 32;
	mul.wide.u32 	%rd11413, %r7229, %r6966;
	add.s64 	%rd11414, %rd11412, %rd11378;
	add.s64 	%rd11415, %rd11414, %rd11413;
	shr.u64 	%rd11416, %rd11415, 32;
	and.b64  	%rd11417, %rd11386, 4294967295;
	mul.wide.u32 	%rd11418, %r7222, %r6965;
	add.s64 	%rd11419, %rd11418, %rd11417;
	shr.u64 	%rd11420, %rd11419, 32;
	and.b64  	%rd11421, %rd11391, 4294967295;
	mul.wide.u32 	%rd11422, %r7223, %r6965;
	add.s64 	%rd11423, %rd11420, %rd11421;
	add.s64 	%rd11424, %rd11423, %rd11422;
	shr.u64 	%rd11425, %rd11424, 32;
	and.b64  	%rd11426, %rd11396, 4294967295;
	mul.wide.u32 	%rd11427, %r7224, %r6965;
	add.s64 	%rd11428, %rd11425, %rd11426;
	add.s64 	%rd11429, %rd11428, %rd11427;
	shr.u64 	%rd11430, %rd11429, 32;
	and.b64  	%rd11431, %rd11401, 4294967295;
	mul.wide.u32 	%rd11432, %r7225, %r6965;
	add.s64 	%rd11433, %rd11430, %rd11431;
	add.s64 	%rd11434, %rd11433, %rd11432;
	shr.u64 	%rd11435, %rd11434, 32;
	and.b64  	%rd11436, %rd11406, 4294967295;
	mul.wide.u32 	%rd11437, %r7226, %r6965;
	add.s64 	%rd11438, %rd11435, %rd11436;
	add.s64 	%rd11439, %rd11438, %rd11437;
	shr.u64 	%rd11440, %rd11439, 32;
	and.b64  	%rd11441, %rd11411, 4294967295;
	mul.wide.u32 	%rd11442, %r7227, %r6965;
	add.s64 	%rd11443, %rd11440, %rd11441;
	add.s64 	%rd11444, %rd11443, %rd11442;
	shr.u64 	%rd11445, %rd11444, 32;
	and.b64  	%rd11446, %rd11415, 4294967295;
	mul.wide.u32 	%rd11447, %r7228, %r6965;
	add.s64 	%rd11448, %rd11445, %rd11446;
	add.s64 	%rd11449, %rd11448, %rd11447;
	shr.u64 	%rd11450, %rd11449, 32;
	mul.wide.u32 	%rd11451, %r7229, %r6965;
	add.s64 	%rd11452, %rd11450, %rd11416;
	add.s64 	%rd11453, %rd11452, %rd11451;
	shr.u64 	%rd11454, %rd11453, 32;
	{ .reg .b32 tmp; mov.b64 {tmp, %r5136}, %rd11453; }
	and.b64  	%rd11455, %rd11424, 4294967295;
	mul.lo.s64 	%rd11456, %rd11455, 977;
	cvt.u32.u64 	%r5137, %rd11456;
	shr.u64 	%rd11457, %rd11456, 32;
	and.b64  	%rd11458, %rd11429, 4294967295;
	mad.lo.s64 	%rd11459, %rd11458, 977, %rd11457;
	shr.u64 	%rd11460, %rd11459, 32;
	and.b64  	%rd11461, %rd11434, 4294967295;
	mad.lo.s64 	%rd11462, %rd11461, 977, %rd11460;
	shr.u64 	%rd11463, %rd11462, 32;
	and.b64  	%rd11464, %rd11439, 4294967295;
	mad.lo.s64 	%rd11465, %rd11464, 977, %rd11463;
	shr.u64 	%rd11466, %rd11465, 32;
	and.b64  	%rd11467, %rd11444, 4294967295;
	mad.lo.s64 	%rd11468, %rd11467, 977, %rd11466;
	shr.u64 	%rd11469, %rd11468, 32;
	and.b64  	%rd11470, %rd11449, 4294967295;
	mad.lo.s64 	%rd11471, %rd11470, 977, %rd11469;
	shr.u64 	%rd11472, %rd11471, 32;
	and.b64  	%rd11473, %rd11453, 4294967295;
	mad.lo.s64 	%rd11474, %rd11473, 977, %rd11472;
	shr.u64 	%rd11475, %rd11474, 32;
	mad.lo.s64 	%rd11476, %rd11454, 977, %rd11475;
	{ .reg .b32 tmp; mov.b64 {tmp, %r5138}, %rd11476; }
	add.s32 	%r7313, %r5135, %r5137;
	setp.lt.u32 	%p1742, %r7313, %r5135;
	selp.u64 	%rd11477, 1, 0, %p1742;
	and.b64  	%rd11478, %rd11191, 4294967295;
	and.b64  	%rd11479, %rd11459, 4294967295;
	add.s64 	%rd11480, %rd11478, %rd11477;
	add.s64 	%rd11481, %rd11480, %rd11479;
	shr.u64 	%rd11482, %rd11481, 32;
	and.b64  	%rd11483, %rd11229, 4294967295;
	and.b64  	%rd11484, %rd11462, 4294967295;
	add.s64 	%rd11485, %rd11482, %rd11483;
	add.s64 	%rd11486, %rd11485, %rd11484;
	shr.u64 	%rd11487, %rd11486, 32;
	and.b64  	%rd11488, %rd11267, 4294967295;
	and.b64  	%rd11489, %rd11465, 4294967295;
	add.s64 	%rd11490, %rd11487, %rd11488;
	add.s64 	%rd11491, %rd11490, %rd11489;
	shr.u64 	%rd11492, %rd11491, 32;
	and.b64  	%rd11493, %rd11305, 4294967295;
	and.b64  	%rd11494, %rd11468, 4294967295;
	add.s64 	%rd11495, %rd11492, %rd11493;
	add.s64 	%rd11496, %rd11495, %rd11494;
	shr.u64 	%rd11497, %rd11496, 32;
	and.b64  	%rd11498, %rd11343, 4294967295;
	and.b64  	%rd11499, %rd11471, 4294967295;
	add.s64 	%rd11500, %rd11497, %rd11498;
	add.s64 	%rd11501, %rd11500, %rd11499;
	shr.u64 	%rd11502, %rd11501, 32;
	and.b64  	%rd11503, %rd11381, 4294967295;
	and.b64  	%rd11504, %rd11474, 4294967295;
	add.s64 	%rd11505, %rd11502, %rd11503;
	add.s64 	%rd11506, %rd11505, %rd11504;
	shr.u64 	%rd11507, %rd11506, 32;
	and.b64  	%rd11508, %rd11419, 4294967295;
	and.b64  	%rd11509, %rd11476, 4294967295;
	add.s64 	%rd11510, %rd11507, %rd11508;
	add.s64 	%rd11511, %rd11510, %rd11509;
	{ .reg .b32 tmp; mov.b64 {tmp, %r5139}, %rd11511; }
	add.s32 	%r5140, %r5139, %r5138;
	and.b64  	%rd11512, %rd11481, 4294967295;
	add.s64 	%rd26321, %rd11512, %rd11455;
	shr.u64 	%rd11513, %rd26321, 32;
	and.b64  	%rd11514, %rd11486, 4294967295;
	add.s64 	%rd11515, %rd11513, %rd11514;
	add.s64 	%rd26322, %rd11515, %rd11458;
	shr.u64 	%rd11516, %rd26322, 32;
	and.b64  	%rd11517, %rd11491, 4294967295;
	add.s64 	%rd11518, %rd11516, %rd11517;
	add.s64 	%rd26323, %rd11518, %rd11461;
	shr.u64 	%rd11519, %rd26323, 32;
	and.b64  	%rd11520, %rd11496, 4294967295;
	add.s64 	%rd11521, %rd11519, %rd11520;
	add.s64 	%rd26324, %rd11521, %rd11464;
	shr.u64 	%rd11522, %rd26324, 32;
	and.b64  	%rd11523, %rd11501, 4294967295;
	add.s64 	%rd11524, %rd11522, %rd11523;
	add.s64 	%rd26325, %rd11524, %rd11467;
	shr.u64 	%rd11525, %rd26325, 32;
	and.b64  	%rd11526, %rd11506, 4294967295;
	add.s64 	%rd11527, %rd11525, %rd11526;
	add.s64 	%rd26326, %rd11527, %rd11470;
	shr.u64 	%rd11528, %rd26326, 32;
	and.b64  	%rd11529, %rd11511, 4294967295;
	add.s64 	%rd11530, %rd11528, %rd11529;
	add.s64 	%rd26327, %rd11530, %rd11473;
	{ .reg .b32 tmp; mov.b64 {tmp, %r5141}, %rd26327; }
	add.s32 	%r5142, %r5140, %r5141;
	add.s32 	%r1284, %r5142, %r5136;
	setp.eq.s32 	%p1743, %r1284, 0;
	mov.pred 	%p4084, 0;
	@%p1743 bra 	$L__BB2_973;
	cvt.u64.u32 	%rd11531, %r1284;
	mul.wide.u32 	%rd11532, %r1284, 977;
	cvt.u32.u64 	%r5143, %rd11532;
	shr.u64 	%rd11533, %rd11532, 32;
	add.s64 	%rd11534, %rd11533, %rd11531;
	shr.u64 	%rd11535, %rd11534, 32;
	add.s32 	%r1285, %r7313, %r5143;
	setp.lt.u32 	%p1744, %r1285, %r7313;
	selp.u64 	%rd11536, 1, 0, %p1744;
	and.b64  	%rd11537, %rd26321, 4294967295;
	and.b64  	%rd11538, %rd11534, 4294967295;
	add.s64 	%rd11539, %rd11537, %rd11536;
	add.s64 	%rd26321, %rd11539, %rd11538;
	shr.u64 	%rd11540, %rd26321, 32;
	and.b64  	%rd11541, %rd26322, 4294967295;
	add.s64 	%rd11542, %rd11540, %rd11541;
	add.s64 	%rd26322, %rd11542, %rd11535;
	shr.u64 	%rd11543, %rd26322, 32;
	and.b64  	%rd11544, %rd26323, 4294967295;
	add.s64 	%rd26323, %rd11543, %rd11544;
	shr.u64 	%rd11545, %rd26323, 32;
	and.b64  	%rd11546, %rd26324, 4294967295;
	add.s64 	%rd26324, %rd11545, %rd11546;
	shr.u64 	%rd11547, %rd26324, 32;
	and.b64  	%rd11548, %rd26325, 4294967295;
	add.s64 	%rd26325, %rd11547, %rd11548;
	shr.u64 	%rd11549, %rd26325, 32;
	and.b64  	%rd11550, %rd26326, 4294967295;
	add.s64 	%rd26326, %rd11549, %rd11550;
	shr.u64 	%rd11551, %rd26326, 32;
	and.b64  	%rd11552, %rd26327, 4294967295;
	add.s64 	%rd26327, %rd11551, %rd11552;
	setp.gt.u64 	%p4084, %rd26327, 4294967295;
	mov.u32 	%r7313, %r1285;
$L__BB2_973:
	cvt.u32.u64 	%r7320, %rd26327;
	cvt.u32.u64 	%r7319, %rd26326;
	cvt.u32.u64 	%r7318, %rd26325;
	cvt.u32.u64 	%r7317, %rd26324;
	cvt.u32.u64 	%r7316, %rd26323;
	cvt.u32.u64 	%r7315, %rd26322;
	cvt.u32.u64 	%r7314, %rd26321;
	setp.lt.u32 	%p1745, %r4923, %r7320;
	or.pred  	%p1746, %p4084, %p1745;
	@%p1746 bra 	$L__BB2_987;
	setp.gt.u32 	%p1747, %r4923, %r7320;
	@%p1747 bra 	$L__BB2_988;
	cvt.u32.u64 	%r5144, %rd7;
	setp.lt.u32 	%p1748, %r5144, %r7319;
	@%p1748 bra 	$L__BB2_987;
	setp.gt.u32 	%p1749, %r5144, %r7319;
	@%p1749 bra 	$L__BB2_988;
	cvt.u32.u64 	%r5146, %rd620;
	setp.lt.u32 	%p1750, %r5146, %r7318;
	@%p1750 bra 	$L__BB2_987;
	setp.gt.u32 	%p1751, %r5146, %r7318;
	@%p1751 bra 	$L__BB2_988;
	cvt.u32.u64 	%r5148, %rd6;
	setp.lt.u32 	%p1752, %r5148, %r7317;
	@%p1752 bra 	$L__BB2_987;
	setp.gt.u32 	%p1753, %r5148, %r7317;
	@%p1753 bra 	$L__BB2_988;
	cvt.u32.u64 	%r5150, %rd5;
	setp.lt.u32 	%p1754, %r5150, %r7316;
	@%p1754 bra 	$L__BB2_987;
	setp.gt.u32 	%p1755, %r5150, %r7316;
	@%p1755 bra 	$L__BB2_988;
	cvt.u32.u64 	%r5152, %rd4;
	setp.lt.u32 	%p1756, %r5152, %r7315;
	@%p1756 bra 	$L__BB2_987;
	setp.gt.u32 	%p1757, %r5152, %r7315;
	@%p1757 bra 	$L__BB2_988;
	cvt.u32.u64 	%r5154, %rd3;
	setp.lt.u32 	%p1758, %r5154, %r7314;
	@%p1758 bra 	$L__BB2_987;
	setp.gt.u32 	%p1759, %r5154, %r7314;
	setp.lt.u32 	%p1760, %r7313, %r1125;
	or.pred  	%p1761, %p1759, %p1760;
	@%p1761 bra 	$L__BB2_988;
$L__BB2_987:
	cvt.u32.u64 	%r5156, %rd5;
	cvt.u32.u64 	%r5157, %rd4;
	cvt.u32.u64 	%r5158, %rd3;
	cvt.u32.u64 	%r5159, %rd7;
	cvt.u32.u64 	%r5160, %rd620;
	cvt.u32.u64 	%r5161, %rd6;
	setp.lt.u32 	%p1762, %r7313, %r1125;
	selp.s64 	%rd11554, -1, 0, %p1762;
	sub.s32 	%r7313, %r7313, %r1125;
	and.b64  	%rd11555, %rd26321, 4294967295;
	add.s64 	%rd11556, %rd11555, %rd11554;
	setp.lt.u64 	%p1763, %rd11556, %rd3;
	selp.s64 	%rd11557, -1, 0, %p1763;
	cvt.u32.u64 	%r5162, %rd11556;
	sub.s32 	%r7314, %r5162, %r5158;
	and.b64  	%rd11558, %rd26322, 4294967295;
	add.s64 	%rd11559, %rd11558, %rd11557;
	setp.lt.u64 	%p1764, %rd11559, %rd4;
	selp.s64 	%rd11560, -1, 0, %p1764;
	cvt.u32.u64 	%r5163, %rd11559;
	sub.s32 	%r7315, %r5163, %r5157;
	and.b64  	%rd11561, %rd26323, 4294967295;
	add.s64 	%rd11562, %rd11561, %rd11560;
	setp.lt.u64 	%p1765, %rd11562, %rd5;
	selp.s64 	%rd11563, -1, 0, %p1765;
	cvt.u32.u64 	%r5164, %rd11562;
	sub.s32 	%r7316, %r5164, %r5156;
	and.b64  	%rd11564, %rd26324, 4294967295;
	add.s64 	%rd11565, %rd11564, %rd11563;
	setp.lt.u64 	%p1766, %rd11565, %rd6;
	selp.s64 	%rd11566, -1, 0, %p1766;
	cvt.u32.u64 	%r5165, %rd11565;
	sub.s32 	%r7317, %r5165, %r5161;
	and.b64  	%rd11567, %rd26325, 4294967295;
	add.s64 	%rd11568, %rd11567, %rd11566;
	setp.lt.u64 	%p1767, %rd11568, %rd620;
	selp.s64 	%rd11569, -1, 0, %p1767;
	cvt.u32.u64 	%r5166, %rd11568;
	sub.s32 	%r7318, %r5166, %r5160;
	and.b64  	%rd11570, %rd26326, 4294967295;
	add.s64 	%rd11571, %rd11570, %rd11569;
	setp.lt.u64 	%p1768, %rd11571, %rd7;
	selp.s32 	%r5167, -1, 0, %p1768;
	cvt.u32.u64 	%r5168, %rd11571;
	sub.s32 	%r7319, %r5168, %r5159;
	add.s32 	%r5169, %r7320, %r5167;
	sub.s32 	%r7320, %r5169, %r4923;
$L__BB2_988:
	setp.gt.u32 	%p1769, %r7320, %r4923;
	@%p1769 bra 	$L__BB2_1001;
	bra.uni 	$L__BB2_1002;
$L__BB2_989:
	cvt.u32.u64 	%r5170, %rd7;
	setp.gt.u32 	%p1771, %r7319, %r5170;
	@%p1771 bra 	$L__BB2_1001;
	setp.lt.u32 	%p1772, %r7319, %r5170;
	@%p1772 bra 	$L__BB2_1003;
	cvt.u32.u64 	%r5172, %rd620;
	setp.gt.u32 	%p1773, %r7318, %r5172;
	@%p1773 bra 	$L__BB2_1001;
	setp.lt.u32 	%p1774, %r7318, %r5172;
	@%p1774 bra 	$L__BB2_1003;
	cvt.u32.u64 	%r5174, %rd6;
	setp.gt.u32 	%p1775, %r7317, %r5174;
	@%p1775 bra 	$L__BB2_1001;
	setp.lt.u32 	%p1776, %r7317, %r5174;
	@%p1776 bra 	$L__BB2_1003;
	cvt.u32.u64 	%r5176, %rd5;
	setp.gt.u32 	%p1777, %r7316, %r5176;
	@%p1777 bra 	$L__BB2_1001;
	setp.lt.u32 	%p1778, %r7316, %r5176;
	@%p1778 bra 	$L__BB2_1003;
	cvt.u32.u64 	%r5178, %rd4;
	setp.gt.u32 	%p1779, %r7315, %r5178;
	@%p1779 bra 	$L__BB2_1001;
	setp.lt.u32 	%p1780, %r7315, %r5178;
	@%p1780 bra 	$L__BB2_1003;
	cvt.u32.u64 	%r5180, %rd3;
	setp.gt.u32 	%p1781, %r7314, %r5180;
	@%p1781 bra 	$L__BB2_1001;
	setp.lt.u32 	%p1782, %r7314, %r5180;
	setp.lt.u32 	%p1783, %r7313, %r1125;
	or.pred  	%p1784, %p1782, %p1783;
	@%p1784 bra 	$L__BB2_1003;
$L__BB2_1001:
	cvt.u32.u64 	%r5182, %rd5;
	cvt.u32.u64 	%r5183, %rd4;
	cvt.u32.u64 	%r5184, %rd3;
	cvt.u32.u64 	%r5185, %rd7;
	cvt.u32.u64 	%r5186, %rd620;
	cvt.u32.u64 	%r5187, %rd6;
	setp.lt.u32 	%p1785, %r7313, %r1125;
	selp.s64 	%rd11572, -1, 0, %p1785;
	sub.s32 	%r7313, %r7313, %r1125;
	cvt.u64.u32 	%rd11573, %r7314;
	add.s64 	%rd11574, %rd11572, %rd11573;
	setp.lt.u64 	%p1786, %rd11574, %rd3;
	selp.s64 	%rd11575, -1, 0, %p1786;
	cvt.u32.u64 	%r5188, %rd11574;
	sub.s32 	%r7314, %r5188, %r5184;
	cvt.u64.u32 	%rd11576, %r7315;
	add.s64 	%rd11577, %rd11575, %rd11576;
	setp.lt.u64 	%p1787, %rd11577, %rd4;
	selp.s64 	%rd11578, -1, 0, %p1787;
	cvt.u32.u64 	%r5189, %rd11577;
	sub.s32 	%r7315, %r5189, %r5183;
	cvt.u64.u32 	%rd11579, %r7316;
	add.s64 	%rd11580, %rd11578, %rd11579;
	setp.lt.u64 	%p1788, %rd11580, %rd5;
	selp.s64 	%rd11581, -1, 0, %p1788;
	cvt.u32.u64 	%r5190, %rd11580;
	sub.s32 	%r7316, %r5190, %r5182;
	cvt.u64.u32 	%rd11582, %r7317;
	add.s64 	%rd11583, %rd11581, %rd11582;
	setp.lt.u64 	%p1789, %rd11583, %rd6;
	selp.s64 	%rd11584, -1, 0, %p1789;
	cvt.u32.u64 	%r5191, %rd11583;
	sub.s32 	%r7317, %r5191, %r5187;
	cvt.u64.u32 	%rd11585, %r7318;
	add.s64 	%rd11586, %rd11584, %rd11585;
	setp.lt.u64 	%p1790, %rd11586, %rd620;
	selp.s64 	%rd11587, -1, 0, %p1790;
	cvt.u32.u64 	%r5192, %rd11586;
	sub.s32 	%r7318, %r5192, %r5186;
	cvt.u64.u32 	%rd11588, %r7319;
	add.s64 	%rd11589, %rd11587, %rd11588;
	setp.lt.u64 	%p1791, %rd11589, %rd7;
	selp.s32 	%r5193, -1, 0, %p1791;
	cvt.u32.u64 	%r5194, %rd11589;
	sub.s32 	%r7319, %r5194, %r5185;
	add.s32 	%r5195, %r7320, %r5193;
	sub.s32 	%r7320, %r5195, %r4923;
	bra.uni 	$L__BB2_1003;
$L__BB2_1002:
	setp.lt.u32 	%p1770, %r7320, %r4923;
	@%p1770 bra 	$L__BB2_1003;
	bra.uni 	$L__BB2_989;
$L__BB2_1003:
	setp.gt.u32 	%p1792, %r7303, %r7320;
	@%p1792 bra 	$L__BB2_1004;
	bra.uni 	$L__BB2_1017;
$L__BB2_1004:
	setp.lt.u32 	%p1816, %r7296, %r7313;
	selp.s64 	%rd11632, -1, 0, %p1816;
	cvt.u64.u32 	%rd11633, %r7297;
	add.s64 	%rd26328, %rd11632, %rd11633;
	cvt.u64.u32 	%rd11634, %r7314;
	setp.lt.u64 	%p1817, %rd26328, %rd11634;
	selp.s64 	%rd11635, -1, 0, %p1817;
	cvt.u64.u32 	%rd11636, %r7298;
	add.s64 	%rd26329, %rd11635, %rd11636;
	cvt.u64.u32 	%rd11637, %r7315;
	setp.lt.u64 	%p1818, %rd26329, %rd11637;
	selp.s64 	%rd11638, -1, 0, %p1818;
	cvt.u64.u32 	%rd11639, %r7299;
	add.s64 	%rd26330, %rd11638, %rd11639;
	cvt.u64.u32 	%rd11640, %r7316;
	setp.lt.u64 	%p1819, %rd26330, %rd11640;
	selp.s64 	%rd11641, -1, 0, %p1819;
	cvt.u64.u32 	%rd11642, %r7300;
	add.s64 	%rd26331, %rd11641, %rd11642;
	cvt.u64.u32 	%rd11643, %r7317;
	setp.lt.u64 	%p1820, %rd26331, %rd11643;
	selp.s64 	%rd11644, -1, 0, %p1820;
	cvt.u64.u32 	%rd11645, %r7301;
	add.s64 	%rd26332, %rd11644, %rd11645;
	cvt.u64.u32 	%rd11646, %r7318;
	setp.lt.u64 	%p1821, %rd26332, %rd11646;
	selp.s64 	%rd11647, -1, 0, %p1821;
	cvt.u64.u32 	%rd11648, %r7302;
	add.s64 	%rd26333, %rd11647, %rd11648;
	cvt.u64.u32 	%rd11649, %r7319;
	setp.lt.u64 	%p1822, %rd26333, %rd11649;
	selp.s32 	%r5200, -1, 0, %p1822;
	add.s32 	%r7322, %r7303, %r5200;
	bra.uni 	$L__BB2_1019;
$L__BB2_1005:
	setp.gt.u32 	%p1794, %r7302, %r7319;
	@%p1794 bra 	$L__BB2_1004;
	setp.lt.u32 	%p1795, %r7302, %r7319;
	@%p1795 bra 	$L__BB2_1018;
	setp.gt.u32 	%p1796, %r7301, %r7318;
	@%p1796 bra 	$L__BB2_1004;
	setp.lt.u32 	%p1797, %r7301, %r7318;
	@%p1797 bra 	$L__BB2_1018;
	setp.gt.u32 	%p1798, %r7300, %r7317;
	@%p1798 bra 	$L__BB2_1004;
	setp.lt.u32 	%p1799, %r7300, %r7317;
	@%p1799 bra 	$L__BB2_1018;
	setp.gt.u32 	%p1800, %r7299, %r7316;
	@%p1800 bra 	$L__BB2_1004;
	setp.lt.u32 	%p1801, %r7299, %r7316;
	@%p1801 bra 	$L__BB2_1018;
	setp.gt.u32 	%p1802, %r7298, %r7315;
	@%p1802 bra 	$L__BB2_1004;
	setp.lt.u32 	%p1803, %r7298, %r7315;
	@%p1803 bra 	$L__BB2_1018;
	setp.gt.u32 	%p1804, %r7297, %r7314;
	@%p1804 bra 	$L__BB2_1004;
	setp.lt.u32 	%p1805, %r7297, %r7314;
	setp.lt.u32 	%p1806, %r7296, %r7313;
	or.pred  	%p1807, %p1805, %p1806;
	@%p1807 bra 	$L__BB2_1018;
	bra.uni 	$L__BB2_1004;
$L__BB2_1017:
	setp.ge.u32 	%p1793, %r7303, %r7320;
	@%p1793 bra 	$L__BB2_1005;
$L__BB2_1018:
	add.s32 	%r1326, %r7296, %r1125;
	setp.lt.u32 	%p1808, %r1326, %r7296;
	selp.u64 	%rd11590, 1, 0, %p1808;
	cvt.u64.u32 	%rd11591, %r7297;
	add.s64 	%rd11592, %rd11590, %rd11591;
	add.s64 	%rd11593, %rd11592, %rd3;
	shr.u64 	%rd11594, %rd11593, 32;
	cvt.u64.u32 	%rd11595, %r7298;
	add.s64 	%rd11596, %rd11594, %rd11595;
	add.s64 	%rd11597, %rd11596, %rd4;
	shr.u64 	%rd11598, %rd11597, 32;
	cvt.u64.u32 	%rd11599, %r7299;
	add.s64 	%rd11600, %rd11598, %rd11599;
	add.s64 	%rd11601, %rd11600, %rd5;
	shr.u64 	%rd11602, %rd11601, 32;
	cvt.u64.u32 	%rd11603, %r7300;
	add.s64 	%rd11604, %rd11602, %rd11603;
	add.s64 	%rd11605, %rd11604, %rd6;
	shr.u64 	%rd11606, %rd11605, 32;
	cvt.u64.u32 	%rd11607, %r7301;
	add.s64 	%rd11608, %rd11606, %rd11607;
	add.s64 	%rd11609, %rd11608, %rd620;
	shr.u64 	%rd11610, %rd11609, 32;
	cvt.u64.u32 	%rd11611, %r7302;
	add.s64 	%rd11612, %rd11610, %rd11611;
	add.s64 	%rd11613, %rd11612, %rd7;
	{ .reg .b32 tmp; mov.b64 {tmp, %r5196}, %rd11613; }
	add.s32 	%r5197, %r7303, %r5196;
	add.s32 	%r5198, %r5197, %r4923;
	setp.lt.u32 	%p1809, %r1326, %r7313;
	selp.s64 	%rd11614, -1, 0, %p1809;
	and.b64  	%rd11615, %rd11593, 4294967295;
	add.s64 	%rd26328, %rd11615, %rd11614;
	cvt.u64.u32 	%rd11616, %r7314;
	setp.lt.u64 	%p1810, %rd26328, %rd11616;
	selp.s64 	%rd11617, -1, 0, %p1810;
	and.b64  	%rd11618, %rd11597, 4294967295;
	add.s64 	%rd26329, %rd11618, %rd11617;
	cvt.u64.u32 	%rd11619, %r7315;
	setp.lt.u64 	%p1811, %rd26329, %rd11619;
	selp.s64 	%rd11620, -1, 0, %p1811;
	and.b64  	%rd11621, %rd11601, 4294967295;
	add.s64 	%rd26330, %rd11621, %rd11620;
	cvt.u64.u32 	%rd11622, %r7316;
	setp.lt.u64 	%p1812, %rd26330, %rd11622;
	selp.s64 	%rd11623, -1, 0, %p1812;
	and.b64  	%rd11624, %rd11605, 4294967295;
	add.s64 	%rd26331, %rd11624, %rd11623;
	cvt.u64.u32 	%rd11625, %r7317;
	setp.lt.u64 	%p1813, %rd26331, %rd11625;
	selp.s64 	%rd11626, -1, 0, %p1813;
	and.b64  	%rd11627, %rd11609, 4294967295;
	add.s64 	%rd26332, %rd11627, %rd11626;
	cvt.u64.u32 	%rd11628, %r7318;
	setp.lt.u64 	%p1814, %rd26332, %rd11628;
	selp.s64 	%rd11629, -1, 0, %p1814;
	and.b64  	%rd11630, %rd11613, 4294967295;
	add.s64 	%rd26333, %rd11630, %rd11629;
	cvt.u64.u32 	%rd11631, %r7319;
	setp.lt.u64 	%p1815, %rd26333, %rd11631;
	selp.s32 	%r5199, -1, 0, %p1815;
	add.s32 	%r7322, %r5198, %r5199;
	mov.u32 	%r7296, %r1326;
$L__BB2_1019:
	sub.s32 	%r7357, %r7322, %r7320;
	cvt.u32.u64 	%r5201, %rd26333;
	sub.s32 	%r7358, %r5201, %r7319;
	cvt.u32.u64 	%r5202, %rd26332;
	sub.s32 	%r7359, %r5202, %r7318;
	cvt.u32.u64 	%r5203, %rd26331;
	sub.s32 	%r7360, %r5203, %r7317;
	cvt.u32.u64 	%r5204, %rd26330;
	sub.s32 	%r7361, %r5204, %r7316;
	cvt.u32.u64 	%r5205, %rd26329;
	sub.s32 	%r7362, %r5205, %r7315;
	cvt.u32.u64 	%r5206, %rd26328;
	sub.s32 	%r7363, %r5206, %r7314;
	sub.s32 	%r7364, %r7296, %r7313;
	mul.wide.u32 	%rd11650, %r6853, 100;
	mov.u64 	%rd11651, const_G_table;
	add.s64 	%rd11652, %rd11651, %rd11650;
	ld.global.u32 	%r5207, [%rd11652+64];
	mul.wide.u32 	%rd11653, %r5207, %r7902;
	cvt.u32.u64 	%r5208, %rd11653;
	shr.u64 	%rd11654, %rd11653, 32;
	ld.global.u32 	%r5209, [%rd11652+68];
	mul.wide.u32 	%rd11655, %r5209, %r7902;
	add.s64 	%rd11656, %rd11654, %rd11655;
	shr.u64 	%rd11657, %rd11656, 32;
	ld.global.u32 	%r5210, [%rd11652+72];
	mul.wide.u32 	%rd11658, %r5210, %r7902;
	add.s64 	%rd11659, %rd11657, %rd11658;
	shr.u64 	%rd11660, %rd11659, 32;
	ld.global.u32 	%r5211, [%rd11652+76];
	mul.wide.u32 	%rd11661, %r5211, %r7902;
	add.s64 	%rd11662, %rd11660, %rd11661;
	shr.u64 	%rd11663, %rd11662, 32;
	ld.global.u32 	%r5212, [%rd11652+80];
	mul.wide.u32 	%rd11664, %r5212, %r7902;
	add.s64 	%rd11665, %rd11663, %rd11664;
	shr.u64 	%rd11666, %rd11665, 32;
	ld.global.u32 	%r5213, [%rd11652+84];
	mul.wide.u32 	%rd11667, %r5213, %r7902;
	add.s64 	%rd11668, %rd11666, %rd11667;
	shr.u64 	%rd11669, %rd11668, 32;
	ld.global.u32 	%r5214, [%rd11652+88];
	mul.wide.u32 	%rd11670, %r5214, %r7902;
	add.s64 	%rd11671, %rd11669, %rd11670;
	shr.u64 	%rd11672, %rd11671, 32;
	ld.global.u32 	%r5215, [%rd11652+92];
	mul.wide.u32 	%rd11673, %r5215, %r7902;
	add.s64 	%rd11674, %rd11672, %rd11673;
	shr.u64 	%rd11675, %rd11674, 32;
	and.b64  	%rd11676, %rd11656, 4294967295;
	mul.wide.u32 	%rd11677, %r5207, %r7901;
	add.s64 	%rd11678, %rd11677, %rd11676;
	shr.u64 	%rd11679, %rd11678, 32;
	and.b64  	%rd11680, %rd11659, 4294967295;
	mul.wide.u32 	%rd11681, %r5209, %r7901;
	add.s64 	%rd11682, %rd11679, %rd11680;
	add.s64 	%rd11683, %rd11682, %rd11681;
	shr.u64 	%rd11684, %rd11683, 32;
	and.b64  	%rd11685, %rd11662, 4294967295;
	mul.wide.u32 	%rd11686, %r5210, %r7901;
	add.s64 	%rd11687, %rd11684, %rd11685;
	add.s64 	%rd11688, %rd11687, %rd11686;
	shr.u64 	%rd11689, %rd11688, 32;
	and.b64  	%rd11690, %rd11665, 4294967295;
	mul.wide.u32 	%rd11691, %r5211, %r7901;
	add.s64 	%rd11692, %rd11689, %rd11690;
	add.s64 	%rd11693, %rd11692, %rd11691;
	shr.u64 	%rd11694, %rd11693, 32;
	and.b64  	%rd11695, %rd11668, 4294967295;
	mul.wide.u32 	%rd11696, %r5212, %r7901;
	add.s64 	%rd11697, %rd11694, %rd11695;
	add.s64 	%rd11698, %rd11697, %rd11696;
	shr.u64 	%rd11699, %rd11698, 32;
	and.b64  	%rd11700, %rd11671, 4294967295;
	mul.wide.u32 	%rd11701, %r5213, %r7901;
	add.s64 	%rd11702, %rd11699, %rd11700;
	add.s64 	%rd11703, %rd11702, %rd11701;
	shr.u64 	%rd11704, %rd11703, 32;
	and.b64  	%rd11705, %rd11674, 4294967295;
	mul.wide.u32 	%rd11706, %r5214, %r7901;
	add.s64 	%rd11707, %rd11704, %rd11705;
	add.s64 	%rd11708, %rd11707, %rd11706;
	shr.u64 	%rd11709, %rd11708, 32;
	mul.wide.u32 	%rd11710, %r5215, %r7901;
	add.s64 	%rd11711, %rd11709, %rd11675;
	add.s64 	%rd11712, %rd11711, %rd11710;
	shr.u64 	%rd11713, %rd11712, 32;
	and.b64  	%rd11714, %rd11683, 4294967295;
	mul.wide.u32 	%rd11715, %r5207, %r7900;
	add.s64 	%rd11716, %rd11715, %rd11714;
	shr.u64 	%rd11717, %rd11716, 32;
	and.b64  	%rd11718, %rd11688, 4294967295;
	mul.wide.u32 	%rd11719, %r5209, %r7900;
	add.s64 	%rd11720, %rd11717, %rd11718;
	add.s64 	%rd11721, %rd11720, %rd11719;
	shr.u64 	%rd11722, %rd11721, 32;
	and.b64  	%rd11723, %rd11693, 4294967295;
	mul.wide.u32 	%rd11724, %r5210, %r7900;
	add.s64 	%rd11725, %rd11722, %rd11723;
	add.s64 	%rd11726, %rd11725, %rd11724;
	shr.u64 	%rd11727, %rd11726, 32;
	and.b64  	%rd11728, %rd11698, 4294967295;
	mul.wide.u32 	%rd11729, %r5211, %r7900;
	add.s64 	%rd11730, %rd11727, %rd11728;
	add.s64 	%rd11731, %rd11730, %rd11729;
	shr.u64 	%rd11732, %rd11731, 32;
	and.b64  	%rd11733, %rd11703, 4294967295;
	mul.wide.u32 	%rd11734, %r5212, %r7900;
	add.s64 	%rd11735, %rd11732, %rd11733;
	add.s64 	%rd11736, %rd11735, %rd11734;
	shr.u64 	%rd11737, %rd11736, 32;
	and.b64  	%rd11738, %rd11708, 4294967295;
	mul.wide.u32 	%rd11739, %r5213, %r7900;
	add.s64 	%rd11740, %rd11737, %rd11738;
	add.s64 	%rd11741, %rd11740, %rd11739;
	shr.u64 	%rd11742, %rd11741, 32;
	and.b64  	%rd11743, %rd11712, 4294967295;
	mul.wide.u32 	%rd11744, %r5214, %r7900;
	add.s64 	%rd11745, %rd11742, %rd11743;
	add.s64 	%rd11746, %rd11745, %rd11744;
	shr.u64 	%rd11747, %rd11746, 32;
	mul.wide.u32 	%rd11748, %r5215, %r7900;
	add.s64 	%rd11749, %rd11747, %rd11713;
	add.s64 	%rd11750, %rd11749, %rd11748;
	shr.u64 	%rd11751, %rd11750, 32;
	and.b64  	%rd11752, %rd11721, 4294967295;
	mul.wide.u32 	%rd11753, %r5207, %r7899;
	add.s64 	%rd11754, %rd11753, %rd11752;
	shr.u64 	%rd11755, %rd11754, 32;
	and.b64  	%rd11756, %rd11726, 4294967295;
	mul.wide.u32 	%rd11757, %r5209, %r7899;
	add.s64 	%rd11758, %rd11755, %rd11756;
	add.s64 	%rd11759, %rd11758, %rd11757;
	shr.u64 	%rd11760, %rd11759, 32;
	and.b64  	%rd11761, %rd11731, 4294967295;
	mul.wide.u32 	%rd11762, %r5210, %r7899;
	add.s64 	%rd11763, %rd11760, %rd11761;
	add.s64 	%rd11764, %rd11763, %rd11762;
	shr.u64 	%rd11765, %rd11764, 32;
	and.b64  	%rd11766, %rd11736, 4294967295;
	mul.wide.u32 	%rd11767, %r5211, %r7899;
	add.s64 	%rd11768, %rd11765, %rd11766;
	add.s64 	%rd11769, %rd11768, %rd11767;
	shr.u64 	%rd11770, %rd11769, 32;
	and.b64  	%rd11771, %rd11741, 4294967295;
	mul.wide.u32 	%rd11772, %r5212, %r7899;
	add.s64 	%rd11773, %rd11770, %rd11771;
	add.s64 	%rd11774, %rd11773, %rd11772;
	shr.u64 	%rd11775, %rd11774, 32;
	and.b64  	%rd11776, %rd11746, 4294967295;
	mul.wide.u32 	%rd11777, %r5213, %r7899;
	add.s64 	%rd11778, %rd11775, %rd11776;
	add.s64 	%rd11779, %rd11778, %rd11777;
	shr.u64 	%rd11780, %rd11779, 32;
	and.b64  	%rd11781, %rd11750, 4294967295;
	mul.wide.u32 	%rd11782, %r5214, %r7899;
	add.s64 	%rd11783, %rd11780, %rd11781;
	add.s64 	%rd11784, %rd11783, %rd11782;
	shr.u64 	%rd11785, %rd11784, 32;
	mul.wide.u32 	%rd11786, %r5215, %r7899;
	add.s64 	%rd11787, %rd11785, %rd11751;
	add.s64 	%rd11788, %rd11787, %rd11786;
	shr.u64 	%rd11789, %rd11788, 32;
	and.b64  	%rd11790, %rd11759, 4294967295;
	mul.wide.u32 	%rd11791, %r5207, %r7898;
	add.s64 	%rd11792, %rd11791, %rd11790;
	shr.u64 	%rd11793, %rd11792, 32;
	and.b64  	%rd11794, %rd11764, 4294967295;
	mul.wide.u32 	%rd11795, %r5209, %r7898;
	add.s64 	%rd11796, %rd11793, %rd11794;
	add.s64 	%rd11797, %rd11796, %rd11795;
	shr.u64 	%rd11798, %rd11797, 32;
	and.b64  	%rd11799, %rd11769, 4294967295;
	mul.wide.u32 	%rd11800, %r5210, %r7898;
	add.s64 	%rd11801, %rd11798, %rd11799;
	add.s64 	%rd11802, %rd11801, %rd11800;
	shr.u64 	%rd11803, %rd11802, 32;
	and.b64  	%rd11804, %rd11774, 4294967295;
	mul.wide.u32 	%rd11805, %r5211, %r7898;
	add.s64 	%rd11806, %rd11803, %rd11804;
	add.s64 	%rd11807, %rd11806, %rd11805;
	shr.u64 	%rd11808, %rd11807, 32;
	and.b64  	%rd11809, %rd11779, 4294967295;
	mul.wide.u32 	%rd11810, %r5212, %r7898;
	add.s64 	%rd11811, %rd11808, %rd11809;
	add.s64 	%rd11812, %rd11811, %rd11810;
	shr.u64 	%rd11813, %rd11812, 32;
	and.b64  	%rd11814, %rd11784, 4294967295;
	mul.wide.u32 	%rd11815, %r5213, %r7898;
	add.s64 	%rd11816, %rd11813, %rd11814;
	add.s64 	%rd11817, %rd11816, %rd11815;
	shr.u64 	%rd11818, %rd11817, 32;
	and.b64  	%rd11819, %rd11788, 4294967295;
	mul.wide.u32 	%rd11820, %r5214, %r7898;
	add.s64 	%rd11821, %rd11818, %rd11819;
	add.s64 	%rd11822, %rd11821, %rd11820;
	shr.u64 	%rd11823, %rd11822, 32;
	mul.wide.u32 	%rd11824, %r5215, %r7898;
	add.s64 	%rd11825, %rd11823, %rd11789;
	add.s64 	%rd11826, %rd11825, %rd11824;
	shr.u64 	%rd11827, %rd11826, 32;
	and.b64  	%rd11828, %rd11797, 4294967295;
	mul.wide.u32 	%rd11829, %r5207, %r7897;
	add.s64 	%rd11830, %rd11829, %rd11828;
	shr.u64 	%rd11831, %rd11830, 32;
	and.b64  	%rd11832, %rd11802, 4294967295;
	mul.wide.u32 	%rd11833, %r5209, %r7897;
	add.s64 	%rd11834, %rd11831, %rd11832;
	add.s64 	%rd11835, %rd11834, %rd11833;
	shr.u64 	%rd11836, %rd11835, 32;
	and.b64  	%rd11837, %rd11807, 4294967295;
	mul.wide.u32 	%rd11838, %r5210, %r7897;
	add.s64 	%rd11839, %rd11836, %rd11837;
	add.s64 	%rd11840, %rd11839, %rd11838;
	shr.u64 	%rd11841, %rd11840, 32;
	and.b64  	%rd11842, %rd11812, 4294967295;
	mul.wide.u32 	%rd11843, %r5211, %r7897;
	add.s64 	%rd11844, %rd11841, %rd11842;
	add.s64 	%rd11845, %rd11844, %rd11843;
	shr.u64 	%rd11846, %rd11845, 32;
	and.b64  	%rd11847, %rd11817, 4294967295;
	mul.wide.u32 	%rd11848, %r5212, %r7897;
	add.s64 	%rd11849, %rd11846, %rd11847;
	add.s64 	%rd11850, %rd11849, %rd11848;
	shr.u64 	%rd11851, %rd11850, 32;
	and.b64  	%rd11852, %rd11822, 4294967295;
	mul.wide.u32 	%rd11853, %r5213, %r7897;
	add.s64 	%rd11854, %rd11851, %rd11852;
	add.s64 	%rd11855, %rd11854, %rd11853;
	shr.u64 	%rd11856, %rd11855, 32;
	and.b64  	%rd11857, %rd11826, 4294967295;
	mul.wide.u32 	%rd11858, %r5214, %r7897;
	add.s64 	%rd11859, %rd11856, %rd11857;
	add.s64 	%rd11860, %rd11859, %rd11858;
	shr.u64 	%rd11861, %rd11860, 32;
	mul.wide.u32 	%rd11862, %r5215, %r7897;
	add.s64 	%rd11863, %rd11861, %rd11827;
	add.s64 	%rd11864, %rd11863, %rd11862;
	shr.u64 	%rd11865, %rd11864, 32;
	and.b64  	%rd11866, %rd11835, 4294967295;
	mul.wide.u32 	%rd11867, %r5207, %r7896;
	add.s64 	%rd11868, %rd11867, %rd11866;
	shr.u64 	%rd11869, %rd11868, 32;
	and.b64  	%rd11870, %rd11840, 4294967295;
	mul.wide.u32 	%rd11871, %r5209, %r7896;
	add.s64 	%rd11872, %rd11869, %rd11870;
	add.s64 	%rd11873, %rd11872, %rd11871;
	shr.u64 	%rd11874, %rd11873, 32;
	and.b64  	%rd11875, %rd11845, 4294967295;
	mul.wide.u32 	%rd11876, %r5210, %r7896;
	add.s64 	%rd11877, %rd11874, %rd11875;
	add.s64 	%rd11878, %rd11877, %rd11876;
	shr.u64 	%rd11879, %rd11878, 32;
	and.b64  	%rd11880, %rd11850, 4294967295;
	mul.wide.u32 	%rd11881, %r5211, %r7896;
	add.s64 	%rd11882, %rd11879, %rd11880;
	add.s64 	%rd11883, %rd11882, %rd11881;
	shr.u64 	%rd11884, %rd11883, 32;
	and.b64  	%rd11885, %rd11855, 4294967295;
	mul.wide.u32 	%rd11886, %r5212, %r7896;
	add.s64 	%rd11887, %rd11884, %rd11885;
	add.s64 	%rd11888, %rd11887, %rd11886;
	shr.u64 	%rd11889, %rd11888, 32;
	and.b64  	%rd11890, %rd11860, 4294967295;
	mul.wide.u32 	%rd11891, %r5213, %r7896;
	add.s64 	%rd11892, %rd11889, %rd11890;
	add.s64 	%rd11893, %rd11892, %rd11891;
	shr.u64 	%rd11894, %rd11893, 32;
	and.b64  	%rd11895, %rd11864, 4294967295;
	mul.wide.u32 	%rd11896, %r5214, %r7896;
	add.s64 	%rd11897, %rd11894, %rd11895;
	add.s64 	%rd11898, %rd11897, %rd11896;
	shr.u64 	%rd11899, %rd11898, 32;
	mul.wide.u32 	%rd11900, %r5215, %r7896;
	add.s64 	%rd11901, %rd11899, %rd11865;
	add.s64 	%rd11902, %rd11901, %rd11900;
	shr.u64 	%rd11903, %rd11902, 32;
	and.b64  	%rd11904, %rd11873, 4294967295;
	mul.wide.u32 	%rd11905, %r5207, %r7895;
	add.s64 	%rd11906, %rd11905, %rd11904;
	shr.u64 	%rd11907, %rd11906, 32;
	and.b64  	%rd11908, %rd11878, 4294967295;
	mul.wide.u32 	%rd11909, %r5209, %r7895;
	add.s64 	%rd11910, %rd11907, %rd11908;
	add.s64 	%rd11911, %rd11910, %rd11909;
	shr.u64 	%rd11912, %rd11911, 32;
	and.b64  	%rd11913, %rd11883, 4294967295;
	mul.wide.u32 	%rd11914, %r5210, %r7895;
	add.s64 	%rd11915, %rd11912, %rd11913;
	add.s64 	%rd11916, %rd11915, %rd11914;
	shr.u64 	%rd11917, %rd11916, 32;
	and.b64  	%rd11918, %rd11888, 4294967295;
	mul.wide.u32 	%rd11919, %r5211, %r7895;
	add.s64 	%rd11920, %rd11917, %rd11918;
	add.s64 	%rd11921, %rd11920, %rd11919;
	shr.u64 	%rd11922, %rd11921, 32;
	and.b64  	%rd11923, %rd11893, 4294967295;
	mul.wide.u32 	%rd11924, %r5212, %r7895;
	add.s64 	%rd11925, %rd11922, %rd11923;
	add.s64 	%rd11926, %rd11925, %rd11924;
	shr.u64 	%rd11927, %rd11926, 32;
	and.b64  	%rd11928, %rd11898, 4294967295;
	mul.wide.u32 	%rd11929, %r5213, %r7895;
	add.s64 	%rd11930, %rd11927, %rd11928;
	add.s64 	%rd11931, %rd11930, %rd11929;
	shr.u64 	%rd11932, %rd11931, 32;
	and.b64  	%rd11933, %rd11902, 4294967295;
	mul.wide.u32 	%rd11934, %r5214, %r7895;
	add.s64 	%rd11935, %rd11932, %rd11933;
	add.s64 	%rd11936, %rd11935, %rd11934;
	shr.u64 	%rd11937, %rd11936, 32;
	mul.wide.u32 	%rd11938, %r5215, %r7895;
	add.s64 	%rd11939, %rd11937, %rd11903;
	add.s64 	%rd11940, %rd11939, %rd11938;
	shr.u64 	%rd11941, %rd11940, 32;
	{ .reg .b32 tmp; mov.b64 {tmp, %r5216}, %rd11940; }
	and.b64  	%rd11942, %rd11911, 4294967295;
	mul.lo.s64 	%rd11943, %rd11942, 977;
	cvt.u32.u64 	%r5217, %rd11943;
	shr.u64 	%rd11944, %rd11943, 32;
	and.b64  	%rd11945, %rd11916, 4294967295;
	mad.lo.s64 	%rd11946, %rd11945, 977, %rd11944;
	shr.u64 	%rd11947, %rd11946, 32;
	and.b64  	%rd11948, %rd11921, 4294967295;
	mad.lo.s64 	%rd11949, %rd11948, 977, %rd11947;
	shr.u64 	%rd11950, %rd11949, 32;
	and.b64  	%rd11951, %rd11926, 4294967295;
	mad.lo.s64 	%rd11952, %rd11951, 977, %rd11950;
	shr.u64 	%rd11953, %rd11952, 32;
	and.b64  	%rd11954, %rd11931, 4294967295;
	mad.lo.s64 	%rd11955, %rd11954, 977, %rd11953;
	shr.u64 	%rd11956, %rd11955, 32;
	and.b64  	%rd11957, %rd11936, 4294967295;
	mad.lo.s64 	%rd11958, %rd11957, 977, %rd11956;
	shr.u64 	%rd11959, %rd11958, 32;
	and.b64  	%rd11960, %rd11940, 4294967295;
	mad.lo.s64 	%rd11961, %rd11960, 977, %rd11959;
	shr.u64 	%rd11962, %rd11961, 32;
	mad.lo.s64 	%rd11963, %rd11941, 977, %rd11962;
	{ .reg .b32 tmp; mov.b64 {tmp, %r5218}, %rd11963; }
	add.s32 	%r7332, %r5208, %r5217;
	setp.lt.u32 	%p1824, %r7332, %r5208;
	selp.u64 	%rd11964, 1, 0, %p1824;
	and.b64  	%rd11965, %rd11678, 4294967295;
	and.b64  	%rd11966, %rd11946, 4294967295;
	add.s64 	%rd11967, %rd11965, %rd11964;
	add.s64 	%rd11968, %rd11967, %rd11966;
	shr.u64 	%rd11969, %rd11968, 32;
	and.b64  	%rd11970, %rd11716, 4294967295;
	and.b64  	%rd11971, %rd11949, 4294967295;
	add.s64 	%rd11972, %rd11969, %rd11970;
	add.s64 	%rd11973, %rd11972, %rd11971;
	shr.u64 	%rd11974, %rd11973, 32;
	and.b64  	%rd11975, %rd11754, 4294967295;
	and.b64  	%rd11976, %rd11952, 4294967295;
	add.s64 	%rd11977, %rd11974, %rd11975;
	add.s64 	%rd11978, %rd11977, %rd11976;
	shr.u64 	%rd11979, %rd11978, 32;
	and.b64  	%rd11980, %rd11792, 4294967295;
	and.b64  	%rd11981, %rd11955, 4294967295;
	add.s64 	%rd11982, %rd11979, %rd11980;
	add.s64 	%rd11983, %rd11982, %rd11981;
	shr.u64 	%rd11984, %rd11983, 32;
	and.b64  	%rd11985, %rd11830, 4294967295;
	and.b64  	%rd11986, %rd11958, 4294967295;
	add.s64 	%rd11987, %rd11984, %rd11985;
	add.s64 	%rd11988, %rd11987, %rd11986;
	shr.u64 	%rd11989, %rd11988, 32;
	and.b64  	%rd11990, %rd11868, 4294967295;
	and.b64  	%rd11991, %rd11961, 4294967295;
	add.s64 	%rd11992, %rd11989, %rd11990;
	add.s64 	%rd11993, %rd11992, %rd11991;
	shr.u64 	%rd11994, %rd11993, 32;
	and.b64  	%rd11995, %rd11906, 4294967295;
	and.b64  	%rd11996, %rd11963, 4294967295;
	add.s64 	%rd11997, %rd11994, %rd11995;
	add.s64 	%rd11998, %rd11997, %rd11996;
	{ .reg .b32 tmp; mov.b64 {tmp, %r5219}, %rd11998; }
	add.s32 	%r5220, %r5219, %r5218;
	and.b64  	%rd11999, %rd11968, 4294967295;
	add.s64 	%rd26334, %rd11999, %rd11942;
	shr.u64 	%rd12000, %rd26334, 32;
	and.b64  	%rd12001, %rd11973, 4294967295;
	add.s64 	%rd12002, %rd12000, %rd12001;
	add.s64 	%rd26335, %rd12002, %rd11945;
	shr.u64 	%rd12003, %rd26335, 32;
	and.b64  	%rd12004, %rd11978, 4294967295;
	add.s64 	%rd12005, %rd12003, %rd12004;
	add.s64 	%rd26336, %rd12005, %rd11948;
	shr.u64 	%rd12006, %rd26336, 32;
	and.b64  	%rd12007, %rd11983, 4294967295;
	add.s64 	%rd12008, %rd12006, %rd12007;
	add.s64 	%rd26337, %rd12008, %rd11951;
	shr.u64 	%rd12009, %rd26337, 32;
	and.b64  	%rd12010, %rd11988, 4294967295;
	add.s64 	%rd12011, %rd12009, %rd12010;
	add.s64 	%rd26338, %rd12011, %rd11954;
	shr.u64 	%rd12012, %rd26338, 32;
	and.b64  	%rd12013, %rd11993, 4294967295;
	add.s64 	%rd12014, %rd12012, %rd12013;
	add.s64 	%rd26339, %rd12014, %rd11957;
	shr.u64 	%rd12015, %rd26339, 32;
	and.b64  	%rd12016, %rd11998, 4294967295;
	add.s64 	%rd12017, %rd12015, %rd12016;
	add.s64 	%rd26340, %rd12017, %rd11960;
	{ .reg .b32 tmp; mov.b64 {tmp, %r5221}, %rd26340; }
	add.s32 	%r5222, %r5220, %r5221;
	add.s32 	%r1340, %r5222, %r5216;
	setp.eq.s32 	%p1825, %r1340, 0;
	mov.pred 	%p4085, 0;
	@%p1825 bra 	$L__BB2_1021;
	cvt.u64.u32 	%rd12018, %r1340;
	mul.wide.u32 	%rd12019, %r1340, 977;
	cvt.u32.u64 	%r5223, %rd12019;
	shr.u64 	%rd12020, %rd12019, 32;
	add.s64 	%rd12021, %rd12020, %rd12018;
	shr.u64 	%rd12022, %rd12021, 32;
	add.s32 	%r1341, %r7332, %r5223;
	setp.lt.u32 	%p1826, %r1341, %r7332;
	selp.u64 	%rd12023, 1, 0, %p1826;
	and.b64  	%rd12024, %rd26334, 4294967295;
	and.b64  	%rd12025, %rd12021, 4294967295;
	add.s64 	%rd12026, %rd12024, %rd12023;
	add.s64 	%rd26334, %rd12026, %rd12025;
	shr.u64 	%rd12027, %rd26334, 32;
	and.b64  	%rd12028, %rd26335, 4294967295;
	add.s64 	%rd12029, %rd12027, %rd12028;
	add.s64 	%rd26335, %rd12029, %rd12022;
	shr.u64 	%rd12030, %rd26335, 32;
	and.b64  	%rd12031, %rd26336, 4294967295;
	add.s64 	%rd26336, %rd12030, %rd12031;
	shr.u64 	%rd12032, %rd26336, 32;
	and.b64  	%rd12033, %rd26337, 4294967295;
	add.s64 	%rd26337, %rd12032, %rd12033;
	shr.u64 	%rd12034, %rd26337, 32;
	and.b64  	%rd12035, %rd26338, 4294967295;
	add.s64 	%rd26338, %rd12034, %rd12035;
	shr.u64 	%rd12036, %rd26338, 32;
	and.b64  	%rd12037, %rd26339, 4294967295;
	add.s64 	%rd26339, %rd12036, %rd12037;
	shr.u64 	%rd12038, %rd26339, 32;
	and.b64  	%rd12039, %rd26340, 4294967295;
	add.s64 	%rd26340, %rd12038, %rd12039;
	setp.gt.u64 	%p4085, %rd26340, 4294967295;
	mov.u32 	%r7332, %r1341;
$L__BB2_1021:
	cvt.u32.u64 	%r7339, %rd26340;
	cvt.u32.u64 	%r7338, %rd26339;
	cvt.u32.u64 	%r7337, %rd26338;
	cvt.u32.u64 	%r7336, %rd26337;
	cvt.u32.u64 	%r7335, %rd26336;
	cvt.u32.u64 	%r7334, %rd26335;
	cvt.u32.u64 	%r7333, %rd26334;
	setp.lt.u32 	%p1827, %r4923, %r7339;
	or.pred  	%p1828, %p4085, %p1827;
	@%p1828 bra 	$L__BB2_1035;
	setp.gt.u32 	%p1829, %r4923, %r7339;
	@%p1829 bra 	$L__BB2_1036;
	cvt.u32.u64 	%r5224, %rd7;
	setp.lt.u32 	%p1830, %r5224, %r7338;
	@%p1830 bra 	$L__BB2_1035;
	setp.gt.u32 	%p1831, %r5224, %r7338;
	@%p1831 bra 	$L__BB2_1036;
	cvt.u32.u64 	%r5226, %rd620;
	setp.lt.u32 	%p1832, %r5226, %r7337;
	@%p1832 bra 	$L__BB2_1035;
	setp.gt.u32 	%p1833, %r5226, %r7337;
	@%p1833 bra 	$L__BB2_1036;
	cvt.u32.u64 	%r5228, %rd6;
	setp.lt.u32 	%p1834, %r5228, %r7336;
	@%p1834 bra 	$L__BB2_1035;
	setp.gt.u32 	%p1835, %r5228, %r7336;
	@%p1835 bra 	$L__BB2_1036;
	cvt.u32.u64 	%r5230, %rd5;
	setp.lt.u32 	%p1836, %r5230, %r7335;
	@%p1836 bra 	$L__BB2_1035;
	setp.gt.u32 	%p1837, %r5230, %r7335;
	@%p1837 bra 	$L__BB2_1036;
	cvt.u32.u64 	%r5232, %rd4;
	setp.lt.u32 	%p1838, %r5232, %r7334;
	@%p1838 bra 	$L__BB2_1035;
	setp.gt.u32 	%p1839, %r5232, %r7334;
	@%p1839 bra 	$L__BB2_1036;
	cvt.u32.u64 	%r5234, %rd3;
	setp.lt.u32 	%p1840, %r5234, %r7333;
	@%p1840 bra 	$L__BB2_1035;
	setp.gt.u32 	%p1841, %r5234, %r7333;
	setp.lt.u32 	%p1842, %r7332, %r1125;
	or.pred  	%p1843, %p1841, %p1842;
	@%p1843 bra 	$L__BB2_1036;
$L__BB2_1035:
	cvt.u32.u64 	%r5236, %rd5;
	cvt.u32.u64 	%r5237, %rd4;
	cvt.u32.u64 	%r5238, %rd3;
	cvt.u32.u64 	%r5239, %rd7;
	cvt.u32.u64 	%r5240, %rd620;
	cvt.u32.u64 	%r5241, %rd6;
	setp.lt.u32 	%p1844, %r7332, %r1125;
	selp.s64 	%rd12041, -1, 0, %p1844;
	sub.s32 	%r7332, %r7332, %r1125;
	and.b64  	%rd12042, %rd26334, 4294967295;
	add.s64 	%rd12043, %rd12042, %rd12041;
	setp.lt.u64 	%p1845, %rd12043, %rd3;
	selp.s64 	%rd12044, -1, 0, %p1845;
	cvt.u32.u64 	%r5242, %rd12043;
	sub.s32 	%r7333, %r5242, %r5238;
	and.b64  	%rd12045, %rd26335, 4294967295;
	add.s64 	%rd12046, %rd12045, %rd12044;
	setp.lt.u64 	%p1846, %rd12046, %rd4;
	selp.s64 	%rd12047, -1, 0, %p1846;
	cvt.u32.u64 	%r5243, %rd12046;
	sub.s32 	%r7334, %r5243, %r5237;
	and.b64  	%rd12048, %rd26336, 4294967295;
	add.s64 	%rd12049, %rd12048, %rd12047;
	setp.lt.u64 	%p1847, %rd12049, %rd5;
	selp.s64 	%rd12050, -1, 0, %p1847;
	cvt.u32.u64 	%r5244, %rd12049;
	sub.s32 	%r7335, %r5244, %r5236;
	and.b64  	%rd12051, %rd26337, 4294967295;
	add.s64 	%rd12052, %rd12051, %rd12050;
	setp.lt.u64 	%p1848, %rd12052, %rd6;
	selp.s64 	%rd12053, -1, 0, %p1848;
	cvt.u32.u64 	%r5245, %rd12052;
	sub.s32 	%r7336, %r5245, %r5241;
	and.b64  	%rd12054, %rd26338, 4294967295;
	add.s64 	%rd12055, %rd12054, %rd12053;
	setp.lt.u64 	%p1849, %rd12055, %rd620;
	selp.s64 	%rd12056, -1, 0, %p1849;
	cvt.u32.u64 	%r5246, %rd12055;
	sub.s32 	%r7337, %r5246, %r5240;
	and.b64  	%rd12057, %rd26339, 4294967295;
	add.s64 	%rd12058, %rd12057, %rd12056;
	setp.lt.u64 	%p1850, %rd12058, %rd7;
	selp.s32 	%r5247, -1, 0, %p1850;
	cvt.u32.u64 	%r5248, %rd12058;
	sub.s32 	%r7338, %r5248, %r5239;
	add.s32 	%r5249, %r7339, %r5247;
	sub.s32 	%r7339, %r5249, %r4923;
$L__BB2_1036:
	setp.gt.u32 	%p1851, %r7339, %r4923;
	@%p1851 bra 	$L__BB2_1049;
	bra.uni 	$L__BB2_1050;
$L__BB2_1037:
	cvt.u32.u64 	%r5250, %rd7;
	setp.gt.u32 	%p1853, %r7338, %r5250;
	@%p1853 bra 	$L__BB2_1049;
	setp.lt.u32 	%p1854, %r7338, %r5250;
	@%p1854 bra 	$L__BB2_1051;
	cvt.u32.u64 	%r5252, %rd620;
	setp.gt.u32 	%p1855, %r7337, %r5252;
	@%p1855 bra 	$L__BB2_1049;
	setp.lt.u32 	%p1856, %r7337, %r5252;
	@%p1856 bra 	$L__BB2_1051;
	cvt.u32.u64 	%r5254, %rd6;
	setp.gt.u32 	%p1857, %r7336, %r5254;
	@%p1857 bra 	$L__BB2_1049;
	setp.lt.u32 	%p1858, %r7336, %r5254;
	@%p1858 bra 	$L__BB2_1051;
	cvt.u32.u64 	%r5256, %rd5;
	setp.gt.u32 	%p1859, %r7335, %r5256;
	@%p1859 bra 	$L__BB2_1049;
	setp.lt.u32 	%p1860, %r7335, %r5256;
	@%p1860 bra 	$L__BB2_1051;
	cvt.u32.u64 	%r5258, %rd4;
	setp.gt.u32 	%p1861, %r7334, %r5258;
	@%p1861 bra 	$L__BB2_1049;
	setp.lt.u32 	%p1862, %r7334, %r5258;
	@%p1862 bra 	$L__BB2_1051;
	cvt.u32.u64 	%r5260, %rd3;
	setp.gt.u32 	%p1863, %r7333, %r5260;
	@%p1863 bra 	$L__BB2_1049;
	setp.lt.u32 	%p1864, %r7333, %r5260;
	setp.lt.u32 	%p1865, %r7332, %r1125;
	or.pred  	%p1866, %p1864, %p1865;
	@%p1866 bra 	$L__BB2_1051;
$L__BB2_1049:
	cvt.u32.u64 	%r5262, %rd5;
	cvt.u32.u64 	%r5263, %rd4;
	cvt.u32.u64 	%r5264, %rd3;
	cvt.u32.u64 	%r5265, %rd7;
	cvt.u32.u64 	%r5266, %rd620;
	cvt.u32.u64 	%r5267, %rd6;
	setp.lt.u32 	%p1867, %r7332, %r1125;
	selp.s64 	%rd12059, -1, 0, %p1867;
	sub.s32 	%r7332, %r7332, %r1125;
	cvt.u64.u32 	%rd12060, %r7333;
	add.s64 	%rd12061, %rd12059, %rd12060;
	setp.lt.u64 	%p1868, %rd12061, %rd3;
	selp.s64 	%rd12062, -1, 0, %p1868;
	cvt.u32.u64 	%r5268, %rd12061;
	sub.s32 	%r7333, %r5268, %r5264;
	cvt.u64.u32 	%rd12063, %r7334;
	add.s64 	%rd12064, %rd12062, %rd12063;
	setp.lt.u64 	%p1869, %rd12064, %rd4;
	selp.s64 	%rd12065, -1, 0, %p1869;
	cvt.u32.u64 	%r5269, %rd12064;
	sub.s32 	%r7334, %r5269, %r5263;
	cvt.u64.u32 	%rd12066, %r7335;
	add.s64 	%rd12067, %rd12065, %rd12066;
	setp.lt.u64 	%p1870, %rd12067, %rd5;
	selp.s64 	%rd12068, -1, 0, %p1870;
	cvt.u32.u64 	%r5270, %rd12067;
	sub.s32 	%r7335, %r5270, %r5262;
	cvt.u64.u32 	%rd12069, %r7336;
	add.s64 	%rd12070, %rd12068, %rd12069;
	setp.lt.u64 	%p1871, %rd12070, %rd6;
	selp.s64 	%rd12071, -1, 0, %p1871;
	cvt.u32.u64 	%r5271, %rd12070;
	sub.s32 	%r7336, %r5271, %r5267;
	cvt.u64.u32 	%rd12072, %r7337;
	add.s64 	%rd12073, %rd12071, %rd12072;
	setp.lt.u64 	%p1872, %rd12073, %rd620;
	selp.s64 	%rd12074, -1, 0, %p1872;
	cvt.u32.u64 	%r5272, %rd12073;
	sub.s32 	%r7337, %r5272, %r5266;
	cvt.u64.u32 	%rd12075, %r7338;
	add.s64 	%rd12076, %rd12074, %rd12075;
	setp.lt.u64 	%p1873, %rd12076, %rd7;
	selp.s32 	%r5273, -1, 0, %p1873;
	cvt.u32.u64 	%r5274, %rd12076;
	sub.s32 	%r7338, %r5274, %r5265;
	add.s32 	%r5275, %r7339, %r5273;
	sub.s32 	%r7339, %r5275, %r4923;
	bra.uni 	$L__BB2_1051;
$L__BB2_1050:
	setp.lt.u32 	%p1852, %r7339, %r4923;
	@%p1852 bra 	$L__BB2_1051;
	bra.uni 	$L__BB2_1037;
$L__BB2_1051:
	mul.wide.u32 	%rd12077, %r974, %r7332;
	cvt.u32.u64 	%r5276, %rd12077;
	shr.u64 	%rd12078, %rd12077, 32;
	mul.wide.u32 	%rd12079, %r973, %r7332;
	add.s64 	%rd12080, %rd12078, %rd12079;
	shr.u64 	%rd12081, %rd12080, 32;
	mul.wide.u32 	%rd12082, %r972, %r7332;
	add.s64 	%rd12083, %rd12081, %rd12082;
	shr.u64 	%rd12084, %rd12083, 32;
	mul.wide.u32 	%rd12085, %r971, %r7332;
	add.s64 	%rd12086, %rd12084, %rd12085;
	shr.u64 	%rd12087, %rd12086, 32;
	mul.wide.u32 	%rd12088, %r970, %r7332;
	add.s64 	%rd12089, %rd12087, %rd12088;
	shr.u64 	%rd12090, %rd12089, 32;
	mul.wide.u32 	%rd12091, %r969, %r7332;
	add.s64 	%rd12092, %rd12090, %rd12091;
	shr.u64 	%rd12093, %rd12092, 32;
	mul.wide.u32 	%rd12094, %r968, %r7332;
	add.s64 	%rd12095, %rd12093, %rd12094;
	shr.u64 	%rd12096, %rd12095, 32;
	mul.wide.u32 	%rd12097, %r967, %r7332;
	add.s64 	%rd12098, %rd12096, %rd12097;
	shr.u64 	%rd12099, %rd12098, 32;
	and.b64  	%rd12100, %rd12080, 4294967295;
	mul.wide.u32 	%rd12101, %r974, %r7333;
	add.s64 	%rd12102, %rd12101, %rd12100;
	shr.u64 	%rd12103, %rd12102, 32;
	and.b64  	%rd12104, %rd12083, 4294967295;
	mul.wide.u32 	%rd12105, %r973, %r7333;
	add.s64 	%rd12106, %rd12103, %rd12104;
	add.s64 	%rd12107, %rd12106, %rd12105;
	shr.u64 	%rd12108, %rd12107, 32;
	and.b64  	%rd12109, %rd12086, 4294967295;
	mul.wide.u32 	%rd12110, %r972, %r7333;
	add.s64 	%rd12111, %rd12108, %rd12109;
	add.s64 	%rd12112, %rd12111, %rd12110;
	shr.u64 	%rd12113, %rd12112, 32;
	and.b64  	%rd12114, %rd12089, 4294967295;
	mul.wide.u32 	%rd12115, %r971, %r7333;
	add.s64 	%rd12116, %rd12113, %rd12114;
	add.s64 	%rd12117, %rd12116, %rd12115;
	shr.u64 	%rd12118, %rd12117, 32;
	and.b64  	%rd12119, %rd12092, 4294967295;
	mul.wide.u32 	%rd12120, %r970, %r7333;
	add.s64 	%rd12121, %rd12118, %rd12119;
	add.s64 	%rd12122, %rd12121, %rd12120;
	shr.u64 	%rd12123, %rd12122, 32;
	and.b64  	%rd12124, %rd12095, 4294967295;
	mul.wide.u32 	%rd12125, %r969, %r7333;
	add.s64 	%rd12126, %rd12123, %rd12124;
	add.s64 	%rd12127, %rd12126, %rd12125;
	shr.u64 	%rd12128, %rd12127, 32;
	and.b64  	%rd12129, %rd12098, 4294967295;
	mul.wide.u32 	%rd12130, %r968, %r7333;
	add.s64 	%rd12131, %rd12128, %rd12129;
	add.s64 	%rd12132, %rd12131, %rd12130;
	shr.u64 	%rd12133, %rd12132, 32;
	mul.wide.u32 	%rd12134, %r967, %r7333;
	add.s64 	%rd12135, %rd12133, %rd12099;
	add.s64 	%rd12136, %rd12135, %rd12134;
	shr.u64 	%rd12137, %rd12136, 32;
	and.b64  	%rd12138, %rd12107, 4294967295;
	mul.wide.u32 	%rd12139, %r974, %r7334;
	add.s64 	%rd12140, %rd12139, %rd12138;
	shr.u64 	%rd12141, %rd12140, 32;
	and.b64  	%rd12142, %rd12112, 4294967295;
	mul.wide.u32 	%rd12143, %r973, %r7334;
	add.s64 	%rd12144, %rd12141, %rd12142;
	add.s64 	%rd12145, %rd12144, %rd12143;
	shr.u64 	%rd12146, %rd12145, 32;
	and.b64  	%rd12147, %rd12117, 4294967295;
	mul.wide.u32 	%rd12148, %r972, %r7334;
	add.s64 	%rd12149, %rd12146, %rd12147;
	add.s64 	%rd12150, %rd12149, %rd12148;
	shr.u64 	%rd12151, %rd12150, 32;
	and.b64  	%rd12152, %rd12122, 4294967295;
	mul.wide.u32 	%rd12153, %r971, %r7334;
	add.s64 	%rd12154, %rd12151, %rd12152;
	add.s64 	%rd12155, %rd12154, %rd12153;
	shr.u64 	%rd12156, %rd12155, 32;
	and.b64  	%rd12157, %rd12127, 4294967295;
	mul.wide.u32 	%rd12158, %r970, %r7334;
	add.s64 	%rd12159, %rd12156, %rd12157;
	add.s64 	%rd12160, %rd12159, %rd12158;
	shr.u64 	%rd12161, %rd12160, 32;
	and.b64  	%rd12162, %rd12132, 4294967295;
	mul.wide.u32 	%rd12163, %r969, %r7334;
	add.s64 	%rd12164, %rd12161, %rd12162;
	add.s64 	%rd12165, %rd12164, %rd12163;
	shr.u64 	%rd12166, %rd12165, 32;
	and.b64  	%rd12167, %rd12136, 4294967295;
	mul.wide.u32 	%rd12168, %r968, %r7334;
	add.s64 	%rd12169, %rd12166, %rd12167;
	add.s64 	%rd12170, %rd12169, %rd12168;
	shr.u64 	%rd12171, %rd12170, 32;
	mul.wide.u32 	%rd12172, %r967, %r7334;
	add.s64 	%rd12173, %rd12171, %rd12137;
	add.s64 	%rd12174, %rd12173, %rd12172;
	shr.u64 	%rd12175, %rd12174, 32;
	and.b64  	%rd12176, %rd12145, 4294967295;
	mul.wide.u32 	%rd12177, %r974, %r7335;
	add.s64 	%rd12178, %rd12177, %rd12176;
	shr.u64 	%rd12179, %rd12178, 32;
	and.b64  	%rd12180, %rd12150, 4294967295;
	mul.wide.u32 	%rd12181, %r973, %r7335;
	add.s64 	%rd12182, %rd12179, %rd12180;
	add.s64 	%rd12183, %rd12182, %rd12181;
	shr.u64 	%rd12184, %rd12183, 32;
	and.b64  	%rd12185, %rd12155, 4294967295;
	mul.wide.u32 	%rd12186, %r972, %r7335;
	add.s64 	%rd12187, %rd12184, %rd12185;
	add.s64 	%rd12188, %rd12187, %rd12186;
	shr.u64 	%rd12189, %rd12188, 32;
	and.b64  	%rd12190, %rd12160, 4294967295;
	mul.wide.u32 	%rd12191, %r971, %r7335;
	add.s64 	%rd12192, %rd12189, %rd12190;
	add.s64 	%rd12193, %rd12192, %rd12191;
	shr.u64 	%rd12194, %rd12193, 32;
	and.b64  	%rd12195, %rd12165, 4294967295;
	mul.wide.u32 	%rd12196, %r970, %r7335;
	add.s64 	%rd12197, %rd12194, %rd12195;
	add.s64 	%rd12198, %rd12197, %rd12196;
	shr.u64 	%rd12199, %rd12198, 32;
	and.b64  	%rd12200, %rd12170, 4294967295;
	mul.wide.u32 	%rd12201, %r969, %r7335;
	add.s64 	%rd12202, %rd12199, %rd12200;
	add.s64 	%rd12203, %rd12202, %rd12201;
	shr.u64 	%rd12204, %rd12203, 32;
	and.b64  	%rd12205, %rd12174, 4294967295;
	mul.wide.u32 	%rd12206, %r968, %r7335;
	add.s64 	%rd12207, %rd12204, %rd12205;
	add.s64 	%rd12208, %rd12207, %rd12206;
	shr.u64 	%rd12209, %rd12208, 32;
	mul.wide.u32 	%rd12210, %r967, %r7335;
	add.s64 	%rd12211, %rd12209, %rd12175;
	add.s64 	%rd12212, %rd12211, %rd12210;
	shr.u64 	%rd12213, %rd12212, 32;
	and.b64  	%rd12214, %rd12183, 4294967295;
	mul.wide.u32 	%rd12215, %r974, %r7336;
	add.s64 	%rd12216, %rd12215, %rd12214;
	shr.u64 	%rd12217, %rd12216, 32;
	and.b64  	%rd12218, %rd12188, 4294967295;
	mul.wide.u32 	%rd12219, %r973, %r7336;
	add.s64 	%rd12220, %rd12217, %rd12218;
	add.s64 	%rd12221, %rd12220, %rd12219;
	shr.u64 	%rd12222, %rd12221, 32;
	and.b64  	%rd12223, %rd12193, 4294967295;
	mul.wide.u32 	%rd12224, %r972, %r7336;
	add.s64 	%rd12225, %rd12222, %rd12223;
	add.s64 	%rd12226, %rd12225, %rd12224;
	shr.u64 	%rd12227, %rd12226, 32;
	and.b64  	%rd12228, %rd12198, 4294967295;
	mul.wide.u32 	%rd12229, %r971, %r7336;
	add.s64 	%rd12230, %rd12227, %rd12228;
	add.s64 	%rd12231, %rd12230, %rd12229;
	shr.u64 	%rd12232, %rd12231, 32;
	and.b64  	%rd12233, %rd12203, 4294967295;
	mul.wide.u32 	%rd12234, %r970, %r7336;
	add.s64 	%rd12235, %rd12232, %rd12233;
	add.s64 	%rd12236, %rd12235, %rd12234;
	shr.u64 	%rd12237, %rd12236, 32;
	and.b64  	%rd12238, %rd12208, 4294967295;
	mul.wide.u32 	%rd12239, %r969, %r7336;
	add.s64 	%rd12240, %rd12237, %rd12238;
	add.s64 	%rd12241, %rd12240, %rd12239;
	shr.u64 	%rd12242, %rd12241, 32;
	and.b64  	%rd12243, %rd12212, 4294967295;
	mul.wide.u32 	%rd12244, %r968, %r7336;
	add.s64 	%rd12245, %rd12242, %rd12243;
	add.s64 	%rd12246, %rd12245, %rd12244;
	shr.u64 	%rd12247, %rd12246, 32;
	mul.wide.u32 	%rd12248, %r967, %r7336;
	add.s64 	%rd12249, %rd12247, %rd12213;
	add.s64 	%rd12250, %rd12249, %rd12248;
	shr.u64 	%rd12251, %rd12250, 32;
	and.b64  	%rd12252, %rd12221, 4294967295;
	mul.wide.u32 	%rd12253, %r974, %r7337;
	add.s64 	%rd12254, %rd12253, %rd12252;
	shr.u64 	%rd12255, %rd12254, 32;
	and.b64  	%rd12256, %rd12226, 4294967295;
	mul.wide.u32 	%rd12257, %r973, %r7337;
	add.s64 	%rd12258, %rd12255, %rd12256;
	add.s64 	%rd12259, %rd12258, %rd12257;
	shr.u64 	%rd12260, %rd12259, 32;
	and.b64  	%rd12261, %rd12231, 4294967295;
	mul.wide.u32 	%rd12262, %r972, %r7337;
	add.s64 	%rd12263, %rd12260, %rd12261;
	add.s64 	%rd12264, %rd12263, %rd12262;
	shr.u64 	%rd12265, %rd12264, 32;
	and.b64  	%rd12266, %rd12236, 4294967295;
	mul.wide.u32 	%rd12267, %r971, %r7337;
	add.s64 	%rd12268, %rd12265, %rd12266;
	add.s64 	%rd12269, %rd12268, %rd12267;
	shr.u64 	%rd12270, %rd12269, 32;
	and.b64  	%rd12271, %rd12241, 4294967295;
	mul.wide.u32 	%rd12272, %r970, %r7337;
	add.s64 	%rd12273, %rd12270, %rd12271;
	add.s64 	%rd12274, %rd12273, %rd12272;
	shr.u64 	%rd12275, %rd12274, 32;
	and.b64  	%rd12276, %rd12246, 4294967295;
	mul.wide.u32 	%rd12277, %r969, %r7337;
	add.s64 	%rd12278, %rd12275, %rd12276;
	add.s64 	%rd12279, %rd12278, %rd12277;
	shr.u64 	%rd12280, %rd12279, 32;
	and.b64  	%rd12281, %rd12250, 4294967295;
	mul.wide.u32 	%rd12282, %r968, %r7337;
	add.s64 	%rd12283, %rd12280, %rd12281;
	add.s64 	%rd12284, %rd12283, %rd12282;
	shr.u64 	%rd12285, %rd12284, 32;
	mul.wide.u32 	%rd12286, %r967, %r7337;
	add.s64 	%rd12287, %rd12285, %rd12251;
	add.s64 	%rd12288, %rd12287, %rd12286;
	shr.u64 	%rd12289, %rd12288, 32;
	and.b64  	%rd12290, %rd12259, 4294967295;
	mul.wide.u32 	%rd12291, %r974, %r7338;
	add.s64 	%rd12292, %rd12291, %rd12290;
	shr.u64 	%rd12293, %rd12292, 32;
	and.b64  	%rd12294, %rd12264, 4294967295;
	mul.wide.u32 	%rd12295, %r973, %r7338;
	add.s64 	%rd12296, %rd12293, %rd12294;
	add.s64 	%rd12297, %rd12296, %rd12295;
	shr.u64 	%rd12298, %rd12297, 32;
	and.b64  	%rd12299, %rd12269, 4294967295;
	mul.wide.u32 	%rd12300, %r972, %r7338;
	add.s64 	%rd12301, %rd12298, %rd12299;
	add.s64 	%rd12302, %rd12301, %rd12300;
	shr.u64 	%rd12303, %rd12302, 32;
	and.b64  	%rd12304, %rd12274, 4294967295;
	mul.wide.u32 	%rd12305, %r971, %r7338;
	add.s64 	%rd12306, %rd12303, %rd12304;
	add.s64 	%rd12307, %rd12306, %rd12305;
	shr.u64 	%rd12308, %rd12307, 32;
	and.b64  	%rd12309, %rd12279, 4294967295;
	mul.wide.u32 	%rd12310, %r970, %r7338;
	add.s64 	%rd12311, %rd12308, %rd12309;
	add.s64 	%rd12312, %rd12311, %rd12310;
	shr.u64 	%rd12313, %rd12312, 32;
	and.b64  	%rd12314, %rd12284, 4294967295;
	mul.wide.u32 	%rd12315, %r969, %r7338;
	add.s64 	%rd12316, %rd12313, %rd12314;
	add.s64 	%rd12317, %rd12316, %rd12315;
	shr.u64 	%rd12318, %rd12317, 32;
	and.b64  	%rd12319, %rd12288, 4294967295;
	mul.wide.u32 	%rd12320, %r968, %r7338;
	add.s64 	%rd12321, %rd12318, %rd12319;
	add.s64 	%rd12322, %rd12321, %rd12320;
	shr.u64 	%rd12323, %rd12322, 32;
	mul.wide.u32 	%rd12324, %r967, %r7338;
	add.s64 	%rd12325, %rd12323, %rd12289;
	add.s64 	%rd12326, %rd12325, %rd12324;
	shr.u64 	%rd12327, %rd12326, 32;
	and.b64  	%rd12328, %rd12297, 4294967295;
	mul.wide.u32 	%rd12329, %r974, %r7339;
	add.s64 	%rd12330, %rd12329, %rd12328;
	shr.u64 	%rd12331, %rd12330, 32;
	and.b64  	%rd12332, %rd12302, 4294967295;
	mul.wide.u32 	%rd12333, %r973, %r7339;
	add.s64 	%rd12334, %rd12331, %rd12332;
	add.s64 	%rd12335, %rd12334, %rd12333;
	shr.u64 	%rd12336, %rd12335, 32;
	and.b64  	%rd12337, %rd12307, 4294967295;
	mul.wide.u32 	%rd12338, %r972, %r7339;
	add.s64 	%rd12339, %rd12336, %rd12337;
	add.s64 	%rd12340, %rd12339, %rd12338;
	shr.u64 	%rd12341, %rd12340, 32;
	and.b64  	%rd12342, %rd12312, 4294967295;
	mul.wide.u32 	%rd12343, %r971, %r7339;
	add.s64 	%rd12344, %rd12341, %rd12342;
	add.s64 	%rd12345, %rd12344, %rd12343;
	shr.u64 	%rd12346, %rd12345, 32;
	and.b64  	%rd12347, %rd12317, 4294967295;
	mul.wide.u32 	%rd12348, %r970, %r7339;
	add.s64 	%rd12349, %rd12346, %rd12347;
	add.s64 	%rd12350, %rd12349, %rd12348;
	shr.u64 	%rd12351, %rd12350, 32;
	and.b64  	%rd12352, %rd12322, 4294967295;
	mul.wide.u32 	%rd12353, %r969, %r7339;
	add.s64 	%rd12354, %rd12351, %rd12352;
	add.s64 	%rd12355, %rd12354, %rd12353;
	shr.u64 	%rd12356, %rd12355, 32;
	and.b64  	%rd12357, %rd12326, 4294967295;
	mul.wide.u32 	%rd12358, %r968, %r7339;
	add.s64 	%rd12359, %rd12356, %rd12357;
	add.s64 	%rd12360, %rd12359, %rd12358;
	shr.u64 	%rd12361, %rd12360, 32;
	mul.wide.u32 	%rd12362, %r967, %r7339;
	add.s64 	%rd12363, %rd12361, %rd12327;
	add.s64 	%rd12364, %rd12363, %rd12362;
	shr.u64 	%rd12365, %rd12364, 32;
	{ .reg .b32 tmp; mov.b64 {tmp, %r5277}, %rd12364; }
	and.b64  	%rd12366, %rd12335, 4294967295;
	mul.lo.s64 	%rd12367, %rd12366, 977;
	cvt.u32.u64 	%r5278, %rd12367;
	shr.u64 	%rd12368, %rd12367, 32;
	and.b64  	%rd12369, %rd12340, 4294967295;
	mad.lo.s64 	%rd12370, %rd12369, 977, %rd12368;
	shr.u64 	%rd12371, %rd12370, 32;
	and.b64  	%rd12372, %rd12345, 4294967295;
	mad.lo.s64 	%rd12373, %rd12372, 977, %rd12371;
	shr.u64 	%rd12374, %rd12373, 32;
	and.b64  	%rd12375, %rd12350, 4294967295;
	mad.lo.s64 	%rd12376, %rd12375, 977, %rd12374;
	shr.u64 	%rd12377, %rd12376, 32;
	and.b64  	%rd12378, %rd12355, 4294967295;
	mad.lo.s64 	%rd12379, %rd12378, 977, %rd12377;
	shr.u64 	%rd12380, %rd12379, 32;
	and.b64  	%rd12381, %rd12360, 4294967295;
	mad.lo.s64 	%rd12382, %rd12381, 977, %rd12380;
	shr.u64 	%rd12383, %rd12382, 32;
	and.b64  	%rd12384, %rd12364, 4294967295;
	mad.lo.s64 	%rd12385, %rd12384, 977, %rd12383;
	shr.u64 	%rd12386, %rd12385, 32;
	mad.lo.s64 	%rd12387, %rd12365, 977, %rd12386;
	{ .reg .b32 tmp; mov.b64 {tmp, %r5279}, %rd12387; }
	add.s32 	%r7902, %r5276, %r5278;
	setp.lt.u32 	%p1875, %r7902, %r5276;
	selp.u64 	%rd12388, 1, 0, %p1875;
	and.b64  	%rd12389, %rd12102, 4294967295;
	and.b64  	%rd12390, %rd12370, 4294967295;
	add.s64 	%rd12391, %rd12389, %rd12388;
	add.s64 	%rd12392, %rd12391, %rd12390;
	shr.u64 	%rd12393, %rd12392, 32;
	and.b64  	%rd12394, %rd12140, 4294967295;
	and.b64  	%rd12395, %rd12373, 4294967295;
	add.s64 	%rd12396, %rd12393, %rd12394;
	add.s64 	%rd12397, %rd12396, %rd12395;
	shr.u64 	%rd12398, %rd12397, 32;
	and.b64  	%rd12399, %rd12178, 4294967295;
	and.b64  	%rd12400, %rd12376, 4294967295;
	add.s64 	%rd12401, %rd12398, %rd12399;
	add.s64 	%rd12402, %rd12401, %rd12400;
	shr.u64 	%rd12403, %rd12402, 32;
	and.b64  	%rd12404, %rd12216, 4294967295;
	and.b64  	%rd12405, %rd12379, 4294967295;
	add.s64 	%rd12406, %rd12403, %rd12404;
	add.s64 	%rd12407, %rd12406, %rd12405;
	shr.u64 	%rd12408, %rd12407, 32;
	and.b64  	%rd12409, %rd12254, 4294967295;
	and.b64  	%rd12410, %rd12382, 4294967295;
	add.s64 	%rd12411, %rd12408, %rd12409;
	add.s64 	%rd12412, %rd12411, %rd12410;
	shr.u64 	%rd12413, %rd12412, 32;
	and.b64  	%rd12414, %rd12292, 4294967295;
	and.b64  	%rd12415, %rd12385, 4294967295;
	add.s64 	%rd12416, %rd12413, %rd12414;
	add.s64 	%rd12417, %rd12416, %rd12415;
	shr.u64 	%rd12418, %rd12417, 32;
	and.b64  	%rd12419, %rd12330, 4294967295;
	and.b64  	%rd12420, %rd12387, 4294967295;
	add.s64 	%rd12421, %rd12418, %rd12419;
	add.s64 	%rd12422, %rd12421, %rd12420;
	{ .reg .b32 tmp; mov.b64 {tmp, %r5280}, %rd12422; }
	add.s32 	%r5281, %r5280, %r5279;
	and.b64  	%rd12423, %rd12392, 4294967295;
	add.s64 	%rd26341, %rd12423, %rd12366;
	shr.u64 	%rd12424, %rd26341, 32;
	and.b64  	%rd12425, %rd12397, 4294967295;
	add.s64 	%rd12426, %rd12424, %rd12425;
	add.s64 	%rd26342, %rd12426, %rd12369;
	shr.u64 	%rd12427, %rd26342, 32;
	and.b64  	%rd12428, %rd12402, 4294967295;
	add.s64 	%rd12429, %rd12427, %rd12428;
	add.s64 	%rd26343, %rd12429, %rd12372;
	shr.u64 	%rd12430, %rd26343, 32;
	and.b64  	%rd12431, %rd12407, 4294967295;
	add.s64 	%rd12432, %rd12430, %rd12431;
	add.s64 	%rd26344, %rd12432, %rd12375;
	shr.u64 	%rd12433, %rd26344, 32;
	and.b64  	%rd12434, %rd12412, 4294967295;
	add.s64 	%rd12435, %rd12433, %rd12434;
	add.s64 	%rd26345, %rd12435, %rd12378;
	shr.u64 	%rd12436, %rd26345, 32;
	and.b64  	%rd12437, %rd12417, 4294967295;
	add.s64 	%rd12438, %rd12436, %rd12437;
	add.s64 	%rd26346, %rd12438, %rd12381;
	shr.u64 	%rd12439, %rd26346, 32;
	and.b64  	%rd12440, %rd12422, 4294967295;
	add.s64 	%rd12441, %rd12439, %rd12440;
	add.s64 	%rd26347, %rd12441, %rd12384;
	{ .reg .b32 tmp; mov.b64 {tmp, %r5282}, %rd26347; }
	add.s32 	%r5283, %r5281, %r5282;
	add.s32 	%r1383, %r5283, %r5277;
	setp.eq.s32 	%p1876, %r1383, 0;
	mov.pred 	%p4086, 0;
	@%p1876 bra 	$L__BB2_1053;
	cvt.u64.u32 	%rd12442, %r1383;
	mul.wide.u32 	%rd12443, %r1383, 977;
	cvt.u32.u64 	%r5284, %rd12443;
	shr.u64 	%rd12444, %rd12443, 32;
	add.s64 	%rd12445, %rd12444, %rd12442;
	shr.u64 	%rd12446, %rd12445, 32;
	add.s32 	%r1384, %r7902, %r5284;
	setp.lt.u32 	%p1877, %r1384, %r7902;
	selp.u64 	%rd12447, 1, 0, %p1877;
	and.b64  	%rd12448, %rd26341, 4294967295;
	and.b64  	%rd12449, %rd12445, 4294967295;
	add.s64 	%rd12450, %rd12448, %rd12447;
	add.s64 	%rd26341, %rd12450, %rd12449;
	shr.u64 	%rd12451, %rd26341, 32;
	and.b64  	%rd12452, %rd26342, 4294967295;
	add.s64 	%rd12453, %rd12451, %rd12452;
	add.s64 	%rd26342, %rd12453, %rd12446;
	shr.u64 	%rd12454, %rd26342, 32;
	and.b64  	%rd12455, %rd26343, 4294967295;
	add.s64 	%rd26343, %rd12454, %rd12455;
	shr.u64 	%rd12456, %rd26343, 32;
	and.b64  	%rd12457, %rd26344, 4294967295;
	add.s64 	%rd26344, %rd12456, %rd12457;
	shr.u64 	%rd12458, %rd26344, 32;
	and.b64  	%rd12459, %rd26345, 4294967295;
	add.s64 	%rd26345, %rd12458, %rd12459;
	shr.u64 	%rd12460, %rd26345, 32;
	and.b64  	%rd12461, %rd26346, 4294967295;
	add.s64 	%rd26346, %rd12460, %rd12461;
	shr.u64 	%rd12462, %rd26346, 32;
	and.b64  	%rd12463, %rd26347, 4294967295;
	add.s64 	%rd26347, %rd12462, %rd12463;
	setp.gt.u64 	%p4086, %rd26347, 4294967295;
	mov.u32 	%r7902, %r1384;
$L__BB2_1053:
	cvt.u32.u64 	%r7895, %rd26347;
	cvt.u32.u64 	%r7896, %rd26346;
	cvt.u32.u64 	%r7897, %rd26345;
	cvt.u32.u64 	%r7898, %rd26344;
	cvt.u32.u64 	%r7899, %rd26343;
	cvt.u32.u64 	%r7900, %rd26342;
	cvt.u32.u64 	%r7901, %rd26341;
	setp.lt.u32 	%p1878, %r4923, %r7895;
	or.pred  	%p1879, %p4086, %p1878;
	@%p1879 bra 	$L__BB2_1067;
	setp.gt.u32 	%p1880, %r4923, %r7895;
	@%p1880 bra 	$L__BB2_1068;
	cvt.u32.u64 	%r5285, %rd7;
	setp.lt.u32 	%p1881, %r5285, %r7896;
	@%p1881 bra 	$L__BB2_1067;
	setp.gt.u32 	%p1882, %r5285, %r7896;
	@%p1882 bra 	$L__BB2_1068;
	cvt.u32.u64 	%r5287, %rd620;
	setp.lt.u32 	%p1883, %r5287, %r7897;
	@%p1883 bra 	$L__BB2_1067;
	setp.gt.u32 	%p1884, %r5287, %r7897;
	@%p1884 bra 	$L__BB2_1068;
	cvt.u32.u64 	%r5289, %rd6;
	setp.lt.u32 	%p1885, %r5289, %r7898;
	@%p1885 bra 	$L__BB2_1067;
	setp.gt.u32 	%p1886, %r5289, %r7898;
	@%p1886 bra 	$L__BB2_1068;
	cvt.u32.u64 	%r5291, %rd5;
	setp.lt.u32 	%p1887, %r5291, %r7899;
	@%p1887 bra 	$L__BB2_1067;
	setp.gt.u32 	%p1888, %r5291, %r7899;
	@%p1888 bra 	$L__BB2_1068;
	cvt.u32.u64 	%r5293, %rd4;
	setp.lt.u32 	%p1889, %r5293, %r7900;
	@%p1889 bra 	$L__BB2_1067;
	setp.gt.u32 	%p1890, %r5293, %r7900;
	@%p1890 bra 	$L__BB2_1068;
	cvt.u32.u64 	%r5295, %rd3;
	setp.lt.u32 	%p1891, %r5295, %r7901;
	@%p1891 bra 	$L__BB2_1067;
	setp.gt.u32 	%p1892, %r5295, %r7901;
	setp.lt.u32 	%p1893, %r7902, %r1125;
	or.pred  	%p1894, %p1892, %p1893;
	@%p1894 bra 	$L__BB2_1068;
$L__BB2_1067:
	cvt.u32.u64 	%r5297, %rd5;
	cvt.u32.u64 	%r5298, %rd4;
	cvt.u32.u64 	%r5299, %rd3;
	cvt.u32.u64 	%r5300, %rd7;
	cvt.u32.u64 	%r5301, %rd620;
	cvt.u32.u64 	%r5302, %rd6;
	setp.lt.u32 	%p1895, %r7902, %r1125;
	selp.s64 	%rd12465, -1, 0, %p1895;
	sub.s32 	%r7902, %r7902, %r1125;
	and.b64  	%rd12466, %rd26341, 4294967295;
	add.s64 	%rd12467, %rd12466, %rd12465;
	setp.lt.u64 	%p1896, %rd12467, %rd3;
	selp.s64 	%rd12468, -1, 0, %p1896;
	cvt.u32.u64 	%r5303, %rd12467;
	sub.s32 	%r7901, %r5303, %r5299;
	and.b64  	%rd12469, %rd26342, 4294967295;
	add.s64 	%rd12470, %rd12469, %rd12468;
	setp.lt.u64 	%p1897, %rd12470, %rd4;
	selp.s64 	%rd12471, -1, 0, %p1897;
	cvt.u32.u64 	%r5304, %rd12470;
	sub.s32 	%r7900, %r5304, %r5298;
	and.b64  	%rd12472, %rd26343, 4294967295;
	add.s64 	%rd12473, %rd12472, %rd12471;
	setp.lt.u64 	%p1898, %rd12473, %rd5;
	selp.s64 	%rd12474, -1, 0, %p1898;
	cvt.u32.u64 	%r5305, %rd12473;
	sub.s32 	%r7899, %r5305, %r5297;
	and.b64  	%rd12475, %rd26344, 4294967295;
	add.s64 	%rd12476, %rd12475, %rd12474;
	setp.lt.u64 	%p1899, %rd12476, %rd6;
	selp.s64 	%rd12477, -1, 0, %p1899;
	cvt.u32.u64 	%r5306, %rd12476;
	sub.s32 	%r7898, %r5306, %r5302;
	and.b64  	%rd12478, %rd26345, 4294967295;
	add.s64 	%rd12479, %rd12478, %rd12477;
	setp.lt.u64 	%p1900, %rd12479, %rd620;
	selp.s64 	%rd12480, -1, 0, %p1900;
	cvt.u32.u64 	%r5307, %rd12479;
	sub.s32 	%r7897, %r5307, %r5301;
	and.b64  	%rd12481, %rd26346, 4294967295;
	add.s64 	%rd12482, %rd12481, %rd12480;
	setp.lt.u64 	%p1901, %rd12482, %rd7;
	selp.s32 	%r5308, -1, 0, %p1901;
	cvt.u32.u64 	%r5309, %rd12482;
	sub.s32 	%r7896, %r5309, %r5300;
	add.s32 	%r5310, %r7895, %r5308;
	sub.s32 	%r7895, %r5310, %r4923;
$L__BB2_1068:
	setp.gt.u32 	%p1902, %r7895, %r4923;
	@%p1902 bra 	$L__BB2_1081;
	bra.uni 	$L__BB2_1082;
$L__BB2_1069:
	cvt.u32.u64 	%r5311, %rd7;
	setp.gt.u32 	%p1904, %r7896, %r5311;
	@%p1904 bra 	$L__BB2_1081;
	setp.lt.u32 	%p1905, %r7896, %r5311;
	mov.u16 	%rs53, %rs7;
	@%p1905 bra 	$L__BB2_1083;
	cvt.u32.u64 	%r5313, %rd620;
	setp.gt.u32 	%p1906, %r7897, %r5313;
	@%p1906 bra 	$L__BB2_1081;
	setp.lt.u32 	%p1907, %r7897, %r5313;
	mov.u16 	%rs53, %rs7;
	@%p1907 bra 	$L__BB2_1083;
	cvt.u32.u64 	%r5315, %rd6;
	setp.gt.u32 	%p1908, %r7898, %r5315;
	@%p1908 bra 	$L__BB2_1081;
	setp.lt.u32 	%p1909, %r7898, %r5315;
	mov.u16 	%rs53, %rs7;
	@%p1909 bra 	$L__BB2_1083;
	cvt.u32.u64 	%r5317, %rd5;
	setp.gt.u32 	%p1910, %r7899, %r5317;
	@%p1910 bra 	$L__BB2_1081;
	setp.lt.u32 	%p1911, %r7899, %r5317;
	mov.u16 	%rs53, %rs7;
	@%p1911 bra 	$L__BB2_1083;
	cvt.u32.u64 	%r5319, %rd4;
	setp.gt.u32 	%p1912, %r7900, %r5319;
	@%p1912 bra 	$L__BB2_1081;
	setp.lt.u32 	%p1913, %r7900, %r5319;
	mov.u16 	%rs53, %rs7;
	@%p1913 bra 	$L__BB2_1083;
	cvt.u32.u64 	%r5321, %rd3;
	setp.gt.u32 	%p1914, %r7901, %r5321;
	@%p1914 bra 	$L__BB2_1081;
	setp.lt.u32 	%p1915, %r7901, %r5321;
	setp.lt.u32 	%p1916, %r7902, %r1125;
	or.pred  	%p1917, %p1915, %p1916;
	mov.u16 	%rs53, %rs7;
	@%p1917 bra 	$L__BB2_1083;
$L__BB2_1081:
	cvt.u32.u64 	%r5323, %rd5;
	cvt.u32.u64 	%r5324, %rd4;
	cvt.u32.u64 	%r5325, %rd3;
	cvt.u32.u64 	%r5326, %rd7;
	cvt.u32.u64 	%r5327, %rd620;
	cvt.u32.u64 	%r5328, %rd6;
	setp.lt.u32 	%p1918, %r7902, %r1125;
	selp.s64 	%rd12483, -1, 0, %p1918;
	sub.s32 	%r7902, %r7902, %r1125;
	cvt.u64.u32 	%rd12484, %r7901;
	add.s64 	%rd12485, %rd12483, %rd12484;
	setp.lt.u64 	%p1919, %rd12485, %rd3;
	selp.s64 	%rd12486, -1, 0, %p1919;
	cvt.u32.u64 	%r5329, %rd12485;
	sub.s32 	%r7901, %r5329, %r5325;
	cvt.u64.u32 	%rd12487, %r7900;
	add.s64 	%rd12488, %rd12486, %rd12487;
	setp.lt.u64 	%p1920, %rd12488, %rd4;
	selp.s64 	%rd12489, -1, 0, %p1920;
	cvt.u32.u64 	%r5330, %rd12488;
	sub.s32 	%r7900, %r5330, %r5324;
	cvt.u64.u32 	%rd12490, %r7899;
	add.s64 	%rd12491, %rd12489, %rd12490;
	setp.lt.u64 	%p1921, %rd12491, %rd5;
	selp.s64 	%rd12492, -1, 0, %p1921;
	cvt.u32.u64 	%r5331, %rd12491;
	sub.s32 	%r7899, %r5331, %r5323;
	cvt.u64.u32 	%rd12493, %r7898;
	add.s64 	%rd12494, %rd12492, %rd12493;
	setp.lt.u64 	%p1922, %rd12494, %rd6;
	selp.s64 	%rd12495, -1, 0, %p1922;
	cvt.u32.u64 	%r5332, %rd12494;
	sub.s32 	%r7898, %r5332, %r5328;
	cvt.u64.u32 	%rd12496, %r7897;
	add.s64 	%rd12497, %rd12495, %rd12496;
	setp.lt.u64 	%p1923, %rd12497, %rd620;
	selp.s64 	%rd12498, -1, 0, %p1923;
	cvt.u32.u64 	%r5333, %rd12497;
	sub.s32 	%r7897, %r5333, %r5327;
	cvt.u64.u32 	%rd12499, %r7896;
	add.s64 	%rd12500, %rd12498, %rd12499;
	setp.lt.u64 	%p1924, %rd12500, %rd7;
	selp.s32 	%r5334, -1, 0, %p1924;
	cvt.u32.u64 	%r5335, %rd12500;
	sub.s32 	%r7896, %r5335, %r5326;
	add.s32 	%r5336, %r7895, %r5334;
	sub.s32 	%r7895, %r5336, %r4923;
	mov.u16 	%rs53, %rs7;
	bra.uni 	$L__BB2_1083;
$L__BB2_1082:
	setp.lt.u32 	%p1903, %r7895, %r4923;
	mov.u16 	%rs53, %rs7;
	@%p1903 bra 	$L__BB2_1083;
	bra.uni 	$L__BB2_1069;
$L__BB2_1083:
	add.s32 	%r6853, %r6853, 1;
	setp.ne.s32 	%p1925, %r6853, 256;
	@%p1925 bra 	$L__BB2_2;
	ld.const.u32 	%r1442, [const_p+28];
	setp.le.u32 	%p1926, %r1442, %r7357;
	@%p1926 bra 	$L__BB2_1099;
	ld.const.u32 	%r7375, [const_p+24];
	bra.uni 	$L__BB2_1098;
$L__BB2_1086:
	ld.const.u32 	%r7375, [const_p+24];
	setp.gt.u32 	%p1928, %r7375, %r7358;
	@%p1928 bra 	$L__BB2_1098;
	setp.lt.u32 	%p1929, %r7375, %r7358;
	ld.const.u32 	%r7374, [const_p+20];
	@%p1929 bra 	$L__BB2_1101;
	setp.gt.u32 	%p1930, %r7374, %r7359;
	@%p1930 bra 	$L__BB2_1098;
	setp.lt.u32 	%p1931, %r7374, %r7359;
	@%p1931 bra 	$L__BB2_1101;
	ld.const.u32 	%r1446, [const_p+16];
	setp.gt.u32 	%p1932, %r1446, %r7360;
	@%p1932 bra 	$L__BB2_1098;
	setp.lt.u32 	%p1933, %r1446, %r7360;
	@%p1933 bra 	$L__BB2_1101;
	ld.const.u32 	%r1447, [const_p+12];
	setp.gt.u32 	%p1934, %r1447, %r7361;
	@%p1934 bra 	$L__BB2_1098;
	setp.lt.u32 	%p1935, %r1447, %r7361;
	@%p1935 bra 	$L__BB2_1101;
	ld.const.u32 	%r1448, [const_p+8];
	setp.gt.u32 	%p1936, %r1448, %r7362;
	@%p1936 bra 	$L__BB2_1098;
	setp.lt.u32 	%p1937, %r1448, %r7362;
	@%p1937 bra 	$L__BB2_1101;
	ld.const.u32 	%r1449, [const_p+4];
	setp.gt.u32 	%p1938, %r1449, %r7363;
	@%p1938 bra 	$L__BB2_1098;
	setp.lt.u32 	%p1939, %r1449, %r7363;
	ld.const.u32 	%r5337, [const_p];
	setp.lt.u32 	%p1940, %r5337, %r7364;
	or.pred  	%p1941, %p1939, %p1940;
	@%p1941 bra 	$L__BB2_1101;
$L__BB2_1098:
	ld.const.u32 	%r7376, [const_p];
	setp.lt.u32 	%p1949, %r7376, %r7364;
	selp.s64 	%rd12537, -1, 0, %p1949;
	ld.const.u32 	%r7377, [const_p+4];
	cvt.u64.u32 	%rd12538, %r7377;
	add.s64 	%rd26348, %rd12537, %rd12538;
	cvt.u64.u32 	%rd12539, %r7363;
	setp.lt.u64 	%p1950, %rd26348, %rd12539;
	selp.s64 	%rd12540, -1, 0, %p1950;
	ld.const.u32 	%r7378, [const_p+8];
	cvt.u64.u32 	%rd12541, %r7378;
	add.s64 	%rd26349, %rd12540, %rd12541;
	cvt.u64.u32 	%rd12542, %r7362;
	setp.lt.u64 	%p1951, %rd26349, %rd12542;
	selp.s64 	%rd12543, -1, 0, %p1951;
	ld.const.u32 	%r7379, [const_p+12];
	cvt.u64.u32 	%rd12544, %r7379;
	add.s64 	%rd26350, %rd12543, %rd12544;
	cvt.u64.u32 	%rd12545, %r7361;
	setp.lt.u64 	%p1952, %rd26350, %rd12545;
	selp.s64 	%rd12546, -1, 0, %p1952;
	ld.const.u32 	%r7380, [const_p+16];
	cvt.u64.u32 	%rd12547, %r7380;
	add.s64 	%rd26351, %rd12546, %rd12547;
	cvt.u64.u32 	%rd12548, %r7360;
	setp.lt.u64 	%p1953, %rd26351, %rd12548;
	selp.s64 	%rd12549, -1, 0, %p1953;
	ld.const.u32 	%r7374, [const_p+20];
	cvt.u64.u32 	%rd12550, %r7374;
	add.s64 	%rd26352, %rd12549, %rd12550;
	cvt.u64.u32 	%rd12551, %r7359;
	setp.lt.u64 	%p1954, %rd26352, %rd12551;
	selp.s64 	%rd12552, -1, 0, %p1954;
	cvt.u64.u32 	%rd12553, %r7375;
	add.s64 	%rd26353, %rd12552, %rd12553;
	cvt.u64.u32 	%rd12554, %r7358;
	setp.lt.u64 	%p1955, %rd26353, %rd12554;
	selp.s32 	%r5344, -1, 0, %p1955;
	add.s32 	%r7384, %r1442, %r5344;
	mov.u32 	%r7383, %r7376;
	bra.uni 	$L__BB2_1102;
$L__BB2_1099:
	setp.ge.u32 	%p1927, %r1442, %r7357;
	@%p1927 bra 	$L__BB2_1086;
	ld.const.u32 	%r7374, [const_p+20];
	ld.const.u32 	%r7375, [const_p+24];
$L__BB2_1101:
	ld.const.u32 	%r7376, [const_p];
	shl.b32 	%r7383, %r7376, 1;
	shr.u32 	%r5339, %r7376, 31;
	cvt.u64.u32 	%rd12501, %r5339;
	ld.const.u32 	%r7377, [const_p+4];
	mul.wide.u32 	%rd12502, %r7377, 2;
	or.b64  	%rd12503, %rd12502, %rd12501;
	shr.u64 	%rd12504, %rd12502, 32;
	ld.const.u32 	%r7378, [const_p+8];
	mul.wide.u32 	%rd12505, %r7378, 2;
	or.b64  	%rd12506, %rd12504, %rd12505;
	shr.u64 	%rd12507, %rd12505, 32;
	ld.const.u32 	%r7379, [const_p+12];
	mul.wide.u32 	%rd12508, %r7379, 2;
	or.b64  	%rd12509, %rd12507, %rd12508;
	shr.u64 	%rd12510, %rd12508, 32;
	ld.const.u32 	%r7380, [const_p+16];
	mul.wide.u32 	%rd12511, %r7380, 2;
	add.s64 	%rd12512, %rd12510, %rd12511;
	shr.u64 	%rd12513, %rd12512, 32;
	mul.wide.u32 	%rd12514, %r7374, 2;
	add.s64 	%rd12515, %rd12513, %rd12514;
	shr.u64 	%rd12516, %rd12515, 32;
	mul.wide.u32 	%rd12517, %r7375, 2;
	add.s64 	%rd12518, %rd12516, %rd12517;
	{ .reg .b32 tmp; mov.b64 {tmp, %r5340}, %rd12518; }
	shl.b32 	%r5341, %r1442, 1;
	add.s32 	%r5342, %r5341, %r5340;
	setp.lt.u32 	%p1942, %r7383, %r7364;
	selp.s64 	%rd12519, -1, 0, %p1942;
	and.b64  	%rd12520, %rd12503, 4294967295;
	add.s64 	%rd26348, %rd12520, %rd12519;
	cvt.u64.u32 	%rd12521, %r7363;
	setp.lt.u64 	%p1943, %rd26348, %rd12521;
	selp.s64 	%rd12522, -1, 0, %p1943;
	and.b64  	%rd12523, %rd12506, 4294967295;
	add.s64 	%rd26349, %rd12523, %rd12522;
	cvt.u64.u32 	%rd12524, %r7362;
	setp.lt.u64 	%p1944, %rd26349, %rd12524;
	selp.s64 	%rd12525, -1, 0, %p1944;
	and.b64  	%rd12526, %rd12509, 4294967295;
	add.s64 	%rd26350, %rd12526, %rd12525;
	cvt.u64.u32 	%rd12527, %r7361;
	setp.lt.u64 	%p1945, %rd26350, %rd12527;
	selp.s64 	%rd12528, -1, 0, %p1945;
	and.b64  	%rd12529, %rd12512, 4294967295;
	add.s64 	%rd26351, %rd12529, %rd12528;
	cvt.u64.u32 	%rd12530, %r7360;
	setp.lt.u64 	%p1946, %rd26351, %rd12530;
	selp.s64 	%rd12531, -1, 0, %p1946;
	and.b64  	%rd12532, %rd12515, 4294967295;
	add.s64 	%rd26352, %rd12532, %rd12531;
	cvt.u64.u32 	%rd12533, %r7359;
	setp.lt.u64 	%p1947, %rd26352, %rd12533;
	selp.s64 	%rd12534, -1, 0, %p1947;
	and.b64  	%rd12535, %rd12518, 4294967295;
	add.s64 	%rd26353, %rd12535, %rd12534;
	cvt.u64.u32 	%rd12536, %r7358;
	setp.lt.u64 	%p1948, %rd26353, %rd12536;
	selp.s32 	%r5343, -1, 0, %p1948;
	add.s32 	%r7384, %r5342, %r5343;
$L__BB2_1102:
	sub.s32 	%r7903, %r7384, %r7357;
	cvt.u32.u64 	%r5345, %rd26353;
	sub.s32 	%r7904, %r5345, %r7358;
	cvt.u32.u64 	%r5346, %rd26352;
	sub.s32 	%r7905, %r5346, %r7359;
	cvt.u32.u64 	%r5347, %rd26351;
	sub.s32 	%r7906, %r5347, %r7360;
	cvt.u32.u64 	%r5348, %rd26350;
	sub.s32 	%r7907, %r5348, %r7361;
	cvt.u32.u64 	%r5349, %rd26349;
	sub.s32 	%r7908, %r5349, %r7362;
	cvt.u32.u64 	%r5350, %rd26348;
	sub.s32 	%r7909, %r5350, %r7363;
	sub.s32 	%r7910, %r7383, %r7364;
	ld.const.u8 	%rs28, [const_target_jacobian+96];
	setp.ne.s16 	%p1956, %rs28, 0;
	@%p1956 bra 	$L__BB2_2197;
	and.b16  	%rs29, %rs53, 255;
	setp.eq.s16 	%p1957, %rs29, 0;
	@%p1957 bra 	$L__BB2_1105;
	ld.const.u32 	%r7918, [const_target_jacobian];
	ld.const.u32 	%r7917, [const_target_jacobian+4];
	ld.const.u32 	%r7916, [const_target_jacobian+8];
	ld.const.u32 	%r7915, [const_target_jacobian+12];
	ld.const.u32 	%r7914, [const_target_jacobian+16];
	ld.const.u32 	%r7913, [const_target_jacobian+20];
	ld.const.u32 	%r7912, [const_target_jacobian+24];
	ld.const.u32 	%r7911, [const_target_jacobian+28];
	ld.const.u32 	%r7910, [const_target_jacobian+32];
	ld.const.u32 	%r7909, [const_target_jacobian+36];
	ld.const.u32 	%r7908, [const_target_jacobian+40];
	ld.const.u32 	%r7907, [const_target_jacobian+44];
	ld.const.u32 	%r7906, [const_target_jacobian+48];
	ld.const.u32 	%r7905, [const_target_jacobian+52];
	ld.const.u32 	%r7904, [const_target_jacobian+56];
	ld.const.u32 	%r7903, [const_target_jacobian+60];
	ld.const.u32 	%r7902, [const_target_jacobian+64];
	ld.const.u32 	%r7901, [const_target_jacobian+68];
	ld.const.u32 	%r7900, [const_target_jacobian+72];
	ld.const.u32 	%r7899, [const_target_jacobian+76];
	ld.const.u32 	%r7898, [const_target_jacobian+80];
	ld.const.u32 	%r7897, [const_target_jacobian+84];
	ld.const.u32 	%r7896, [const_target_jacobian+88];
	mov.b16 	%rs53, 0;
	ld.const.u32 	%r7895, [const_target_jacobian+92];
	bra.uni 	$L__BB2_2197;
$L__BB2_1105:
	ld.const.u32 	%r1510, [const_target_jacobian+64];
	mul.wide.u32 	%rd12555, %r1510, %r1510;
	cvt.u32.u64 	%r5351, %rd12555;
	shr.u64 	%rd12556, %rd12555, 32;
	ld.const.u32 	%r1511, [const_target_jacobian+68];
	mul.wide.u32 	%rd12557, %r1511, %r1510;
	add.s64 	%rd12558, %rd12556, %rd12557;
	shr.u64 	%rd12559, %rd12558, 32;
	ld.const.u32 	%r1512, [const_target_jacobian+72];
	mul.wide.u32 	%rd12560, %r1512, %r1510;
	add.s64 	%rd12561, %rd12559, %rd12560;
	shr.u64 	%rd12562, %rd12561, 32;
	ld.const.u32 	%r1513, [const_target_jacobian+76];
	mul.wide.u32 	%rd12563, %r1513, %r1510;
	add.s64 	%rd12564, %rd12562, %rd12563;
	shr.u64 	%rd12565, %rd12564, 32;
	ld.const.u32 	%r1514, [const_target_jacobian+80];
	mul.wide.u32 	%rd12566, %r1514, %r1510;
	add.s64 	%rd12567, %rd12565, %rd12566;
	shr.u64 	%rd12568, %rd12567, 32;
	ld.const.u32 	%r1515, [const_target_jacobian+84];
	mul.wide.u32 	%rd12569, %r1515, %r1510;
	add.s64 	%rd12570, %rd12568, %rd12569;
	shr.u64 	%rd12571, %rd12570, 32;
	ld.const.u32 	%r1516, [const_target_jacobian+88];
	mul.wide.u32 	%rd12572, %r1516, %r1510;
	add.s64 	%rd12573, %rd12571, %rd12572;
	shr.u64 	%rd12574, %rd12573, 32;
	ld.const.u32 	%r1517, [const_target_jacobian+92];
	mul.wide.u32 	%rd12575, %r1517, %r1510;
	add.s64 	%rd12576, %rd12574, %rd12575;
	shr.u64 	%rd12577, %rd12576, 32;
	and.b64  	%rd12578, %rd12558, 4294967295;
	add.s64 	%rd12579, %rd12557, %rd12578;
	shr.u64 	%rd12580, %rd12579, 32;
	and.b64  	%rd12581, %rd12561, 4294967295;
	mul.wide.u32 	%rd12582, %r1511, %r1511;
	add.s64 	%rd12583, %rd12580, %rd12581;
	add.s64 	%rd12584, %rd12583, %rd12582;
	shr.u64 	%rd12585, %rd12584, 32;
	and.b64  	%rd12586, %rd12564, 4294967295;
	mul.wide.u32 	%rd12587, %r1512, %r1511;
	add.s64 	%rd12588, %rd12585, %rd12586;
	add.s64 	%rd12589, %rd12588, %rd12587;
	shr.u64 	%rd12590, %rd12589, 32;
	and.b64  	%rd12591, %rd12567, 4294967295;
	mul.wide.u32 	%rd12592, %r1513, %r1511;
	add.s64 	%rd12593, %rd12590, %rd12591;
	add.s64 	%rd12594, %rd12593, %rd12592;
	shr.u64 	%rd12595, %rd12594, 32;
	and.b64  	%rd12596, %rd12570, 4294967295;
	mul.wide.u32 	%rd12597, %r1514, %r1511;
	add.s64 	%rd12598, %rd12595, %rd12596;
	add.s64 	%rd12599, %rd12598, %rd12597;
	shr.u64 	%rd12600, %rd12599, 32;
	and.b64  	%rd12601, %rd12573, 4294967295;
	mul.wide.u32 	%rd12602, %r1515, %r1511;
	add.s64 	%rd12603, %rd12600, %rd12601;
	add.s64 	%rd12604, %rd12603, %rd12602;
	shr.u64 	%rd12605, %rd12604, 32;
	and.b64  	%rd12606, %rd12576, 4294967295;
	mul.wide.u32 	%rd12607, %r1516, %r1511;
	add.s64 	%rd12608, %rd12605, %rd12606;
	add.s64 	%rd12609, %rd12608, %rd12607;
	shr.u64 	%rd12610, %rd12609, 32;
	mul.wide.u32 	%rd12611, %r1517, %r1511;
	add.s64 	%rd12612, %rd12610, %rd12577;
	add.s64 	%rd12613, %rd12612, %rd12611;
	shr.u64 	%rd12614, %rd12613, 32;
	and.b64  	%rd12615, %rd12584, 4294967295;
	add.s64 	%rd12616, %rd12560, %rd12615;
	shr.u64 	%rd12617, %rd12616, 32;
	and.b64  	%rd12618, %rd12589, 4294967295;
	add.s64 	%rd12619, %rd12617, %rd12618;
	add.s64 	%rd12620, %rd12619, %rd12587;
	shr.u64 	%rd12621, %rd12620, 32;
	and.b64  	%rd12622, %rd12594, 4294967295;
	mul.wide.u32 	%rd12623, %r1512, %r1512;
	add.s64 	%rd12624, %rd12621, %rd12622;
	add.s64 	%rd12625, %rd12624, %rd12623;
	shr.u64 	%rd12626, %rd12625, 32;
	and.b64  	%rd12627, %rd12599, 4294967295;
	mul.wide.u32 	%rd12628, %r1513, %r1512;
	add.s64 	%rd12629, %rd12626, %rd12627;
	add.s64 	%rd12630, %rd12629, %rd12628;
	shr.u64 	%rd12631, %rd12630, 32;
	and.b64  	%rd12632, %rd12604, 4294967295;
	mul.wide.u32 	%rd12633, %r1514, %r1512;
	add.s64 	%rd12634, %rd12631, %rd12632;
	add.s64 	%rd12635, %rd12634, %rd12633;
	shr.u64 	%rd12636, %rd12635, 32;
	and.b64  	%rd12637, %rd12609, 4294967295;
	mul.wide.u32 	%rd12638, %r1515, %r1512;
	add.s64 	%rd12639, %rd12636, %rd12637;
	add.s64 	%rd12640, %rd12639, %rd12638;
	shr.u64 	%rd12641, %rd12640, 32;
	and.b64  	%rd12642, %rd12613, 4294967295;
	mul.wide.u32 	%rd12643, %r1516, %r1512;
	add.s64 	%rd12644, %rd12641, %rd12642;
	add.s64 	%rd12645, %rd12644, %rd12643;
	shr.u64 	%rd12646, %rd12645, 32;
	mul.wide.u32 	%rd12647, %r1517, %r1512;
	add.s64 	%rd12648, %rd12646, %rd12614;
	add.s64 	%rd12649, %rd12648, %rd12647;
	shr.u64 	%rd12650, %rd12649, 32;
	and.b64  	%rd12651, %rd12620, 4294967295;
	add.s64 	%rd12652, %rd12563, %rd12651;
	shr.u64 	%rd12653, %rd12652, 32;
	and.b64  	%rd12654, %rd12625, 4294967295;
	add.s64 	%rd12655, %rd12653, %rd12654;
	add.s64 	%rd12656, %rd12655, %rd12592;
	shr.u64 	%rd12657, %rd12656, 32;
	and.b64  	%rd12658, %rd12630, 4294967295;
	add.s64 	%rd12659, %rd12657, %rd12658;
	add.s64 	%rd12660, %rd12659, %rd12628;
	shr.u64 	%rd12661, %rd12660, 32;
	and.b64  	%rd12662, %rd12635, 4294967295;
	mul.wide.u32 	%rd12663, %r1513, %r1513;
	add.s64 	%rd12664, %rd12661, %rd12662;
	add.s64 	%rd12665, %rd12664, %rd12663;
	shr.u64 	%rd12666, %rd12665, 32;
	and.b64  	%rd12667, %rd12640, 4294967295;
	mul.wide.u32 	%rd12668, %r1514, %r1513;
	add.s64 	%rd12669, %rd12666, %rd12667;
	add.s64 	%rd12670, %rd12669, %rd12668;
	shr.u64 	%rd12671, %rd12670, 32;
	and.b64  	%rd12672, %rd12645, 4294967295;
	mul.wide.u32 	%rd12673, %r1515, %r1513;
	add.s64 	%rd12674, %rd12671, %rd12672;
	add.s64 	%rd12675, %rd12674, %rd12673;
	shr.u64 	%rd12676, %rd12675, 32;
	and.b64  	%rd12677, %rd12649, 4294967295;
	mul.wide.u32 	%rd12678, %r1516, %r1513;
	add.s64 	%rd12679, %rd12676, %rd12677;
	add.s64 	%rd12680, %rd12679, %rd12678;
	shr.u64 	%rd12681, %rd12680, 32;
	mul.wide.u32 	%rd12682, %r1517, %r1513;
	add.s64 	%rd12683, %rd12681, %rd12650;
	add.s64 	%rd12684, %rd12683, %rd12682;
	shr.u64 	%rd12685, %rd12684, 32;
	and.b64  	%rd12686, %rd12656, 4294967295;
	add.s64 	%rd12687, %rd12566, %rd12686;
	shr.u64 	%rd12688, %rd12687, 32;
	and.b64  	%rd12689, %rd12660, 4294967295;
	add.s64 	%rd12690, %rd12688, %rd12689;
	add.s64 	%rd12691, %rd12690, %rd12597;
	shr.u64 	%rd12692, %rd12691, 32;
	and.b64  	%rd12693, %rd12665, 4294967295;
	add.s64 	%rd12694, %rd12692, %rd12693;
	add.s64 	%rd12695, %rd12694, %rd12633;
	shr.u64 	%rd12696, %rd12695, 32;
	and.b64  	%rd12697, %rd12670, 4294967295;
	add.s64 	%rd12698, %rd12696, %rd12697;
	add.s64 	%rd12699, %rd12698, %rd12668;
	shr.u64 	%rd12700, %rd12699, 32;
	and.b64  	%rd12701, %rd12675, 4294967295;
	mul.wide.u32 	%rd12702, %r1514, %r1514;
	add.s64 	%rd12703, %rd12700, %rd12701;
	add.s64 	%rd12704, %rd12703, %rd12702;
	shr.u64 	%rd12705, %rd12704, 32;
	and.b64  	%rd12706, %rd12680, 4294967295;
	mul.wide.u32 	%rd12707, %r1515, %r1514;
	add.s64 	%rd12708, %rd12705, %rd12706;
	add.s64 	%rd12709, %rd12708, %rd12707;
	shr.u64 	%rd12710, %rd12709, 32;
	and.b64  	%rd12711, %rd12684, 4294967295;
	mul.wide.u32 	%rd12712, %r1516, %r1514;
	add.s64 	%rd12713, %rd12710, %rd12711;
	add.s64 	%rd12714, %rd12713, %rd12712;
	shr.u64 	%rd12715, %rd12714, 32;
	mul.wide.u32 	%rd12716, %r1517, %r1514;
	add.s64 	%rd12717, %rd12715, %rd12685;
	add.s64 	%rd12718, %rd12717, %rd12716;
	shr.u64 	%rd12719, %rd12718, 32;
	and.b64  	%rd12720, %rd12691, 4294967295;
	add.s64 	%rd12721, %rd12569, %rd12720;
	shr.u64 	%rd12722, %rd12721, 32;
	and.b64  	%rd12723, %rd12695, 4294967295;
	add.s64 	%rd12724, %rd12722, %rd12723;
	add.s64 	%rd12725, %rd12724, %rd12602;
	shr.u64 	%rd12726, %rd12725, 32;
	and.b64  	%rd12727, %rd12699, 4294967295;
	add.s64 	%rd12728, %rd12726, %rd12727;
	add.s64 	%rd12729, %rd12728, %rd12638;
	shr.u64 	%rd12730, %rd12729, 32;
	and.b64  	%rd12731, %rd12704, 4294967295;
	add.s64 	%rd12732, %rd12730, %rd12731;
	add.s64 	%rd12733, %rd12732, %rd12673;
	shr.u64 	%rd12734, %rd12733, 32;
	and.b64  	%rd12735, %rd12709, 4294967295;
	add.s64 	%rd12736, %rd12734, %rd12735;
	add.s64 	%rd12737, %rd12736, %rd12707;
	shr.u64 	%rd12738, %rd12737, 32;
	and.b64  	%rd12739, %rd12714, 4294967295;
	mul.wide.u32 	%rd12740, %r1515, %r1515;
	add.s64 	%rd12741, %rd12738, %rd12739;
	add.s64 	%rd12742, %rd12741, %rd12740;
	shr.u64 	%rd12743, %rd12742, 32;
	and.b64  	%rd12744, %rd12718, 4294967295;
	mul.wide.u32 	%rd12745, %r1516, %r1515;
	add.s64 	%rd12746, %rd12743, %rd12744;
	add.s64 	%rd12747, %rd12746, %rd12745;
	shr.u64 	%rd12748, %rd12747, 32;
	mul.wide.u32 	%rd12749, %r1517, %r1515;
	add.s64 	%rd12750, %rd12748, %rd12719;
	add.s64 	%rd12751, %rd12750, %rd12749;
	shr.u64 	%rd12752, %rd12751, 32;
	and.b64  	%rd12753, %rd12725, 4294967295;
	add.s64 	%rd12754, %rd12572, %rd12753;
	shr.u64 	%rd12755, %rd12754, 32;
	and.b64  	%rd12756, %rd12729, 4294967295;
	add.s64 	%rd12757, %rd12755, %rd12756;
	add.s64 	%rd12758, %rd12757, %rd12607;
	shr.u64 	%rd12759, %rd12758, 32;
	and.b64  	%rd12760, %rd12733, 4294967295;
	add.s64 	%rd12761, %rd12759, %rd12760;
	add.s64 	%rd12762, %rd12761, %rd12643;
	shr.u64 	%rd12763, %rd12762, 32;
	and.b64  	%rd12764, %rd12737, 4294967295;
	add.s64 	%rd12765, %rd12763, %rd12764;
	add.s64 	%rd12766, %rd12765, %rd12678;
	shr.u64 	%rd12767, %rd12766, 32;
	and.b64  	%rd12768, %rd12742, 4294967295;
	add.s64 	%rd12769, %rd12767, %rd12768;
	add.s64 	%rd12770, %rd12769, %rd12712;
	shr.u64 	%rd12771, %rd12770, 32;
	and.b64  	%rd12772, %rd12747, 4294967295;
	add.s64 	%rd12773, %rd12771, %rd12772;
	add.s64 	%rd12774, %rd12773, %rd12745;
	shr.u64 	%rd12775, %rd12774, 32;
	and.b64  	%rd12776, %rd12751, 4294967295;
	mul.wide.u32 	%rd12777, %r1516, %r1516;
	add.s64 	%rd12778, %rd12775, %rd12776;
	add.s64 	%rd12779, %rd12778, %rd12777;
	shr.u64 	%rd12780, %rd12779, 32;
	mul.wide.u32 	%rd12781, %r1517, %r1516;
	add.s64 	%rd12782, %rd12780, %rd12752;
	add.s64 	%rd12783, %rd12782, %rd12781;
	shr.u64 	%rd12784, %rd12783, 32;
	and.b64  	%rd12785, %rd12758, 4294967295;
	add.s64 	%rd12786, %rd12575, %rd12785;
	shr.u64 	%rd12787, %rd12786, 32;
	and.b64  	%rd12788, %rd12762, 4294967295;
	add.s64 	%rd12789, %rd12787, %rd12788;
	add.s64 	%rd12790, %rd12789, %rd12611;
	shr.u64 	%rd12791, %rd12790, 32;
	and.b64  	%rd12792, %rd12766, 4294967295;
	add.s64 	%rd12793, %rd12791, %rd12792;
	add.s64 	%rd12794, %rd12793, %rd12647;
	shr.u64 	%rd12795, %rd12794, 32;
	and.b64  	%rd12796, %rd12770, 4294967295;
	add.s64 	%rd12797, %rd12795, %rd12796;
	add.s64 	%rd12798, %rd12797, %rd12682;
	shr.u64 	%rd12799, %rd12798, 32;
	and.b64  	%rd12800, %rd12774, 4294967295;
	add.s64 	%rd12801, %rd12799, %rd12800;
	add.s64 	%rd12802, %rd12801, %rd12716;
	shr.u64 	%rd12803, %rd12802, 32;
	and.b64  	%rd12804, %rd12779, 4294967295;
	add.s64 	%rd12805, %rd12803, %rd12804;
	add.s64 	%rd12806, %rd12805, %rd12749;
	shr.u64 	%rd12807, %rd12806, 32;
	and.b64  	%rd12808, %rd12783, 4294967295;
	add.s64 	%rd12809, %rd12807, %rd12808;
	add.s64 	%rd12810, %rd12809, %rd12781;
	shr.u64 	%rd12811, %rd12810, 32;
	mul.wide.u32 	%rd12812, %r1517, %r1517;
	add.s64 	%rd12813, %rd12811, %rd12784;
	add.s64 	%rd12814, %rd12813, %rd12812;
	shr.u64 	%rd12815, %rd12814, 32;
	{ .reg .b32 tmp; mov.b64 {tmp, %r5352}, %rd12814; }
	and.b64  	%rd12816, %rd12790, 4294967295;
	mul.lo.s64 	%rd12817, %rd12816, 977;
	cvt.u32.u64 	%r5353, %rd12817;
	shr.u64 	%rd12818, %rd12817, 32;
	and.b64  	%rd12819, %rd12794, 4294967295;
	mad.lo.s64 	%rd12820, %rd12819, 977, %rd12818;
	shr.u64 	%rd12821, %rd12820, 32;
	and.b64  	%rd12822, %rd12798, 4294967295;
	mad.lo.s64 	%rd12823, %rd12822, 977, %rd12821;
	shr.u64 	%rd12824, %rd12823, 32;
	and.b64  	%rd12825, %rd12802, 4294967295;
	mad.lo.s64 	%rd12826, %rd12825, 977, %rd12824;
	shr.u64 	%rd12827, %rd12826, 32;
	and.b64  	%rd12828, %rd12806, 4294967295;
	mad.lo.s64 	%rd12829, %rd12828, 977, %rd12827;
	shr.u64 	%rd12830, %rd12829, 32;
	and.b64  	%rd12831, %rd12810, 4294967295;
	mad.lo.s64 	%rd12832, %rd12831, 977, %rd12830;
	shr.u64 	%rd12833, %rd12832, 32;
	and.b64  	%rd12834, %rd12814, 4294967295;
	mad.lo.s64 	%rd12835, %rd12834, 977, %rd12833;
	shr.u64 	%rd12836, %rd12835, 32;
	mad.lo.s64 	%rd12837, %rd12815, 977, %rd12836;
	{ .reg .b32 tmp; mov.b64 {tmp, %r5354}, %rd12837; }
	add.s32 	%r7394, %r5351, %r5353;
	setp.lt.u32 	%p1959, %r7394, %r5351;
	selp.u64 	%rd12838, 1, 0, %p1959;
	and.b64  	%rd12839, %rd12579, 4294967295;
	and.b64  	%rd12840, %rd12820, 4294967295;
	add.s64 	%rd12841, %rd12839, %rd12838;
	add.s64 	%rd12842, %rd12841, %rd12840;
	shr.u64 	%rd12843, %rd12842, 32;
	and.b64  	%rd12844, %rd12616, 4294967295;
	and.b64  	%rd12845, %rd12823, 4294967295;
	add.s64 	%rd12846, %rd12843, %rd12844;
	add.s64 	%rd12847, %rd12846, %rd12845;
	shr.u64 	%rd12848, %rd12847, 32;
	and.b64  	%rd12849, %rd12652, 4294967295;
	and.b64  	%rd12850, %rd12826, 4294967295;
	add.s64 	%rd12851, %rd12848, %rd12849;
	add.s64 	%rd12852, %rd12851, %rd12850;
	shr.u64 	%rd12853, %rd12852, 32;
	and.b64  	%rd12854, %rd12687, 4294967295;
	and.b64  	%rd12855, %rd12829, 4294967295;
	add.s64 	%rd12856, %rd12853, %rd12854;
	add.s64 	%rd12857, %rd12856, %rd12855;
	shr.u64 	%rd12858, %rd12857, 32;
	and.b64  	%rd12859, %rd12721, 4294967295;
	and.b64  	%rd12860, %rd12832, 4294967295;
	add.s64 	%rd12861, %rd12858, %rd12859;
	add.s64 	%rd12862, %rd12861, %rd12860;
	shr.u64 	%rd12863, %rd12862, 32;
	and.b64  	%rd12864, %rd12754, 4294967295;
	and.b64  	%rd12865, %rd12835, 4294967295;
	add.s64 	%rd12866, %rd12863, %rd12864;
	add.s64 	%rd12867, %rd12866, %rd12865;
	shr.u64 	%rd12868, %rd12867, 32;
	and.b64  	%rd12869, %rd12786, 4294967295;
	and.b64  	%rd12870, %rd12837, 4294967295;
	add.s64 	%rd12871, %rd12868, %rd12869;
	add.s64 	%rd12872, %rd12871, %rd12870;
	{ .reg .b32 tmp; mov.b64 {tmp, %r5355}, %rd12872; }
	add.s32 	%r5356, %r5355, %r5354;
	and.b64  	%rd12873, %rd12842, 4294967295;
	add.s64 	%rd26354, %rd12873, %rd12816;
	shr.u64 	%rd12874, %rd26354, 32;
	and.b64  	%rd12875, %rd12847, 4294967295;
	add.s64 	%rd12876, %rd12874, %rd12875;
	add.s64 	%rd26355, %rd12876, %rd12819;
	shr.u64 	%rd12877, %rd26355, 32;
	and.b64  	%rd12878, %rd12852, 4294967295;
	add.s64 	%rd12879, %rd12877, %rd12878;
	add.s64 	%rd26356, %rd12879, %rd12822;
	shr.u64 	%rd12880, %rd26356, 32;
	and.b64  	%rd12881, %rd12857, 4294967295;
	add.s64 	%rd12882, %rd12880, %rd12881;
	add.s64 	%rd26357, %rd12882, %rd12825;
	shr.u64 	%rd12883, %rd26357, 32;
	and.b64  	%rd12884, %rd12862, 4294967295;
	add.s64 	%rd12885, %rd12883, %rd12884;
	add.s64 	%rd26358, %rd12885, %rd12828;
	shr.u64 	%rd12886, %rd26358, 32;
	and.b64  	%rd12887, %rd12867, 4294967295;
	add.s64 	%rd12888, %rd12886, %rd12887;
	add.s64 	%rd26359, %rd12888, %rd12831;
	shr.u64 	%rd12889, %rd26359, 32;
	and.b64  	%rd12890, %rd12872, 4294967295;
	add.s64 	%rd12891, %rd12889, %rd12890;
	add.s64 	%rd26360, %rd12891, %rd12834;
	{ .reg .b32 tmp; mov.b64 {tmp, %r5357}, %rd26360; }
	add.s32 	%r5358, %r5356, %r5357;
	add.s32 	%r1519, %r5358, %r5352;
	setp.eq.s32 	%p1960, %r1519, 0;
	mov.pred 	%p4087, 0;
	@%p1960 bra 	$L__BB2_1107;
	cvt.u64.u32 	%rd12892, %r1519;
	mul.wide.u32 	%rd12893, %r1519, 977;
	cvt.u32.u64 	%r5359, %rd12893;
	shr.u64 	%rd12894, %rd12893, 32;
	add.s64 	%rd12895, %rd12894, %rd12892;
	shr.u64 	%rd12896, %rd12895, 32;
	add.s32 	%r1520, %r7394, %r5359;
	setp.lt.u32 	%p1961, %r1520, %r7394;
	selp.u64 	%rd12897, 1, 0, %p1961;
	and.b64  	%rd12898, %rd26354, 4294967295;
	and.b64  	%rd12899, %rd12895, 4294967295;
	add.s64 	%rd12900, %rd12898, %rd12897;
	add.s64 	%rd26354, %rd12900, %rd12899;
	shr.u64 	%rd12901, %rd26354, 32;
	and.b64  	%rd12902, %rd26355, 4294967295;
	add.s64 	%rd12903, %rd12901, %rd12902;
	add.s64 	%rd26355, %rd12903, %rd12896;
	shr.u64 	%rd12904, %rd26355, 32;
	and.b64  	%rd12905, %rd26356, 4294967295;
	add.s64 	%rd26356, %rd12904, %rd12905;
	shr.u64 	%rd12906, %rd26356, 32;
	and.b64  	%rd12907, %rd26357, 4294967295;
	add.s64 	%rd26357, %rd12906, %rd12907;
	shr.u64 	%rd12908, %rd26357, 32;
	and.b64  	%rd12909, %rd26358, 4294967295;
	add.s64 	%rd26358, %rd12908, %rd12909;
	shr.u64 	%rd12910, %rd26358, 32;
	and.b64  	%rd12911, %rd26359, 4294967295;
	add.s64 	%rd26359, %rd12910, %rd12911;
	shr.u64 	%rd12912, %rd26359, 32;
	and.b64  	%rd12913, %rd26360, 4294967295;
	add.s64 	%rd26360, %rd12912, %rd12913;
	setp.gt.u64 	%p4087, %rd26360, 4294967295;
	mov.u32 	%r7394, %r1520;
$L__BB2_1107:
	cvt.u32.u64 	%r7401, %rd26360;
	cvt.u32.u64 	%r7400, %rd26359;
	cvt.u32.u64 	%r7399, %rd26358;
	cvt.u32.u64 	%r7398, %rd26357;
	cvt.u32.u64 	%r7397, %rd26356;
	cvt.u32.u64 	%r7396, %rd26355;
	cvt.u32.u64 	%r7395, %rd26354;
	setp.lt.u32 	%p1962, %r1442, %r7401;
	or.pred  	%p1963, %p4087, %p1962;
	@%p1963 bra 	$L__BB2_1121;
	setp.gt.u32 	%p1964, %r1442, %r7401;
	@%p1964 bra 	$L__BB2_1122;
	setp.lt.u32 	%p1965, %r7375, %r7400;
	@%p1965 bra 	$L__BB2_1121;
	setp.gt.u32 	%p1966, %r7375, %r7400;
	@%p1966 bra 	$L__BB2_1122;
	setp.lt.u32 	%p1967, %r7374, %r7399;
	@%p1967 bra 	$L__BB2_1121;
	setp.gt.u32 	%p1968, %r7374, %r7399;
	@%p1968 bra 	$L__BB2_1122;
	setp.lt.u32 	%p1969, %r7380, %r7398;
	@%p1969 bra 	$L__BB2_1121;
	setp.gt.u32 	%p1970, %r7380, %r7398;
	@%p1970 bra 	$L__BB2_1122;
	setp.lt.u32 	%p1971, %r7379, %r7397;
	@%p1971 bra 	$L__BB2_1121;
	setp.gt.u32 	%p1972, %r7379, %r7397;
	@%p1972 bra 	$L__BB2_1122;
	setp.lt.u32 	%p1973, %r7378, %r7396;
	@%p1973 bra 	$L__BB2_1121;
	setp.gt.u32 	%p1974, %r7378, %r7396;
	@%p1974 bra 	$L__BB2_1122;
	setp.lt.u32 	%p1975, %r7377, %r7395;
	@%p1975 bra 	$L__BB2_1121;
	setp.gt.u32 	%p1976, %r7377, %r7395;
	setp.lt.u32 	%p1977, %r7394, %r7376;
	or.pred  	%p1978, %p1976, %p1977;
	@%p1978 bra 	$L__BB2_1122;
$L__BB2_1121:
	setp.lt.u32 	%p1979, %r7394, %r7376;
	selp.s64 	%rd12915, -1, 0, %p1979;
	sub.s32 	%r7394, %r7394, %r7376;
	and.b64  	%rd12916, %rd26354, 4294967295;
	add.s64 	%rd12917, %rd12916, %rd12915;
	cvt.u64.u32 	%rd12918, %r7377;
	setp.lt.u64 	%p1980, %rd12917, %rd12918;
	selp.s64 	%rd12919, -1, 0, %p1980;
	cvt.u32.u64 	%r5360, %rd12917;
	sub.s32 	%r7395, %r5360, %r7377;
	and.b64  	%rd12920, %rd26355, 4294967295;
	add.s64 	%rd12921, %rd12920, %rd12919;
	cvt.u64.u32 	%rd12922, %r7378;
	setp.lt.u64 	%p1981, %rd12921, %rd12922;
	selp.s64 	%rd12923, -1, 0, %p1981;
	cvt.u32.u64 	%r5361, %rd12921;
	sub.s32 	%r7396, %r5361, %r7378;
	and.b64  	%rd12924, %rd26356, 4294967295;
	add.s64 	%rd12925, %rd12924, %rd12923;
	cvt.u64.u32 	%rd12926, %r7379;
	setp.lt.u64 	%p1982, %rd12925, %rd12926;
	selp.s64 	%rd12927, -1, 0, %p1982;
	cvt.u32.u64 	%r5362, %rd12925;
	sub.s32 	%r7397, %r5362, %r7379;
	and.b64  	%rd12928, %rd26357, 4294967295;
	add.s64 	%rd12929, %rd12928, %rd12927;
	cvt.u64.u32 	%rd12930, %r7380;
	setp.lt.u64 	%p1983, %rd12929, %rd12930;
	selp.s64 	%rd12931, -1, 0, %p1983;
	cvt.u32.u64 	%r5363, %rd12929;
	sub.s32 	%r7398, %r5363, %r7380;
	and.b64  	%rd12932, %rd26358, 4294967295;
	add.s64 	%rd12933, %rd12932, %rd12931;
	cvt.u64.u32 	%rd12934, %r7374;
	setp.lt.u64 	%p1984, %rd12933, %rd12934;
	selp.s64 	%rd12935, -1, 0, %p1984;
	cvt.u32.u64 	%r5364, %rd12933;
	sub.s32 	%r7399, %r5364, %r7374;
	and.b64  	%rd12936, %rd26359, 4294967295;
	add.s64 	%rd12937, %rd12936, %rd12935;
	cvt.u64.u32 	%rd12938, %r7375;
	setp.lt.u64 	%p1985, %rd12937, %rd12938;
	selp.s32 	%r5365, -1, 0, %p1985;
	cvt.u32.u64 	%r5366, %rd12937;
	sub.s32 	%r7400, %r5366, %r7375;
	add.s32 	%r5367, %r7401, %r5365;
	sub.s32 	%r7401, %r5367, %r1442;
$L__BB2_1122:
	setp.gt.u32 	%p1986, %r7401, %r1442;
	@%p1986 bra 	$L__BB2_1135;
	bra.uni 	$L__BB2_1136;
$L__BB2_1123:
	setp.gt.u32 	%p1988, %r7400, %r7375;
	@%p1988 bra 	$L__BB2_1135;
	setp.lt.u32 	%p1989, %r7400, %r7375;
	@%p1989 bra 	$L__BB2_1137;
	setp.gt.u32 	%p1990, %r7399, %r7374;
	@%p1990 bra 	$L__BB2_1135;
	setp.lt.u32 	%p1991, %r7399, %r7374;
	@%p1991 bra 	$L__BB2_1137;
	setp.gt.u32 	%p1992, %r7398, %r7380;
	@%p1992 bra 	$L__BB2_1135;
	setp.lt.u32 	%p1993, %r7398, %r7380;
	@%p1993 bra 	$L__BB2_1137;
	setp.gt.u32 	%p1994, %r7397, %r7379;
	@%p1994 bra 	$L__BB2_1135;
	setp.lt.u32 	%p1995, %r7397, %r7379;
	@%p1995 bra 	$L__BB2_1137;
	setp.gt.u32 	%p1996, %r7396, %r7378;
	@%p1996 bra 	$L__BB2_1135;
	setp.lt.u32 	%p1997, %r7396, %r7378;
	@%p1997 bra 	$L__BB2_1137;
	setp.gt.u32 	%p1998, %r7395, %r7377;
	@%p1998 bra 	$L__BB2_1135;
	setp.lt.u32 	%p1999, %r7395, %r7377;
	setp.lt.u32 	%p2000, %r7394, %r7376;
	or.pred  	%p2001, %p1999, %p2000;
	@%p2001 bra 	$L__BB2_1137;
$L__BB2_1135:
	setp.lt.u32 	%p2002, %r7394, %r7376;
	selp.s64 	%rd12939, -1, 0, %p2002;
	sub.s32 	%r7394, %r7394, %r7376;
	cvt.u64.u32 	%rd12940, %r7395;
	add.s64 	%rd12941, %rd12939, %rd12940;
	cvt.u64.u32 	%rd12942, %r7377;
	setp.lt.u64 	%p2003, %rd12941, %rd12942;
	selp.s64 	%rd12943, -1, 0, %p2003;
	cvt.u32.u64 	%r5368, %rd12941;
	sub.s32 	%r7395, %r5368, %r7377;
	cvt.u64.u32 	%rd12944, %r7396;
	add.s64 	%rd12945, %rd12943, %rd12944;
	cvt.u64.u32 	%rd12946, %r7378;
	setp.lt.u64 	%p2004, %rd12945, %rd12946;
	selp.s64 	%rd12947, -1, 0, %p2004;
	cvt.u32.u64 	%r5369, %rd12945;
	sub.s32 	%r7396, %r5369, %r7378;
	cvt.u64.u32 	%rd12948, %r7397;
	add.s64 	%rd12949, %rd12947, %rd12948;
	cvt.u64.u32 	%rd12950, %r7379;
	setp.lt.u64 	%p2005, %rd12949, %rd12950;
	selp.s64 	%rd12951, -1, 0, %p2005;
	cvt.u32.u64 	%r5370, %rd12949;
	sub.s32 	%r7397, %r5370, %r7379;
	cvt.u64.u32 	%rd12952, %r7398;
	add.s64 	%rd12953, %rd12951, %rd12952;
	cvt.u64.u32 	%rd12954, %r7380;
	setp.lt.u64 	%p2006, %rd12953, %rd12954;
	selp.s64 	%rd12955, -1, 0, %p2006;
	cvt.u32.u64 	%r5371, %rd12953;
	sub.s32 	%r7398, %r5371, %r7380;
	cvt.u64.u32 	%rd12956, %r7399;
	add.s64 	%rd12957, %rd12955, %rd12956;
	cvt.u64.u32 	%rd12958, %r7374;
	setp.lt.u64 	%p2007, %rd12957, %rd12958;
	selp.s64 	%rd12959, -1, 0, %p2007;
	cvt.u32.u64 	%r5372, %rd12957;
	sub.s32 	%r7399, %r5372, %r7374;
	cvt.u64.u32 	%rd12960, %r7400;
	add.s64 	%rd12961, %rd12959, %rd12960;
	cvt.u64.u32 	%rd12962, %r7375;
	setp.lt.u64 	%p2008, %rd12961, %rd12962;
	selp.s32 	%r5373, -1, 0, %p2008;
	cvt.u32.u64 	%r5374, %rd12961;
	sub.s32 	%r7400, %r5374, %r7375;
	add.s32 	%r5375, %r7401, %r5373;
	sub.s32 	%r7401, %r5375, %r1442;
	bra.uni 	$L__BB2_1137;
$L__BB2_1136:
	setp.lt.u32 	%p1987, %r7401, %r1442;
	@%p1987 bra 	$L__BB2_1137;
	bra.uni 	$L__BB2_1123;
$L__BB2_1137:
	mul.wide.u32 	%rd12963, %r7902, %r7902;
	cvt.u32.u64 	%r5376, %rd12963;
	shr.u64 	%rd12964, %rd12963, 32;
	mul.wide.u32 	%rd12965, %r7901, %r7902;
	add.s64 	%rd12966, %rd12964, %rd12965;
	shr.u64 	%rd12967, %rd12966, 32;
	mul.wide.u32 	%rd12968, %r7900, %r7902;
	add.s64 	%rd12969, %rd12967, %rd12968;
	shr.u64 	%rd12970, %rd12969, 32;
	mul.wide.u32 	%rd12971, %r7899, %r7902;
	add.s64 	%rd12972, %rd12970, %rd12971;
	shr.u64 	%rd12973, %rd12972, 32;
	mul.wide.u32 	%rd12974, %r7898, %r7902;
	add.s64 	%rd12975, %rd12973, %rd12974;
	shr.u64 	%rd12976, %rd12975, 32;
	mul.wide.u32 	%rd12977, %r7897, %r7902;
	add.s64 	%rd12978, %rd12976, %rd12977;
	shr.u64 	%rd12979, %rd12978, 32;
	mul.wide.u32 	%rd12980, %r7896, %r7902;
	add.s64 	%rd12981, %rd12979, %rd12980;
	shr.u64 	%rd12982, %rd12981, 32;
	mul.wide.u32 	%rd12983, %r7895, %r7902;
	add.s64 	%rd12984, %rd12982, %rd12983;
	shr.u64 	%rd12985, %rd12984, 32;
	and.b64  	%rd12986, %rd12966, 4294967295;
	add.s64 	%rd12987, %rd12965, %rd12986;
	shr.u64 	%rd12988, %rd12987, 32;
	and.b64  	%rd12989, %rd12969, 4294967295;
	mul.wide.u32 	%rd12990, %r7901, %r7901;
	add.s64 	%rd12991, %rd12988, %rd12989;
	add.s64 	%rd12992, %rd12991, %rd12990;
	shr.u64 	%rd12993, %rd12992, 32;
	and.b64  	%rd12994, %rd12972, 4294967295;
	mul.wide.u32 	%rd12995, %r7900, %r7901;
	add.s64 	%rd12996, %rd12993, %rd12994;
	add.s64 	%rd12997, %rd12996, %rd12995;
	shr.u64 	%rd12998, %rd12997, 32;
	and.b64  	%rd12999, %rd12975, 4294967295;
	mul.wide.u32 	%rd13000, %r7899, %r7901;
	add.s64 	%rd13001, %rd12998, %rd12999;
	add.s64 	%rd13002, %rd13001, %rd13000;
	shr.u64 	%rd13003, %rd13002, 32;
	and.b64  	%rd13004, %rd12978, 4294967295;
	mul.wide.u32 	%rd13005, %r7898, %r7901;
	add.s64 	%rd13006, %rd13003, %rd13004;
	add.s64 	%rd13007, %rd13006, %rd13005;
	shr.u64 	%rd13008, %rd13007, 32;
	and.b64  	%rd13009, %rd12981, 4294967295;
	mul.wide.u32 	%rd13010, %r7897, %r7901;
	add.s64 	%rd13011, %rd13008, %rd13009;
	add.s64 	%rd13012, %rd13011, %rd13010;
	shr.u64 	%rd13013, %rd13012, 32;
	and.b64  	%rd13014, %rd12984, 4294967295;
	mul.wide.u32 	%rd13015, %r7896, %r7901;
	add.s64 	%rd13016, %rd13013, %rd13014;
	add.s64 	%rd13017, %rd13016, %rd13015;
	shr.u64 	%rd13018, %rd13017, 32;
	mul.wide.u32 	%rd13019, %r7895, %r7901;
	add.s64 	%rd13020, %rd13018, %rd12985;
	add.s64 	%rd13021, %rd13020, %rd13019;
	shr.u64 	%rd13022, %rd13021, 32;
	and.b64  	%rd13023, %rd12992, 4294967295;
	add.s64 	%rd13024, %rd12968, %rd13023;
	shr.u64 	%rd13025, %rd13024, 32;
	and.b64  	%rd13026, %rd12997, 4294967295;
	add.s64 	%rd13027, %rd13025, %rd13026;
	add.s64 	%rd13028, %rd13027, %rd12995;
	shr.u64 	%rd13029, %rd13028, 32;
	and.b64  	%rd13030, %rd13002, 4294967295;
	mul.wide.u32 	%rd13031, %r7900, %r7900;
	add.s64 	%rd13032, %rd13029, %rd13030;
	add.s64 	%rd13033, %rd13032, %rd13031;
	shr.u64 	%rd13034, %rd13033, 32;
	and.b64  	%rd13035, %rd13007, 4294967295;
	mul.wide.u32 	%rd13036, %r7899, %r7900;
	add.s64 	%rd13037, %rd13034, %rd13035;
	add.s64 	%rd13038, %rd13037, %rd13036;
	shr.u64 	%rd13039, %rd13038, 32;
	and.b64  	%rd13040, %rd13012, 4294967295;
	mul.wide.u32 	%rd13041, %r7898, %r7900;
	add.s64 	%rd13042, %rd13039, %rd13040;
	add.s64 	%rd13043, %rd13042, %rd13041;
	shr.u64 	%rd13044, %rd13043, 32;
	and.b64  	%rd13045, %rd13017, 4294967295;
	mul.wide.u32 	%rd13046, %r7897, %r7900;
	add.s64 	%rd13047, %rd13044, %rd13045;
	add.s64 	%rd13048, %rd13047, %rd13046;
	shr.u64 	%rd13049, %rd13048, 32;
	and.b64  	%rd13050, %rd13021, 4294967295;
	mul.wide.u32 	%rd13051, %r7896, %r7900;
	add.s64 	%rd13052, %rd13049, %rd13050;
	add.s64 	%rd13053, %rd13052, %rd13051;
	shr.u64 	%rd13054, %rd13053, 32;
	mul.wide.u32 	%rd13055, %r7895, %r7900;
	add.s64 	%rd13056, %rd13054, %rd13022;
	add.s64 	%rd13057, %rd13056, %rd13055;
	shr.u64 	%rd13058, %rd13057, 32;
	and.b64  	%rd13059, %rd13028, 4294967295;
	add.s64 	%rd13060, %rd12971, %rd13059;
	shr.u64 	%rd13061, %rd13060, 32;
	and.b64  	%rd13062, %rd13033, 4294967295;
	add.s64 	%rd13063, %rd13061, %rd13062;
	add.s64 	%rd13064, %rd13063, %rd13000;
	shr.u64 	%rd13065, %rd13064, 32;
	and.b64  	%rd13066, %rd13038, 4294967295;
	add.s64 	%rd13067, %rd13065, %rd13066;
	add.s64 	%rd13068, %rd13067, %rd13036;
	shr.u64 	%rd13069, %rd13068, 32;
	and.b64  	%rd13070, %rd13043, 4294967295;
	mul.wide.u32 	%rd13071, %r7899, %r7899;
	add.s64 	%rd13072, %rd13069, %rd13070;
	add.s64 	%rd13073, %rd13072, %rd13071;
	shr.u64 	%rd13074, %rd13073, 32;
	and.b64  	%rd13075, %rd13048, 4294967295;
	mul.wide.u32 	%rd13076, %r7898, %r7899;
	add.s64 	%rd13077, %rd13074, %rd13075;
	add.s64 	%rd13078, %rd13077, %rd13076;
	shr.u64 	%rd13079, %rd13078, 32;
	and.b64  	%rd13080, %rd13053, 4294967295;
	mul.wide.u32 	%rd13081, %r7897, %r7899;
	add.s64 	%rd13082, %rd13079, %rd13080;
	add.s64 	%rd13083, %rd13082, %rd13081;
	shr.u64 	%rd13084, %rd13083, 32;
	and.b64  	%rd13085, %rd13057, 4294967295;
	mul.wide.u32 	%rd13086, %r7896, %r7899;
	add.s64 	%rd13087, %rd13084, %rd13085;
	add.s64 	%rd13088, %rd13087, %rd13086;
	shr.u64 	%rd13089, %rd13088, 32;
	mul.wide.u32 	%rd13090, %r7895, %r7899;
	add.s64 	%rd13091, %rd13089, %rd13058;
	add.s64 	%rd13092, %rd13091, %rd13090;
	shr.u64 	%rd13093, %rd13092, 32;
	and.b64  	%rd13094, %rd13064, 4294967295;
	add.s64 	%rd13095, %rd12974, %rd13094;
	shr.u64 	%rd13096, %rd13095, 32;
	and.b64  	%rd13097, %rd13068, 4294967295;
	add.s64 	%rd13098, %rd13096, %rd13097;
	add.s64 	%rd13099, %rd13098, %rd13005;
	shr.u64 	%rd13100, %rd13099, 32;
	and.b64  	%rd13101, %rd13073, 4294967295;
	add.s64 	%rd13102, %rd13100, %rd13101;
	add.s64 	%rd13103, %rd13102, %rd13041;
	shr.u64 	%rd13104, %rd13103, 32;
	and.b64  	%rd13105, %rd13078, 4294967295;
	add.s64 	%rd13106, %rd13104, %rd13105;
	add.s64 	%rd13107, %rd13106, %rd13076;
	shr.u64 	%rd13108, %rd13107, 32;
	and.b64  	%rd13109, %rd13083, 4294967295;
	mul.wide.u32 	%rd13110, %r7898, %r7898;
	add.s64 	%rd13111, %rd13108, %rd13109;
	add.s64 	%rd13112, %rd13111, %rd13110;
	shr.u64 	%rd13113, %rd13112, 32;
	and.b64  	%rd13114, %rd13088, 4294967295;
	mul.wide.u32 	%rd13115, %r7897, %r7898;
	add.s64 	%rd13116, %rd13113, %rd13114;
	add.s64 	%rd13117, %rd13116, %rd13115;
	shr.u64 	%rd13118, %rd13117, 32;
	and.b64  	%rd13119, %rd13092, 4294967295;
	mul.wide.u32 	%rd13120, %r7896, %r7898;
	add.s64 	%rd13121, %rd13118, %rd13119;
	add.s64 	%rd13122, %rd13121, %rd13120;
	shr.u64 	%rd13123, %rd13122, 32;
	mul.wide.u32 	%rd13124, %r7895, %r7898;
	add.s64 	%rd13125, %rd13123, %rd13093;
	add.s64 	%rd13126, %rd13125, %rd13124;
	shr.u64 	%rd13127, %rd13126, 32;
	and.b64  	%rd13128, %rd13099, 4294967295;
	add.s64 	%rd13129, %rd12977, %rd13128;
	shr.u64 	%rd13130, %rd13129, 32;
	and.b64  	%rd13131, %rd13103, 4294967295;
	add.s64 	%rd13132, %rd13130, %rd13131;
	add.s64 	%rd13133, %rd13132, %rd13010;
	shr.u64 	%rd13134, %rd13133, 32;
	and.b64  	%rd13135, %rd13107, 4294967295;
	add.s64 	%rd13136, %rd13134, %rd13135;
	add.s64 	%rd13137, %rd13136, %rd13046;
	shr.u64 	%rd13138, %rd13137, 32;
	and.b64  	%rd13139, %rd13112, 4294967295;
	add.s64 	%rd13140, %rd13138, %rd13139;
	add.s64 	%rd13141, %rd13140, %rd13081;
	shr.u64 	%rd13142, %rd13141, 32;
	and.b64  	%rd13143, %rd13117, 4294967295;
	add.s64 	%rd13144, %rd13142, %rd13143;
	add.s64 	%rd13145, %rd13144, %rd13115;
	shr.u64 	%rd13146, %rd13145, 32;
	and.b64  	%rd13147, %rd13122, 4294967295;
	mul.wide.u32 	%rd13148, %r7897, %r7897;
	add.s64 	%rd13149, %rd13146, %rd13147;
	add.s64 	%rd13150, %rd13149, %rd13148;
	shr.u64 	%rd13151, %rd13150, 32;
	and.b64  	%rd13152, %rd13126, 4294967295;
	mul.wide.u32 	%rd13153, %r7896, %r7897;
	add.s64 	%rd13154, %rd13151, %rd13152;
	add.s64 	%rd13155, %rd13154, %rd13153;
	shr.u64 	%rd13156, %rd13155, 32;
	mul.wide.u32 	%rd13157, %r7895, %r7897;
	add.s64 	%rd13158, %rd13156, %rd13127;
	add.s64 	%rd13159, %rd13158, %rd13157;
	shr.u64 	%rd13160, %rd13159, 32;
	and.b64  	%rd13161, %rd13133, 4294967295;
	add.s64 	%rd13162, %rd12980, %rd13161;
	shr.u64 	%rd13163, %rd13162, 32;
	and.b64  	%rd13164, %rd13137, 4294967295;
	add.s64 	%rd13165, %rd13163, %rd13164;
	add.s64 	%rd13166, %rd13165, %rd13015;
	shr.u64 	%rd13167, %rd13166, 32;
	and.b64  	%rd13168, %rd13141, 4294967295;
	add.s64 	%rd13169, %rd13167, %rd13168;
	add.s64 	%rd13170, %rd13169, %rd13051;
	shr.u64 	%rd13171, %rd13170, 32;
	and.b64  	%rd13172, %rd13145, 4294967295;
	add.s64 	%rd13173, %rd13171, %rd13172;
	add.s64 	%rd13174, %rd13173, %rd13086;
	shr.u64 	%rd13175, %rd13174, 32;
	and.b64  	%rd13176, %rd13150, 4294967295;
	add.s64 	%rd13177, %rd13175, %rd13176;
	add.s64 	%rd13178, %rd13177, %rd13120;
	shr.u64 	%rd13179, %rd13178, 32;
	and.b64  	%rd13180, %rd13155, 4294967295;
	add.s64 	%rd13181, %rd13179, %rd13180;
	add.s64 	%rd13182, %rd13181, %rd13153;
	shr.u64 	%rd13183, %rd13182, 32;
	and.b64  	%rd13184, %rd13159, 4294967295;
	mul.wide.u32 	%rd13185, %r7896, %r7896;
	add.s64 	%rd13186, %rd13183, %rd13184;
	add.s64 	%rd13187, %rd13186, %rd13185;
	shr.u64 	%rd13188, %rd13187, 32;
	mul.wide.u32 	%rd13189, %r7895, %r7896;
	add.s64 	%rd13190, %rd13188, %rd13160;
	add.s64 	%rd13191, %rd13190, %rd13189;
	shr.u64 	%rd13192, %rd13191, 32;
	and.b64  	%rd13193, %rd13166, 4294967295;
	add.s64 	%rd13194, %rd12983, %rd13193;
	shr.u64 	%rd13195, %rd13194, 32;
	and.b64  	%rd13196, %rd13170, 4294967295;
	add.s64 	%rd13197, %rd13195, %rd13196;
	add.s64 	%rd13198, %rd13197, %rd13019;
	shr.u64 	%rd13199, %rd13198, 32;
	and.b64  	%rd13200, %rd13174, 4294967295;
	add.s64 	%rd13201, %rd13199, %rd13200;
	add.s64 	%rd13202, %rd13201, %rd13055;
	shr.u64 	%rd13203, %rd13202, 32;
	and.b64  	%rd13204, %rd13178, 4294967295;
	add.s64 	%rd13205, %rd13203, %rd13204;
	add.s64 	%rd13206, %rd13205, %rd13090;
	shr.u64 	%rd13207, %rd13206, 32;
	and.b64  	%rd13208, %rd13182, 4294967295;
	add.s64 	%rd13209, %rd13207, %rd13208;
	add.s64 	%rd13210, %rd13209, %rd13124;
	shr.u64 	%rd13211, %rd13210, 32;
	and.b64  	%rd13212, %rd13187, 4294967295;
	add.s64 	%rd13213, %rd13211, %rd13212;
	add.s64 	%rd13214, %rd13213, %rd13157;
	shr.u64 	%rd13215, %rd13214, 32;
	and.b64  	%rd13216, %rd13191, 4294967295;
	add.s64 	%rd13217, %rd13215, %rd13216;
	add.s64 	%rd13218, %rd13217, %rd13189;
	shr.u64 	%rd13219, %rd13218, 32;
	mul.wide.u32 	%rd13220, %r7895, %r7895;
	add.s64 	%rd13221, %rd13219, %rd13192;
	add.s64 	%rd13222, %rd13221, %rd13220;
	shr.u64 	%rd13223, %rd13222, 32;
	{ .reg .b32 tmp; mov.b64 {tmp, %r5377}, %rd13222; }
	and.b64  	%rd13224, %rd13198, 4294967295;
	mul.lo.s64 	%rd13225, %rd13224, 977;
	cvt.u32.u64 	%r5378, %rd13225;
	shr.u64 	%rd13226, %rd13225, 32;
	and.b64  	%rd13227, %rd13202, 4294967295;
	mad.lo.s64 	%rd13228, %rd13227, 977, %rd13226;
	shr.u64 	%rd13229, %rd13228, 32;
	and.b64  	%rd13230, %rd13206, 4294967295;
	mad.lo.s64 	%rd13231, %rd13230, 977, %rd13229;
	shr.u64 	%rd13232, %rd13231, 32;
	and.b64  	%rd13233, %rd13210, 4294967295;
	mad.lo.s64 	%rd13234, %rd13233, 977, %rd13232;
	shr.u64 	%rd13235, %rd13234, 32;
	and.b64  	%rd13236, %rd13214, 4294967295;
	mad.lo.s64 	%rd13237, %rd13236, 977, %rd13235;
	shr.u64 	%rd13238, %rd13237, 32;
	and.b64  	%rd13239, %rd13218, 4294967295;
	mad.lo.s64 	%rd13240, %rd13239, 977, %rd13238;
	shr.u64 	%rd13241, %rd13240, 32;
	and.b64  	%rd13242, %rd13222, 4294967295;
	mad.lo.s64 	%rd13243, %rd13242, 977, %rd13241;
	shr.u64 	%rd13244, %rd13243, 32;
	mad.lo.s64 	%rd13245, %rd13223, 977, %rd13244;
	{ .reg .b32 tmp; mov.b64 {tmp, %r5379}, %rd13245; }
	add.s32 	%r7411, %r5376, %r5378;
	setp.lt.u32 	%p2010, %r7411, %r5376;
	selp.u64 	%rd13246, 1, 0, %p2010;
	and.b64  	%rd13247, %rd12987, 4294967295;
	and.b64  	%rd13248, %rd13228, 4294967295;
	add.s64 	%rd13249, %rd13247, %rd13246;
	add.s64 	%rd13250, %rd13249, %rd13248;
	shr.u64 	%rd13251, %rd13250, 32;
	and.b64  	%rd13252, %rd13024, 4294967295;
	and.b64  	%rd13253, %rd13231, 4294967295;
	add.s64 	%rd13254, %rd13251, %rd13252;
	add.s64 	%rd13255, %rd13254, %rd13253;
	shr.u64 	%rd13256, %rd13255, 32;
	and.b64  	%rd13257, %rd13060, 4294967295;
	and.b64  	%rd13258, %rd13234, 4294967295;
	add.s64 	%rd13259, %rd13256, %rd13257;
	add.s64 	%rd13260, %rd13259, %rd13258;
	shr.u64 	%rd13261, %rd13260, 32;
	and.b64  	%rd13262, %rd13095, 4294967295;
	and.b64  	%rd13263, %rd13237, 4294967295;
	add.s64 	%rd13264, %rd13261, %rd13262;
	add.s64 	%rd13265, %rd13264, %rd13263;
	shr.u64 	%rd13266, %rd13265, 32;
	and.b64  	%rd13267, %rd13129, 4294967295;
	and.b64  	%rd13268, %rd13240, 4294967295;
	add.s64 	%rd13269, %rd13266, %rd13267;
	add.s64 	%rd13270, %rd13269, %rd13268;
	shr.u64 	%rd13271, %rd13270, 32;
	and.b64  	%rd13272, %rd13162, 4294967295;
	and.b64  	%rd13273, %rd13243, 4294967295;
	add.s64 	%rd13274, %rd13271, %rd13272;
	add.s64 	%rd13275, %rd13274, %rd13273;
	shr.u64 	%rd13276, %rd13275, 32;
	and.b64  	%rd13277, %rd13194, 4294967295;
	and.b64  	%rd13278, %rd13245, 4294967295;
	add.s64 	%rd13279, %rd13276, %rd13277;
	add.s64 	%rd13280, %rd13279, %rd13278;
	{ .reg .b32 tmp; mov.b64 {tmp, %r5380}, %rd13280; }
	add.s32 	%r5381, %r5380, %r5379;
	and.b64  	%rd13281, %rd13250, 4294967295;
	add.s64 	%rd26361, %rd13281, %rd13224;
	shr.u64 	%rd13282, %rd26361, 32;
	and.b64  	%rd13283, %rd13255, 4294967295;
	add.s64 	%rd13284, %rd13282, %rd13283;
	add.s64 	%rd26362, %rd13284, %rd13227;
	shr.u64 	%rd13285, %rd26362, 32;
	and.b64  	%rd13286, %rd13260, 4294967295;
	add.s64 	%rd13287, %rd13285, %rd13286;
	add.s64 	%rd26363, %rd13287, %rd13230;
	shr.u64 	%rd13288, %rd26363, 32;
	and.b64  	%rd13289, %rd13265, 4294967295;
	add.s64 	%rd13290, %rd13288, %rd13289;
	add.s64 	%rd26364, %rd13290, %rd13233;
	shr.u64 	%rd13291, %rd26364, 32;
	and.b64  	%rd13292, %rd13270, 4294967295;
	add.s64 	%rd13293, %rd13291, %rd13292;
	add.s64 	%rd26365, %rd13293, %rd13236;
	shr.u64 	%rd13294, %rd26365, 32;
	and.b64  	%rd13295, %rd13275, 4294967295;
	add.s64 	%rd13296, %rd13294, %rd13295;
	add.s64 	%rd26366, %rd13296, %rd13239;
	shr.u64 	%rd13297, %rd26366, 32;
	and.b64  	%rd13298, %rd13280, 4294967295;
	add.s64 	%rd13299, %rd13297, %rd13298;
	add.s64 	%rd26367, %rd13299, %rd13242;
	{ .reg .b32 tmp; mov.b64 {tmp, %r5382}, %rd26367; }
	add.s32 	%r5383, %r5381, %r5382;
	add.s32 	%r1562, %r5383, %r5377;
	setp.eq.s32 	%p2011, %r1562, 0;
	mov.pred 	%p4088, 0;
	@%p2011 bra 	$L__BB2_1139;
	cvt.u64.u32 	%rd13300, %r1562;
	mul.wide.u32 	%rd13301, %r1562, 977;
	cvt.u32.u64 	%r5384, %rd13301;
	shr.u64 	%rd13302, %rd13301, 32;
	add.s64 	%rd13303, %rd13302, %rd13300;
	shr.u64 	%rd13304, %rd13303, 32;
	add.s32 	%r1563, %r7411, %r5384;
	setp.lt.u32 	%p2012, %r1563, %r7411;
	selp.u64 	%rd13305, 1, 0, %p2012;
	and.b64  	%rd13306, %rd26361, 4294967295;
	and.b64  	%rd13307, %rd13303, 4294967295;
	add.s64 	%rd13308, %rd13306, %rd13305;
	add.s64 	%rd26361, %rd13308, %rd13307;
	shr.u64 	%rd13309, %rd26361, 32;
	and.b64  	%rd13310, %rd26362, 4294967295;
	add.s64 	%rd13311, %rd13309, %rd13310;
	add.s64 	%rd26362, %rd13311, %rd13304;
	shr.u64 	%rd13312, %rd26362, 32;
	and.b64  	%rd13313, %rd26363, 4294967295;
	add.s64 	%rd26363, %rd13312, %rd13313;
	shr.u64 	%rd13314, %rd26363, 32;
	and.b64  	%rd13315, %rd26364, 4294967295;
	add.s64 	%rd26364, %rd13314, %rd13315;
	shr.u64 	%rd13316, %rd26364, 32;
	and.b64  	%rd13317, %rd26365, 4294967295;
	add.s64 	%rd26365, %rd13316, %rd13317;
	shr.u64 	%rd13318, %rd26365, 32;
	and.b64  	%rd13319, %rd26366, 4294967295;
	add.s64 	%rd26366, %rd13318, %rd13319;
	shr.u64 	%rd13320, %rd26366, 32;
	and.b64  	%rd13321, %rd26367, 4294967295;
	add.s64 	%rd26367, %rd13320, %rd13321;
	setp.gt.u64 	%p4088, %rd26367, 4294967295;
	mov.u32 	%r7411, %r1563;
$L__BB2_1139:
	cvt.u32.u64 	%r7418, %rd26367;
	cvt.u32.u64 	%r7417, %rd26366;
	cvt.u32.u64 	%r7416, %rd26365;
	cvt.u32.u64 	%r7415, %rd26364;
	cvt.u32.u64 	%r7414, %rd26363;
	cvt.u32.u64 	%r7413, %rd26362;
	cvt.u32.u64 	%r7412, %rd26361;
	setp.lt.u32 	%p2013, %r1442, %r7418;
	or.pred  	%p2014, %p4088, %p2013;
	@%p2014 bra 	$L__BB2_1153;
	setp.gt.u32 	%p2015, %r1442, %r7418;
	@%p2015 bra 	$L__BB2_1154;
	setp.lt.u32 	%p2016, %r7375, %r7417;
	@%p2016 bra 	$L__BB2_1153;
	setp.gt.u32 	%p2017, %r7375, %r7417;
	@%p2017 bra 	$L__BB2_1154;
	setp.lt.u32 	%p2018, %r7374, %r7416;
	@%p2018 bra 	$L__BB2_1153;
	setp.gt.u32 	%p2019, %r7374, %r7416;
	@%p2019 bra 	$L__BB2_1154;
	setp.lt.u32 	%p2020, %r7380, %r7415;
	@%p2020 bra 	$L__BB2_1153;
	setp.gt.u32 	%p2021, %r7380, %r7415;
	@%p2021 bra 	$L__BB2_1154;
	setp.lt.u32 	%p2022, %r7379, %r7414;
	@%p2022 bra 	$L__BB2_1153;
	setp.gt.u32 	%p2023, %r7379, %r7414;
	@%p2023 bra 	$L__BB2_1154;
	setp.lt.u32 	%p2024, %r7378, %r7413;
	@%p2024 bra 	$L__BB2_1153;
	setp.gt.u32 	%p2025, %r7378, %r7413;
	@%p2025 bra 	$L__BB2_1154;
	setp.lt.u32 	%p2026, %r7377, %r7412;
	@%p2026 bra 	$L__BB2_1153;
	setp.gt.u32 	%p2027, %r7377, %r7412;
	setp.lt.u32 	%p2028, %r7411, %r7376;
	or.pred  	%p2029, %p2027, %p2028;
	@%p2029 bra 	$L__BB2_1154;
$L__BB2_1153:
	setp.lt.u32 	%p2030, %r7411, %r7376;
	selp.s64 	%rd13323, -1, 0, %p2030;
	sub.s32 	%r7411, %r7411, %r7376;
	and.b64  	%rd13324, %rd26361, 4294967295;
	add.s64 	%rd13325, %rd13324, %rd13323;
	cvt.u64.u32 	%rd13326, %r7377;
	setp.lt.u64 	%p2031, %rd13325, %rd13326;
	selp.s64 	%rd13327, -1, 0, %p2031;
	cvt.u32.u64 	%r5385, %rd13325;
	sub.s32 	%r7412, %r5385, %r7377;
	and.b64  	%rd13328, %rd26362, 4294967295;
	add.s64 	%rd13329, %rd13328, %rd13327;
	cvt.u64.u32 	%rd13330, %r7378;
	setp.lt.u64 	%p2032, %rd13329, %rd13330;
	selp.s64 	%rd13331, -1, 0, %p2032;
	cvt.u32.u64 	%r5386, %rd13329;
	sub.s32 	%r7413, %r5386, %r7378;
	and.b64  	%rd13332, %rd26363, 4294967295;
	add.s64 	%rd13333, %rd13332, %rd13331;
	cvt.u64.u32 	%rd13334, %r7379;
	setp.lt.u64 	%p2033, %rd13333, %rd13334;
	selp.s64 	%rd13335, -1, 0, %p2033;
	cvt.u32.u64 	%r5387, %rd13333;
	sub.s32 	%r7414, %r5387, %r7379;
	and.b64  	%rd13336, %rd26364, 4294967295;
	add.s64 	%rd13337, %rd13336, %rd13335;
	cvt.u64.u32 	%rd13338, %r7380;
	setp.lt.u64 	%p2034, %rd13337, %rd13338;
	selp.s64 	%rd13339, -1, 0, %p2034;
	cvt.u32.u64 	%r5388, %rd13337;
	sub.s32 	%r7415, %r5388, %r7380;
	and.b64  	%rd13340, %rd26365, 4294967295;
	add.s64 	%rd13341, %rd13340, %rd13339;
	cvt.u64.u32 	%rd13342, %r7374;
	setp.lt.u64 	%p2035, %rd13341, %rd13342;
	selp.s64 	%rd13343, -1, 0, %p2035;
	cvt.u32.u64 	%r5389, %rd13341;
	sub.s32 	%r7416, %r5389, %r7374;
	and.b64  	%rd13344, %rd26366, 4294967295;
	add.s64 	%rd13345, %rd13344, %rd13343;
	cvt.u64.u32 	%rd13346, %r7375;
	setp.lt.u64 	%p2036, %rd13345, %rd13346;
	selp.s32 	%r5390, -1, 0, %p2036;
	cvt.u32.u64 	%r5391, %rd13345;
	sub.s32 	%r7417, %r5391, %r7375;
	add.s32 	%r5392, %r7418, %r5390;
	sub.s32 	%r7418, %r5392, %r1442;
$L__BB2_1154:
	setp.gt.u32 	%p2037, %r7418, %r1442;
	@%p2037 bra 	$L__BB2_1167;
	bra.uni 	$L__BB2_1168;
$L__BB2_1155:
	setp.gt.u32 	%p2039, %r7417, %r7375;
	@%p2039 bra 	$L__BB2_1167;
	setp.lt.u32 	%p2040, %r7417, %r7375;
	@%p2040 bra 	$L__BB2_1169;
	setp.gt.u32 	%p2041, %r7416, %r7374;
	@%p2041 bra 	$L__BB2_1167;
	setp.lt.u32 	%p2042, %r7416, %r7374;
	@%p2042 bra 	$L__BB2_1169;
	setp.gt.u32 	%p2043, %r7415, %r7380;
	@%p2043 bra 	$L__BB2_1167;
	setp.lt.u32 	%p2044, %r7415, %r7380;
	@%p2044 bra 	$L__BB2_1169;
	setp.gt.u32 	%p2045, %r7414, %r7379;
	@%p2045 bra 	$L__BB2_1167;
	setp.lt.u32 	%p2046, %r7414, %r7379;
	@%p2046 bra 	$L__BB2_1169;
	setp.gt.u32 	%p2047, %r7413, %r7378;
	@%p2047 bra 	$L__BB2_1167;
	setp.lt.u32 	%p2048, %r7413, %r7378;
	@%p2048 bra 	$L__BB2_1169;
	setp.gt.u32 	%p2049, %r7412, %r7377;
	@%p2049 bra 	$L__BB2_1167;
	setp.lt.u32 	%p2050, %r7412, %r7377;
	setp.lt.u32 	%p2051, %r7411, %r7376;
	or.pred  	%p2052, %p2050, %p2051;
	@%p2052 bra 	$L__BB2_1169;
$L__BB2_1167:
	setp.lt.u32 	%p2053, %r7411, %r7376;
	selp.s64 	%rd13347, -1, 0, %p2053;
	sub.s32 	%r7411, %r7411, %r7376;
	cvt.u64.u32 	%rd13348, %r7412;
	add.s64 	%rd13349, %rd13347, %rd13348;
	cvt.u64.u32 	%rd13350, %r7377;
	setp.lt.u64 	%p2054, %rd13349, %rd13350;
	selp.s64 	%rd13351, -1, 0, %p2054;
	cvt.u32.u64 	%r5393, %rd13349;
	sub.s32 	%r7412, %r5393, %r7377;
	cvt.u64.u32 	%rd13352, %r7413;
	add.s64 	%rd13353, %rd13351, %rd13352;
	cvt.u64.u32 	%rd13354, %r7378;
	setp.lt.u64 	%p2055, %rd13353, %rd13354;
	selp.s64 	%rd13355, -1, 0, %p2055;
	cvt.u32.u64 	%r5394, %rd13353;
	sub.s32 	%r7413, %r5394, %r7378;
	cvt.u64.u32 	%rd13356, %r7414;
	add.s64 	%rd13357, %rd13355, %rd13356;
	cvt.u64.u32 	%rd13358, %r7379;
	setp.lt.u64 	%p2056, %rd13357, %rd13358;
	selp.s64 	%rd13359, -1, 0, %p2056;
	cvt.u32.u64 	%r5395, %rd13357;
	sub.s32 	%r7414, %r5395, %r7379;
	cvt.u64.u32 	%rd13360, %r7415;
	add.s64 	%rd13361, %rd13359, %rd13360;
	cvt.u64.u32 	%rd13362, %r7380;
	setp.lt.u64 	%p2057, %rd13361, %rd13362;
	selp.s64 	%rd13363, -1, 0, %p2057;
	cvt.u32.u64 	%r5396, %rd13361;
	sub.s32 	%r7415, %r5396, %r7380;
	cvt.u64.u32 	%rd13364, %r7416;
	add.s64 	%rd13365, %rd13363, %rd13364;
	cvt.u64.u32 	%rd13366, %r7374;
	setp.lt.u64 	%p2058, %rd13365, %rd13366;
	selp.s64 	%rd13367, -1, 0, %p2058;
	cvt.u32.u64 	%r5397, %rd13365;
	sub.s32 	%r7416, %r5397, %r7374;
	cvt.u64.u32 	%rd13368, %r7417;
	add.s64 	%rd13369, %rd13367, %rd13368;
	cvt.u64.u32 	%rd13370, %r7375;
	setp.lt.u64 	%p2059, %rd13369, %rd13370;
	selp.s32 	%r5398, -1, 0, %p2059;
	cvt.u32.u64 	%r5399, %rd13369;
	sub.s32 	%r7417, %r5399, %r7375;
	add.s32 	%r5400, %r7418, %r5398;
	sub.s32 	%r7418, %r5400, %r1442;
	bra.uni 	$L__BB2_1169;
$L__BB2_1168:
	setp.lt.u32 	%p2038, %r7418, %r1442;
	@%p2038 bra 	$L__BB2_1169;
	bra.uni 	$L__BB2_1155;
$L__BB2_1169:
	ld.const.u32 	%r1604, [const_target_jacobian];
	mul.wide.u32 	%rd13371, %r7411, %r1604;
	cvt.u32.u64 	%r5401, %rd13371;
	shr.u64 	%rd13372, %rd13371, 32;
	mul.wide.u32 	%rd13373, %r7412, %r1604;
	add.s64 	%rd13374, %rd13372, %rd13373;
	shr.u64 	%rd13375, %rd13374, 32;
	mul.wide.u32 	%rd13376, %r7413, %r1604;
	add.s64 	%rd13377, %rd13375, %rd13376;
	shr.u64 	%rd13378, %rd13377, 32;
	mul.wide.u32 	%rd13379, %r7414, %r1604;
	add.s64 	%rd13380, %rd13378, %rd13379;
	shr.u64 	%rd13381, %rd13380, 32;
	mul.wide.u32 	%rd13382, %r7415, %r1604;
	add.s64 	%rd13383, %rd13381, %rd13382;
	shr.u64 	%rd13384, %rd13383, 32;
	mul.wide.u32 	%rd13385, %r7416, %r1604;
	add.s64 	%rd13386, %rd13384, %rd13385;
	shr.u64 	%rd13387, %rd13386, 32;
	mul.wide.u32 	%rd13388, %r7417, %r1604;
	add.s64 	%rd13389, %rd13387, %rd13388;
	shr.u64 	%rd13390, %rd13389, 32;
	mul.wide.u32 	%rd13391, %r7418, %r1604;
	add.s64 	%rd13392, %rd13390, %rd13391;
	shr.u64 	%rd13393, %rd13392, 32;
	ld.const.u32 	%r1605, [const_target_jacobian+4];
	and.b64  	%rd13394, %rd13374, 4294967295;
	mul.wide.u32 	%rd13395, %r7411, %r1605;
	add.s64 	%rd13396, %rd13395, %rd13394;
	shr.u64 	%rd13397, %rd13396, 32;
	and.b64  	%rd13398, %rd13377, 4294967295;
	mul.wide.u32 	%rd13399, %r7412, %r1605;
	add.s64 	%rd13400, %rd13397, %rd13398;
	add.s64 	%rd13401, %rd13400, %rd13399;
	shr.u64 	%rd13402, %rd13401, 32;
	and.b64  	%rd13403, %rd13380, 4294967295;
	mul.wide.u32 	%rd13404, %r7413, %r1605;
	add.s64 	%rd13405, %rd13402, %rd13403;
	add.s64 	%rd13406, %rd13405, %rd13404;
	shr.u64 	%rd13407, %rd13406, 32;
	and.b64  	%rd13408, %rd13383, 4294967295;
	mul.wide.u32 	%rd13409, %r7414, %r1605;
	add.s64 	%rd13410, %rd13407, %rd13408;
	add.s64 	%rd13411, %rd13410, %rd13409;
	shr.u64 	%rd13412, %rd13411, 32;
	and.b64  	%rd13413, %rd13386, 4294967295;
	mul.wide.u32 	%rd13414, %r7415, %r1605;
	add.s64 	%rd13415, %rd13412, %rd13413;
	add.s64 	%rd13416, %rd13415, %rd13414;
	shr.u64 	%rd13417, %rd13416, 32;
	and.b64  	%rd13418, %rd13389, 4294967295;
	mul.wide.u32 	%rd13419, %r7416, %r1605;
	add.s64 	%rd13420, %rd13417, %rd13418;
	add.s64 	%rd13421, %rd13420, %rd13419;
	shr.u64 	%rd13422, %rd13421, 32;
	and.b64  	%rd13423, %rd13392, 4294967295;
	mul.wide.u32 	%rd13424, %r7417, %r1605;
	add.s64 	%rd13425, %rd13422, %rd13423;
	add.s64 	%rd13426, %rd13425, %rd13424;
	shr.u64 	%rd13427, %rd13426, 32;
	mul.wide.u32 	%rd13428, %r7418, %r1605;
	add.s64 	%rd13429, %rd13427, %rd13393;
	add.s64 	%rd13430, %rd13429, %rd13428;
	shr.u64 	%rd13431, %rd13430, 32;
	ld.const.u32 	%r1606, [const_target_jacobian+8];
	and.b64  	%rd13432, %rd13401, 4294967295;
	mul.wide.u32 	%rd13433, %r7411, %r1606;
	add.s64 	%rd13434, %rd13433, %rd13432;
	shr.u64 	%rd13435, %rd13434, 32;
	and.b64  	%rd13436, %rd13406, 4294967295;
	mul.wide.u32 	%rd13437, %r7412, %r1606;
	add.s64 	%rd13438, %rd13435, %rd13436;
	add.s64 	%rd13439, %rd13438, %rd13437;
	shr.u64 	%rd13440, %rd13439, 32;
	and.b64  	%rd13441, %rd13411, 4294967295;
	mul.wide.u32 	%rd13442, %r7413, %r1606;
	add.s64 	%rd13443, %rd13440, %rd13441;
	add.s64 	%rd13444, %rd13443, %rd13442;
	shr.u64 	%rd13445, %rd13444, 32;
	and.b64  	%rd13446, %rd13416, 4294967295;
	mul.wide.u32 	%rd13447, %r7414, %r1606;
	add.s64 	%rd13448, %rd13445, %rd13446;
	add.s64 	%rd13449, %rd13448, %rd13447;
	shr.u64 	%rd13450, %rd13449, 32;
	and.b64  	%rd13451, %rd13421, 4294967295;
	mul.wide.u32 	%rd13452, %r7415, %r1606;
	add.s64 	%rd13453, %rd13450, %rd13451;
	add.s64 	%rd13454, %rd13453, %rd13452;
	shr.u64 	%rd13455, %rd13454, 32;
	and.b64  	%rd13456, %rd13426, 4294967295;
	mul.wide.u32 	%rd13457, %r7416, %r1606;
	add.s64 	%rd13458, %rd13455, %rd13456;
	add.s64 	%rd13459, %rd13458, %rd13457;
	shr.u64 	%rd13460, %rd13459, 32;
	and.b64  	%rd13461, %rd13430, 4294967295;
	mul.wide.u32 	%rd13462, %r7417, %r1606;
	add.s64 	%rd13463, %rd13460, %rd13461;
	add.s64 	%rd13464, %rd13463, %rd13462;
	shr.u64 	%rd13465, %rd13464, 32;
	mul.wide.u32 	%rd13466, %r7418, %r1606;
	add.s64 	%rd13467, %rd13465, %rd13431;
	add.s64 	%rd13468, %rd13467, %rd13466;
	shr.u64 	%rd13469, %rd13468, 32;
	ld.const.u32 	%r1607, [const_target_jacobian+12];
	and.b64  	%rd13470, %rd13439, 4294967295;
	mul.wide.u32 	%rd13471, %r7411, %r1607;
	add.s64 	%rd13472, %rd13471, %rd13470;
	shr.u64 	%rd13473, %rd13472, 32;
	and.b64  	%rd13474, %rd13444, 4294967295;
	mul.wide.u32 	%rd13475, %r7412, %r1607;
	add.s64 	%rd13476, %rd13473, %rd13474;
	add.s64 	%rd13477, %rd13476, %rd13475;
	shr.u64 	%rd13478, %rd13477, 32;
	and.b64  	%rd13479, %rd13449, 4294967295;
	mul.wide.u32 	%rd13480, %r7413, %r1607;
	add.s64 	%rd13481, %rd13478, %rd13479;
	add.s64 	%rd13482, %rd13481, %rd13480;
	shr.u64 	%rd13483, %rd13482, 32;
	and.b64  	%rd13484, %rd13454, 4294967295;
	mul.wide.u32 	%rd13485, %r7414, %r1607;
	add.s64 	%rd13486, %rd13483, %rd13484;
	add.s64 	%rd13487, %rd13486, %rd13485;
	shr.u64 	%rd13488, %rd13487, 32;
	and.b64  	%rd13489, %rd13459, 4294967295;
	mul.wide.u32 	%rd13490, %r7415, %r1607;
	add.s64 	%rd13491, %rd13488, %rd13489;
	add.s64 	%rd13492, %rd13491, %rd13490;
	shr.u64 	%rd13493, %rd13492, 32;
	and.b64  	%rd13494, %rd13464, 4294967295;
	mul.wide.u32 	%rd13495, %r7416, %r1607;
	add.s64 	%rd13496, %rd13493, %rd13494;
	add.s64 	%rd13497, %rd13496, %rd13495;
	shr.u64 	%rd13498, %rd13497, 32;
	and.b64  	%rd13499, %rd13468, 4294967295;
	mul.wide.u32 	%rd13500, %r7417, %r1607;
	add.s64 	%rd13501, %rd13498, %rd13499;
	add.s64 	%rd13502, %rd13501, %rd13500;
	shr.u64 	%rd13503, %rd13502, 32;
	mul.wide.u32 	%rd13504, %r7418, %r1607;
	add.s64 	%rd13505, %rd13503, %rd13469;
	add.s64 	%rd13506, %rd13505, %rd13504;
	shr.u64 	%rd13507, %rd13506, 32;
	ld.const.u32 	%r1608, [const_target_jacobian+16];
	and.b64  	%rd13508, %rd13477, 4294967295;
	mul.wide.u32 	%rd13509, %r7411, %r1608;
	add.s64 	%rd13510, %rd13509, %rd13508;
	shr.u64 	%rd13511, %rd13510, 32;
	and.b64  	%rd13512, %rd13482, 4294967295;
	mul.wide.u32 	%rd13513, %r7412, %r1608;
	add.s64 	%rd13514, %rd13511, %rd13512;
	add.s64 	%rd13515, %rd13514, %rd13513;
	shr.u64 	%rd13516, %rd13515, 32;
	and.b64  	%rd13517, %rd13487, 4294967295;
	mul.wide.u32 	%rd13518, %r7413, %r1608;
	add.s64 	%rd13519, %rd13516, %rd13517;
	add.s64 	%rd13520, %rd13519, %rd13518;
	shr.u64 	%rd13521, %rd13520, 32;
	and.b64  	%rd13522, %rd13492, 4294967295;
	mul.wide.u32 	%rd13523, %r7414, %r1608;
	add.s64 	%rd13524, %rd13521, %rd13522;
	add.s64 	%rd13525, %rd13524, %rd13523;
	shr.u64 	%rd13526, %rd13525, 32;
	and.b64  	%rd13527, %rd13497, 4294967295;
	mul.wide.u32 	%rd13528, %r7415, %r1608;
	add.s64 	%rd13529, %rd13526, %rd13527;
	add.s64 	%rd13530, %rd13529, %rd13528;
	shr.u64 	%rd13531, %rd13530, 32;
	and.b64  	%rd13532, %rd13502, 4294967295;
	mul.wide.u32 	%rd13533, %r7416, %r1608;
	add.s64 	%rd13534, %rd13531, %rd13532;
	add.s64 	%rd13535, %rd13534, %rd13533;
	shr.u64 	%rd13536, %rd13535, 32;
	and.b64  	%rd13537, %rd13506, 4294967295;
	mul.wide.u32 	%rd13538, %r7417, %r1608;
	add.s64 	%rd13539, %rd13536, %rd13537;
	add.s64 	%rd13540, %rd13539, %rd13538;
	shr.u64 	%rd13541, %rd13540, 32;
	mul.wide.u32 	%rd13542, %r7418, %r1608;
	add.s64 	%rd13543, %rd13541, %rd13507;
	add.s64 	%rd13544, %rd13543, %rd13542;
	shr.u64 	%rd13545, %rd13544, 32;
	ld.const.u32 	%r1609, [const_target_jacobian+20];
	and.b64  	%rd13546, %rd13515, 4294967295;
	mul.wide.u32 	%rd13547, %r7411, %r1609;
	add.s64 	%rd13548, %rd13547, %rd13546;
	shr.u64 	%rd13549, %rd13548, 32;
	and.b64  	%rd13550, %rd13520, 4294967295;
	mul.wide.u32 	%rd13551, %r7412, %r1609;
	add.s64 	%rd13552, %rd13549, %rd13550;
	add.s64 	%rd13553, %rd13552, %rd13551;
	shr.u64 	%rd13554, %rd13553, 32;
	and.b64  	%rd13555, %rd13525, 4294967295;
	mul.wide.u32 	%rd13556, %r7413, %r1609;
	add.s64 	%rd13557, %rd13554, %rd13555;
	add.s64 	%rd13558, %rd13557, %rd13556;
	shr.u64 	%rd13559, %rd13558, 32;
	and.b64  	%rd13560, %rd13530, 4294967295;
	mul.wide.u32 	%rd13561, %r7414, %r1609;
	add.s64 	%rd13562, %rd13559, %rd13560;
	add.s64 	%rd13563, %rd13562, %rd13561;
	shr.u64 	%rd13564, %rd13563, 32;
	and.b64  	%rd13565, %rd13535, 4294967295;
	mul.wide.u32 	%rd13566, %r7415, %r1609;
	add.s64 	%rd13567, %rd13564, %rd13565;
	add.s64 	%rd13568, %rd13567, %rd13566;
	shr.u64 	%rd13569, %rd13568, 32;
	and.b64  	%rd13570, %rd13540, 4294967295;
	mul.wide.u32 	%rd13571, %r7416, %r1609;
	add.s64 	%rd13572, %rd13569, %rd13570;
	add.s64 	%rd13573, %rd13572, %rd13571;
	shr.u64 	%rd13574, %rd13573, 32;
	and.b64  	%rd13575, %rd13544, 4294967295;
	mul.wide.u32 	%rd13576, %r7417, %r1609;
	add.s64 	%rd13577, %rd13574, %rd13575;
	add.s64 	%rd13578, %rd13577, %rd13576;
	shr.u64 	%rd13579, %rd13578, 32;
	mul.wide.u32 	%rd13580, %r7418, %r1609;
	add.s64 	%rd13581, %rd13579, %rd13545;
	add.s64 	%rd13582, %rd13581, %rd13580;
	shr.u64 	%rd13583, %rd13582, 32;
	ld.const.u32 	%r1610, [const_target_jacobian+24];
	and.b64  	%rd13584, %rd13553, 4294967295;
	mul.wide.u32 	%rd13585, %r7411, %r1610;
	add.s64 	%rd13586, %rd13585, %rd13584;
	shr.u64 	%rd13587, %rd13586, 32;
	and.b64  	%rd13588, %rd13558, 4294967295;
	mul.wide.u32 	%rd13589, %r7412, %r1610;
	add.s64 	%rd13590, %rd13587, %rd13588;
	add.s64 	%rd13591, %rd13590, %rd13589;
	shr.u64 	%rd13592, %rd13591, 32;
	and.b64  	%rd13593, %rd13563, 4294967295;
	mul.wide.u32 	%rd13594, %r7413, %r1610;
	add.s64 	%rd13595, %rd13592, %rd13593;
	add.s64 	%rd13596, %rd13595, %rd13594;
	shr.u64 	%rd13597, %rd13596, 32;
	and.b64  	%rd13598, %rd13568, 4294967295;
	mul.wide.u32 	%rd13599, %r7414, %r1610;
	add.s64 	%rd13600, %rd13597, %rd13598;
	add.s64 	%rd13601, %rd13600, %rd13599;
	shr.u64 	%rd13602, %rd13601, 32;
	and.b64  	%rd13603, %rd13573, 4294967295;
	mul.wide.u32 	%rd13604, %r7415, %r1610;
	add.s64 	%rd13605, %rd13602, %rd13603;
	add.s64 	%rd13606, %rd13605, %rd13604;
	shr.u64 	%rd13607, %rd13606, 32;
	and.b64  	%rd13608, %rd13578, 4294967295;
	mul.wide.u32 	%rd13609, %r7416, %r1610;
	add.s64 	%rd13610, %rd13607, %rd13608;
	add.s64 	%rd13611, %rd13610, %rd13609;
	shr.u64 	%rd13612, %rd13611, 32;
	and.b64  	%rd13613, %rd13582, 4294967295;
	mul.wide.u32 	%rd13614, %r7417, %r1610;
	add.s64 	%rd13615, %rd13612, %rd13613;
	add.s64 	%rd13616, %rd13615, %rd13614;
	shr.u64 	%rd13617, %rd13616, 32;
	mul.wide.u32 	%rd13618, %r7418, %r1610;
	add.s64 	%rd13619, %rd13617, %rd13583;
	add.s64 	%rd13620, %rd13619, %rd13618;
	shr.u64 	%rd13621, %rd13620, 32;
	ld.const.u32 	%r1611, [const_target_jacobian+28];
	and.b64  	%rd13622, %rd13591, 4294967295;
	mul.wide.u32 	%rd13623, %r7411, %r1611;
	add.s64 	%rd13624, %rd13623, %rd13622;
	shr.u64 	%rd13625, %rd13624, 32;
	and.b64  	%rd13626, %rd13596, 4294967295;
	mul.wide.u32 	%rd13627, %r7412, %r1611;
	add.s64 	%rd13628, %rd13625, %rd13626;
	add.s64 	%rd13629, %rd13628, %rd13627;
	shr.u64 	%rd13630, %rd13629, 32;
	and.b64  	%rd13631, %rd13601, 4294967295;
	mul.wide.u32 	%rd13632, %r7413, %r1611;
	add.s64 	%rd13633, %rd13630, %rd13631;
	add.s64 	%rd13634, %rd13633, %rd13632;
	shr.u64 	%rd13635, %rd13634, 32;
	and.b64  	%rd13636, %rd13606, 4294967295;
	mul.wide.u32 	%rd13637, %r7414, %r1611;
	add.s64 	%rd13638, %rd13635, %rd13636;
	add.s64 	%rd13639, %rd13638, %rd13637;
	shr.u64 	%rd13640, %rd13639, 32;
	and.b64  	%rd13641, %rd13611, 4294967295;
	mul.wide.u32 	%rd13642, %r7415, %r1611;
	add.s64 	%rd13643, %rd13640, %rd13641;
	add.s64 	%rd13644, %rd13643, %rd13642;
	shr.u64 	%rd13645, %rd13644, 32;
	and.b64  	%rd13646, %rd13616, 4294967295;
	mul.wide.u32 	%rd13647, %r7416, %r1611;
	add.s64 	%rd13648, %rd13645, %rd13646;
	add.s64 	%rd13649, %rd13648, %rd13647;
	shr.u64 	%rd13650, %rd13649, 32;
	and.b64  	%rd13651, %rd13620, 4294967295;
	mul.wide.u32 	%rd13652, %r7417, %r1611;
	add.s64 	%rd13653, %rd13650, %rd13651;
	add.s64 	%rd13654, %rd13653, %rd13652;
	shr.u64 	%rd13655, %rd13654, 32;
	mul.wide.u32 	%rd13656, %r7418, %r1611;
	add.s64 	%rd13657, %rd13655, %rd13621;
	add.s64 	%rd13658, %rd13657, %rd13656;
	shr.u64 	%rd13659, %rd13658, 32;
	{ .reg .b32 tmp; mov.b64 {tmp, %r5402}, %rd13658; }
	and.b64  	%rd13660, %rd13629, 4294967295;
	mul.lo.s64 	%rd13661, %rd13660, 977;
	cvt.u32.u64 	%r5403, %rd13661;
	shr.u64 	%rd13662, %rd13661, 32;
	and.b64  	%rd13663, %rd13634, 4294967295;
	mad.lo.s64 	%rd13664, %rd13663, 977, %rd13662;
	shr.u64 	%rd13665, %rd13664, 32;
	and.b64  	%rd13666, %rd13639, 4294967295;
	mad.lo.s64 	%rd13667, %rd13666, 977, %rd13665;
	shr.u64 	%rd13668, %rd13667, 32;
	and.b64  	%rd13669, %rd13644, 4294967295;
	mad.lo.s64 	%rd13670, %rd13669, 977, %rd13668;
	shr.u64 	%rd13671, %rd13670, 32;
	and.b64  	%rd13672, %rd13649, 4294967295;
	mad.lo.s64 	%rd13673, %rd13672, 977, %rd13671;
	shr.u64 	%rd13674, %rd13673, 32;
	and.b64  	%rd13675, %rd13654, 4294967295;
	mad.lo.s64 	%rd13676, %rd13675, 977, %rd13674;
	shr.u64 	%rd13677, %rd13676, 32;
	and.b64  	%rd13678, %rd13658, 4294967295;
	mad.lo.s64 	%rd13679, %rd13678, 977, %rd13677;
	shr.u64 	%rd13680, %rd13679, 32;
	mad.lo.s64 	%rd13681, %rd13659, 977, %rd13680;
	{ .reg .b32 tmp; mov.b64 {tmp, %r5404}, %rd13681; }
	add.s32 	%r7428, %r5401, %r5403;
	setp.lt.u32 	%p2061, %r7428, %r5401;
	selp.u64 	%rd13682, 1, 0, %p2061;
	and.b64  	%rd13683, %rd13396, 4294967295;
	and.b64  	%rd13684, %rd13664, 4294967295;
	add.s64 	%rd13685, %rd13683, %rd13682;
	add.s64 	%rd13686, %rd13685, %rd13684;
	shr.u64 	%rd13687, %rd13686, 32;
	and.b64  	%rd13688, %rd13434, 4294967295;
	and.b64  	%rd13689, %rd13667, 4294967295;
	add.s64 	%rd13690, %rd13687, %rd13688;
	add.s64 	%rd13691, %rd13690, %rd13689;
	shr.u64 	%rd13692, %rd13691, 32;
	and.b64  	%rd13693, %rd13472, 4294967295;
	and.b64  	%rd13694, %rd13670, 4294967295;
	add.s64 	%rd13695, %rd13692, %rd13693;
	add.s64 	%rd13696, %rd13695, %rd13694;
	shr.u64 	%rd13697, %rd13696, 32;
	and.b64  	%rd13698, %rd13510, 4294967295;
	and.b64  	%rd13699, %rd13673, 4294967295;
	add.s64 	%rd13700, %rd13697, %rd13698;
	add.s64 	%rd13701, %rd13700, %rd13699;
	shr.u64 	%rd13702, %rd13701, 32;
	and.b64  	%rd13703, %rd13548, 4294967295;
	and.b64  	%rd13704, %rd13676, 4294967295;
	add.s64 	%rd13705, %rd13702, %rd13703;
	add.s64 	%rd13706, %rd13705, %rd13704;
	shr.u64 	%rd13707, %rd13706, 32;
	and.b64  	%rd13708, %rd13586, 4294967295;
	and.b64  	%rd13709, %rd13679, 4294967295;
	add.s64 	%rd13710, %rd13707, %rd13708;
	add.s64 	%rd13711, %rd13710, %rd13709;
	shr.u64 	%rd13712, %rd13711, 32;
	and.b64  	%rd13713, %rd13624, 4294967295;
	and.b64  	%rd13714, %rd13681, 4294967295;
	add.s64 	%rd13715, %rd13712, %rd13713;
	add.s64 	%rd13716, %rd13715, %rd13714;
	{ .reg .b32 tmp; mov.b64 {tmp, %r5405}, %rd13716; }
	add.s32 	%r5406, %r5405, %r5404;
	and.b64  	%rd13717, %rd13686, 4294967295;
	add.s64 	%rd26368, %rd13717, %rd13660;
	shr.u64 	%rd13718, %rd26368, 32;
	and.b64  	%rd13719, %rd13691, 4294967295;
	add.s64 	%rd13720, %rd13718, %rd13719;
	add.s64 	%rd26369, %rd13720, %rd13663;
	shr.u64 	%rd13721, %rd26369, 32;
	and.b64  	%rd13722, %rd13696, 4294967295;
	add.s64 	%rd13723, %rd13721, %rd13722;
	add.s64 	%rd26370, %rd13723, %rd13666;
	shr.u64 	%rd13724, %rd26370, 32;
	and.b64  	%rd13725, %rd13701, 4294967295;
	add.s64 	%rd13726, %rd13724, %rd13725;
	add.s64 	%rd26371, %rd13726, %rd13669;
	shr.u64 	%rd13727, %rd26371, 32;
	and.b64  	%rd13728, %rd13706, 4294967295;
	add.s64 	%rd13729, %rd13727, %rd13728;
	add.s64 	%rd26372, %rd13729, %rd13672;
	shr.u64 	%rd13730, %rd26372, 32;
	and.b64  	%rd13731, %rd13711, 4294967295;
	add.s64 	%rd13732, %rd13730, %rd13731;
	add.s64 	%rd26373, %rd13732, %rd13675;
	shr.u64 	%rd13733, %rd26373, 32;
	and.b64  	%rd13734, %rd13716, 4294967295;
	add.s64 	%rd13735, %rd13733, %rd13734;
	add.s64 	%rd26374, %rd13735, %rd13678;
	{ .reg .b32 tmp; mov.b64 {tmp, %r5407}, %rd26374; }
	add.s32 	%r5408, %r5406, %r5407;
	add.s32 	%r1613, %r5408, %r5402;
	setp.eq.s32 	%p2062, %r1613, 0;
	mov.pred 	%p4089, 0;
	@%p2062 bra 	$L__BB2_1171;
	cvt.u64.u32 	%rd13736, %r1613;
	mul.wide.u32 	%rd13737, %r1613, 977;
	cvt.u32.u64 	%r5409, %rd13737;
	shr.u64 	%rd13738, %rd13737, 32;
	add.s64 	%rd13739, %rd13738, %rd13736;
	shr.u64 	%rd13740, %rd13739, 32;
	add.s32 	%r1614, %r7428, %r5409;
	setp.lt.u32 	%p2063, %r1614, %r7428;
	selp.u64 	%rd13741, 1, 0, %p2063;
	and.b64  	%rd13742, %rd26368, 4294967295;
	and.b64  	%rd13743, %rd13739, 4294967295;
	add.s64 	%rd13744, %rd13742, %rd13741;
	add.s64 	%rd26368, %rd13744, %rd13743;
	shr.u64 	%rd13745, %rd26368, 32;
	and.b64  	%rd13746, %rd26369, 4294967295;
	add.s64 	%rd13747, %rd13745, %rd13746;
	add.s64 	%rd26369, %rd13747, %rd13740;
	shr.u64 	%rd13748, %rd26369, 32;
	and.b64  	%rd13749, %rd26370, 4294967295;
	add.s64 	%rd26370, %rd13748, %rd13749;
	shr.u64 	%rd13750, %rd26370, 32;
	and.b64  	%rd13751, %rd26371, 4294967295;
	add.s64 	%rd26371, %rd13750, %rd13751;
	shr.u64 	%rd13752, %rd26371, 32;
	and.b64  	%rd13753, %rd26372, 4294967295;
	add.s64 	%rd26372, %rd13752, %rd13753;
	shr.u64 	%rd13754, %rd26372, 32;
	and.b64  	%rd13755, %rd26373, 4294967295;
	add.s64 	%rd26373, %rd13754, %rd13755;
	shr.u64 	%rd13756, %rd26373, 32;
	and.b64  	%rd13757, %rd26374, 4294967295;
	add.s64 	%rd26374, %rd13756, %rd13757;
	setp.gt.u64 	%p4089, %rd26374, 4294967295;
	mov.u32 	%r7428, %r1614;
$L__BB2_1171:
	cvt.u32.u64 	%r7435, %rd26374;
	cvt.u32.u64 	%r7434, %rd26373;
	cvt.u32.u64 	%r7433, %rd26372;
	cvt.u32.u64 	%r7432, %rd26371;
	cvt.u32.u64 	%r7431, %rd26370;
	cvt.u32.u64 	%r7430, %rd26369;
	cvt.u32.u64 	%r7429, %rd26368;
	setp.lt.u32 	%p2064, %r1442, %r7435;
	or.pred  	%p2065, %p4089, %p2064;
	@%p2065 bra 	$L__BB2_1185;
	setp.gt.u32 	%p2066, %r1442, %r7435;
	@%p2066 bra 	$L__BB2_1186;
	setp.lt.u32 	%p2067, %r7375, %r7434;
	@%p2067 bra 	$L__BB2_1185;
	setp.gt.u32 	%p2068, %r7375, %r7434;
	@%p2068 bra 	$L__BB2_1186;
	setp.lt.u32 	%p2069, %r7374, %r7433;
	@%p2069 bra 	$L__BB2_1185;
	setp.gt.u32 	%p2070, %r7374, %r7433;
	@%p2070 bra 	$L__BB2_1186;
	setp.lt.u32 	%p2071, %r7380, %r7432;
	@%p2071 bra 	$L__BB2_1185;
	setp.gt.u32 	%p2072, %r7380, %r7432;
	@%p2072 bra 	$L__BB2_1186;
	setp.lt.u32 	%p2073, %r7379, %r7431;
	@%p2073 bra 	$L__BB2_1185;
	setp.gt.u32 	%p2074, %r7379, %r7431;
	@%p2074 bra 	$L__BB2_1186;
	setp.lt.u32 	%p2075, %r7378, %r7430;
	@%p2075 bra 	$L__BB2_1185;
	setp.gt.u32 	%p2076, %r7378, %r7430;
	@%p2076 bra 	$L__BB2_1186;
	setp.lt.u32 	%p2077, %r7377, %r7429;
	@%p2077 bra 	$L__BB2_1185;
	setp.gt.u32 	%p2078, %r7377, %r7429;
	setp.lt.u32 	%p2079, %r7428, %r7376;
	or.pred  	%p2080, %p2078, %p2079;
	@%p2080 bra 	$L__BB2_1186;
$L__BB2_1185:
	setp.lt.u32 	%p2081, %r7428, %r7376;
	selp.s64 	%rd13759, -1, 0, %p2081;
	sub.s32 	%r7428, %r7428, %r7376;
	and.b64  	%rd13760, %rd26368, 4294967295;
	add.s64 	%rd13761, %rd13760, %rd13759;
	cvt.u64.u32 	%rd13762, %r7377;
	setp.lt.u64 	%p2082, %rd13761, %rd13762;
	selp.s64 	%rd13763, -1, 0, %p2082;
	cvt.u32.u64 	%r5410, %rd13761;
	sub.s32 	%r7429, %r5410, %r7377;
	and.b64  	%rd13764, %rd26369, 4294967295;
	add.s64 	%rd13765, %rd13764, %rd13763;
	cvt.u64.u32 	%rd13766, %r7378;
	setp.lt.u64 	%p2083, %rd13765, %rd13766;
	selp.s64 	%rd13767, -1, 0, %p2083;
	cvt.u32.u64 	%r5411, %rd13765;
	sub.s32 	%r7430, %r5411, %r7378;
	and.b64  	%rd13768, %rd26370, 4294967295;
	add.s64 	%rd13769, %rd13768, %rd13767;
	cvt.u64.u32 	%rd13770, %r7379;
	setp.lt.u64 	%p2084, %rd13769, %rd13770;
	selp.s64 	%rd13771, -1, 0, %p2084;
	cvt.u32.u64 	%r5412, %rd13769;
	sub.s32 	%r7431, %r5412, %r7379;
	and.b64  	%rd13772, %rd26371, 4294967295;
	add.s64 	%rd13773, %rd13772, %rd13771;
	cvt.u64.u32 	%rd13774, %r7380;
	setp.lt.u64 	%p2085, %rd13773, %rd13774;
	selp.s64 	%rd13775, -1, 0, %p2085;
	cvt.u32.u64 	%r5413, %rd13773;
	sub.s32 	%r7432, %r5413, %r7380;
	and.b64  	%rd13776, %rd26372, 4294967295;
	add.s64 	%rd13777, %rd13776, %rd13775;
	cvt.u64.u32 	%rd13778, %r7374;
	setp.lt.u64 	%p2086, %rd13777, %rd13778;
	selp.s64 	%rd13779, -1, 0, %p2086;
	cvt.u32.u64 	%r5414, %rd13777;
	sub.s32 	%r7433, %r5414, %r7374;
	and.b64  	%rd13780, %rd26373, 4294967295;
	add.s64 	%rd13781, %rd13780, %rd13779;
	cvt.u64.u32 	%rd13782, %r7375;
	setp.lt.u64 	%p2087, %rd13781, %rd13782;
	selp.s32 	%r5415, -1, 0, %p2087;
	cvt.u32.u64 	%r5416, %rd13781;
	sub.s32 	%r7434, %r5416, %r7375;
	add.s32 	%r5417, %r7435, %r5415;
	sub.s32 	%r7435, %r5417, %r1442;
$L__BB2_1186:
	setp.gt.u32 	%p2088, %r7435, %r1442;
	@%p2088 bra 	$L__BB2_1199;
	bra.uni 	$L__BB2_1200;
$L__BB2_1187:
	setp.gt.u32 	%p2090, %r7434, %r7375;
	@%p2090 bra 	$L__BB2_1199;
	setp.lt.u32 	%p2091, %r7434, %r7375;
	@%p2091 bra 	$L__BB2_1201;
	setp.gt.u32 	%p2092, %r7433, %r7374;
	@%p2092 bra 	$L__BB2_1199;
	setp.lt.u32 	%p2093, %r7433, %r7374;
	@%p2093 bra 	$L__BB2_1201;
	setp.gt.u32 	%p2094, %r7432, %r7380;
	@%p2094 bra 	$L__BB2_1199;
	setp.lt.u32 	%p2095, %r7432, %r7380;
	@%p2095 bra 	$L__BB2_1201;
	setp.gt.u32 	%p2096, %r7431, %r7379;
	@%p2096 bra 	$L__BB2_1199;
	setp.lt.u32 	%p2097, %r7431, %r7379;
	@%p2097 bra 	$L__BB2_1201;
	setp.gt.u32 	%p2098, %r7430, %r7378;
	@%p2098 bra 	$L__BB2_1199;
	setp.lt.u32 	%p2099, %r7430, %r7378;
	@%p2099 bra 	$L__BB2_1201;
	setp.gt.u32 	%p2100, %r7429, %r7377;
	@%p2100 bra 	$L__BB2_1199;
	setp.lt.u32 	%p2101, %r7429, %r7377;
	setp.lt.u32 	%p2102, %r7428, %r7376;
	or.pred  	%p2103, %p2101, %p2102;
	@%p2103 bra 	$L__BB2_1201;
$L__BB2_1199:
	setp.lt.u32 	%p2104, %r7428, %r7376;
	selp.s64 	%rd13783, -1, 0, %p2104;
	sub.s32 	%r7428, %r7428, %r7376;
	cvt.u64.u32 	%rd13784, %r7429;
	add.s64 	%rd13785, %rd13783, %rd13784;
	cvt.u64.u32 	%rd13786, %r7377;
	setp.lt.u64 	%p2105, %rd13785, %rd13786;
	selp.s64 	%rd13787, -1, 0, %p2105;
	cvt.u32.u64 	%r5418, %rd13785;
	sub.s32 	%r7429, %r5418, %r7377;
	cvt.u64.u32 	%rd13788, %r7430;
	add.s64 	%rd13789, %rd13787, %rd13788;
	cvt.u64.u32 	%rd13790, %r7378;
	setp.lt.u64 	%p2106, %rd13789, %rd13790;
	selp.s64 	%rd13791, -1, 0, %p2106;
	cvt.u32.u64 	%r5419, %rd13789;
	sub.s32 	%r7430, %r5419, %r7378;
	cvt.u64.u32 	%rd13792, %r7431;
	add.s64 	%rd13793, %rd13791, %rd13792;
	cvt.u64.u32 	%rd13794, %r7379;
	setp.lt.u64 	%p2107, %rd13793, %rd13794;
	selp.s64 	%rd13795, -1, 0, %p2107;
	cvt.u32.u64 	%r5420, %rd13793;
	sub.s32 	%r7431, %r5420, %r7379;
	cvt.u64.u32 	%rd13796, %r7432;
	add.s64 	%rd13797, %rd13795, %rd13796;
	cvt.u64.u32 	%rd13798, %r7380;
	setp.lt.u64 	%p2108, %rd13797, %rd13798;
	selp.s64 	%rd13799, -1, 0, %p2108;
	cvt.u32.u64 	%r5421, %rd13797;
	sub.s32 	%r7432, %r5421, %r7380;
	cvt.u64.u32 	%rd13800, %r7433;
	add.s64 	%rd13801, %rd13799, %rd13800;
	cvt.u64.u32 	%rd13802, %r7374;
	setp.lt.u64 	%p2109, %rd13801, %rd13802;
	selp.s64 	%rd13803, -1, 0, %p2109;
	cvt.u32.u64 	%r5422, %rd13801;
	sub.s32 	%r7433, %r5422, %r7374;
	cvt.u64.u32 	%rd13804, %r7434;
	add.s64 	%rd13805, %rd13803, %rd13804;
	cvt.u64.u32 	%rd13806, %r7375;
	setp.lt.u64 	%p2110, %rd13805, %rd13806;
	selp.s32 	%r5423, -1, 0, %p2110;
	cvt.u32.u64 	%r5424, %rd13805;
	sub.s32 	%r7434, %r5424, %r7375;
	add.s32 	%r5425, %r7435, %r5423;
	sub.s32 	%r7435, %r5425, %r1442;
	bra.uni 	$L__BB2_1201;
$L__BB2_1200:
	setp.lt.u32 	%p2089, %r7435, %r1442;
	@%p2089 bra 	$L__BB2_1201;
	bra.uni 	$L__BB2_1187;
$L__BB2_1201:
	mul.wide.u32 	%rd13807, %r7394, %r7918;
	cvt.u32.u64 	%r5426, %rd13807;
	shr.u64 	%rd13808, %rd13807, 32;
	mul.wide.u32 	%rd13809, %r7395, %r7918;
	add.s64 	%rd13810, %rd13808, %rd13809;
	shr.u64 	%rd13811, %rd13810, 32;
	mul.wide.u32 	%rd13812, %r7396, %r7918;
	add.s64 	%rd13813, %rd13811, %rd13812;
	shr.u64 	%rd13814, %rd13813, 32;
	mul.wide.u32 	%rd13815, %r7397, %r7918;
	add.s64 	%rd13816, %rd13814, %rd13815;
	shr.u64 	%rd13817, %rd13816, 32;
	mul.wide.u32 	%rd13818, %r7398, %r7918;
	add.s64 	%rd13819, %rd13817, %rd13818;
	shr.u64 	%rd13820, %rd13819, 32;
	mul.wide.u32 	%rd13821, %r7399, %r7918;
	add.s64 	%rd13822, %rd13820, %rd13821;
	shr.u64 	%rd13823, %rd13822, 32;
	mul.wide.u32 	%rd13824, %r7400, %r7918;
	add.s64 	%rd13825, %rd13823, %rd13824;
	shr.u64 	%rd13826, %rd13825, 32;
	mul.wide.u32 	%rd13827, %r7401, %r7918;
	add.s64 	%rd13828, %rd13826, %rd13827;
	shr.u64 	%rd13829, %rd13828, 32;
	and.b64  	%rd13830, %rd13810, 4294967295;
	mul.wide.u32 	%rd13831, %r7394, %r7917;
	add.s64 	%rd13832, %rd13831, %rd13830;
	shr.u64 	%rd13833, %rd13832, 32;
	and.b64  	%rd13834, %rd13813, 4294967295;
	mul.wide.u32 	%rd13835, %r7395, %r7917;
	add.s64 	%rd13836, %rd13833, %rd13834;
	add.s64 	%rd13837, %rd13836, %rd13835;
	shr.u64 	%rd13838, %rd13837, 32;
	and.b64  	%rd13839, %rd13816, 4294967295;
	mul.wide.u32 	%rd13840, %r7396, %r7917;
	add.s64 	%rd13841, %rd13838, %rd13839;
	add.s64 	%rd13842, %rd13841, %rd13840;
	shr.u64 	%rd13843, %rd13842, 32;
	and.b64  	%rd13844, %rd13819, 4294967295;
	mul.wide.u32 	%rd13845, %r7397, %r7917;
	add.s64 	%rd13846, %rd13843, %rd13844;
	add.s64 	%rd13847, %rd13846, %rd13845;
	shr.u64 	%rd13848, %rd13847, 32;
	and.b64  	%rd13849, %rd13822, 4294967295;
	mul.wide.u32 	%rd13850, %r7398, %r7917;
	add.s64 	%rd13851, %rd13848, %rd13849;
	add.s64 	%rd13852, %rd13851, %rd13850;
	shr.u64 	%rd13853, %rd13852, 32;
	and.b64  	%rd13854, %rd13825, 4294967295;
	mul.wide.u32 	%rd13855, %r7399, %r7917;
	add.s64 	%rd13856, %rd13853, %rd13854;
	add.s64 	%rd13857, %rd13856, %rd13855;
	shr.u64 	%rd13858, %rd13857, 32;
	and.b64  	%rd13859, %rd13828, 4294967295;
	mul.wide.u32 	%rd13860, %r7400, %r7917;
	add.s64 	%rd13861, %rd13858, %rd13859;
	add.s64 	%rd13862, %rd13861, %rd13860;
	shr.u64 	%rd13863, %rd13862, 32;
	mul.wide.u32 	%rd13864, %r7401, %r7917;
	add.s64 	%rd13865, %rd13863, %rd13829;
	add.s64 	%rd13866, %rd13865, %rd13864;
	shr.u64 	%rd13867, %rd13866, 32;
	and.b64  	%rd13868, %rd13837, 4294967295;
	mul.wide.u32 	%rd13869, %r7394, %r7916;
	add.s64 	%rd13870, %rd13869, %rd13868;
	shr.u64 	%rd13871, %rd13870, 32;
	and.b64  	%rd13872, %rd13842, 4294967295;
	mul.wide.u32 	%rd13873, %r7395, %r7916;
	add.s64 	%rd13874, %rd13871, %rd13872;
	add.s64 	%rd13875, %rd13874, %rd13873;
	shr.u64 	%rd13876, %rd13875, 32;
	and.b64  	%rd13877, %rd13847, 4294967295;
	mul.wide.u32 	%rd13878, %r7396, %r7916;
	add.s64 	%rd13879, %rd13876, %rd13877;
	add.s64 	%rd13880, %rd13879, %rd13878;
	shr.u64 	%rd13881, %rd13880, 32;
	and.b64  	%rd13882, %rd13852, 4294967295;
	mul.wide.u32 	%rd13883, %r7397, %r7916;
	add.s64 	%rd13884, %rd13881, %rd13882;
	add.s64 	%rd13885, %rd13884, %rd13883;
	shr.u64 	%rd13886, %rd13885, 32;
	and.b64  	%rd13887, %rd13857, 4294967295;
	mul.wide.u32 	%rd13888, %r7398, %r7916;
	add.s64 	%rd13889, %rd13886, %rd13887;
	add.s64 	%rd13890, %rd13889, %rd13888;
	shr.u64 	%rd13891, %rd13890, 32;
	and.b64  	%rd13892, %rd13862, 4294967295;
	mul.wide.u32 	%rd13893, %r7399, %r7916;
	add.s64 	%rd13894, %rd13891, %rd13892;
	add.s64 	%rd13895, %rd13894, %rd13893;
	shr.u64 	%rd13896, %rd13895, 32;
	and.b64  	%rd13897, %rd13866, 4294967295;
	mul.wide.u32 	%rd13898, %r7400, %r7916;
	add.s64 	%rd13899, %rd13896, %rd13897;
	add.s64 	%rd13900, %rd13899, %rd13898;
	shr.u64 	%rd13901, %rd13900, 32;
	mul.wide.u32 	%rd13902, %r7401, %r7916;
	add.s64 	%rd13903, %rd13901, %rd13867;
	add.s64 	%rd13904, %rd13903, %rd13902;
	shr.u64 	%rd13905, %rd13904, 32;
	and.b64  	%rd13906, %rd13875, 4294967295;
	mul.wide.u32 	%rd13907, %r7394, %r7915;
	add.s64 	%rd13908, %rd13907, %rd13906;
	shr.u64 	%rd13909, %rd13908, 32;
	and.b64  	%rd13910, %rd13880, 4294967295;
	mul.wide.u32 	%rd13911, %r7395, %r7915;
	add.s64 	%rd13912, %rd13909, %rd13910;
	add.s64 	%rd13913, %rd13912, %rd13911;
	shr.u64 	%rd13914, %rd13913, 32;
	and.b64  	%rd13915, %rd13885, 4294967295;
	mul.wide.u32 	%rd13916, %r7396, %r7915;
	add.s64 	%rd13917, %rd13914, %rd13915;
	add.s64 	%rd13918, %rd13917, %rd13916;
	shr.u64 	%rd13919, %rd13918, 32;
	and.b64  	%rd13920, %rd13890, 4294967295;
	mul.wide.u32 	%rd13921, %r7397, %r7915;
	add.s64 	%rd13922, %rd13919, %rd13920;
	add.s64 	%rd13923, %rd13922, %rd13921;
	shr.u64 	%rd13924, %rd13923, 32;
	and.b64  	%rd13925, %rd13895, 4294967295;
	mul.wide.u32 	%rd13926, %r7398, %r7915;
	add.s64 	%rd13927, %rd13924, %rd13925;
	add.s64 	%rd13928, %rd13927, %rd13926;
	shr.u64 	%rd13929, %rd13928, 32;
	and.b64  	%rd13930, %rd13900, 4294967295;
	mul.wide.u32 	%rd13931, %r7399, %r7915;
	add.s64 	%rd13932, %rd13929, %rd13930;
	add.s64 	%rd13933, %rd13932, %rd13931;
	shr.u64 	%rd13934, %rd13933, 32;
	and.b64  	%rd13935, %rd13904, 4294967295;
	mul.wide.u32 	%rd13936, %r7400, %r7915;
	add.s64 	%rd13937, %rd13934, %rd13935;
	add.s64 	%rd13938, %rd13937, %rd13936;
	shr.u64 	%rd13939, %rd13938, 32;
	mul.wide.u32 	%rd13940, %r7401, %r7915;
	add.s64 	%rd13941, %rd13939, %rd13905;
	add.s64 	%rd13942, %rd13941, %rd13940;
	shr.u64 	%rd13943, %rd13942, 32;
	and.b64  	%rd13944, %rd13913, 4294967295;
	mul.wide.u32 	%rd13945, %r7394, %r7914;
	add.s64 	%rd13946, %rd13945, %rd13944;
	shr.u64 	%rd13947, %rd13946, 32;
	and.b64  	%rd13948, %rd13918, 4294967295;
	mul.wide.u32 	%rd13949, %r7395, %r7914;
	add.s64 	%rd13950, %rd13947, %rd13948;
	add.s64 	%rd13951, %rd13950, %rd13949;
	shr.u64 	%rd13952, %rd13951, 32;
	and.b64  	%rd13953, %rd13923, 4294967295;
	mul.wide.u32 	%rd13954, %r7396, %r7914;
	add.s64 	%rd13955, %rd13952, %rd13953;
	add.s64 	%rd13956, %rd13955, %rd13954;
	shr.u64 	%rd13957, %rd13956, 32;
	and.b64  	%rd13958, %rd13928, 4294967295;
	mul.wide.u32 	%rd13959, %r7397, %r7914;
	add.s64 	%rd13960, %rd13957, %rd13958;
	add.s64 	%rd13961, %rd13960, %rd13959;
	shr.u64 	%rd13962, %rd13961, 32;
	and.b64  	%rd13963, %rd13933, 4294967295;
	mul.wide.u32 	%rd13964, %r7398, %r7914;
	add.s64 	%rd13965, %rd13962, %rd13963;
	add.s64 	%rd13966, %rd13965, %rd13964;
	shr.u64 	%rd13967, %rd13966, 32;
	and.b64  	%rd13968, %rd13938, 4294967295;
	mul.wide.u32 	%rd13969, %r7399, %r7914;
	add.s64 	%rd13970, %rd13967, %rd13968;
	add.s64 	%rd13971, %rd13970, %rd13969;
	shr.u64 	%rd13972, %rd13971, 32;
	and.b64  	%rd13973, %rd13942, 4294967295;
	mul.wide.u32 	%rd13974, %r7400, %r7914;
	add.s64 	%rd13975, %rd13972, %rd13973;
	add.s64 	%rd13976, %rd13975, %rd13974;
	shr.u64 	%rd13977, %rd13976, 32;
	mul.wide.u32 	%rd13978, %r7401, %r7914;
	add.s64 	%rd13979, %rd13977, %rd13943;
	add.s64 	%rd13980, %rd13979, %rd13978;
	shr.u64 	%rd13981, %rd13980, 32;
	and.b64  	%rd13982, %rd13951, 4294967295;
	mul.wide.u32 	%rd13983, %r7394, %r7913;
	add.s64 	%rd13984, %rd13983, %rd13982;
	shr.u64 	%rd13985, %rd13984, 32;
	and.b64  	%rd13986, %rd13956, 4294967295;
	mul.wide.u32 	%rd13987, %r7395, %r7913;
	add.s64 	%rd13988, %rd13985, %rd13986;
	add.s64 	%rd13989, %rd13988, %rd13987;
	shr.u64 	%rd13990, %rd13989, 32;
	and.b64  	%rd13991, %rd13961, 4294967295;
	mul.wide.u32 	%rd13992, %r7396, %r7913;
	add.s64 	%rd13993, %rd13990, %rd13991;
	add.s64 	%rd13994, %rd13993, %rd13992;
	shr.u64 	%rd13995, %rd13994, 32;
	and.b64  	%rd13996, %rd13966, 4294967295;
	mul.wide.u32 	%rd13997, %r7397, %r7913;
	add.s64 	%rd13998, %rd13995, %rd13996;
	add.s64 	%rd13999, %rd13998, %rd13997;
	shr.u64 	%rd14000, %rd13999, 32;
	and.b64  	%rd14001, %rd13971, 4294967295;
	mul.wide.u32 	%rd14002, %r7398, %r7913;
	add.s64 	%rd14003, %rd14000, %rd14001;
	add.s64 	%rd14004, %rd14003, %rd14002;
	shr.u64 	%rd14005, %rd14004, 32;
	and.b64  	%rd14006, %rd13976, 4294967295;
	mul.wide.u32 	%rd14007, %r7399, %r7913;
	add.s64 	%rd14008, %rd14005, %rd14006;
	add.s64 	%rd14009, %rd14008, %rd14007;
	shr.u64 	%rd14010, %rd14009, 32;
	and.b64  	%rd14011, %rd13980, 4294967295;
	mul.wide.u32 	%rd14012, %r7400, %r7913;
	add.s64 	%rd14013, %rd14010, %rd14011;
	add.s64 	%rd14014, %rd14013, %rd14012;
	shr.u64 	%rd14015, %rd14014, 32;
	mul.wide.u32 	%rd14016, %r7401, %r7913;
	add.s64 	%rd14017, %rd14015, %rd13981;
	add.s64 	%rd14018, %rd14017, %rd14016;
	shr.u64 	%rd14019, %rd14018, 32;
	and.b64  	%rd14020, %rd13989, 4294967295;
	mul.wide.u32 	%rd14021, %r7394, %r7912;
	add.s64 	%rd14022, %rd14021, %rd14020;
	shr.u64 	%rd14023, %rd14022, 32;
	and.b64  	%rd14024, %rd13994, 4294967295;
	mul.wide.u32 	%rd14025, %r7395, %r7912;
	add.s64 	%rd14026, %rd14023, %rd14024;
	add.s64 	%rd14027, %rd14026, %rd14025;
	shr.u64 	%rd14028, %rd14027, 32;
	and.b64  	%rd14029, %rd13999, 4294967295;
	mul.wide.u32 	%rd14030, %r7396, %r7912;
	add.s64 	%rd14031, %rd14028, %rd14029;
	add.s64 	%rd14032, %rd14031, %rd14030;
	shr.u64 	%rd14033, %rd14032, 32;
	and.b64  	%rd14034, %rd14004, 4294967295;
	mul.wide.u32 	%rd14035, %r7397, %r7912;
	add.s64 	%rd14036, %rd14033, %rd14034;
	add.s64 	%rd14037, %rd14036, %rd14035;
	shr.u64 	%rd14038, %rd14037, 32;
	and.b64  	%rd14039, %rd14009, 4294967295;
	mul.wide.u32 	%rd14040, %r7398, %r7912;
	add.s64 	%rd14041, %rd14038, %rd14039;
	add.s64 	%rd14042, %rd14041, %rd14040;
	shr.u64 	%rd14043, %rd14042, 32;
	and.b64  	%rd14044, %rd14014, 4294967295;
	mul.wide.u32 	%rd14045, %r7399, %r7912;
	add.s64 	%rd14046, %rd14043, %rd14044;
	add.s64 	%rd14047, %rd14046, %rd14045;
	shr.u64 	%rd14048, %rd14047, 32;
	and.b64  	%rd14049, %rd14018, 4294967295;
	mul.wide.u32 	%rd14050, %r7400, %r7912;
	add.s64 	%rd14051, %rd14048, %rd14049;
	add.s64 	%rd14052, %rd14051, %rd14050;
	shr.u64 	%rd14053, %rd14052, 32;
	mul.wide.u32 	%rd14054, %r7401, %r7912;
	add.s64 	%rd14055, %rd14053, %rd14019;
	add.s64 	%rd14056, %rd14055, %rd14054;
	shr.u64 	%rd14057, %rd14056, 32;
	and.b64  	%rd14058, %rd14027, 4294967295;
	mul.wide.u32 	%rd14059, %r7394, %r7911;
	add.s64 	%rd14060, %rd14059, %rd14058;
	shr.u64 	%rd14061, %rd14060, 32;
	and.b64  	%rd14062, %rd14032, 4294967295;
	mul.wide.u32 	%rd14063, %r7395, %r7911;
	add.s64 	%rd14064, %rd14061, %rd14062;
	add.s64 	%rd14065, %rd14064, %rd14063;
	shr.u64 	%rd14066, %rd14065, 32;
	and.b64  	%rd14067, %rd14037, 4294967295;
	mul.wide.u32 	%rd14068, %r7396, %r7911;
	add.s64 	%rd14069, %rd14066, %rd14067;
	add.s64 	%rd14070, %rd14069, %rd14068;
	shr.u64 	%rd14071, %rd14070, 32;
	and.b64  	%rd14072, %rd14042, 4294967295;
	mul.wide.u32 	%rd14073, %r7397, %r7911;
	add.s64 	%rd14074, %rd14071, %rd14072;
	add.s64 	%rd14075, %rd14074, %rd14073;
	shr.u64 	%rd14076, %rd14075, 32;
	and.b64  	%rd14077, %rd14047, 4294967295;
	mul.wide.u32 	%rd14078, %r7398, %r7911;
	add.s64 	%rd14079, %rd14076, %rd14077;
	add.s64 	%rd14080, %rd14079, %rd14078;
	shr.u64 	%rd14081, %rd14080, 32;
	and.b64  	%rd14082, %rd14052, 4294967295;
	mul.wide.u32 	%rd14083, %r7399, %r7911;
	add.s64 	%rd14084, %rd14081, %rd14082;
	add.s64 	%rd14085, %rd14084, %rd14083;
	shr.u64 	%rd14086, %rd14085, 32;
	and.b64  	%rd14087, %rd14056, 4294967295;
	mul.wide.u32 	%rd14088, %r7400, %r7911;
	add.s64 	%rd14089, %rd14086, %rd14087;
	add.s64 	%rd14090, %rd14089, %rd14088;
	shr.u64 	%rd14091, %rd14090, 32;
	mul.wide.u32 	%rd14092, %r7401, %r7911;
	add.s64 	%rd14093, %rd14091, %rd14057;
	add.s64 	%rd14094, %rd14093, %rd14092;
	shr.u64 	%rd14095, %rd14094, 32;
	{ .reg .b32 tmp; mov.b64 {tmp, %r5427}, %rd14094; }
	and.b64  	%rd14096, %rd14065, 4294967295;
	mul.lo.s64 	%rd14097, %rd14096, 977;
	cvt.u32.u64 	%r5428, %rd14097;
	shr.u64 	%rd14098, %rd14097, 32;
	and.b64  	%rd14099, %rd14070, 4294967295;
	mad.lo.s64 	%rd14100, %rd14099, 977, %rd14098;
	shr.u64 	%rd14101, %rd14100, 32;
	and.b64  	%rd14102, %rd14075, 4294967295;
	mad.lo.s64 	%rd14103, %rd14102, 977, %rd14101;
	shr.u64 	%rd14104, %rd14103, 32;
	and.b64  	%rd14105, %rd14080, 4294967295;
	mad.lo.s64 	%rd14106, %rd14105, 977, %rd14104;
	shr.u64 	%rd14107, %rd14106, 32;
	and.b64  	%rd14108, %rd14085, 4294967295;
	mad.lo.s64 	%rd14109, %rd14108, 977, %rd14107;
	shr.u64 	%rd14110, %rd14109, 32;
	and.b64  	%rd14111, %rd14090, 4294967295;
	mad.lo.s64 	%rd14112, %rd14111, 977, %rd14110;
	shr.u64 	%rd14113, %rd14112, 32;
	and.b64  	%rd14114, %rd14094, 4294967295;
	mad.lo.s64 	%rd14115, %rd14114, 977, %rd14113;
	shr.u64 	%rd14116, %rd14115, 32;
	mad.lo.s64 	%rd14117, %rd14095, 977, %rd14116;
	{ .reg .b32 tmp; mov.b64 {tmp, %r5429}, %rd14117; }
	add.s32 	%r7445, %r5426, %r5428;
	setp.lt.u32 	%p2112, %r7445, %r5426;
	selp.u64 	%rd14118, 1, 0, %p2112;
	and.b64  	%rd14119, %rd13832, 4294967295;
	and.b64  	%rd14120, %rd14100, 4294967295;
	add.s64 	%rd14121, %rd14119, %rd14118;
	add.s64 	%rd14122, %rd14121, %rd14120;
	shr.u64 	%rd14123, %rd14122, 32;
	and.b64  	%rd14124, %rd13870, 4294967295;
	and.b64  	%rd14125, %rd14103, 4294967295;
	add.s64 	%rd14126, %rd14123, %rd14124;
	add.s64 	%rd14127, %rd14126, %rd14125;
	shr.u64 	%rd14128, %rd14127, 32;
	and.b64  	%rd14129, %rd13908, 4294967295;
	and.b64  	%rd14130, %rd14106, 4294967295;
	add.s64 	%rd14131, %rd14128, %rd14129;
	add.s64 	%rd14132, %rd14131, %rd14130;
	shr.u64 	%rd14133, %rd14132, 32;
	and.b64  	%rd14134, %rd13946, 4294967295;
	and.b64  	%rd14135, %rd14109, 4294967295;
	add.s64 	%rd14136, %rd14133, %rd14134;
	add.s64 	%rd14137, %rd14136, %rd14135;
	shr.u64 	%rd14138, %rd14137, 32;
	and.b64  	%rd14139, %rd13984, 4294967295;
	and.b64  	%rd14140, %rd14112, 4294967295;
	add.s64 	%rd14141, %rd14138, %rd14139;
	add.s64 	%rd14142, %rd14141, %rd14140;
	shr.u64 	%rd14143, %rd14142, 32;
	and.b64  	%rd14144, %rd14022, 4294967295;
	and.b64  	%rd14145, %rd14115, 4294967295;
	add.s64 	%rd14146, %rd14143, %rd14144;
	add.s64 	%rd14147, %rd14146, %rd14145;
	shr.u64 	%rd14148, %rd14147, 32;
	and.b64  	%rd14149, %rd14060, 4294967295;
	and.b64  	%rd14150, %rd14117, 4294967295;
	add.s64 	%rd14151, %rd14148, %rd14149;
	add.s64 	%rd14152, %rd14151, %rd14150;
	{ .reg .b32 tmp; mov.b64 {tmp, %r5430}, %rd14152; }
	add.s32 	%r5431, %r5430, %r5429;
	and.b64  	%rd14153, %rd14122, 4294967295;
	add.s64 	%rd26375, %rd14153, %rd14096;
	shr.u64 	%rd14154, %rd26375, 32;
	and.b64  	%rd14155, %rd14127, 4294967295;
	add.s64 	%rd14156, %rd14154, %rd14155;
	add.s64 	%rd26376, %rd14156, %rd14099;
	shr.u64 	%rd14157, %rd26376, 32;
	and.b64  	%rd14158, %rd14132, 4294967295;
	add.s64 	%rd14159, %rd14157, %rd14158;
	add.s64 	%rd26377, %rd14159, %rd14102;
	shr.u64 	%rd14160, %rd26377, 32;
	and.b64  	%rd14161, %rd14137, 4294967295;
	add.s64 	%rd14162, %rd14160, %rd14161;
	add.s64 	%rd26378, %rd14162, %rd14105;
	shr.u64 	%rd14163, %rd26378, 32;
	and.b64  	%rd14164, %rd14142, 4294967295;
	add.s64 	%rd14165, %rd14163, %rd14164;
	add.s64 	%rd26379, %rd14165, %rd14108;
	shr.u64 	%rd14166, %rd26379, 32;
	and.b64  	%rd14167, %rd14147, 4294967295;
	add.s64 	%rd14168, %rd14166, %rd14167;
	add.s64 	%rd26380, %rd14168, %rd14111;
	shr.u64 	%rd14169, %rd26380, 32;
	and.b64  	%rd14170, %rd14152, 4294967295;
	add.s64 	%rd14171, %rd14169, %rd14170;
	add.s64 	%rd26381, %rd14171, %rd14114;
	{ .reg .b32 tmp; mov.b64 {tmp, %r5432}, %rd26381; }
	add.s32 	%r5433, %r5431, %r5432;
	add.s32 	%r1656, %r5433, %r5427;
	setp.eq.s32 	%p2113, %r1656, 0;
	mov.pred 	%p4090, 0;
	@%p2113 bra 	$L__BB2_1203;
	cvt.u64.u32 	%rd14172, %r1656;
	mul.wide.u32 	%rd14173, %r1656, 977;
	cvt.u32.u64 	%r5434, %rd14173;
	shr.u64 	%rd14174, %rd14173, 32;
	add.s64 	%rd14175, %rd14174, %rd14172;
	shr.u64 	%rd14176, %rd14175, 32;
	add.s32 	%r1657, %r7445, %r5434;
	setp.lt.u32 	%p2114, %r1657, %r7445;
	selp.u64 	%rd14177, 1, 0, %p2114;
	and.b64  	%rd14178, %rd26375, 4294967295;
	and.b64  	%rd14179, %rd14175, 4294967295;
	add.s64 	%rd14180, %rd14178, %rd14177;
	add.s64 	%rd26375, %rd14180, %rd14179;
	shr.u64 	%rd14181, %rd26375, 32;
	and.b64  	%rd14182, %rd26376, 4294967295;
	add.s64 	%rd14183, %rd14181, %rd14182;
	add.s64 	%rd26376, %rd14183, %rd14176;
	shr.u64 	%rd14184, %rd26376, 32;
	and.b64  	%rd14185, %rd26377, 4294967295;
	add.s64 	%rd26377, %rd14184, %rd14185;
	shr.u64 	%rd14186, %rd26377, 32;
	and.b64  	%rd14187, %rd26378, 4294967295;
	add.s64 	%rd26378, %rd14186, %rd14187;
	shr.u64 	%rd14188, %rd26378, 32;
	and.b64  	%rd14189, %rd26379, 4294967295;
	add.s64 	%rd26379, %rd14188, %rd14189;
	shr.u64 	%rd14190, %rd26379, 32;
	and.b64  	%rd14191, %rd26380, 4294967295;
	add.s64 	%rd26380, %rd14190, %rd14191;
	shr.u64 	%rd14192, %rd26380, 32;
	and.b64  	%rd14193, %rd26381, 4294967295;
	add.s64 	%rd26381, %rd14192, %rd14193;
	setp.gt.u64 	%p4090, %rd26381, 4294967295;
	mov.u32 	%r7445, %r1657;
$L__BB2_1203:
	cvt.u32.u64 	%r7452, %rd26381;
	cvt.u32.u64 	%r7451, %rd26380;
	cvt.u32.u64 	%r7450, %rd26379;
	cvt.u32.u64 	%r7449, %rd26378;
	cvt.u32.u64 	%r7448, %rd26377;
	cvt.u32.u64 	%r7447, %rd26376;
	cvt.u32.u64 	%r7446, %rd26375;
	setp.lt.u32 	%p2115, %r1442, %r7452;
	or.pred  	%p2116, %p4090, %p2115;
	@%p2116 bra 	$L__BB2_1217;
	setp.gt.u32 	%p2117, %r1442, %r7452;
	@%p2117 bra 	$L__BB2_1218;
	setp.lt.u32 	%p2118, %r7375, %r7451;
	@%p2118 bra 	$L__BB2_1217;
	setp.gt.u32 	%p2119, %r7375, %r7451;
	@%p2119 bra 	$L__BB2_1218;
	setp.lt.u32 	%p2120, %r7374, %r7450;
	@%p2120 bra 	$L__BB2_1217;
	setp.gt.u32 	%p2121, %r7374, %r7450;
	@%p2121 bra 	$L__BB2_1218;
	setp.lt.u32 	%p2122, %r7380, %r7449;
	@%p2122 bra 	$L__BB2_1217;
	setp.gt.u32 	%p2123, %r7380, %r7449;
	@%p2123 bra 	$L__BB2_1218;
	setp.lt.u32 	%p2124, %r7379, %r7448;
	@%p2124 bra 	$L__BB2_1217;
	setp.gt.u32 	%p2125, %r7379, %r7448;
	@%p2125 bra 	$L__BB2_1218;
	setp.lt.u32 	%p2126, %r7378, %r7447;
	@%p2126 bra 	$L__BB2_1217;
	setp.gt.u32 	%p2127, %r7378, %r7447;
	@%p2127 bra 	$L__BB2_1218;
	setp.lt.u32 	%p2128, %r7377, %r7446;
	@%p2128 bra 	$L__BB2_1217;
	setp.gt.u32 	%p2129, %r7377, %r7446;
	setp.lt.u32 	%p2130, %r7445, %r7376;
	or.pred  	%p2131, %p2129, %p2130;
	@%p2131 bra 	$L__BB2_1218;
$L__BB2_1217:
	setp.lt.u32 	%p2132, %r7445, %r7376;
	selp.s64 	%rd14195, -1, 0, %p2132;
	sub.s32 	%r7445, %r7445, %r7376;
	and.b64  	%rd14196, %rd26375, 4294967295;
	add.s64 	%rd14197, %rd14196, %rd14195;
	cvt.u64.u32 	%rd14198, %r7377;
	setp.lt.u64 	%p2133, %rd14197, %rd14198;
	selp.s64 	%rd14199, -1, 0, %p2133;
	cvt.u32.u64 	%r5435, %rd14197;
	sub.s32 	%r7446, %r5435, %r7377;
	and.b64  	%rd14200, %rd26376, 4294967295;
	add.s64 	%rd14201, %rd14200, %rd14199;
	cvt.u64.u32 	%rd14202, %r7378;
	setp.lt.u64 	%p2134, %rd14201, %rd14202;
	selp.s64 	%rd14203, -1, 0, %p2134;
	cvt.u32.u64 	%r5436, %rd14201;
	sub.s32 	%r7447, %r5436, %r7378;
	and.b64  	%rd14204, %rd26377, 4294967295;
	add.s64 	%rd14205, %rd14204, %rd14203;
	cvt.u64.u32 	%rd14206, %r7379;
	setp.lt.u64 	%p2135, %rd14205, %rd14206;
	selp.s64 	%rd14207, -1, 0, %p2135;
	cvt.u32.u64 	%r5437, %rd14205;
	sub.s32 	%r7448, %r5437, %r7379;
	and.b64  	%rd14208, %rd26378, 4294967295;
	add.s64 	%rd14209, %rd14208, %rd14207;
	cvt.u64.u32 	%rd14210, %r7380;
	setp.lt.u64 	%p2136, %rd14209, %rd14210;
	selp.s64 	%rd14211, -1, 0, %p2136;
	cvt.u32.u64 	%r5438, %rd14209;
	sub.s32 	%r7449, %r5438, %r7380;
	and.b64  	%rd14212, %rd26379, 4294967295;
	add.s64 	%rd14213, %rd14212, %rd14211;
	cvt.u64.u32 	%rd14214, %r7374;
	setp.lt.u64 	%p2137, %rd14213, %rd14214;
	selp.s64 	%rd14215, -1, 0, %p2137;
	cvt.u32.u64 	%r5439, %rd14213;
	sub.s32 	%r7450, %r5439, %r7374;
	and.b64  	%rd14216, %rd26380, 4294967295;
	add.s64 	%rd14217, %rd14216, %rd14215;
	cvt.u64.u32 	%rd14218, %r7375;
	setp.lt.u64 	%p2138, %rd14217, %rd14218;
	selp.s32 	%r5440, -1, 0, %p2138;
	cvt.u32.u64 	%r5441, %rd14217;
	sub.s32 	%r7451, %r5441, %r7375;
	add.s32 	%r5442, %r7452, %r5440;
	sub.s32 	%r7452, %r5442, %r1442;
$L__BB2_1218:
	setp.gt.u32 	%p2139, %r7452, %r1442;
	@%p2139 bra 	$L__BB2_1231;
	bra.uni 	$L__BB2_1232;
$L__BB2_1219:
	setp.gt.u32 	%p2141, %r7451, %r7375;
	@%p2141 bra 	$L__BB2_1231;
	setp.lt.u32 	%p2142, %r7451, %r7375;
	@%p2142 bra 	$L__BB2_1233;
	setp.gt.u32 	%p2143, %r7450, %r7374;
	@%p2143 bra 	$L__BB2_1231;
	setp.lt.u32 	%p2144, %r7450, %r7374;
	@%p2144 bra 	$L__BB2_1233;
	setp.gt.u32 	%p2145, %r7449, %r7380;
	@%p2145 bra 	$L__BB2_1231;
	setp.lt.u32 	%p2146, %r7449, %r7380;
	@%p2146 bra 	$L__BB2_1233;
	setp.gt.u32 	%p2147, %r7448, %r7379;
	@%p2147 bra 	$L__BB2_1231;
	setp.lt.u32 	%p2148, %r7448, %r7379;
	@%p2148 bra 	$L__BB2_1233;
	setp.gt.u32 	%p2149, %r7447, %r7378;
	@%p2149 bra 	$L__BB2_1231;
	setp.lt.u32 	%p2150, %r7447, %r7378;
	@%p2150 bra 	$L__BB2_1233;
	setp.gt.u32 	%p2151, %r7446, %r7377;
	@%p2151 bra 	$L__BB2_1231;
	setp.lt.u32 	%p2152, %r7446, %r7377;
	setp.lt.u32 	%p2153, %r7445, %r7376;
	or.pred  	%p2154, %p2152, %p2153;
	@%p2154 bra 	$L__BB2_1233;
$L__BB2_1231:
	setp.lt.u32 	%p2155, %r7445, %r7376;
	selp.s64 	%rd14219, -1, 0, %p2155;
	sub.s32 	%r7445, %r7445, %r7376;
	cvt.u64.u32 	%rd14220, %r7446;
	add.s64 	%rd14221, %rd14219, %rd14220;
	cvt.u64.u32 	%rd14222, %r7377;
	setp.lt.u64 	%p2156, %rd14221, %rd14222;
	selp.s64 	%rd14223, -1, 0, %p2156;
	cvt.u32.u64 	%r5443, %rd14221;
	sub.s32 	%r7446, %r5443, %r7377;
	cvt.u64.u32 	%rd14224, %r7447;
	add.s64 	%rd14225, %rd14223, %rd14224;
	cvt.u64.u32 	%rd14226, %r7378;
	setp.lt.u64 	%p2157, %rd14225, %rd14226;
	selp.s64 	%rd14227, -1, 0, %p2157;
	cvt.u32.u64 	%r5444, %rd14225;
	sub.s32 	%r7447, %r5444, %r7378;
	cvt.u64.u32 	%rd14228, %r7448;
	add.s64 	%rd14229, %rd14227, %rd14228;
	cvt.u64.u32 	%rd14230, %r7379;
	setp.lt.u64 	%p2158, %rd14229, %rd14230;
	selp.s64 	%rd14231, -1, 0, %p2158;
	cvt.u32.u64 	%r5445, %rd14229;
	sub.s32 	%r7448, %r5445, %r7379;
	cvt.u64.u32 	%rd14232, %r7449;
	add.s64 	%rd14233, %rd14231, %rd14232;
	cvt.u64.u32 	%rd14234, %r7380;
	setp.lt.u64 	%p2159, %rd14233, %rd14234;
	selp.s64 	%rd14235, -1, 0, %p2159;
	cvt.u32.u64 	%r5446, %rd14233;
	sub.s32 	%r7449, %r5446, %r7380;
	cvt.u64.u32 	%rd14236, %r7450;
	add.s64 	%rd14237, %rd14235, %rd14236;
	cvt.u64.u32 	%rd14238, %r7374;
	setp.lt.u64 	%p2160, %rd14237, %rd14238;
	selp.s64 	%rd14239, -1, 0, %p2160;
	cvt.u32.u64 	%r5447, %rd14237;
	sub.s32 	%r7450, %r5447, %r7374;
	cvt.u64.u32 	%rd14240, %r7451;
	add.s64 	%rd14241, %rd14239, %rd14240;
	cvt.u64.u32 	%rd14242, %r7375;
	setp.lt.u64 	%p2161, %rd14241, %rd14242;
	selp.s32 	%r5448, -1, 0, %p2161;
	cvt.u32.u64 	%r5449, %rd14241;
	sub.s32 	%r7451, %r5449, %r7375;
	add.s32 	%r5450, %r7452, %r5448;
	sub.s32 	%r7452, %r5450, %r1442;
	bra.uni 	$L__BB2_1233;
$L__BB2_1232:
	setp.lt.u32 	%p2140, %r7452, %r1442;
	@%p2140 bra 	$L__BB2_1233;
	bra.uni 	$L__BB2_1219;
$L__BB2_1233:
	mul.wide.u32 	%rd14243, %r7902, %r7411;
	cvt.u32.u64 	%r5451, %rd14243;
	shr.u64 	%rd14244, %rd14243, 32;
	mul.wide.u32 	%rd14245, %r7901, %r7411;
	add.s64 	%rd14246, %rd14244, %rd14245;
	shr.u64 	%rd14247, %rd14246, 32;
	mul.wide.u32 	%rd14248, %r7900, %r7411;
	add.s64 	%rd14249, %rd14247, %rd14248;
	shr.u64 	%rd14250, %rd14249, 32;
	mul.wide.u32 	%rd14251, %r7899, %r7411;
	add.s64 	%rd14252, %rd14250, %rd14251;
	shr.u64 	%rd14253, %rd14252, 32;
	mul.wide.u32 	%rd14254, %r7898, %r7411;
	add.s64 	%rd14255, %rd14253, %rd14254;
	shr.u64 	%rd14256, %rd14255, 32;
	mul.wide.u32 	%rd14257, %r7897, %r7411;
	add.s64 	%rd14258, %rd14256, %rd14257;
	shr.u64 	%rd14259, %rd14258, 32;
	mul.wide.u32 	%rd14260, %r7896, %r7411;
	add.s64 	%rd14261, %rd14259, %rd14260;
	shr.u64 	%rd14262, %rd14261, 32;
	mul.wide.u32 	%rd14263, %r7895, %r7411;
	add.s64 	%rd14264, %rd14262, %rd14263;
	shr.u64 	%rd14265, %rd14264, 32;
	and.b64  	%rd14266, %rd14246, 4294967295;
	mul.wide.u32 	%rd14267, %r7902, %r7412;
	add.s64 	%rd14268, %rd14267, %rd14266;
	shr.u64 	%rd14269, %rd14268, 32;
	and.b64  	%rd14270, %rd14249, 4294967295;
	mul.wide.u32 	%rd14271, %r7901, %r7412;
	add.s64 	%rd14272, %rd14269, %rd14270;
	add.s64 	%rd14273, %rd14272, %rd14271;
	shr.u64 	%rd14274, %rd14273, 32;
	and.b64  	%rd14275, %rd14252, 4294967295;
	mul.wide.u32 	%rd14276, %r7900, %r7412;
	add.s64 	%rd14277, %rd14274, %rd14275;
	add.s64 	%rd14278, %rd14277, %rd14276;
	shr.u64 	%rd14279, %rd14278, 32;
	and.b64  	%rd14280, %rd14255, 4294967295;
	mul.wide.u32 	%rd14281, %r7899, %r7412;
	add.s64 	%rd14282, %rd14279, %rd14280;
	add.s64 	%rd14283, %rd14282, %rd14281;
	shr.u64 	%rd14284, %rd14283, 32;
	and.b64  	%rd14285, %rd14258, 4294967295;
	mul.wide.u32 	%rd14286, %r7898, %r7412;
	add.s64 	%rd14287, %rd14284, %rd14285;
	add.s64 	%rd14288, %rd14287, %rd14286;
	shr.u64 	%rd14289, %rd14288, 32;
	and.b64  	%rd14290, %rd14261, 4294967295;
	mul.wide.u32 	%rd14291, %r7897, %r7412;
	add.s64 	%rd14292, %rd14289, %rd14290;
	add.s64 	%rd14293, %rd14292, %rd14291;
	shr.u64 	%rd14294, %rd14293, 32;
	and.b64  	%rd14295, %rd14264, 4294967295;
	mul.wide.u32 	%rd14296, %r7896, %r7412;
	add.s64 	%rd14297, %rd14294, %rd14295;
	add.s64 	%rd14298, %rd14297, %rd14296;
	shr.u64 	%rd14299, %rd14298, 32;
	mul.wide.u32 	%rd14300, %r7895, %r7412;
	add.s64 	%rd14301, %rd14299, %rd14265;
	add.s64 	%rd14302, %rd14301, %rd14300;
	shr.u64 	%rd14303, %rd14302, 32;
	and.b64  	%rd14304, %rd14273, 4294967295;
	mul.wide.u32 	%rd14305, %r7902, %r7413;
	add.s64 	%rd14306, %rd14305, %rd14304;
	shr.u64 	%rd14307, %rd14306, 32;
	and.b64  	%rd14308, %rd14278, 4294967295;
	mul.wide.u32 	%rd14309, %r7901, %r7413;
	add.s64 	%rd14310, %rd14307, %rd14308;
	add.s64 	%rd14311, %rd14310, %rd14309;
	shr.u64 	%rd14312, %rd14311, 32;
	and.b64  	%rd14313, %rd14283, 4294967295;
	mul.wide.u32 	%rd14314, %r7900, %r7413;
	add.s64 	%rd14315, %rd14312, %rd14313;
	add.s64 	%rd14316, %rd14315, %rd14314;
	shr.u64 	%rd14317, %rd14316, 32;
	and.b64  	%rd14318, %rd14288, 4294967295;
	mul.wide.u32 	%rd14319, %r7899, %r7413;
	add.s64 	%rd14320, %rd14317, %rd14318;
	add.s64 	%rd14321, %rd14320, %rd14319;
	shr.u64 	%rd14322, %rd14321, 32;
	and.b64  	%rd14323, %rd14293, 4294967295;
	mul.wide.u32 	%rd14324, %r7898, %r7413;
	add.s64 	%rd14325, %rd14322, %rd14323;
	add.s64 	%rd14326, %rd14325, %rd14324;
	shr.u64 	%rd14327, %rd14326, 32;
	and.b64  	%rd14328, %rd14298, 4294967295;
	mul.wide.u32 	%rd14329, %r7897, %r7413;
	add.s64 	%rd14330, %rd14327, %rd14328;
	add.s64 	%rd14331, %rd14330, %rd14329;
	shr.u64 	%rd14332, %rd14331, 32;
	and.b64  	%rd14333, %rd14302, 4294967295;
	mul.wide.u32 	%rd14334, %r7896, %r7413;
	add.s64 	%rd14335, %rd14332, %rd14333;
	add.s64 	%rd14336, %rd14335, %rd14334;
	shr.u64 	%rd14337, %rd14336, 32;
	mul.wide.u32 	%rd14338, %r7895, %r7413;
	add.s64 	%rd14339, %rd14337, %rd14303;
	add.s64 	%rd14340, %rd14339, %rd14338;
	shr.u64 	%rd14341, %rd14340, 32;
	and.b64  	%rd14342, %rd14311, 4294967295;
	mul.wide.u32 	%rd14343, %r7902, %r7414;
	add.s64 	%rd14344, %rd14343, %rd14342;
	shr.u64 	%rd14345, %rd14344, 32;
	and.b64  	%rd14346, %rd14316, 4294967295;
	mul.wide.u32 	%rd14347, %r7901, %r7414;
	add.s64 	%rd14348, %rd14345, %rd14346;
	add.s64 	%rd14349, %rd14348, %rd14347;
	shr.u64 	%rd14350, %rd14349, 32;
	and.b64  	%rd14351, %rd14321, 4294967295;
	mul.wide.u32 	%rd14352, %r7900, %r7414;
	add.s64 	%rd14353, %rd14350, %rd14351;
	add.s64 	%rd14354, %rd14353, %rd14352;
	shr.u64 	%rd14355, %rd14354, 32;
	and.b64  	%rd14356, %rd14326, 4294967295;
	mul.wide.u32 	%rd14357, %r7899, %r7414;
	add.s64 	%rd14358, %rd14355, %rd14356;
	add.s64 	%rd14359, %rd14358, %rd14357;
	shr.u64 	%rd14360, %rd14359, 32;
	and.b64  	%rd14361, %rd14331, 4294967295;
	mul.wide.u32 	%rd14362, %r7898, %r7414;
	add.s64 	%rd14363, %rd14360, %rd14361;
	add.s64 	%rd14364, %rd14363, %rd14362;
	shr.u64 	%rd14365, %rd14364, 32;
	and.b64  	%rd14366, %rd14336, 4294967295;
	mul.wide.u32 	%rd14367, %r7897, %r7414;
	add.s64 	%rd14368, %rd14365, %rd14366;
	add.s64 	%rd14369, %rd14368, %rd14367;
	shr.u64 	%rd14370, %rd14369, 32;
	and.b64  	%rd14371, %rd14340, 4294967295;
	mul.wide.u32 	%rd14372, %r7896, %r7414;
	add.s64 	%rd14373, %rd14370, %rd14371;
	add.s64 	%rd14374, %rd14373, %rd14372;
	shr.u64 	%rd14375, %rd14374, 32;
	mul.wide.u32 	%rd14376, %r7895, %r7414;
	add.s64 	%rd14377, %rd14375, %rd14341;
	add.s64 	%rd14378, %rd14377, %rd14376;
	shr.u64 	%rd14379, %rd14378, 32;
	and.b64  	%rd14380, %rd14349, 4294967295;
	mul.wide.u32 	%rd14381, %r7902, %r7415;
	add.s64 	%rd14382, %rd14381, %rd14380;
	shr.u64 	%rd14383, %rd14382, 32;
	and.b64  	%rd14384, %rd14354, 4294967295;
	mul.wide.u32 	%rd14385, %r7901, %r7415;
	add.s64 	%rd14386, %rd14383, %rd14384;
	add.s64 	%rd14387, %rd14386, %rd14385;
	shr.u64 	%rd14388, %rd14387, 32;
	and.b64  	%rd14389, %rd14359, 4294967295;
	mul.wide.u32 	%rd14390, %r7900, %r7415;
	add.s64 	%rd14391, %rd14388, %rd14389;
	add.s64 	%rd14392, %rd14391, %rd14390;
	shr.u64 	%rd14393, %rd14392, 32;
	and.b64  	%rd14394, %rd14364, 4294967295;
	mul.wide.u32 	%rd14395, %r7899, %r7415;
	add.s64 	%rd14396, %rd14393, %rd14394;
	add.s64 	%rd14397, %rd14396, %rd14395;
	shr.u64 	%rd14398, %rd14397, 32;
	and.b64  	%rd14399, %rd14369, 4294967295;
	mul.wide.u32 	%rd14400, %r7898, %r7415;
	add.s64 	%rd14401, %rd14398, %rd14399;
	add.s64 	%rd14402, %rd14401, %rd14400;
	shr.u64 	%rd14403, %rd14402, 32;
	and.b64  	%rd14404, %rd14374, 4294967295;
	mul.wide.u32 	%rd14405, %r7897, %r7415;
	add.s64 	%rd14406, %rd14403, %rd14404;
	add.s64 	%rd14407, %rd14406, %rd14405;
	shr.u64 	%rd14408, %rd14407, 32;
	and.b64  	%rd14409, %rd14378, 4294967295;
	mul.wide.u32 	%rd14410, %r7896, %r7415;
	add.s64 	%rd14411, %rd14408, %rd14409;
	add.s64 	%rd14412, %rd14411, %rd14410;
	shr.u64 	%rd14413, %rd14412, 32;
	mul.wide.u32 	%rd14414, %r7895, %r7415;
	add.s64 	%rd14415, %rd14413, %rd14379;
	add.s64 	%rd14416, %rd14415, %rd14414;
	shr.u64 	%rd14417, %rd14416, 32;
	and.b64  	%rd14418, %rd14387, 4294967295;
	mul.wide.u32 	%rd14419, %r7902, %r7416;
	add.s64 	%rd14420, %rd14419, %rd14418;
	shr.u64 	%rd14421, %rd14420, 32;
	and.b64  	%rd14422, %rd14392, 4294967295;
	mul.wide.u32 	%rd14423, %r7901, %r7416;
	add.s64 	%rd14424, %rd14421, %rd14422;
	add.s64 	%rd14425, %rd14424, %rd14423;
	shr.u64 	%rd14426, %rd14425, 32;
	and.b64  	%rd14427, %rd14397, 4294967295;
	mul.wide.u32 	%rd14428, %r7900, %r7416;
	add.s64 	%rd14429, %rd14426, %rd14427;
	add.s64 	%rd14430, %rd14429, %rd14428;
	shr.u64 	%rd14431, %rd14430, 32;
	and.b64  	%rd14432, %rd14402, 4294967295;
	mul.wide.u32 	%rd14433, %r7899, %r7416;
	add.s64 	%rd14434, %rd14431, %rd14432;
	add.s64 	%rd14435, %rd14434, %rd14433;
	shr.u64 	%rd14436, %rd14435, 32;
	and.b64  	%rd14437, %rd14407, 4294967295;
	mul.wide.u32 	%rd14438, %r7898, %r7416;
	add.s64 	%rd14439, %rd14436, %rd14437;
	add.s64 	%rd14440, %rd14439, %rd14438;
	shr.u64 	%rd14441, %rd14440, 32;
	and.b64  	%rd14442, %rd14412, 4294967295;
	mul.wide.u32 	%rd14443, %r7897, %r7416;
	add.s64 	%rd14444, %rd14441, %rd14442;
	add.s64 	%rd14445, %rd14444, %rd14443;
	shr.u64 	%rd14446, %rd14445, 32;
	and.b64  	%rd14447, %rd14416, 4294967295;
	mul.wide.u32 	%rd14448, %r7896, %r7416;
	add.s64 	%rd14449, %rd14446, %rd14447;
	add.s64 	%rd14450, %rd14449, %rd14448;
	shr.u64 	%rd14451, %rd14450, 32;
	mul.wide.u32 	%rd14452, %r7895, %r7416;
	add.s64 	%rd14453, %rd14451, %rd14417;
	add.s64 	%rd14454, %rd14453, %rd14452;
	shr.u64 	%rd14455, %rd14454, 32;
	and.b64  	%rd14456, %rd14425, 4294967295;
	mul.wide.u32 	%rd14457, %r7902, %r7417;
	add.s64 	%rd14458, %rd14457, %rd14456;
	shr.u64 	%rd14459, %rd14458, 32;
	and.b64  	%rd14460, %rd14430, 4294967295;
	mul.wide.u32 	%rd14461, %r7901, %r7417;
	add.s64 	%rd14462, %rd14459, %rd14460;
	add.s64 	%rd14463, %rd14462, %rd14461;
	shr.u64 	%rd14464, %rd14463, 32;
	and.b64  	%rd14465, %rd14435, 4294967295;
	mul.wide.u32 	%rd14466, %r7900, %r7417;
	add.s64 	%rd14467, %rd14464, %rd14465;
	add.s64 	%rd14468, %rd14467, %rd14466;
	shr.u64 	%rd14469, %rd14468, 32;
	and.b64  	%rd14470, %rd14440, 4294967295;
	mul.wide.u32 	%rd14471, %r7899, %r7417;
	add.s64 	%rd14472, %rd14469, %rd14470;
	add.s64 	%rd14473, %rd14472, %rd14471;
	shr.u64 	%rd14474, %rd14473, 32;
	and.b64  	%rd14475, %rd14445, 4294967295;
	mul.wide.u32 	%rd14476, %r7898, %r7417;
	add.s64 	%rd14477, %rd14474, %rd14475;
	add.s64 	%rd14478, %rd14477, %rd14476;
	shr.u64 	%rd14479, %rd14478, 32;
	and.b64  	%rd14480, %rd14450, 4294967295;
	mul.wide.u32 	%rd14481, %r7897, %r7417;
	add.s64 	%rd14482, %rd14479, %rd14480;
	add.s64 	%rd14483, %rd14482, %rd14481;
	shr.u64 	%rd14484, %rd14483, 32;
	and.b64  	%rd14485, %rd14454, 4294967295;
	mul.wide.u32 	%rd14486, %r7896, %r7417;
	add.s64 	%rd14487, %rd14484, %rd14485;
	add.s64 	%rd14488, %rd14487, %rd14486;
	shr.u64 	%rd14489, %rd14488, 32;
	mul.wide.u32 	%rd14490, %r7895, %r7417;
	add.s64 	%rd14491, %rd14489, %rd14455;
	add.s64 	%rd14492, %rd14491, %rd14490;
	shr.u64 	%rd14493, %rd14492, 32;
	and.b64  	%rd14494, %rd14463, 4294967295;
	mul.wide.u32 	%rd14495, %r7902, %r7418;
	add.s64 	%rd14496, %rd14495, %rd14494;
	shr.u64 	%rd14497, %rd14496, 32;
	and.b64  	%rd14498, %rd14468, 4294967295;
	mul.wide.u32 	%rd14499, %r7901, %r7418;
	add.s64 	%rd14500, %rd14497, %rd14498;
	add.s64 	%rd14501, %rd14500, %rd14499;
	shr.u64 	%rd14502, %rd14501, 32;
	and.b64  	%rd14503, %rd14473, 4294967295;
	mul.wide.u32 	%rd14504, %r7900, %r7418;
	add.s64 	%rd14505, %rd14502, %rd14503;
	add.s64 	%rd14506, %rd14505, %rd14504;
	shr.u64 	%rd14507, %rd14506, 32;
	and.b64  	%rd14508, %rd14478, 4294967295;
	mul.wide.u32 	%rd14509, %r7899, %r7418;
	add.s64 	%rd14510, %rd14507, %rd14508;
	add.s64 	%rd14511, %rd14510, %rd14509;
	shr.u64 	%rd14512, %rd14511, 32;
	and.b64  	%rd14513, %rd14483, 4294967295;
	mul.wide.u32 	%rd14514, %r7898, %r7418;
	add.s64 	%rd14515, %rd14512, %rd14513;
	add.s64 	%rd14516, %rd14515, %rd14514;
	shr.u64 	%rd14517, %rd14516, 32;
	and.b64  	%rd14518, %rd14488, 4294967295;
	mul.wide.u32 	%rd14519, %r7897, %r7418;
	add.s64 	%rd14520, %rd14517, %rd14518;
	add.s64 	%rd14521, %rd14520, %rd14519;
	shr.u64 	%rd14522, %rd14521, 32;
	and.b64  	%rd14523, %rd14492, 4294967295;
	mul.wide.u32 	%rd14524, %r7896, %r7418;
	add.s64 	%rd14525, %rd14522, %rd14523;
	add.s64 	%rd14526, %rd14525, %rd14524;
	shr.u64 	%rd14527, %rd14526, 32;
	mul.wide.u32 	%rd14528, %r7895, %r7418;
	add.s64 	%rd14529, %rd14527, %rd14493;
	add.s64 	%rd14530, %rd14529, %rd14528;
	shr.u64 	%rd14531, %rd14530, 32;
	{ .reg .b32 tmp; mov.b64 {tmp, %r5452}, %rd14530; }
	and.b64  	%rd14532, %rd14501, 4294967295;
	mul.lo.s64 	%rd14533, %rd14532, 977;
	cvt.u32.u64 	%r5453, %rd14533;
	shr.u64 	%rd14534, %rd14533, 32;
	and.b64  	%rd14535, %rd14506, 4294967295;
	mad.lo.s64 	%rd14536, %rd14535, 977, %rd14534;
	shr.u64 	%rd14537, %rd14536, 32;
	and.b64  	%rd14538, %rd14511, 4294967295;
	mad.lo.s64 	%rd14539, %rd14538, 977, %rd14537;
	shr.u64 	%rd14540, %rd14539, 32;
	and.b64  	%rd14541, %rd14516, 4294967295;
	mad.lo.s64 	%rd14542, %rd14541, 977, %rd14540;
	shr.u64 	%rd14543, %rd14542, 32;
	and.b64  	%rd14544, %rd14521, 4294967295;
	mad.lo.s64 	%rd14545, %rd14544, 977, %rd14543;
	shr.u64 	%rd14546, %rd14545, 32;
	and.b64  	%rd14547, %rd14526, 4294967295;
	mad.lo.s64 	%rd14548, %rd14547, 977, %rd14546;
	shr.u64 	%rd14549, %rd14548, 32;
	and.b64  	%rd14550, %rd14530, 4294967295;
	mad.lo.s64 	%rd14551, %rd14550, 977, %rd14549;
	shr.u64 	%rd14552, %rd14551, 32;
	mad.lo.s64 	%rd14553, %rd14531, 977, %rd14552;
	{ .reg .b32 tmp; mov.b64 {tmp, %r5454}, %rd14553; }
	add.s32 	%r7462, %r5451, %r5453;
	setp.lt.u32 	%p2163, %r7462, %r5451;
	selp.u64 	%rd14554, 1, 0, %p2163;
	and.b64  	%rd14555, %rd14268, 4294967295;
	and.b64  	%rd14556, %rd14536, 4294967295;
	add.s64 	%rd14557, %rd14555, %rd14554;
	add.s64 	%rd14558, %rd14557, %rd14556;
	shr.u64 	%rd14559, %rd14558, 32;
	and.b64  	%rd14560, %rd14306, 4294967295;
	and.b64  	%rd14561, %rd14539, 4294967295;
	add.s64 	%rd14562, %rd14559, %rd14560;
	add.s64 	%rd14563, %rd14562, %rd14561;
	shr.u64 	%rd14564, %rd14563, 32;
	and.b64  	%rd14565, %rd14344, 4294967295;
	and.b64  	%rd14566, %rd14542, 4294967295;
	add.s64 	%rd14567, %rd14564, %rd14565;
	add.s64 	%rd14568, %rd14567, %rd14566;
	shr.u64 	%rd14569, %rd14568, 32;
	and.b64  	%rd14570, %rd14382, 4294967295;
	and.b64  	%rd14571, %rd14545, 4294967295;
	add.s64 	%rd14572, %rd14569, %rd14570;
	add.s64 	%rd14573, %rd14572, %rd14571;
	shr.u64 	%rd14574, %rd14573, 32;
	and.b64  	%rd14575, %rd14420, 4294967295;
	and.b64  	%rd14576, %rd14548, 4294967295;
	add.s64 	%rd14577, %rd14574, %rd14575;
	add.s64 	%rd14578, %rd14577, %rd14576;
	shr.u64 	%rd14579, %rd14578, 32;
	and.b64  	%rd14580, %rd14458, 4294967295;
	and.b64  	%rd14581, %rd14551, 4294967295;
	add.s64 	%rd14582, %rd14579, %rd14580;
	add.s64 	%rd14583, %rd14582, %rd14581;
	shr.u64 	%rd14584, %rd14583, 32;
	and.b64  	%rd14585, %rd14496, 4294967295;
	and.b64  	%rd14586, %rd14553, 4294967295;
	add.s64 	%rd14587, %rd14584, %rd14585;
	add.s64 	%rd14588, %rd14587, %rd14586;
	{ .reg .b32 tmp; mov.b64 {tmp, %r5455}, %rd14588; }
	add.s32 	%r5456, %r5455, %r5454;
	and.b64  	%rd14589, %rd14558, 4294967295;
	add.s64 	%rd26382, %rd14589, %rd14532;
	shr.u64 	%rd14590, %rd26382, 32;
	and.b64  	%rd14591, %rd14563, 4294967295;
	add.s64 	%rd14592, %rd14590, %rd14591;
	add.s64 	%rd26383, %rd14592, %rd14535;
	shr.u64 	%rd14593, %rd26383, 32;
	and.b64  	%rd14594, %rd14568, 4294967295;
	add.s64 	%rd14595, %rd14593, %rd14594;
	add.s64 	%rd26384, %rd14595, %rd14538;
	shr.u64 	%rd14596, %rd26384, 32;
	and.b64  	%rd14597, %rd14573, 4294967295;
	add.s64 	%rd14598, %rd14596, %rd14597;
	add.s64 	%rd26385, %rd14598, %rd14541;
	shr.u64 	%rd14599, %rd26385, 32;
	and.b64  	%rd14600, %rd14578, 4294967295;
	add.s64 	%rd14601, %rd14599, %rd14600;
	add.s64 	%rd26386, %rd14601, %rd14544;
	shr.u64 	%rd14602, %rd26386, 32;
	and.b64  	%rd14603, %rd14583, 4294967295;
	add.s64 	%rd14604, %rd14602, %rd14603;
	add.s64 	%rd26387, %rd14604, %rd14547;
	shr.u64 	%rd14605, %rd26387, 32;
	and.b64  	%rd14606, %rd14588, 4294967295;
	add.s64 	%rd14607, %rd14605, %rd14606;
	add.s64 	%rd26388, %rd14607, %rd14550;
	{ .reg .b32 tmp; mov.b64 {tmp, %r5457}, %rd26388; }
	add.s32 	%r5458, %r5456, %r5457;
	add.s32 	%r1699, %r5458, %r5452;
	setp.eq.s32 	%p2164, %r1699, 0;
	mov.pred 	%p4091, 0;
	@%p2164 bra 	$L__BB2_1235;
	cvt.u64.u32 	%rd14608, %r1699;
	mul.wide.u32 	%rd14609, %r1699, 977;
	cvt.u32.u64 	%r5459, %rd14609;
	shr.u64 	%rd14610, %rd14609, 32;
	add.s64 	%rd14611, %rd14610, %rd14608;
	shr.u64 	%rd14612, %rd14611, 32;
	add.s32 	%r1700, %r7462, %r5459;
	setp.lt.u32 	%p2165, %r1700, %r7462;
	selp.u64 	%rd14613, 1, 0, %p2165;
	and.b64  	%rd14614, %rd26382, 4294967295;
	and.b64  	%rd14615, %rd14611, 4294967295;
	add.s64 	%rd14616, %rd14614, %rd14613;
	add.s64 	%rd26382, %rd14616, %rd14615;
	shr.u64 	%rd14617, %rd26382, 32;
	and.b64  	%rd14618, %rd26383, 4294967295;
	add.s64 	%rd14619, %rd14617, %rd14618;
	add.s64 	%rd26383, %rd14619, %rd14612;
	shr.u64 	%rd14620, %rd26383, 32;
	and.b64  	%rd14621, %rd26384, 4294967295;
	add.s64 	%rd26384, %rd14620, %rd14621;
	shr.u64 	%rd14622, %rd26384, 32;
	and.b64  	%rd14623, %rd26385, 4294967295;
	add.s64 	%rd26385, %rd14622, %rd14623;
	shr.u64 	%rd14624, %rd26385, 32;
	and.b64  	%rd14625, %rd26386, 4294967295;
	add.s64 	%rd26386, %rd14624, %rd14625;
	shr.u64 	%rd14626, %rd26386, 32;
	and.b64  	%rd14627, %rd26387, 4294967295;
	add.s64 	%rd26387, %rd14626, %rd14627;
	shr.u64 	%rd14628, %rd26387, 32;
	and.b64  	%rd14629, %rd26388, 4294967295;
	add.s64 	%rd26388, %rd14628, %rd14629;
	setp.gt.u64 	%p4091, %rd26388, 4294967295;
	mov.u32 	%r7462, %r1700;
$L__BB2_1235:
	cvt.u32.u64 	%r7469, %rd26388;
	cvt.u32.u64 	%r7468, %rd26387;
	cvt.u32.u64 	%r7467, %rd26386;
	cvt.u32.u64 	%r7466, %rd26385;
	cvt.u32.u64 	%r7465, %rd26384;
	cvt.u32.u64 	%r7464, %rd26383;
	cvt.u32.u64 	%r7463, %rd26382;
	setp.lt.u32 	%p2166, %r1442, %r7469;
	or.pred  	%p2167, %p4091, %p2166;
	@%p2167 bra 	$L__BB2_1249;
	setp.gt.u32 	%p2168, %r1442, %r7469;
	@%p2168 bra 	$L__BB2_1250;
	setp.lt.u32 	%p2169, %r7375, %r7468;
	@%p2169 bra 	$L__BB2_1249;
	setp.gt.u32 	%p2170, %r7375, %r7468;
	@%p2170 bra 	$L__BB2_1250;
	setp.lt.u32 	%p2171, %r7374, %r7467;
	@%p2171 bra 	$L__BB2_1249;
	setp.gt.u32 	%p2172, %r7374, %r7467;
	@%p2172 bra 	$L__BB2_1250;
	setp.lt.u32 	%p2173, %r7380, %r7466;
	@%p2173 bra 	$L__BB2_1249;
	setp.gt.u32 	%p2174, %r7380, %r7466;
	@%p2174 bra 	$L__BB2_1250;
	setp.lt.u32 	%p2175, %r7379, %r7465;
	@%p2175 bra 	$L__BB2_1249;
	setp.gt.u32 	%p2176, %r7379, %r7465;
	@%p2176 bra 	$L__BB2_1250;
	setp.lt.u32 	%p2177, %r7378, %r7464;
	@%p2177 bra 	$L__BB2_1249;
	setp.gt.u32 	%p2178, %r7378, %r7464;
	@%p2178 bra 	$L__BB2_1250;
	setp.lt.u32 	%p2179, %r7377, %r7463;
	@%p2179 bra 	$L__BB2_1249;
	setp.gt.u32 	%p2180, %r7377, %r7463;
	setp.lt.u32 	%p2181, %r7462, %r7376;
	or.pred  	%p2182, %p2180, %p2181;
	@%p2182 bra 	$L__BB2_1250;
$L__BB2_1249:
	setp.lt.u32 	%p2183, %r7462, %r7376;
	selp.s64 	%rd14631, -1, 0, %p2183;
	sub.s32 	%r7462, %r7462, %r7376;
	and.b64  	%rd14632, %rd26382, 4294967295;
	add.s64 	%rd14633, %rd14632, %rd14631;
	cvt.u64.u32 	%rd14634, %r7377;
	setp.lt.u64 	%p2184, %rd14633, %rd14634;
	selp.s64 	%rd14635, -1, 0, %p2184;
	cvt.u32.u64 	%r5460, %rd14633;
	sub.s32 	%r7463, %r5460, %r7377;
	and.b64  	%rd14636, %rd26383, 4294967295;
	add.s64 	%rd14637, %rd14636, %rd14635;
	cvt.u64.u32 	%rd14638, %r7378;
	setp.lt.u64 	%p2185, %rd14637, %rd14638;
	selp.s64 	%rd14639, -1, 0, %p2185;
	cvt.u32.u64 	%r5461, %rd14637;
	sub.s32 	%r7464, %r5461, %r7378;
	and.b64  	%rd14640, %rd26384, 4294967295;
	add.s64 	%rd14641, %rd14640, %rd14639;
	cvt.u64.u32 	%rd14642, %r7379;
	setp.lt.u64 	%p2186, %rd14641, %rd14642;
	selp.s64 	%rd14643, -1, 0, %p2186;
	cvt.u32.u64 	%r5462, %rd14641;
	sub.s32 	%r7465, %r5462, %r7379;
	and.b64  	%rd14644, %rd26385, 4294967295;
	add.s64 	%rd14645, %rd14644, %rd14643;
	cvt.u64.u32 	%rd14646, %r7380;
	setp.lt.u64 	%p2187, %rd14645, %rd14646;
	selp.s64 	%rd14647, -1, 0, %p2187;
	cvt.u32.u64 	%r5463, %rd14645;
	sub.s32 	%r7466, %r5463, %r7380;
	and.b64  	%rd14648, %rd26386, 4294967295;
	add.s64 	%rd14649, %rd14648, %rd14647;
	cvt.u64.u32 	%rd14650, %r7374;
	setp.lt.u64 	%p2188, %rd14649, %rd14650;
	selp.s64 	%rd14651, -1, 0, %p2188;
	cvt.u32.u64 	%r5464, %rd14649;
	sub.s32 	%r7467, %r5464, %r7374;
	and.b64  	%rd14652, %rd26387, 4294967295;
	add.s64 	%rd14653, %rd14652, %rd14651;
	cvt.u64.u32 	%rd14654, %r7375;
	setp.lt.u64 	%p2189, %rd14653, %rd14654;
	selp.s32 	%r5465, -1, 0, %p2189;
	cvt.u32.u64 	%r5466, %rd14653;
	sub.s32 	%r7468, %r5466, %r7375;
	add.s32 	%r5467, %r7469, %r5465;
	sub.s32 	%r7469, %r5467, %r1442;
$L__BB2_1250:
	setp.gt.u32 	%p2190, %r7469, %r1442;
	@%p2190 bra 	$L__BB2_1263;
	bra.uni 	$L__BB2_1264;
$L__BB2_1251:
	setp.gt.u32 	%p2192, %r7468, %r7375;
	@%p2192 bra 	$L__BB2_1263;
	setp.lt.u32 	%p2193, %r7468, %r7375;
	@%p2193 bra 	$L__BB2_1265;
	setp.gt.u32 	%p2194, %r7467, %r7374;
	@%p2194 bra 	$L__BB2_1263;
	setp.lt.u32 	%p2195, %r7467, %r7374;
	@%p2195 bra 	$L__BB2_1265;
	setp.gt.u32 	%p2196, %r7466, %r7380;
	@%p2196 bra 	$L__BB2_1263;
	setp.lt.u32 	%p2197, %r7466, %r7380;
	@%p2197 bra 	$L__BB2_1265;
	setp.gt.u32 	%p2198, %r7465, %r7379;
	@%p2198 bra 	$L__BB2_1263;
	setp.lt.u32 	%p2199, %r7465, %r7379;
	@%p2199 bra 	$L__BB2_1265;
	setp.gt.u32 	%p2200, %r7464, %r7378;
	@%p2200 bra 	$L__BB2_1263;
	setp.lt.u32 	%p2201, %r7464, %r7378;
	@%p2201 bra 	$L__BB2_1265;
	setp.gt.u32 	%p2202, %r7463, %r7377;
	@%p2202 bra 	$L__BB2_1263;
	setp.lt.u32 	%p2203, %r7463, %r7377;
	setp.lt.u32 	%p2204, %r7462, %r7376;
	or.pred  	%p2205, %p2203, %p2204;
	@%p2205 bra 	$L__BB2_1265;
$L__BB2_1263:
	setp.lt.u32 	%p2206, %r7462, %r7376;
	selp.s64 	%rd14655, -1, 0, %p2206;
	sub.s32 	%r7462, %r7462, %r7376;
	cvt.u64.u32 	%rd14656, %r7463;
	add.s64 	%rd14657, %rd14655, %rd14656;
	cvt.u64.u32 	%rd14658, %r7377;
	setp.lt.u64 	%p2207, %rd14657, %rd14658;
	selp.s64 	%rd14659, -1, 0, %p2207;
	cvt.u32.u64 	%r5468, %rd14657;
	sub.s32 	%r7463, %r5468, %r7377;
	cvt.u64.u32 	%rd14660, %r7464;
	add.s64 	%rd14661, %rd14659, %rd14660;
	cvt.u64.u32 	%rd14662, %r7378;
	setp.lt.u64 	%p2208, %rd14661, %rd14662;
	selp.s64 	%rd14663, -1, 0, %p2208;
	cvt.u32.u64 	%r5469, %rd14661;
	sub.s32 	%r7464, %r5469, %r7378;
	cvt.u64.u32 	%rd14664, %r7465;
	add.s64 	%rd14665, %rd14663, %rd14664;
	cvt.u64.u32 	%rd14666, %r7379;
	setp.lt.u64 	%p2209, %rd14665, %rd14666;
	selp.s64 	%rd14667, -1, 0, %p2209;
	cvt.u32.u64 	%r5470, %rd14665;
	sub.s32 	%r7465, %r5470, %r7379;
	cvt.u64.u32 	%rd14668, %r7466;
	add.s64 	%rd14669, %rd14667, %rd14668;
	cvt.u64.u32 	%rd14670, %r7380;
	setp.lt.u64 	%p2210, %rd14669, %rd14670;
	selp.s64 	%rd14671, -1, 0, %p2210;
	cvt.u32.u64 	%r5471, %rd14669;
	sub.s32 	%r7466, %r5471, %r7380;
	cvt.u64.u32 	%rd14672, %r7467;
	add.s64 	%rd14673, %rd14671, %rd14672;
	cvt.u64.u32 	%rd14674, %r7374;
	setp.lt.u64 	%p2211, %rd14673, %rd14674;
	selp.s64 	%rd14675, -1, 0, %p2211;
	cvt.u32.u64 	%r5472, %rd14673;
	sub.s32 	%r7467, %r5472, %r7374;
	cvt.u64.u32 	%rd14676, %r7468;
	add.s64 	%rd14677, %rd14675, %rd14676;
	cvt.u64.u32 	%rd14678, %r7375;
	setp.lt.u64 	%p2212, %rd14677, %rd14678;
	selp.s32 	%r5473, -1, 0, %p2212;
	cvt.u32.u64 	%r5474, %rd14677;
	sub.s32 	%r7468, %r5474, %r7375;
	add.s32 	%r5475, %r7469, %r5473;
	sub.s32 	%r7469, %r5475, %r1442;
	bra.uni 	$L__BB2_1265;
$L__BB2_1264:
	setp.lt.u32 	%p2191, %r7469, %r1442;
	@%p2191 bra 	$L__BB2_1265;
	bra.uni 	$L__BB2_1251;
$L__BB2_1265:
	mul.wide.u32 	%rd14679, %r1510, %r7394;
	cvt.u32.u64 	%r5476, %rd14679;
	shr.u64 	%rd14680, %rd14679, 32;
	mul.wide.u32 	%rd14681, %r1511, %r7394;
	add.s64 	%rd14682, %rd14680, %rd14681;
	shr.u64 	%rd14683, %rd14682, 32;
	mul.wide.u32 	%rd14684, %r1512, %r7394;
	add.s64 	%rd14685, %rd14683, %rd14684;
	shr.u64 	%rd14686, %rd14685, 32;
	mul.wide.u32 	%rd14687, %r1513, %r7394;
	add.s64 	%rd14688, %rd14686, %rd14687;
	shr.u64 	%rd14689, %rd14688, 32;
	mul.wide.u32 	%rd14690, %r1514, %r7394;
	add.s64 	%rd14691, %rd14689, %rd14690;
	shr.u64 	%rd14692, %rd14691, 32;
	mul.wide.u32 	%rd14693, %r1515, %r7394;
	add.s64 	%rd14694, %rd14692, %rd14693;
	shr.u64 	%rd14695, %rd14694, 32;
	mul.wide.u32 	%rd14696, %r1516, %r7394;
	add.s64 	%rd14697, %rd14695, %rd14696;
	shr.u64 	%rd14698, %rd14697, 32;
	mul.wide.u32 	%rd14699, %r1517, %r7394;
	add.s64 	%rd14700, %rd14698, %rd14699;
	shr.u64 	%rd14701, %rd14700, 32;
	and.b64  	%rd14702, %rd14682, 4294967295;
	mul.wide.u32 	%rd14703, %r1510, %r7395;
	add.s64 	%rd14704, %rd14703, %rd14702;
	shr.u64 	%rd14705, %rd14704, 32;
	and.b64  	%rd14706, %rd14685, 4294967295;
	mul.wide.u32 	%rd14707, %r1511, %r7395;
	add.s64 	%rd14708, %rd14705, %rd14706;
	add.s64 	%rd14709, %rd14708, %rd14707;
	shr.u64 	%rd14710, %rd14709, 32;
	and.b64  	%rd14711, %rd14688, 4294967295;
	mul.wide.u32 	%rd14712, %r1512, %r7395;
	add.s64 	%rd14713, %rd14710, %rd14711;
	add.s64 	%rd14714, %rd14713, %rd14712;
	shr.u64 	%rd14715, %rd14714, 32;
	and.b64  	%rd14716, %rd14691, 4294967295;
	mul.wide.u32 	%rd14717, %r1513, %r7395;
	add.s64 	%rd14718, %rd14715, %rd14716;
	add.s64 	%rd14719, %rd14718, %rd14717;
	shr.u64 	%rd14720, %rd14719, 32;
	and.b64  	%rd14721, %rd14694, 4294967295;
	mul.wide.u32 	%rd14722, %r1514, %r7395;
	add.s64 	%rd14723, %rd14720, %rd14721;
	add.s64 	%rd14724, %rd14723, %rd14722;
	shr.u64 	%rd14725, %rd14724, 32;
	and.b64  	%rd14726, %rd14697, 4294967295;
	mul.wide.u32 	%rd14727, %r1515, %r7395;
	add.s64 	%rd14728, %rd14725, %rd14726;
	add.s64 	%rd14729, %rd14728, %rd14727;
	shr.u64 	%rd14730, %rd14729, 32;
	and.b64  	%rd14731, %rd14700, 4294967295;
	mul.wide.u32 	%rd14732, %r1516, %r7395;
	add.s64 	%rd14733, %rd14730, %rd14731;
	add.s64 	%rd14734, %rd14733, %rd14732;
	shr.u64 	%rd14735, %rd14734, 32;
	mul.wide.u32 	%rd14736, %r1517, %r7395;
	add.s64 	%rd14737, %rd14735, %rd14701;
	add.s64 	%rd14738, %rd14737, %rd14736;
	shr.u64 	%rd14739, %rd14738, 32;
	and.b64  	%rd14740, %rd14709, 4294967295;
	mul.wide.u32 	%rd14741, %r1510, %r7396;
	add.s64 	%rd14742, %rd14741, %rd14740;
	shr.u64 	%rd14743, %rd14742, 32;
	and.b64  	%rd14744, %rd14714, 4294967295;
	mul.wide.u32 	%rd14745, %r1511, %r7396;
	add.s64 	%rd14746, %rd14743, %rd14744;
	add.s64 	%rd14747, %rd14746, %rd14745;
	shr.u64 	%rd14748, %rd14747, 32;
	and.b64  	%rd14749, %rd14719, 4294967295;
	mul.wide.u32 	%rd14750, %r1512, %r7396;
	add.s64 	%rd14751, %rd14748, %rd14749;
	add.s64 	%rd14752, %rd14751, %rd14750;
	shr.u64 	%rd14753, %rd14752, 32;
	and.b64  	%rd14754, %rd14724, 4294967295;
	mul.wide.u32 	%rd14755, %r1513, %r7396;
	add.s64 	%rd14756, %rd14753, %rd14754;
	add.s64 	%rd14757, %rd14756, %rd14755;
	shr.u64 	%rd14758, %rd14757, 32;
	and.b64  	%rd14759, %rd14729, 4294967295;
	mul.wide.u32 	%rd14760, %r1514, %r7396;
	add.s64 	%rd14761, %rd14758, %rd14759;
	add.s64 	%rd14762, %rd14761, %rd14760;
	shr.u64 	%rd14763, %rd14762, 32;
	and.b64  	%rd14764, %rd14734, 4294967295;
	mul.wide.u32 	%rd14765, %r1515, %r7396;
	add.s64 	%rd14766, %rd14763, %rd14764;
	add.s64 	%rd14767, %rd14766, %rd14765;
	shr.u64 	%rd14768, %rd14767, 32;
	and.b64  	%rd14769, %rd14738, 4294967295;
	mul.wide.u32 	%rd14770, %r1516, %r7396;
	add.s64 	%rd14771, %rd14768, %rd14769;
	add.s64 	%rd14772, %rd14771, %rd14770;
	shr.u64 	%rd14773, %rd14772, 32;
	mul.wide.u32 	%rd14774, %r1517, %r7396;
	add.s64 	%rd14775, %rd14773, %rd14739;
	add.s64 	%rd14776, %rd14775, %rd14774;
	shr.u64 	%rd14777, %rd14776, 32;
	and.b64  	%rd14778, %rd14747, 4294967295;
	mul.wide.u32 	%rd14779, %r1510, %r7397;
	add.s64 	%rd14780, %rd14779, %rd14778;
	shr.u64 	%rd14781, %rd14780, 32;
	and.b64  	%rd14782, %rd14752, 4294967295;
	mul.wide.u32 	%rd14783, %r1511, %r7397;
	add.s64 	%rd14784, %rd14781, %rd14782;
	add.s64 	%rd14785, %rd14784, %rd14783;
	shr.u64 	%rd14786, %rd14785, 32;
	and.b64  	%rd14787, %rd14757, 4294967295;
	mul.wide.u32 	%rd14788, %r1512, %r7397;
	add.s64 	%rd14789, %rd14786, %rd14787;
	add.s64 	%rd14790, %rd14789, %rd14788;
	shr.u64 	%rd14791, %rd14790, 32;
	and.b64  	%rd14792, %rd14762, 4294967295;
	mul.wide.u32 	%rd14793, %r1513, %r7397;
	add.s64 	%rd14794, %rd14791, %rd14792;
	add.s64 	%rd14795, %rd14794, %rd14793;
	shr.u64 	%rd14796, %rd14795, 32;
	and.b64  	%rd14797, %rd14767, 4294967295;
	mul.wide.u32 	%rd14798, %r1514, %r7397;
	add.s64 	%rd14799, %rd14796, %rd14797;
	add.s64 	%rd14800, %rd14799, %rd14798;
	shr.u64 	%rd14801, %rd14800, 32;
	and.b64  	%rd14802, %rd14772, 4294967295;
	mul.wide.u32 	%rd14803, %r1515, %r7397;
	add.s64 	%rd14804, %rd14801, %rd14802;
	add.s64 	%rd14805, %rd14804, %rd14803;
	shr.u64 	%rd14806, %rd14805, 32;
	and.b64  	%rd14807, %rd14776, 4294967295;
	mul.wide.u32 	%rd14808, %r1516, %r7397;
	add.s64 	%rd14809, %rd14806, %rd14807;
	add.s64 	%rd14810, %rd14809, %rd14808;
	shr.u64 	%rd14811, %rd14810, 32;
	mul.wide.u32 	%rd14812, %r1517, %r7397;
	add.s64 	%rd14813, %rd14811, %rd14777;
	add.s64 	%rd14814, %rd14813, %rd14812;
	shr.u64 	%rd14815, %rd14814, 32;
	and.b64  	%rd14816, %rd14785, 4294967295;
	mul.wide.u32 	%rd14817, %r1510, %r7398;
	add.s64 	%rd14818, %rd14817, %rd14816;
	shr.u64 	%rd14819, %rd14818, 32;
	and.b64  	%rd14820, %rd14790, 4294967295;
	mul.wide.u32 	%rd14821, %r1511, %r7398;
	add.s64 	%rd14822, %rd14819, %rd14820;
	add.s64 	%rd14823, %rd14822, %rd14821;
	shr.u64 	%rd14824, %rd14823, 32;
	and.b64  	%rd14825, %rd14795, 4294967295;
	mul.wide.u32 	%rd14826, %r1512, %r7398;
	add.s64 	%rd14827, %rd14824, %rd14825;
	add.s64 	%rd14828, %rd14827, %rd14826;
	shr.u64 	%rd14829, %rd14828, 32;
	and.b64  	%rd14830, %rd14800, 4294967295;
	mul.wide.u32 	%rd14831, %r1513, %r7398;
	add.s64 	%rd14832, %rd14829, %rd14830;
	add.s64 	%rd14833, %rd14832, %rd14831;
	shr.u64 	%rd14834, %rd14833, 32;
	and.b64  	%rd14835, %rd14805, 4294967295;
	mul.wide.u32 	%rd14836, %r1514, %r7398;
	add.s64 	%rd14837, %rd14834, %rd14835;
	add.s64 	%rd14838, %rd14837, %rd14836;
	shr.u64 	%rd14839, %rd14838, 32;
	and.b64  	%rd14840, %rd14810, 4294967295;
	mul.wide.u32 	%rd14841, %r1515, %r7398;
	add.s64 	%rd14842, %rd14839, %rd14840;
	add.s64 	%rd14843, %rd14842, %rd14841;
	shr.u64 	%rd14844, %rd14843, 32;
	and.b64  	%rd14845, %rd14814, 4294967295;
	mul.wide.u32 	%rd14846, %r1516, %r7398;
	add.s64 	%rd14847, %rd14844, %rd14845;
	add.s64 	%rd14848, %rd14847, %rd14846;
	shr.u64 	%rd14849, %rd14848, 32;
	mul.wide.u32 	%rd14850, %r1517, %r7398;
	add.s64 	%rd14851, %rd14849, %rd14815;
	add.s64 	%rd14852, %rd14851, %rd14850;
	shr.u64 	%rd14853, %rd14852, 32;
	and.b64  	%rd14854, %rd14823, 4294967295;
	mul.wide.u32 	%rd14855, %r1510, %r7399;
	add.s64 	%rd14856, %rd14855, %rd14854;
	shr.u64 	%rd14857, %rd14856, 32;
	and.b64  	%rd14858, %rd14828, 4294967295;
	mul.wide.u32 	%rd14859, %r1511, %r7399;
	add.s64 	%rd14860, %rd14857, %rd14858;
	add.s64 	%rd14861, %rd14860, %rd14859;
	shr.u64 	%rd14862, %rd14861, 32;
	and.b64  	%rd14863, %rd14833, 4294967295;
	mul.wide.u32 	%rd14864, %r1512, %r7399;
	add.s64 	%rd14865, %rd14862, %rd14863;
	add.s64 	%rd14866, %rd14865, %rd14864;
	shr.u64 	%rd14867, %rd14866, 32;
	and.b64  	%rd14868, %rd14838, 4294967295;
	mul.wide.u32 	%rd14869, %r1513, %r7399;
	add.s64 	%rd14870, %rd14867, %rd14868;
	add.s64 	%rd14871, %rd14870, %rd14869;
	shr.u64 	%rd14872, %rd14871, 32;
	and.b64  	%rd14873, %rd14843, 4294967295;
	mul.wide.u32 	%rd14874, %r1514, %r7399;
	add.s64 	%rd14875, %rd14872, %rd14873;
	add.s64 	%rd14876, %rd14875, %rd14874;
	shr.u64 	%rd14877, %rd14876, 32;
	and.b64  	%rd14878, %rd14848, 4294967295;
	mul.wide.u32 	%rd14879, %r1515, %r7399;
	add.s64 	%rd14880, %rd14877, %rd14878;
	add.s64 	%rd14881, %rd14880, %rd14879;
	shr.u64 	%rd14882, %rd14881, 32;
	and.b64  	%rd14883, %rd14852, 4294967295;
	mul.wide.u32 	%rd14884, %r1516, %r7399;
	add.s64 	%rd14885, %rd14882, %rd14883;
	add.s64 	%rd14886, %rd14885, %rd14884;
	shr.u64 	%rd14887, %rd14886, 32;
	mul.wide.u32 	%rd14888, %r1517, %r7399;
	add.s64 	%rd14889, %rd14887, %rd14853;
	add.s64 	%rd14890, %rd14889, %rd14888;
	shr.u64 	%rd14891, %rd14890, 32;
	and.b64  	%rd14892, %rd14861, 4294967295;
	mul.wide.u32 	%rd14893, %r1510, %r7400;
	add.s64 	%rd14894, %rd14893, %rd14892;
	shr.u64 	%rd14895, %rd14894, 32;
	and.b64  	%rd14896, %rd14866, 4294967295;
	mul.wide.u32 	%rd14897, %r1511, %r7400;
	add.s64 	%rd14898, %rd14895, %rd14896;
	add.s64 	%rd14899, %rd14898, %rd14897;
	shr.u64 	%rd14900, %rd14899, 32;
	and.b64  	%rd14901, %rd14871, 4294967295;
	mul.wide.u32 	%rd14902, %r1512, %r7400;
	add.s64 	%rd14903, %rd14900, %rd14901;
	add.s64 	%rd14904, %rd14903, %rd14902;
	shr.u64 	%rd14905, %rd14904, 32;
	and.b64  	%rd14906, %rd14876, 4294967295;
	mul.wide.u32 	%rd14907, %r1513, %r7400;
	add.s64 	%rd14908, %rd14905, %rd14906;
	add.s64 	%rd14909, %rd14908, %rd14907;
	shr.u64 	%rd14910, %rd14909, 32;
	and.b64  	%rd14911, %rd14881, 4294967295;
	mul.wide.u32 	%rd14912, %r1514, %r7400;
	add.s64 	%rd14913, %rd14910, %rd14911;
	add.s64 	%rd14914, %rd14913, %rd14912;
	shr.u64 	%rd14915, %rd14914, 32;
	and.b64  	%rd14916, %rd14886, 4294967295;
	mul.wide.u32 	%rd14917, %r1515, %r7400;
	add.s64 	%rd14918, %rd14915, %rd14916;
	add.s64 	%rd14919, %rd14918, %rd14917;
	shr.u64 	%rd14920, %rd14919, 32;
	and.b64  	%rd14921, %rd14890, 4294967295;
	mul.wide.u32 	%rd14922, %r1516, %r7400;
	add.s64 	%rd14923, %rd14920, %rd14921;
	add.s64 	%rd14924, %rd14923, %rd14922;
	shr.u64 	%rd14925, %rd14924, 32;
	mul.wide.u32 	%rd14926, %r1517, %r7400;
	add.s64 	%rd14927, %rd14925, %rd14891;
	add.s64 	%rd14928, %rd14927, %rd14926;
	shr.u64 	%rd14929, %rd14928, 32;
	and.b64  	%rd14930, %rd14899, 4294967295;
	mul.wide.u32 	%rd14931, %r1510, %r7401;
	add.s64 	%rd14932, %rd14931, %rd14930;
	shr.u64 	%rd14933, %rd14932, 32;
	and.b64  	%rd14934, %rd14904, 4294967295;
	mul.wide.u32 	%rd14935, %r1511, %r7401;
	add.s64 	%rd14936, %rd14933, %rd14934;
	add.s64 	%rd14937, %rd14936, %rd14935;
	shr.u64 	%rd14938, %rd14937, 32;
	and.b64  	%rd14939, %rd14909, 4294967295;
	mul.wide.u32 	%rd14940, %r1512, %r7401;
	add.s64 	%rd14941, %rd14938, %rd14939;
	add.s64 	%rd14942, %rd14941, %rd14940;
	shr.u64 	%rd14943, %rd14942, 32;
	and.b64  	%rd14944, %rd14914, 4294967295;
	mul.wide.u32 	%rd14945, %r1513, %r7401;
	add.s64 	%rd14946, %rd14943, %rd14944;
	add.s64 	%rd14947, %rd14946, %rd14945;
	shr.u64 	%rd14948, %rd14947, 32;
	and.b64  	%rd14949, %rd14919, 4294967295;
	mul.wide.u32 	%rd14950, %r1514, %r7401;
	add.s64 	%rd14951, %rd14948, %rd14949;
	add.s64 	%rd14952, %rd14951, %rd14950;
	shr.u64 	%rd14953, %rd14952, 32;
	and.b64  	%rd14954, %rd14924, 4294967295;
	mul.wide.u32 	%rd14955, %r1515, %r7401;
	add.s64 	%rd14956, %rd14953, %rd14954;
	add.s64 	%rd14957, %rd14956, %rd14955;
	shr.u64 	%rd14958, %rd14957, 32;
	and.b64  	%rd14959, %rd14928, 4294967295;
	mul.wide.u32 	%rd14960, %r1516, %r7401;
	add.s64 	%rd14961, %rd14958, %rd14959;
	add.s64 	%rd14962, %rd14961, %rd14960;
	shr.u64 	%rd14963, %rd14962, 32;
	mul.wide.u32 	%rd14964, %r1517, %r7401;
	add.s64 	%rd14965, %rd14963, %rd14929;
	add.s64 	%rd14966, %rd14965, %rd14964;
	shr.u64 	%rd14967, %rd14966, 32;
	{ .reg .b32 tmp; mov.b64 {tmp, %r5477}, %rd14966; }
	and.b64  	%rd14968, %rd14937, 4294967295;
	mul.lo.s64 	%rd14969, %rd14968, 977;
	cvt.u32.u64 	%r5478, %rd14969;
	shr.u64 	%rd14970, %rd14969, 32;
	and.b64  	%rd14971, %rd14942, 4294967295;
	mad.lo.s64 	%rd14972, %rd14971, 977, %rd14970;
	shr.u64 	%rd14973, %rd14972, 32;
	and.b64  	%rd14974, %rd14947, 4294967295;
	mad.lo.s64 	%rd14975, %rd14974, 977, %rd14973;
	shr.u64 	%rd14976, %rd14975, 32;
	and.b64  	%rd14977, %rd14952, 4294967295;
	mad.lo.s64 	%rd14978, %rd14977, 977, %rd14976;
	shr.u64 	%rd14979, %rd14978, 32;
	and.b64  	%rd14980, %rd14957, 4294967295;
	mad.lo.s64 	%rd14981, %rd14980, 977, %rd14979;
	shr.u64 	%rd14982, %rd14981, 32;
	and.b64  	%rd14983, %rd14962, 4294967295;
	mad.lo.s64 	%rd14984, %rd14983, 977, %rd14982;
	shr.u64 	%rd14985, %rd14984, 32;
	and.b64  	%rd14986, %rd14966, 4294967295;
	mad.lo.s64 	%rd14987, %rd14986, 977, %rd14985;
	shr.u64 	%rd14988, %rd14987, 32;
	mad.lo.s64 	%rd14989, %rd14967, 977, %rd14988;
	{ .reg .b32 tmp; mov.b64 {tmp, %r5479}, %rd14989; }
	add.s32 	%r7479, %r5476, %r5478;
	setp.lt.u32 	%p2214, %r7479, %r5476;
	selp.u64 	%rd14990, 1, 0, %p2214;
	and.b64  	%rd14991, %rd14704, 4294967295;
	and.b64  	%rd14992, %rd14972, 4294967295;
	add.s64 	%rd14993, %rd14991, %rd14990;
	add.s64 	%rd14994, %rd14993, %rd14992;
	shr.u64 	%rd14995, %rd14994, 32;
	and.b64  	%rd14996, %rd14742, 4294967295;
	and.b64  	%rd14997, %rd14975, 4294967295;
	add.s64 	%rd14998, %rd14995, %rd14996;
	add.s64 	%rd14999, %rd14998, %rd14997;
	shr.u64 	%rd15000, %rd14999, 32;
	and.b64  	%rd15001, %rd14780, 4294967295;
	and.b64  	%rd15002, %rd14978, 4294967295;
	add.s64 	%rd15003, %rd15000, %rd15001;
	add.s64 	%rd15004, %rd15003, %rd15002;
	shr.u64 	%rd15005, %rd15004, 32;
	and.b64  	%rd15006, %rd14818, 4294967295;
	and.b64  	%rd15007, %rd14981, 4294967295;
	add.s64 	%rd15008, %rd15005, %rd15006;
	add.s64 	%rd15009, %rd15008, %rd15007;
	shr.u64 	%rd15010, %rd15009, 32;
	and.b64  	%rd15011, %rd14856, 4294967295;
	and.b64  	%rd15012, %rd14984, 4294967295;
	add.s64 	%rd15013, %rd15010, %rd15011;
	add.s64 	%rd15014, %rd15013, %rd15012;
	shr.u64 	%rd15015, %rd15014, 32;
	and.b64  	%rd15016, %rd14894, 4294967295;
	and.b64  	%rd15017, %rd14987, 4294967295;
	add.s64 	%rd15018, %rd15015, %rd15016;
	add.s64 	%rd15019, %rd15018, %rd15017;
	shr.u64 	%rd15020, %rd15019, 32;
	and.b64  	%rd15021, %rd14932, 4294967295;
	and.b64  	%rd15022, %rd14989, 4294967295;
	add.s64 	%rd15023, %rd15020, %rd15021;
	add.s64 	%rd15024, %rd15023, %rd15022;
	{ .reg .b32 tmp; mov.b64 {tmp, %r5480}, %rd15024; }
	add.s32 	%r5481, %r5480, %r5479;
	and.b64  	%rd15025, %rd14994, 4294967295;
	add.s64 	%rd26389, %rd15025, %rd14968;
	shr.u64 	%rd15026, %rd26389, 32;
	and.b64  	%rd15027, %rd14999, 4294967295;
	add.s64 	%rd15028, %rd15026, %rd15027;
	add.s64 	%rd26390, %rd15028, %rd14971;
	shr.u64 	%rd15029, %rd26390, 32;
	and.b64  	%rd15030, %rd15004, 4294967295;
	add.s64 	%rd15031, %rd15029, %rd15030;
	add.s64 	%rd26391, %rd15031, %rd14974;
	shr.u64 	%rd15032, %rd26391, 32;
	and.b64  	%rd15033, %rd15009, 4294967295;
	add.s64 	%rd15034, %rd15032, %rd15033;
	add.s64 	%rd26392, %rd15034, %rd14977;
	shr.u64 	%rd15035, %rd26392, 32;
	and.b64  	%rd15036, %rd15014, 4294967295;
	add.s64 	%rd15037, %rd15035, %rd15036;
	add.s64 	%rd26393, %rd15037, %rd14980;
	shr.u64 	%rd15038, %rd26393, 32;
	and.b64  	%rd15039, %rd15019, 4294967295;
	add.s64 	%rd15040, %rd15038, %rd15039;
	add.s64 	%rd26394, %rd15040, %rd14983;
	shr.u64 	%rd15041, %rd26394, 32;
	and.b64  	%rd15042, %rd15024, 4294967295;
	add.s64 	%rd15043, %rd15041, %rd15042;
	add.s64 	%rd26395, %rd15043, %rd14986;
	{ .reg .b32 tmp; mov.b64 {tmp, %r5482}, %rd26395; }
	add.s32 	%r5483, %r5481, %r5482;
	add.s32 	%r1742, %r5483, %r5477;
	setp.eq.s32 	%p2215, %r1742, 0;
	mov.pred 	%p4092, 0;
	@%p2215 bra 	$L__BB2_1267;
	cvt.u64.u32 	%rd15044, %r1742;
	mul.wide.u32 	%rd15045, %r1742, 977;
	cvt.u32.u64 	%r5484, %rd15045;
	shr.u64 	%rd15046, %rd15045, 32;
	add.s64 	%rd15047, %rd15046, %rd15044;
	shr.u64 	%rd15048, %rd15047, 32;
	add.s32 	%r1743, %r7479, %r5484;
	setp.lt.u32 	%p2216, %r1743, %r7479;
	selp.u64 	%rd15049, 1, 0, %p2216;
	and.b64  	%rd15050, %rd26389, 4294967295;
	and.b64  	%rd15051, %rd15047, 4294967295;
	add.s64 	%rd15052, %rd15050, %rd15049;
	add.s64 	%rd26389, %rd15052, %rd15051;
	shr.u64 	%rd15053, %rd26389, 32;
	and.b64  	%rd15054, %rd26390, 4294967295;
	add.s64 	%rd15055, %rd15053, %rd15054;
	add.s64 	%rd26390, %rd15055, %rd15048;
	shr.u64 	%rd15056, %rd26390, 32;
	and.b64  	%rd15057, %rd26391, 4294967295;
	add.s64 	%rd26391, %rd15056, %rd15057;
	shr.u64 	%rd15058, %rd26391, 32;
	and.b64  	%rd15059, %rd26392, 4294967295;
	add.s64 	%rd26392, %rd15058, %rd15059;
	shr.u64 	%rd15060, %rd26392, 32;
	and.b64  	%rd15061, %rd26393, 4294967295;
	add.s64 	%rd26393, %rd15060, %rd15061;
	shr.u64 	%rd15062, %rd26393, 32;
	and.b64  	%rd15063, %rd26394, 4294967295;
	add.s64 	%rd26394, %rd15062, %rd15063;
	shr.u64 	%rd15064, %rd26394, 32;
	and.b64  	%rd15065, %rd26395, 4294967295;
	add.s64 	%rd26395, %rd15064, %rd15065;
	setp.gt.u64 	%p4092, %rd26395, 4294967295;
	mov.u32 	%r7479, %r1743;
$L__BB2_1267:
	cvt.u32.u64 	%r7486, %rd26395;
	cvt.u32.u64 	%r7485, %rd26394;
	cvt.u32.u64 	%r7484, %rd26393;
	cvt.u32.u64 	%r7483, %rd26392;
	cvt.u32.u64 	%r7482, %rd26391;
	cvt.u32.u64 	%r7481, %rd26390;
	cvt.u32.u64 	%r7480, %rd26389;
	setp.lt.u32 	%p2217, %r1442, %r7486;
	or.pred  	%p2218, %p4092, %p2217;
	@%p2218 bra 	$L__BB2_1281;
	setp.gt.u32 	%p2219, %r1442, %r7486;
	@%p2219 bra 	$L__BB2_1282;
	setp.lt.u32 	%p2220, %r7375, %r7485;
	@%p2220 bra 	$L__BB2_1281;
	setp.gt.u32 	%p2221, %r7375, %r7485;
	@%p2221 bra 	$L__BB2_1282;
	setp.lt.u32 	%p2222, %r7374, %r7484;
	@%p2222 bra 	$L__BB2_1281;
	setp.gt.u32 	%p2223, %r7374, %r7484;
	@%p2223 bra 	$L__BB2_1282;
	setp.lt.u32 	%p2224, %r7380, %r7483;
	@%p2224 bra 	$L__BB2_1281;
	setp.gt.u32 	%p2225, %r7380, %r7483;
	@%p2225 bra 	$L__BB2_1282;
	setp.lt.u32 	%p2226, %r7379, %r7482;
	@%p2226 bra 	$L__BB2_1281;
	setp.gt.u32 	%p2227, %r7379, %r7482;
	@%p2227 bra 	$L__BB2_1282;
	setp.lt.u32 	%p2228, %r7378, %r7481;
	@%p2228 bra 	$L__BB2_1281;
	setp.gt.u32 	%p2229, %r7378, %r7481;
	@%p2229 bra 	$L__BB2_1282;
	setp.lt.u32 	%p2230, %r7377, %r7480;
	@%p2230 bra 	$L__BB2_1281;
	setp.gt.u32 	%p2231, %r7377, %r7480;
	setp.lt.u32 	%p2232, %r7479, %r7376;
	or.pred  	%p2233, %p2231, %p2232;
	@%p2233 bra 	$L__BB2_1282;
$L__BB2_1281:
	setp.lt.u32 	%p2234, %r7479, %r7376;
	selp.s64 	%rd15067, -1, 0, %p2234;
	sub.s32 	%r7479, %r7479, %r7376;
	and.b64  	%rd15068, %rd26389, 4294967295;
	add.s64 	%rd15069, %rd15068, %rd15067;
	cvt.u64.u32 	%rd15070, %r7377;
	setp.lt.u64 	%p2235, %rd15069, %rd15070;
	selp.s64 	%rd15071, -1, 0, %p2235;
	cvt.u32.u64 	%r5485, %rd15069;
	sub.s32 	%r7480, %r5485, %r7377;
	and.b64  	%rd15072, %rd26390, 4294967295;
	add.s64 	%rd15073, %rd15072, %rd15071;
	cvt.u64.u32 	%rd15074, %r7378;
	setp.lt.u64 	%p2236, %rd15073, %rd15074;
	selp.s64 	%rd15075, -1, 0, %p2236;
	cvt.u32.u64 	%r5486, %rd15073;
	sub.s32 	%r7481, %r5486, %r7378;
	and.b64  	%rd15076, %rd26391, 4294967295;
	add.s64 	%rd15077, %rd15076, %rd15075;
	cvt.u64.u32 	%rd15078, %r7379;
	setp.lt.u64 	%p2237, %rd15077, %rd15078;
	selp.s64 	%rd15079, -1, 0, %p2237;
	cvt.u32.u64 	%r5487, %rd15077;
	sub.s32 	%r7482, %r5487, %r7379;
	and.b64  	%rd15080, %rd26392, 4294967295;
	add.s64 	%rd15081, %rd15080, %rd15079;
	cvt.u64.u32 	%rd15082, %r7380;
	setp.lt.u64 	%p2238, %rd15081, %rd15082;
	selp.s64 	%rd15083, -1, 0, %p2238;
	cvt.u32.u64 	%r5488, %rd15081;
	sub.s32 	%r7483, %r5488, %r7380;
	and.b64  	%rd15084, %rd26393, 4294967295;
	add.s64 	%rd15085, %rd15084, %rd15083;
	cvt.u64.u32 	%rd15086, %r7374;
	setp.lt.u64 	%p2239, %rd15085, %rd15086;
	selp.s64 	%rd15087, -1, 0, %p2239;
	cvt.u32.u64 	%r5489, %rd15085;
	sub.s32 	%r7484, %r5489, %r7374;
	and.b64  	%rd15088, %rd26394, 4294967295;
	add.s64 	%rd15089, %rd15088, %rd15087;
	cvt.u64.u32 	%rd15090, %r7375;
	setp.lt.u64 	%p2240, %rd15089, %rd15090;
	selp.s32 	%r5490, -1, 0, %p2240;
	cvt.u32.u64 	%r5491, %rd15089;
	sub.s32 	%r7485, %r5491, %r7375;
	add.s32 	%r5492, %r7486, %r5490;
	sub.s32 	%r7486, %r5492, %r1442;
$L__BB2_1282:
	setp.gt.u32 	%p2241, %r7486, %r1442;
	@%p2241 bra 	$L__BB2_1295;
	bra.uni 	$L__BB2_1296;
$L__BB2_1283:
	setp.gt.u32 	%p2243, %r7485, %r7375;
	@%p2243 bra 	$L__BB2_1295;
	setp.lt.u32 	%p2244, %r7485, %r7375;
	@%p2244 bra 	$L__BB2_1297;
	setp.gt.u32 	%p2245, %r7484, %r7374;
	@%p2245 bra 	$L__BB2_1295;
	setp.lt.u32 	%p2246, %r7484, %r7374;
	@%p2246 bra 	$L__BB2_1297;
	setp.gt.u32 	%p2247, %r7483, %r7380;
	@%p2247 bra 	$L__BB2_1295;
	setp.lt.u32 	%p2248, %r7483, %r7380;
	@%p2248 bra 	$L__BB2_1297;
	setp.gt.u32 	%p2249, %r7482, %r7379;
	@%p2249 bra 	$L__BB2_1295;
	setp.lt.u32 	%p2250, %r7482, %r7379;
	@%p2250 bra 	$L__BB2_1297;
	setp.gt.u32 	%p2251, %r7481, %r7378;
	@%p2251 bra 	$L__BB2_1295;
	setp.lt.u32 	%p2252, %r7481, %r7378;
	@%p2252 bra 	$L__BB2_1297;
	setp.gt.u32 	%p2253, %r7480, %r7377;
	@%p2253 bra 	$L__BB2_1295;
	setp.lt.u32 	%p2254, %r7480, %r7377;
	setp.lt.u32 	%p2255, %r7479, %r7376;
	or.pred  	%p2256, %p2254, %p2255;
	@%p2256 bra 	$L__BB2_1297;
$L__BB2_1295:
	setp.lt.u32 	%p2257, %r7479, %r7376;
	selp.s64 	%rd15091, -1, 0, %p2257;
	sub.s32 	%r7479, %r7479, %r7376;
	cvt.u64.u32 	%rd15092, %r7480;
	add.s64 	%rd15093, %rd15091, %rd15092;
	cvt.u64.u32 	%rd15094, %r7377;
	setp.lt.u64 	%p2258, %rd15093, %rd15094;
	selp.s64 	%rd15095, -1, 0, %p2258;
	cvt.u32.u64 	%r5493, %rd15093;
	sub.s32 	%r7480, %r5493, %r7377;
	cvt.u64.u32 	%rd15096, %r7481;
	add.s64 	%rd15097, %rd15095, %rd15096;
	cvt.u64.u32 	%rd15098, %r7378;
	setp.lt.u64 	%p2259, %rd15097, %rd15098;
	selp.s64 	%rd15099, -1, 0, %p2259;
	cvt.u32.u64 	%r5494, %rd15097;
	sub.s32 	%r7481, %r5494, %r7378;
	cvt.u64.u32 	%rd15100, %r7482;
	add.s64 	%rd15101, %rd15099, %rd15100;
	cvt.u64.u32 	%rd15102, %r7379;
	setp.lt.u64 	%p2260, %rd15101, %rd15102;
	selp.s64 	%rd15103, -1, 0, %p2260;
	cvt.u32.u64 	%r5495, %rd15101;
	sub.s32 	%r7482, %r5495, %r7379;
	cvt.u64.u32 	%rd15104, %r7483;
	add.s64 	%rd15105, %rd15103, %rd15104;
	cvt.u64.u32 	%rd15106, %r7380;
	setp.lt.u64 	%p2261, %rd15105, %rd15106;
	selp.s64 	%rd15107, -1, 0, %p2261;
	cvt.u32.u64 	%r5496, %rd15105;
	sub.s32 	%r7483, %r5496, %r7380;
	cvt.u64.u32 	%rd15108, %r7484;
	add.s64 	%rd15109, %rd15107, %rd15108;
	cvt.u64.u32 	%rd15110, %r7374;
	setp.lt.u64 	%p2262, %rd15109, %rd15110;
	selp.s64 	%rd15111, -1, 0, %p2262;
	cvt.u32.u64 	%r5497, %rd15109;
	sub.s32 	%r7484, %r5497, %r7374;
	cvt.u64.u32 	%rd15112, %r7485;
	add.s64 	%rd15113, %rd15111, %rd15112;
	cvt.u64.u32 	%rd15114, %r7375;
	setp.lt.u64 	%p2263, %rd15113, %rd15114;
	selp.s32 	%r5498, -1, 0, %p2263;
	cvt.u32.u64 	%r5499, %rd15113;
	sub.s32 	%r7485, %r5499, %r7375;
	add.s32 	%r5500, %r7486, %r5498;
	sub.s32 	%r7486, %r5500, %r1442;
	bra.uni 	$L__BB2_1297;
$L__BB2_1296:
	setp.lt.u32 	%p2242, %r7486, %r1442;
	@%p2242 bra 	$L__BB2_1297;
	bra.uni 	$L__BB2_1283;
$L__BB2_1297:
	ld.const.u32 	%r1784, [const_target_jacobian+32];
	mul.wide.u32 	%rd15115, %r7462, %r1784;
	cvt.u32.u64 	%r5501, %rd15115;
	shr.u64 	%rd15116, %rd15115, 32;
	mul.wide.u32 	%rd15117, %r7463, %r1784;
	add.s64 	%rd15118, %rd15116, %rd15117;
	shr.u64 	%rd15119, %rd15118, 32;
	mul.wide.u32 	%rd15120, %r7464, %r1784;
	add.s64 	%rd15121, %rd15119, %rd15120;
	shr.u64 	%rd15122, %rd15121, 32;
	mul.wide.u32 	%rd15123, %r7465, %r1784;
	add.s64 	%rd15124, %rd15122, %rd15123;
	shr.u64 	%rd15125, %rd15124, 32;
	mul.wide.u32 	%rd15126, %r7466, %r1784;
	add.s64 	%rd15127, %rd15125, %rd15126;
	shr.u64 	%rd15128, %rd15127, 32;
	mul.wide.u32 	%rd15129, %r7467, %r1784;
	add.s64 	%rd15130, %rd15128, %rd15129;
	shr.u64 	%rd15131, %rd15130, 32;
	mul.wide.u32 	%rd15132, %r7468, %r1784;
	add.s64 	%rd15133, %rd15131, %rd15132;
	shr.u64 	%rd15134, %rd15133, 32;
	mul.wide.u32 	%rd15135, %r7469, %r1784;
	add.s64 	%rd15136, %rd15134, %rd15135;
	shr.u64 	%rd15137, %rd15136, 32;
	ld.const.u32 	%r1785, [const_target_jacobian+36];
	and.b64  	%rd15138, %rd15118, 4294967295;
	mul.wide.u32 	%rd15139, %r7462, %r1785;
	add.s64 	%rd15140, %rd15139, %rd15138;
	shr.u64 	%rd15141, %rd15140, 32;
	and.b64  	%rd15142, %rd15121, 4294967295;
	mul.wide.u32 	%rd15143, %r7463, %r1785;
	add.s64 	%rd15144, %rd15141, %rd15142;
	add.s64 	%rd15145, %rd15144, %rd15143;
	shr.u64 	%rd15146, %rd15145, 32;
	and.b64  	%rd15147, %rd15124, 4294967295;
	mul.wide.u32 	%rd15148, %r7464, %r1785;
	add.s64 	%rd15149, %rd15146, %rd15147;
	add.s64 	%rd15150, %rd15149, %rd15148;
	shr.u64 	%rd15151, %rd15150, 32;
	and.b64  	%rd15152, %rd15127, 4294967295;
	mul.wide.u32 	%rd15153, %r7465, %r1785;
	add.s64 	%rd15154, %rd15151, %rd15152;
	add.s64 	%rd15155, %rd15154, %rd15153;
	shr.u64 	%rd15156, %rd15155, 32;
	and.b64  	%rd15157, %rd15130, 4294967295;
	mul.wide.u32 	%rd15158, %r7466, %r1785;
	add.s64 	%rd15159, %rd15156, %rd15157;
	add.s64 	%rd15160, %rd15159, %rd15158;
	shr.u64 	%rd15161, %rd15160, 32;
	and.b64  	%rd15162, %rd15133, 4294967295;
	mul.wide.u32 	%rd15163, %r7467, %r1785;
	add.s64 	%rd15164, %rd15161, %rd15162;
	add.s64 	%rd15165, %rd15164, %rd15163;
	shr.u64 	%rd15166, %rd15165, 32;
	and.b64  	%rd15167, %rd15136, 4294967295;
	mul.wide.u32 	%rd15168, %r7468, %r1785;
	add.s64 	%rd15169, %rd15166, %rd15167;
	add.s64 	%rd15170, %rd15169, %rd15168;
	shr.u64 	%rd15171, %rd15170, 32;
	mul.wide.u32 	%rd15172, %r7469, %r1785;
	add.s64 	%rd15173, %rd15171, %rd15137;
	add.s64 	%rd15174, %rd15173, %rd15172;
	shr.u64 	%rd15175, %rd15174, 32;
	ld.const.u32 	%r1786, [const_target_jacobian+40];
	and.b64  	%rd15176, %rd15145, 4294967295;
	mul.wide.u32 	%rd15177, %r7462, %r1786;
	add.s64 	%rd15178, %rd15177, %rd15176;
	shr.u64 	%rd15179, %rd15178, 32;
	and.b64  	%rd15180, %rd15150, 4294967295;
	mul.wide.u32 	%rd15181, %r7463, %r1786;
	add.s64 	%rd15182, %rd15179, %rd15180;
	add.s64 	%rd15183, %rd15182, %rd15181;
	shr.u64 	%rd15184, %rd15183, 32;
	and.b64  	%rd15185, %rd15155, 4294967295;
	mul.wide.u32 	%rd15186, %r7464, %r1786;
	add.s64 	%rd15187, %rd15184, %rd15185;
	add.s64 	%rd15188, %rd15187, %rd15186;
	shr.u64 	%rd15189, %rd15188, 32;
	and.b64  	%rd15190, %rd15160, 4294967295;
	mul.wide.u32 	%rd15191, %r7465, %r1786;
	add.s64 	%rd15192, %rd15189, %rd15190;
	add.s64 	%rd15193, %rd15192, %rd15191;
	shr.u64 	%rd15194, %rd15193, 32;
	and.b64  	%rd15195, %rd15165, 4294967295;
	mul.wide.u32 	%rd15196, %r7466, %r1786;
	add.s64 	%rd15197, %rd15194, %rd15195;
	add.s64 	%rd15198, %rd15197, %rd15196;
	shr.u64 	%rd15199, %rd15198, 32;
	and.b64  	%rd15200, %rd15170, 4294967295;
	mul.wide.u32 	%rd15201, %r7467, %r1786;
	add.s64 	%rd15202, %rd15199, %rd15200;
	add.s64 	%rd15203, %rd15202, %rd15201;
	shr.u64 	%rd15204, %rd15203, 32;
	and.b64  	%rd15205, %rd15174, 4294967295;
	mul.wide.u32 	%rd15206, %r7468, %r1786;
	add.s64 	%rd15207, %rd15204, %rd15205;
	add.s64 	%rd15208, %rd15207, %rd15206;
	shr.u64 	%rd15209, %rd15208, 32;
	mul.wide.u32 	%rd15210, %r7469, %r1786;
	add.s64 	%rd15211, %rd15209, %rd15175;
	add.s64 	%rd15212, %rd15211, %rd15210;
	shr.u64 	%rd15213, %rd15212, 32;
	ld.const.u32 	%r1787, [const_target_jacobian+44];
	and.b64  	%rd15214, %rd15183, 4294967295;
	mul.wide.u32 	%rd15215, %r7462, %r1787;
	add.s64 	%rd15216, %rd15215, %rd15214;
	shr.u64 	%rd15217, %rd15216, 32;
	and.b64  	%rd15218, %rd15188, 4294967295;
	mul.wide.u32 	%rd15219, %r7463, %r1787;
	add.s64 	%rd15220, %rd15217, %rd15218;
	add.s64 	%rd15221, %rd15220, %rd15219;
	shr.u64 	%rd15222, %rd15221, 32;
	and.b64  	%rd15223, %rd15193, 4294967295;
	mul.wide.u32 	%rd15224, %r7464, %r1787;
	add.s64 	%rd15225, %rd15222, %rd15223;
	add.s64 	%rd15226, %rd15225, %rd15224;
	shr.u64 	%rd15227, %rd15226, 32;
	and.b64  	%rd15228, %rd15198, 4294967295;
	mul.wide.u32 	%rd15229, %r7465, %r1787;
	add.s64 	%rd15230, %rd15227, %rd15228;
	add.s64 	%rd15231, %rd15230, %rd15229;
	shr.u64 	%rd15232, %rd15231, 32;
	and.b64  	%rd15233, %rd15203, 4294967295;
	mul.wide.u32 	%rd15234, %r7466, %r1787;
	add.s64 	%rd15235, %rd15232, %rd15233;
	add.s64 	%rd15236, %rd15235, %rd15234;
	shr.u64 	%rd15237, %rd15236, 32;
	and.b64  	%rd15238, %rd15208, 4294967295;
	mul.wide.u32 	%rd15239, %r7467, %r1787;
	add.s64 	%rd15240, %rd15237, %rd15238;
	add.s64 	%rd15241, %rd15240, %rd15239;
	shr.u64 	%rd15242, %rd15241, 32;
	and.b64  	%rd15243, %rd15212, 4294967295;
	mul.wide.u32 	%rd15244, %r7468, %r1787;
	add.s64 	%rd15245, %rd15242, %rd15243;
	add.s64 	%rd15246, %rd15245, %rd15244;
	shr.u64 	%rd15247, %rd15246, 32;
	mul.wide.u32 	%rd15248, %r7469, %r1787;
	add.s64 	%rd15249, %rd15247, %rd15213;
	add.s64 	%rd15250, %rd15249, %rd15248;
	shr.u64 	%rd15251, %rd15250, 32;
	ld.const.u32 	%r1788, [const_target_jacobian+48];
	and.b64  	%rd15252, %rd15221, 4294967295;
	mul.wide.u32 	%rd15253, %r7462, %r1788;
	add.s64 	%rd15254, %rd15253, %rd15252;
	shr.u64 	%rd15255, %rd15254, 32;
	and.b64  	%rd15256, %rd15226, 4294967295;
	mul.wide.u32 	%rd15257, %r7463, %r1788;
	add.s64 	%rd15258, %rd15255, %rd15256;
	add.s64 	%rd15259, %rd15258, %rd15257;
	shr.u64 	%rd15260, %rd15259, 32;
	and.b64  	%rd15261, %rd15231, 4294967295;
	mul.wide.u32 	%rd15262, %r7464, %r1788;
	add.s64 	%rd15263, %rd15260, %rd15261;
	add.s64 	%rd15264, %rd15263, %rd15262;
	shr.u64 	%rd15265, %rd15264, 32;
	and.b64  	%rd15266, %rd15236, 4294967295;
	mul.wide.u32 	%rd15267, %r7465, %r1788;
	add.s64 	%rd15268, %rd15265, %rd15266;
	add.s64 	%rd15269, %rd15268, %rd15267;
	shr.u64 	%rd15270, %rd15269, 32;
	and.b64  	%rd15271, %rd15241, 4294967295;
	mul.wide.u32 	%rd15272, %r7466, %r1788;
	add.s64 	%rd15273, %rd15270, %rd15271;
	add.s64 	%rd15274, %rd15273, %rd15272;
	shr.u64 	%rd15275, %rd15274, 32;
	and.b64  	%rd15276, %rd15246, 4294967295;
	mul.wide.u32 	%rd15277, %r7467, %r1788;
	add.s64 	%rd15278, %rd15275, %rd15276;
	add.s64 	%rd15279, %rd15278, %rd15277;
	shr.u64 	%rd15280, %rd15279, 32;
	and.b64  	%rd15281, %rd15250, 4294967295;
	mul.wide.u32 	%rd15282, %r7468, %r1788;
	add.s64 	%rd15283, %rd15280, %rd15281;
	add.s64 	%rd15284, %rd15283, %rd15282;
	shr.u64 	%rd15285, %rd15284, 32;
	mul.wide.u32 	%rd15286, %r7469, %r1788;
	add.s64 	%rd15287, %rd15285, %rd15251;
	add.s64 	%rd15288, %rd15287, %rd15286;
	shr.u64 	%rd15289, %rd15288, 32;
	ld.const.u32 	%r1789, [const_target_jacobian+52];
	and.b64  	%rd15290, %rd15259, 4294967295;
	mul.wide.u32 	%rd15291, %r7462, %r1789;
	add.s64 	%rd15292, %rd15291, %rd15290;
	shr.u64 	%rd15293, %rd15292, 32;
	and.b64  	%rd15294, %rd15264, 4294967295;
	mul.wide.u32 	%rd15295, %r7463, %r1789;
	add.s64 	%rd15296, %rd15293, %rd15294;
	add.s64 	%rd15297, %rd15296, %rd15295;
	shr.u64 	%rd15298, %rd15297, 32;
	and.b64  	%rd15299, %rd15269, 4294967295;
	mul.wide.u32 	%rd15300, %r7464, %r1789;
	add.s64 	%rd15301, %rd15298, %rd15299;
	add.s64 	%rd15302, %rd15301, %rd15300;
	shr.u64 	%rd15303, %rd15302, 32;
	and.b64  	%rd15304, %rd15274, 4294967295;
	mul.wide.u32 	%rd15305, %r7465, %r1789;
	add.s64 	%rd15306, %rd15303, %rd15304;
	add.s64 	%rd15307, %rd15306, %rd15305;
	shr.u64 	%rd15308, %rd15307, 32;
	and.b64  	%rd15309, %rd15279, 4294967295;
	mul.wide.u32 	%rd15310, %r7466, %r1789;
	add.s64 	%rd15311, %rd15308, %rd15309;
	add.s64 	%rd15312, %rd15311, %rd15310;
	shr.u64 	%rd15313, %rd15312, 32;
	and.b64  	%rd15314, %rd15284, 4294967295;
	mul.wide.u32 	%rd15315, %r7467, %r1789;
	add.s64 	%rd15316, %rd15313, %rd15314;
	add.s64 	%rd15317, %rd15316, %rd15315;
	shr.u64 	%rd15318, %rd15317, 32;
	and.b64  	%rd15319, %rd15288, 4294967295;
	mul.wide.u32 	%rd15320, %r7468, %r1789;
	add.s64 	%rd15321, %rd15318, %rd15319;
	add.s64 	%rd15322, %rd15321, %rd15320;
	shr.u64 	%rd15323, %rd15322, 32;
	mul.wide.u32 	%rd15324, %r7469, %r1789;
	add.s64 	%rd15325, %rd15323, %rd15289;
	add.s64 	%rd15326, %rd15325, %rd15324;
	shr.u64 	%rd15327, %rd15326, 32;
	ld.const.u32 	%r1790, [const_target_jacobian+56];
	and.b64  	%rd15328, %rd15297, 4294967295;
	mul.wide.u32 	%rd15329, %r7462, %r1790;
	add.s64 	%rd15330, %rd15329, %rd15328;
	shr.u64 	%rd15331, %rd15330, 32;
	and.b64  	%rd15332, %rd15302, 4294967295;
	mul.wide.u32 	%rd15333, %r7463, %r1790;
	add.s64 	%rd15334, %rd15331, %rd15332;
	add.s64 	%rd15335, %rd15334, %rd15333;
	shr.u64 	%rd15336, %rd15335, 32;
	and.b64  	%rd15337, %rd15307, 4294967295;
	mul.wide.u32 	%rd15338, %r7464, %r1790;
	add.s64 	%rd15339, %rd15336, %rd15337;
	add.s64 	%rd15340, %rd15339, %rd15338;
	shr.u64 	%rd15341, %rd15340, 32;
	and.b64  	%rd15342, %rd15312, 4294967295;
	mul.wide.u32 	%rd15343, %r7465, %r1790;
	add.s64 	%rd15344, %rd15341, %rd15342;
	add.s64 	%rd15345, %rd15344, %rd15343;
	shr.u64 	%rd15346, %rd15345, 32;
	and.b64  	%rd15347, %rd15317, 4294967295;
	mul.wide.u32 	%rd15348, %r7466, %r1790;
	add.s64 	%rd15349, %rd15346, %rd15347;
	add.s64 	%rd15350, %rd15349, %rd15348;
	shr.u64 	%rd15351, %rd15350, 32;
	and.b64  	%rd15352, %rd15322, 4294967295;
	mul.wide.u32 	%rd15353, %r7467, %r1790;
	add.s64 	%rd15354, %rd15351, %rd15352;
	add.s64 	%rd15355, %rd15354, %rd15353;
	shr.u64 	%rd15356, %rd15355, 32;
	and.b64  	%rd15357, %rd15326, 4294967295;
	mul.wide.u32 	%rd15358, %r7468, %r1790;
	add.s64 	%rd15359, %rd15356, %rd15357;
	add.s64 	%rd15360, %rd15359, %rd15358;
	shr.u64 	%rd15361, %rd15360, 32;
	mul.wide.u32 	%rd15362, %r7469, %r1790;
	add.s64 	%rd15363, %rd15361, %rd15327;
	add.s64 	%rd15364, %rd15363, %rd15362;
	shr.u64 	%rd15365, %rd15364, 32;
	ld.const.u32 	%r1791, [const_target_jacobian+60];
	and.b64  	%rd15366, %rd15335, 4294967295;
	mul.wide.u32 	%rd15367, %r7462, %r1791;
	add.s64 	%rd15368, %rd15367, %rd15366;
	shr.u64 	%rd15369, %rd15368, 32;
	and.b64  	%rd15370, %rd15340, 4294967295;
	mul.wide.u32 	%rd15371, %r7463, %r1791;
	add.s64 	%rd15372, %rd15369, %rd15370;
	add.s64 	%rd15373, %rd15372, %rd15371;
	shr.u64 	%rd15374, %rd15373, 32;
	and.b64  	%rd15375, %rd15345, 4294967295;
	mul.wide.u32 	%rd15376, %r7464, %r1791;
	add.s64 	%rd15377, %rd15374, %rd15375;
	add.s64 	%rd15378, %rd15377, %rd15376;
	shr.u64 	%rd15379, %rd15378, 32;
	and.b64  	%rd15380, %rd15350, 4294967295;
	mul.wide.u32 	%rd15381, %r7465, %r1791;
	add.s64 	%rd15382, %rd15379, %rd15380;
	add.s64 	%rd15383, %rd15382, %rd15381;
	shr.u64 	%rd15384, %rd15383, 32;
	and.b64  	%rd15385, %rd15355, 4294967295;
	mul.wide.u32 	%rd15386, %r7466, %r1791;
	add.s64 	%rd15387, %rd15384, %rd15385;
	add.s64 	%rd15388, %rd15387, %rd15386;
	shr.u64 	%rd15389, %rd15388, 32;
	and.b64  	%rd15390, %rd15360, 4294967295;
	mul.wide.u32 	%rd15391, %r7467, %r1791;
	add.s64 	%rd15392, %rd15389, %rd15390;
	add.s64 	%rd15393, %rd15392, %rd15391;
	shr.u64 	%rd15394, %rd15393, 32;
	and.b64  	%rd15395, %rd15364, 4294967295;
	mul.wide.u32 	%rd15396, %r7468, %r1791;
	add.s64 	%rd15397, %rd15394, %rd15395;
	add.s64 	%rd15398, %rd15397, %rd15396;
	shr.u64 	%rd15399, %rd15398, 32;
	mul.wide.u32 	%rd15400, %r7469, %r1791;
	add.s64 	%rd15401, %rd15399, %rd15365;
	add.s64 	%rd15402, %rd15401, %rd15400;
	shr.u64 	%rd15403, %rd15402, 32;
	{ .reg .b32 tmp; mov.b64 {tmp, %r5502}, %rd15402; }
	and.b64  	%rd15404, %rd15373, 4294967295;
	mul.lo.s64 	%rd15405, %rd15404, 977;
	cvt.u32.u64 	%r5503, %rd15405;
	shr.u64 	%rd15406, %rd15405, 32;
	and.b64  	%rd15407, %rd15378, 4294967295;
	mad.lo.s64 	%rd15408, %rd15407, 977, %rd15406;
	shr.u64 	%rd15409, %rd15408, 32;
	and.b64  	%rd15410, %rd15383, 4294967295;
	mad.lo.s64 	%rd15411, %rd15410, 977, %rd15409;
	shr.u64 	%rd15412, %rd15411, 32;
	and.b64  	%rd15413, %rd15388, 4294967295;
	mad.lo.s64 	%rd15414, %rd15413, 977, %rd15412;
	shr.u64 	%rd15415, %rd15414, 32;
	and.b64  	%rd15416, %rd15393, 4294967295;
	mad.lo.s64 	%rd15417, %rd15416, 977, %rd15415;
	shr.u64 	%rd15418, %rd15417, 32;
	and.b64  	%rd15419, %rd15398, 4294967295;
	mad.lo.s64 	%rd15420, %rd15419, 977, %rd15418;
	shr.u64 	%rd15421, %rd15420, 32;
	and.b64  	%rd15422, %rd15402, 4294967295;
	mad.lo.s64 	%rd15423, %rd15422, 977, %rd15421;
	shr.u64 	%rd15424, %rd15423, 32;
	mad.lo.s64 	%rd15425, %rd15403, 977, %rd15424;
	{ .reg .b32 tmp; mov.b64 {tmp, %r5504}, %rd15425; }
	add.s32 	%r7496, %r5501, %r5503;
	setp.lt.u32 	%p2265, %r7496, %r5501;
	selp.u64 	%rd15426, 1, 0, %p2265;
	and.b64  	%rd15427, %rd15140, 4294967295;
	and.b64  	%rd15428, %rd15408, 4294967295;
	add.s64 	%rd15429, %rd15427, %rd15426;
	add.s64 	%rd15430, %rd15429, %rd15428;
	shr.u64 	%rd15431, %rd15430, 32;
	and.b64  	%rd15432, %rd15178, 4294967295;
	and.b64  	%rd15433, %rd15411, 4294967295;
	add.s64 	%rd15434, %rd15431, %rd15432;
	add.s64 	%rd15435, %rd15434, %rd15433;
	shr.u64 	%rd15436, %rd15435, 32;
	and.b64  	%rd15437, %rd15216, 4294967295;
	and.b64  	%rd15438, %rd15414, 4294967295;
	add.s64 	%rd15439, %rd15436, %rd15437;
	add.s64 	%rd15440, %rd15439, %rd15438;
	shr.u64 	%rd15441, %rd15440, 32;
	and.b64  	%rd15442, %rd15254, 4294967295;
	and.b64  	%rd15443, %rd15417, 4294967295;
	add.s64 	%rd15444, %rd15441, %rd15442;
	add.s64 	%rd15445, %rd15444, %rd15443;
	shr.u64 	%rd15446, %rd15445, 32;
	and.b64  	%rd15447, %rd15292, 4294967295;
	and.b64  	%rd15448, %rd15420, 4294967295;
	add.s64 	%rd15449, %rd15446, %rd15447;
	add.s64 	%rd15450, %rd15449, %rd15448;
	shr.u64 	%rd15451, %rd15450, 32;
	and.b64  	%rd15452, %rd15330, 4294967295;
	and.b64  	%rd15453, %rd15423, 4294967295;
	add.s64 	%rd15454, %rd15451, %rd15452;
	add.s64 	%rd15455, %rd15454, %rd15453;
	shr.u64 	%rd15456, %rd15455, 32;
	and.b64  	%rd15457, %rd15368, 4294967295;
	and.b64  	%rd15458, %rd15425, 4294967295;
	add.s64 	%rd15459, %rd15456, %rd15457;
	add.s64 	%rd15460, %rd15459, %rd15458;
	{ .reg .b32 tmp; mov.b64 {tmp, %r5505}, %rd15460; }
	add.s32 	%r5506, %r5505, %r5504;
	and.b64  	%rd15461, %rd15430, 4294967295;
	add.s64 	%rd26396, %rd15461, %rd15404;
	shr.u64 	%rd15462, %rd26396, 32;
	and.b64  	%rd15463, %rd15435, 4294967295;
	add.s64 	%rd15464, %rd15462, %rd15463;
	add.s64 	%rd26397, %rd15464, %rd15407;
	shr.u64 	%rd15465, %rd26397, 32;
	and.b64  	%rd15466, %rd15440, 4294967295;
	add.s64 	%rd15467, %rd15465, %rd15466;
	add.s64 	%rd26398, %rd15467, %rd15410;
	shr.u64 	%rd15468, %rd26398, 32;
	and.b64  	%rd15469, %rd15445, 4294967295;
	add.s64 	%rd15470, %rd15468, %rd15469;
	add.s64 	%rd26399, %rd15470, %rd15413;
	shr.u64 	%rd15471, %rd26399, 32;
	and.b64  	%rd15472, %rd15450, 4294967295;
	add.s64 	%rd15473, %rd15471, %rd15472;
	add.s64 	%rd26400, %rd15473, %rd15416;
	shr.u64 	%rd15474, %rd26400, 32;
	and.b64  	%rd15475, %rd15455, 4294967295;
	add.s64 	%rd15476, %rd15474, %rd15475;
	add.s64 	%rd26401, %rd15476, %rd15419;
	shr.u64 	%rd15477, %rd26401, 32;
	and.b64  	%rd15478, %rd15460, 4294967295;
	add.s64 	%rd15479, %rd15477, %rd15478;
	add.s64 	%rd26402, %rd15479, %rd15422;
	{ .reg .b32 tmp; mov.b64 {tmp, %r5507}, %rd26402; }
	add.s32 	%r5508, %r5506, %r5507;
	add.s32 	%r1793, %r5508, %r5502;
	setp.eq.s32 	%p2266, %r1793, 0;
	mov.pred 	%p4093, 0;
	@%p2266 bra 	$L__BB2_1299;
	cvt.u64.u32 	%rd15480, %r1793;
	mul.wide.u32 	%rd15481, %r1793, 977;
	cvt.u32.u64 	%r5509, %rd15481;
	shr.u64 	%rd15482, %rd15481, 32;
	add.s64 	%rd15483, %rd15482, %rd15480;
	shr.u64 	%rd15484, %rd15483, 32;
	add.s32 	%r1794, %r7496, %r5509;
	setp.lt.u32 	%p2267, %r1794, %r7496;
	selp.u64 	%rd15485, 1, 0, %p2267;
	and.b64  	%rd15486, %rd26396, 4294967295;
	and.b64  	%rd15487, %rd15483, 4294967295;
	add.s64 	%rd15488, %rd15486, %rd15485;
	add.s64 	%rd26396, %rd15488, %rd15487;
	shr.u64 	%rd15489, %rd26396, 32;
	and.b64  	%rd15490, %rd26397, 4294967295;
	add.s64 	%rd15491, %rd15489, %rd15490;
	add.s64 	%rd26397, %rd15491, %rd15484;
	shr.u64 	%rd15492, %rd26397, 32;
	and.b64  	%rd15493, %rd26398, 4294967295;
	add.s64 	%rd26398, %rd15492, %rd15493;
	shr.u64 	%rd15494, %rd26398, 32;
	and.b64  	%rd15495, %rd26399, 4294967295;
	add.s64 	%rd26399, %rd15494, %rd15495;
	shr.u64 	%rd15496, %rd26399, 32;
	and.b64  	%rd15497, %rd26400, 4294967295;
	add.s64 	%rd26400, %rd15496, %rd15497;
	shr.u64 	%rd15498, %rd26400, 32;
	and.b64  	%rd15499, %rd26401, 4294967295;
	add.s64 	%rd26401, %rd15498, %rd15499;
	shr.u64 	%rd15500, %rd26401, 32;
	and.b64  	%rd15501, %rd26402, 4294967295;
	add.s64 	%rd26402, %rd15500, %rd15501;
	setp.gt.u64 	%p4093, %rd26402, 4294967295;
	mov.u32 	%r7496, %r1794;
$L__BB2_1299:
	cvt.u32.u64 	%r7503, %rd26402;
	cvt.u32.u64 	%r7502, %rd26401;
	cvt.u32.u64 	%r7501, %rd26400;
	cvt.u32.u64 	%r7500, %rd26399;
	cvt.u32.u64 	%r7499, %rd26398;
	cvt.u32.u64 	%r7498, %rd26397;
	cvt.u32.u64 	%r7497, %rd26396;
	setp.lt.u32 	%p2268, %r1442, %r7503;
	or.pred  	%p2269, %p4093, %p2268;
	@%p2269 bra 	$L__BB2_1313;
	setp.gt.u32 	%p2270, %r1442, %r7503;
	@%p2270 bra 	$L__BB2_1314;
	setp.lt.u32 	%p2271, %r7375, %r7502;
	@%p2271 bra 	$L__BB2_1313;
	setp.gt.u32 	%p2272, %r7375, %r7502;
	@%p2272 bra 	$L__BB2_1314;
	setp.lt.u32 	%p2273, %r7374, %r7501;
	@%p2273 bra 	$L__BB2_1313;
	setp.gt.u32 	%p2274, %r7374, %r7501;
	@%p2274 bra 	$L__BB2_1314;
	setp.lt.u32 	%p2275, %r7380, %r7500;
	@%p2275 bra 	$L__BB2_1313;
	setp.gt.u32 	%p2276, %r7380, %r7500;
	@%p2276 bra 	$L__BB2_1314;
	setp.lt.u32 	%p2277, %r7379, %r7499;
	@%p2277 bra 	$L__BB2_1313;
	setp.gt.u32 	%p2278, %r7379, %r7499;
	@%p2278 bra 	$L__BB2_1314;
	setp.lt.u32 	%p2279, %r7378, %r7498;
	@%p2279 bra 	$L__BB2_1313;
	setp.gt.u32 	%p2280, %r7378, %r7498;
	@%p2280 bra 	$L__BB2_1314;
	setp.lt.u32 	%p2281, %r7377, %r7497;
	@%p2281 bra 	$L__BB2_1313;
	setp.gt.u32 	%p2282, %r7377, %r7497;
	setp.lt.u32 	%p2283, %r7496, %r7376;
	or.pred  	%p2284, %p2282, %p2283;
	@%p2284 bra 	$L__BB2_1314;
$L__BB2_1313:
	setp.lt.u32 	%p2285, %r7496, %r7376;
	selp.s64 	%rd15503, -1, 0, %p2285;
	sub.s32 	%r7496, %r7496, %r7376;
	and.b64  	%rd15504, %rd26396, 4294967295;
	add.s64 	%rd15505, %rd15504, %rd15503;
	cvt.u64.u32 	%rd15506, %r7377;
	setp.lt.u64 	%p2286, %rd15505, %rd15506;
	selp.s64 	%rd15507, -1, 0, %p2286;
	cvt.u32.u64 	%r5510, %rd15505;
	sub.s32 	%r7497, %r5510, %r7377;
	and.b64  	%rd15508, %rd26397, 4294967295;
	add.s64 	%rd15509, %rd15508, %rd15507;
	cvt.u64.u32 	%rd15510, %r7378;
	setp.lt.u64 	%p2287, %rd15509, %rd15510;
	selp.s64 	%rd15511, -1, 0, %p2287;
	cvt.u32.u64 	%r5511, %rd15509;
	sub.s32 	%r7498, %r5511, %r7378;
	and.b64  	%rd15512, %rd26398, 4294967295;
	add.s64 	%rd15513, %rd15512, %rd15511;
	cvt.u64.u32 	%rd15514, %r7379;
	setp.lt.u64 	%p2288, %rd15513, %rd15514;
	selp.s64 	%rd15515, -1, 0, %p2288;
	cvt.u32.u64 	%r5512, %rd15513;
	sub.s32 	%r7499, %r5512, %r7379;
	and.b64  	%rd15516, %rd26399, 4294967295;
	add.s64 	%rd15517, %rd15516, %rd15515;
	cvt.u64.u32 	%rd15518, %r7380;
	setp.lt.u64 	%p2289, %rd15517, %rd15518;
	selp.s64 	%rd15519, -1, 0, %p2289;
	cvt.u32.u64 	%r5513, %rd15517;
	sub.s32 	%r7500, %r5513, %r7380;
	and.b64  	%rd15520, %rd26400, 4294967295;
	add.s64 	%rd15521, %rd15520, %rd15519;
	cvt.u64.u32 	%rd15522, %r7374;
	setp.lt.u64 	%p2290, %rd15521, %rd15522;
	selp.s64 	%rd15523, -1, 0, %p2290;
	cvt.u32.u64 	%r5514, %rd15521;
	sub.s32 	%r7501, %r5514, %r7374;
	and.b64  	%rd15524, %rd26401, 4294967295;
	add.s64 	%rd15525, %rd15524, %rd15523;
	cvt.u64.u32 	%rd15526, %r7375;
	setp.lt.u64 	%p2291, %rd15525, %rd15526;
	selp.s32 	%r5515, -1, 0, %p2291;
	cvt.u32.u64 	%r5516, %rd15525;
	sub.s32 	%r7502, %r5516, %r7375;
	add.s32 	%r5517, %r7503, %r5515;
	sub.s32 	%r7503, %r5517, %r1442;
$L__BB2_1314:
	setp.gt.u32 	%p2292, %r7503, %r1442;
	@%p2292 bra 	$L__BB2_1327;
	bra.uni 	$L__BB2_1328;
$L__BB2_1315:
	setp.gt.u32 	%p2294, %r7502, %r7375;
	@%p2294 bra 	$L__BB2_1327;
	setp.lt.u32 	%p2295, %r7502, %r7375;
	@%p2295 bra 	$L__BB2_1329;
	setp.gt.u32 	%p2296, %r7501, %r7374;
	@%p2296 bra 	$L__BB2_1327;
	setp.lt.u32 	%p2297, %r7501, %r7374;
	@%p2297 bra 	$L__BB2_1329;
	setp.gt.u32 	%p2298, %r7500, %r7380;
	@%p2298 bra 	$L__BB2_1327;
	setp.lt.u32 	%p2299, %r7500, %r7380;
	@%p2299 bra 	$L__BB2_1329;
	setp.gt.u32 	%p2300, %r7499, %r7379;
	@%p2300 bra 	$L__BB2_1327;
	setp.lt.u32 	%p2301, %r7499, %r7379;
	@%p2301 bra 	$L__BB2_1329;
	setp.gt.u32 	%p2302, %r7498, %r7378;
	@%p2302 bra 	$L__BB2_1327;
	setp.lt.u32 	%p2303, %r7498, %r7378;
	@%p2303 bra 	$L__BB2_1329;
	setp.gt.u32 	%p2304, %r7497, %r7377;
	@%p2304 bra 	$L__BB2_1327;
	setp.lt.u32 	%p2305, %r7497, %r7377;
	setp.lt.u32 	%p2306, %r7496, %r7376;
	or.pred  	%p2307, %p2305, %p2306;
	@%p2307 bra 	$L__BB2_1329;
$L__BB2_1327:
	setp.lt.u32 	%p2308, %r7496, %r7376;
	selp.s64 	%rd15527, -1, 0, %p2308;
	sub.s32 	%r7496, %r7496, %r7376;
	cvt.u64.u32 	%rd15528, %r7497;
	add.s64 	%rd15529, %rd15527, %rd15528;
	cvt.u64.u32 	%rd15530, %r7377;
	setp.lt.u64 	%p2309, %rd15529, %rd15530;
	selp.s64 	%rd15531, -1, 0, %p2309;
	cvt.u32.u64 	%r5518, %rd15529;
	sub.s32 	%r7497, %r5518, %r7377;
	cvt.u64.u32 	%rd15532, %r7498;
	add.s64 	%rd15533, %rd15531, %rd15532;
	cvt.u64.u32 	%rd15534, %r7378;
	setp.lt.u64 	%p2310, %rd15533, %rd15534;
	selp.s64 	%rd15535, -1, 0, %p2310;
	cvt.u32.u64 	%r5519, %rd15533;
	sub.s32 	%r7498, %r5519, %r7378;
	cvt.u64.u32 	%rd15536, %r7499;
	add.s64 	%rd15537, %rd15535, %rd15536;
	cvt.u64.u32 	%rd15538, %r7379;
	setp.lt.u64 	%p2311, %rd15537, %rd15538;
	selp.s64 	%rd15539, -1, 0, %p2311;
	cvt.u32.u64 	%r5520, %rd15537;
	sub.s32 	%r7499, %r5520, %r7379;
	cvt.u64.u32 	%rd15540, %r7500;
	add.s64 	%rd15541, %rd15539, %rd15540;
	cvt.u64.u32 	%rd15542, %r7380;
	setp.lt.u64 	%p2312, %rd15541, %rd15542;
	selp.s64 	%rd15543, -1, 0, %p2312;
	cvt.u32.u64 	%r5521, %rd15541;
	sub.s32 	%r7500, %r5521, %r7380;
	cvt.u64.u32 	%rd15544, %r7501;
	add.s64 	%rd15545, %rd15543, %rd15544;
	cvt.u64.u32 	%rd15546, %r7374;
	setp.lt.u64 	%p2313, %rd15545, %rd15546;
	selp.s64 	%rd15547, -1, 0, %p2313;
	cvt.u32.u64 	%r5522, %rd15545;
	sub.s32 	%r7501, %r5522, %r7374;
	cvt.u64.u32 	%rd15548, %r7502;
	add.s64 	%rd15549, %rd15547, %rd15548;
	cvt.u64.u32 	%rd15550, %r7375;
	setp.lt.u64 	%p2314, %rd15549, %rd15550;
	selp.s32 	%r5523, -1, 0, %p2314;
	cvt.u32.u64 	%r5524, %rd15549;
	sub.s32 	%r7502, %r5524, %r7375;
	add.s32 	%r5525, %r7503, %r5523;
	sub.s32 	%r7503, %r5525, %r1442;
	bra.uni 	$L__BB2_1329;
$L__BB2_1328:
	setp.lt.u32 	%p2293, %r7503, %r1442;
	@%p2293 bra 	$L__BB2_1329;
	bra.uni 	$L__BB2_1315;
$L__BB2_1329:
	mul.wide.u32 	%rd15551, %r7479, %r7910;
	cvt.u32.u64 	%r5526, %rd15551;
	shr.u64 	%rd15552, %rd15551, 32;
	mul.wide.u32 	%rd15553, %r7480, %r7910;
	add.s64 	%rd15554, %rd15552, %rd15553;
	shr.u64 	%rd15555, %rd15554, 32;
	mul.wide.u32 	%rd15556, %r7481, %r7910;
	add.s64 	%rd15557, %rd15555, %rd15556;
	shr.u64 	%rd15558, %rd15557, 32;
	mul.wide.u32 	%rd15559, %r7482, %r7910;
	add.s64 	%rd15560, %rd15558, %rd15559;
	shr.u64 	%rd15561, %rd15560, 32;
	mul.wide.u32 	%rd15562, %r7483, %r7910;
	add.s64 	%rd15563, %rd15561, %rd15562;
	shr.u64 	%rd15564, %rd15563, 32;
	mul.wide.u32 	%rd15565, %r7484, %r7910;
	add.s64 	%rd15566, %rd15564, %rd15565;
	shr.u64 	%rd15567, %rd15566, 32;
	mul.wide.u32 	%rd15568, %r7485, %r7910;
	add.s64 	%rd15569, %rd15567, %rd15568;
	shr.u64 	%rd15570, %rd15569, 32;
	mul.wide.u32 	%rd15571, %r7486, %r7910;
	add.s64 	%rd15572, %rd15570, %rd15571;
	shr.u64 	%rd15573, %rd15572, 32;
	and.b64  	%rd15574, %rd15554, 4294967295;
	mul.wide.u32 	%rd15575, %r7479, %r7909;
	add.s64 	%rd15576, %rd15575, %rd15574;
	shr.u64 	%rd15577, %rd15576, 32;
	and.b64  	%rd15578, %rd15557, 4294967295;
	mul.wide.u32 	%rd15579, %r7480, %r7909;
	add.s64 	%rd15580, %rd15577, %rd15578;
	add.s64 	%rd15581, %rd15580, %rd15579;
	shr.u64 	%rd15582, %rd15581, 32;
	and.b64  	%rd15583, %rd15560, 4294967295;
	mul.wide.u32 	%rd15584, %r7481, %r7909;
	add.s64 	%rd15585, %rd15582, %rd15583;
	add.s64 	%rd15586, %rd15585, %rd15584;
	shr.u64 	%rd15587, %rd15586, 32;
	and.b64  	%rd15588, %rd15563, 4294967295;
	mul.wide.u32 	%rd15589, %r7482, %r7909;
	add.s64 	%rd15590, %rd15587, %rd15588;
	add.s64 	%rd15591, %rd15590, %rd15589;
	shr.u64 	%rd15592, %rd15591, 32;
	and.b64  	%rd15593, %rd15566, 4294967295;
	mul.wide.u32 	%rd15594, %r7483, %r7909;
	add.s64 	%rd15595, %rd15592, %rd15593;
	add.s64 	%rd15596, %rd15595, %rd15594;
	shr.u64 	%rd15597, %rd15596, 32;
	and.b64  	%rd15598, %rd15569, 4294967295;
	mul.wide.u32 	%rd15599, %r7484, %r7909;
	add.s64 	%rd15600, %rd15597, %rd15598;
	add.s64 	%rd15601, %rd15600, %rd15599;
	shr.u64 	%rd15602, %rd15601, 32;
	and.b64  	%rd15603, %rd15572, 4294967295;
	mul.wide.u32 	%rd15604, %r7485, %r7909;
	add.s64 	%rd15605, %rd15602, %rd15603;
	add.s64 	%rd15606, %rd15605, %rd15604;
	shr.u64 	%rd15607, %rd15606, 32;
	mul.wide.u32 	%rd15608, %r7486, %r7909;
	add.s64 	%rd15609, %rd15607, %rd15573;
	add.s64 	%rd15610, %rd15609, %rd15608;
	shr.u64 	%rd15611, %rd15610, 32;
	and.b64  	%rd15612, %rd15581, 4294967295;
	mul.wide.u32 	%rd15613, %r7479, %r7908;
	add.s64 	%rd15614, %rd15613, %rd15612;
	shr.u64 	%rd15615, %rd15614, 32;
	and.b64  	%rd15616, %rd15586, 4294967295;
	mul.wide.u32 	%rd15617, %r7480, %r7908;
	add.s64 	%rd15618, %rd15615, %rd15616;
	add.s64 	%rd15619, %rd15618, %rd15617;
	shr.u64 	%rd15620, %rd15619, 32;
	and.b64  	%rd15621, %rd15591, 4294967295;
	mul.wide.u32 	%rd15622, %r7481, %r7908;
	add.s64 	%rd15623, %rd15620, %rd15621;
	add.s64 	%rd15624, %rd15623, %rd15622;
	shr.u64 	%rd15625, %rd15624, 32;
	and.b64  	%rd15626, %rd15596, 4294967295;
	mul.wide.u32 	%rd15627, %r7482, %r7908;
	add.s64 	%rd15628, %rd15625, %rd15626;
	add.s64 	%rd15629, %rd15628, %rd15627;
	shr.u64 	%rd15630, %rd15629, 32;
	and.b64  	%rd15631, %rd15601, 4294967295;
	mul.wide.u32 	%rd15632, %r7483, %r7908;
	add.s64 	%rd15633, %rd15630, %rd15631;
	add.s64 	%rd15634, %rd15633, %rd15632;
	shr.u64 	%rd15635, %rd15634, 32;
	and.b64  	%rd15636, %rd15606, 4294967295;
	mul.wide.u32 	%rd15637, %r7484, %r7908;
	add.s64 	%rd15638, %rd15635, %rd15636;
	add.s64 	%rd15639, %rd15638, %rd15637;
	shr.u64 	%rd15640, %rd15639, 32;
	and.b64  	%rd15641, %rd15610, 4294967295;
	mul.wide.u32 	%rd15642, %r7485, %r7908;
	add.s64 	%rd15643, %rd15640, %rd15641;
	add.s64 	%rd15644, %rd15643, %rd15642;
	shr.u64 	%rd15645, %rd15644, 32;
	mul.wide.u32 	%rd15646, %r7486, %r7908;
	add.s64 	%rd15647, %rd15645, %rd15611;
	add.s64 	%rd15648, %rd15647, %rd15646;
	shr.u64 	%rd15649, %rd15648, 32;
	and.b64  	%rd15650, %rd15619, 4294967295;
	mul.wide.u32 	%rd15651, %r7479, %r7907;
	add.s64 	%rd15652, %rd15651, %rd15650;
	shr.u64 	%rd15653, %rd15652, 32;
	and.b64  	%rd15654, %rd15624, 4294967295;
	mul.wide.u32 	%rd15655, %r7480, %r7907;
	add.s64 	%rd15656, %rd15653, %rd15654;
	add.s64 	%rd15657, %rd15656, %rd15655;
	shr.u64 	%rd15658, %rd15657, 32;
	and.b64  	%rd15659, %rd15629, 4294967295;
	mul.wide.u32 	%rd15660, %r7481, %r7907;
	add.s64 	%rd15661, %rd15658, %rd15659;
	add.s64 	%rd15662, %rd15661, %rd15660;
	shr.u64 	%rd15663, %rd15662, 32;
	and.b64  	%rd15664, %rd15634, 4294967295;
	mul.wide.u32 	%rd15665, %r7482, %r7907;
	add.s64 	%rd15666, %rd15663, %rd15664;
	add.s64 	%rd15667, %rd15666, %rd15665;
	shr.u64 	%rd15668, %rd15667, 32;
	and.b64  	%rd15669, %rd15639, 4294967295;
	mul.wide.u32 	%rd15670, %r7483, %r7907;
	add.s64 	%rd15671, %rd15668, %rd15669;
	add.s64 	%rd15672, %rd15671, %rd15670;
	shr.u64 	%rd15673, %rd15672, 32;
	and.b64  	%rd15674, %rd15644, 4294967295;
	mul.wide.u32 	%rd15675, %r7484, %r7907;
	add.s64 	%rd15676, %rd15673, %rd15674;
	add.s64 	%rd15677, %rd15676, %rd15675;
	shr.u64 	%rd15678, %rd15677, 32;
	and.b64  	%rd15679, %rd15648, 4294967295;
	mul.wide.u32 	%rd15680, %r7485, %r7907;
	add.s64 	%rd15681, %rd15678, %rd15679;
	add.s64 	%rd15682, %rd15681, %rd15680;
	shr.u64 	%rd15683, %rd15682, 32;
	mul.wide.u32 	%rd15684, %r7486, %r7907;
	add.s64 	%rd15685, %rd15683, %rd15649;
	add.s64 	%rd15686, %rd15685, %rd15684;
	shr.u64 	%rd15687, %rd15686, 32;
	and.b64  	%rd15688, %rd15657, 4294967295;
	mul.wide.u32 	%rd15689, %r7479, %r7906;
	add.s64 	%rd15690, %rd15689, %rd15688;
	shr.u64 	%rd15691, %rd15690, 32;
	and.b64  	%rd15692, %rd15662, 4294967295;
	mul.wide.u32 	%rd15693, %r7480, %r7906;
	add.s64 	%rd15694, %rd15691, %rd15692;
	add.s64 	%rd15695, %rd15694, %rd15693;
	shr.u64 	%rd15696, %rd15695, 32;
	and.b64  	%rd15697, %rd15667, 4294967295;
	mul.wide.u32 	%rd15698, %r7481, %r7906;
	add.s64 	%rd15699, %rd15696, %rd15697;
	add.s64 	%rd15700, %rd15699, %rd15698;
	shr.u64 	%rd15701, %rd15700, 32;
	and.b64  	%rd15702, %rd15672, 4294967295;
	mul.wide.u32 	%rd15703, %r7482, %r7906;
	add.s64 	%rd15704, %rd15701, %rd15702;
	add.s64 	%rd15705, %rd15704, %rd15703;
	shr.u64 	%rd15706, %rd15705, 32;
	and.b64  	%rd15707, %rd15677, 4294967295;
	mul.wide.u32 	%rd15708, %r7483, %r7906;
	add.s64 	%rd15709, %rd15706, %rd15707;
	add.s64 	%rd15710, %rd15709, %rd15708;
	shr.u64 	%rd15711, %rd15710, 32;
	and.b64  	%rd15712, %rd15682, 4294967295;
	mul.wide.u32 	%rd15713, %r7484, %r7906;
	add.s64 	%rd15714, %rd15711, %rd15712;
	add.s64 	%rd15715, %rd15714, %rd15713;
	shr.u64 	%rd15716, %rd15715, 32;
	and.b64  	%rd15717, %rd15686, 4294967295;
	mul.wide.u32 	%rd15718, %r7485, %r7906;
	add.s64 	%rd15719, %rd15716, %rd15717;
	add.s64 	%rd15720, %rd15719, %rd15718;
	shr.u64 	%rd15721, %rd15720, 32;
	mul.wide.u32 	%rd15722, %r7486, %r7906;
	add.s64 	%rd15723, %rd15721, %rd15687;
	add.s64 	%rd15724, %rd15723, %rd15722;
	shr.u64 	%rd15725, %rd15724, 32;
	and.b64  	%rd15726, %rd15695, 4294967295;
	mul.wide.u32 	%rd15727, %r7479, %r7905;
	add.s64 	%rd15728, %rd15727, %rd15726;
	shr.u64 	%rd15729, %rd15728, 32;
	and.b64  	%rd15730, %rd15700, 4294967295;
	mul.wide.u32 	%rd15731, %r7480, %r7905;
	add.s64 	%rd15732, %rd15729, %rd15730;
	add.s64 	%rd15733, %rd15732, %rd15731;
	shr.u64 	%rd15734, %rd15733, 32;
	and.b64  	%rd15735, %rd15705, 4294967295;
	mul.wide.u32 	%rd15736, %r7481, %r7905;
	add.s64 	%rd15737, %rd15734, %rd15735;
	add.s64 	%rd15738, %rd15737, %rd15736;
	shr.u64 	%rd15739, %rd15738, 32;
	and.b64  	%rd15740, %rd15710, 4294967295;
	mul.wide.u32 	%rd15741, %r7482, %r7905;
	add.s64 	%rd15742, %rd15739, %rd15740;
	add.s64 	%rd15743, %rd15742, %rd15741;
	shr.u64 	%rd15744, %rd15743, 32;
	and.b64  	%rd15745, %rd15715, 4294967295;
	mul.wide.u32 	%rd15746, %r7483, %r7905;
	add.s64 	%rd15747, %rd15744, %rd15745;
	add.s64 	%rd15748, %rd15747, %rd15746;
	shr.u64 	%rd15749, %rd15748, 32;
	and.b64  	%rd15750, %rd15720, 4294967295;
	mul.wide.u32 	%rd15751, %r7484, %r7905;
	add.s64 	%rd15752, %rd15749, %rd15750;
	add.s64 	%rd15753, %rd15752, %rd15751;
	shr.u64 	%rd15754, %rd15753, 32;
	and.b64  	%rd15755, %rd15724, 4294967295;
	mul.wide.u32 	%rd15756, %r7485, %r7905;
	add.s64 	%rd15757, %rd15754, %rd15755;
	add.s64 	%rd15758, %rd15757, %rd15756;
	shr.u64 	%rd15759, %rd15758, 32;
	mul.wide.u32 	%rd15760, %r7486, %r7905;
	add.s64 	%rd15761, %rd15759, %rd15725;
	add.s64 	%rd15762, %rd15761, %rd15760;
	shr.u64 	%rd15763, %rd15762, 32;
	and.b64  	%rd15764, %rd15733, 4294967295;
	mul.wide.u32 	%rd15765, %r7479, %r7904;
	add.s64 	%rd15766, %rd15765, %rd15764;
	shr.u64 	%rd15767, %rd15766, 32;
	and.b64  	%rd15768, %rd15738, 4294967295;
	mul.wide.u32 	%rd15769, %r7480, %r7904;
	add.s64 	%rd15770, %rd15767, %rd15768;
	add.s64 	%rd15771, %rd15770, %rd15769;
	shr.u64 	%rd15772, %rd15771, 32;
	and.b64  	%rd15773, %rd15743, 4294967295;
	mul.wide.u32 	%rd15774, %r7481, %r7904;
	add.s64 	%rd15775, %rd15772, %rd15773;
	add.s64 	%rd15776, %rd15775, %rd15774;
	shr.u64 	%rd15777, %rd15776, 32;
	and.b64  	%rd15778, %rd15748, 4294967295;
	mul.wide.u32 	%rd15779, %r7482, %r7904;
	add.s64 	%rd15780, %rd15777, %rd15778;
	add.s64 	%rd15781, %rd15780, %rd15779;
	shr.u64 	%rd15782, %rd15781, 32;
	and.b64  	%rd15783, %rd15753, 4294967295;
	mul.wide.u32 	%rd15784, %r7483, %r7904;
	add.s64 	%rd15785, %rd15782, %rd15783;
	add.s64 	%rd15786, %rd15785, %rd15784;
	shr.u64 	%rd15787, %rd15786, 32;
	and.b64  	%rd15788, %rd15758, 4294967295;
	mul.wide.u32 	%rd15789, %r7484, %r7904;
	add.s64 	%rd15790, %rd15787, %rd15788;
	add.s64 	%rd15791, %rd15790, %rd15789;
	shr.u64 	%rd15792, %rd15791, 32;
	and.b64  	%rd15793, %rd15762, 4294967295;
	mul.wide.u32 	%rd15794, %r7485, %r7904;
	add.s64 	%rd15795, %rd15792, %rd15793;
	add.s64 	%rd15796, %rd15795, %rd15794;
	shr.u64 	%rd15797, %rd15796, 32;
	mul.wide.u32 	%rd15798, %r7486, %r7904;
	add.s64 	%rd15799, %rd15797, %rd15763;
	add.s64 	%rd15800, %rd15799, %rd15798;
	shr.u64 	%rd15801, %rd15800, 32;
	and.b64  	%rd15802, %rd15771, 4294967295;
	mul.wide.u32 	%rd15803, %r7479, %r7903;
	add.s64 	%rd15804, %rd15803, %rd15802;
	shr.u64 	%rd15805, %rd15804, 32;
	and.b64  	%rd15806, %rd15776, 4294967295;
	mul.wide.u32 	%rd15807, %r7480, %r7903;
	add.s64 	%rd15808, %rd15805, %rd15806;
	add.s64 	%rd15809, %rd15808, %rd15807;
	shr.u64 	%rd15810, %rd15809, 32;
	and.b64  	%rd15811, %rd15781, 4294967295;
	mul.wide.u32 	%rd15812, %r7481, %r7903;
	add.s64 	%rd15813, %rd15810, %rd15811;
	add.s64 	%rd15814, %rd15813, %rd15812;
	shr.u64 	%rd15815, %rd15814, 32;
	and.b64  	%rd15816, %rd15786, 4294967295;
	mul.wide.u32 	%rd15817, %r7482, %r7903;
	add.s64 	%rd15818, %rd15815, %rd15816;
	add.s64 	%rd15819, %rd15818, %rd15817;
	shr.u64 	%rd15820, %rd15819, 32;
	and.b64  	%rd15821, %rd15791, 4294967295;
	mul.wide.u32 	%rd15822, %r7483, %r7903;
	add.s64 	%rd15823, %rd15820, %rd15821;
	add.s64 	%rd15824, %rd15823, %rd15822;
	shr.u64 	%rd15825, %rd15824, 32;
	and.b64  	%rd15826, %rd15796, 4294967295;
	mul.wide.u32 	%rd15827, %r7484, %r7903;
	add.s64 	%rd15828, %rd15825, %rd15826;
	add.s64 	%rd15829, %rd15828, %rd15827;
	shr.u64 	%rd15830, %rd15829, 32;
	and.b64  	%rd15831, %rd15800, 4294967295;
	mul.wide.u32 	%rd15832, %r7485, %r7903;
	add.s64 	%rd15833, %rd15830, %rd15831;
	add.s64 	%rd15834, %rd15833, %rd15832;
	shr.u64 	%rd15835, %rd15834, 32;
	mul.wide.u32 	%rd15836, %r7486, %r7903;
	add.s64 	%rd15837, %rd15835, %rd15801;
	add.s64 	%rd15838, %rd15837, %rd15836;
	shr.u64 	%rd15839, %rd15838, 32;
	{ .reg .b32 tmp; mov.b64 {tmp, %r5527}, %rd15838; }
	and.b64  	%rd15840, %rd15809, 4294967295;
	mul.lo.s64 	%rd15841, %rd15840, 977;
	cvt.u32.u64 	%r5528, %rd15841;
	shr.u64 	%rd15842, %rd15841, 32;
	and.b64  	%rd15843, %rd15814, 4294967295;
	mad.lo.s64 	%rd15844, %rd15843, 977, %rd15842;
	shr.u64 	%rd15845, %rd15844, 32;
	and.b64  	%rd15846, %rd15819, 4294967295;
	mad.lo.s64 	%rd15847, %rd15846, 977, %rd15845;
	shr.u64 	%rd15848, %rd15847, 32;
	and.b64  	%rd15849, %rd15824, 4294967295;
	mad.lo.s64 	%rd15850, %rd15849, 977, %rd15848;
	shr.u64 	%rd15851, %rd15850, 32;
	and.b64  	%rd15852, %rd15829, 4294967295;
	mad.lo.s64 	%rd15853, %rd15852, 977, %rd15851;
	shr.u64 	%rd15854, %rd15853, 32;
	and.b64  	%rd15855, %rd15834, 4294967295;
	mad.lo.s64 	%rd15856, %rd15855, 977, %rd15854;
	shr.u64 	%rd15857, %rd15856, 32;
	and.b64  	%rd15858, %rd15838, 4294967295;
	mad.lo.s64 	%rd15859, %rd15858, 977, %rd15857;
	shr.u64 	%rd15860, %rd15859, 32;
	mad.lo.s64 	%rd15861, %rd15839, 977, %rd15860;
	{ .reg .b32 tmp; mov.b64 {tmp, %r5529}, %rd15861; }
	add.s32 	%r7513, %r5526, %r5528;
	setp.lt.u32 	%p2316, %r7513, %r5526;
	selp.u64 	%rd15862, 1, 0, %p2316;
	and.b64  	%rd15863, %rd15576, 4294967295;
	and.b64  	%rd15864, %rd15844, 4294967295;
	add.s64 	%rd15865, %rd15863, %rd15862;
	add.s64 	%rd15866, %rd15865, %rd15864;
	shr.u64 	%rd15867, %rd15866, 32;
	and.b64  	%rd15868, %rd15614, 4294967295;
	and.b64  	%rd15869, %rd15847, 4294967295;
	add.s64 	%rd15870, %rd15867, %rd15868;
	add.s64 	%rd15871, %rd15870, %rd15869;
	shr.u64 	%rd15872, %rd15871, 32;
	and.b64  	%rd15873, %rd15652, 4294967295;
	and.b64  	%rd15874, %rd15850, 4294967295;
	add.s64 	%rd15875, %rd15872, %rd15873;
	add.s64 	%rd15876, %rd15875, %rd15874;
	shr.u64 	%rd15877, %rd15876, 32;
	and.b64  	%rd15878, %rd15690, 4294967295;
	and.b64  	%rd15879, %rd15853, 4294967295;
	add.s64 	%rd15880, %rd15877, %rd15878;
	add.s64 	%rd15881, %rd15880, %rd15879;
	shr.u64 	%rd15882, %rd15881, 32;
	and.b64  	%rd15883, %rd15728, 4294967295;
	and.b64  	%rd15884, %rd15856, 4294967295;
	add.s64 	%rd15885, %rd15882, %rd15883;
	add.s64 	%rd15886, %rd15885, %rd15884;
	shr.u64 	%rd15887, %rd15886, 32;
	and.b64  	%rd15888, %rd15766, 4294967295;
	and.b64  	%rd15889, %rd15859, 4294967295;
	add.s64 	%rd15890, %rd15887, %rd15888;
	add.s64 	%rd15891, %rd15890, %rd15889;
	shr.u64 	%rd15892, %rd15891, 32;
	and.b64  	%rd15893, %rd15804, 4294967295;
	and.b64  	%rd15894, %rd15861, 4294967295;
	add.s64 	%rd15895, %rd15892, %rd15893;
	add.s64 	%rd15896, %rd15895, %rd15894;
	{ .reg .b32 tmp; mov.b64 {tmp, %r5530}, %rd15896; }
	add.s32 	%r5531, %r5530, %r5529;
	and.b64  	%rd15897, %rd15866, 4294967295;
	add.s64 	%rd26403, %rd15897, %rd15840;
	shr.u64 	%rd15898, %rd26403, 32;
	and.b64  	%rd15899, %rd15871, 4294967295;
	add.s64 	%rd15900, %rd15898, %rd15899;
	add.s64 	%rd26404, %rd15900, %rd15843;
	shr.u64 	%rd15901, %rd26404, 32;
	and.b64  	%rd15902, %rd15876, 4294967295;
	add.s64 	%rd15903, %rd15901, %rd15902;
	add.s64 	%rd26405, %rd15903, %rd15846;
	shr.u64 	%rd15904, %rd26405, 32;
	and.b64  	%rd15905, %rd15881, 4294967295;
	add.s64 	%rd15906, %rd15904, %rd15905;
	add.s64 	%rd26406, %rd15906, %rd15849;
	shr.u64 	%rd15907, %rd26406, 32;
	and.b64  	%rd15908, %rd15886, 4294967295;
	add.s64 	%rd15909, %rd15907, %rd15908;
	add.s64 	%rd26407, %rd15909, %rd15852;
	shr.u64 	%rd15910, %rd26407, 32;
	and.b64  	%rd15911, %rd15891, 4294967295;
	add.s64 	%rd15912, %rd15910, %rd15911;
	add.s64 	%rd26408, %rd15912, %rd15855;
	shr.u64 	%rd15913, %rd26408, 32;
	and.b64  	%rd15914, %rd15896, 4294967295;
	add.s64 	%rd15915, %rd15913, %rd15914;
	add.s64 	%rd26409, %rd15915, %rd15858;
	{ .reg .b32 tmp; mov.b64 {tmp, %r5532}, %rd26409; }
	add.s32 	%r5533, %r5531, %r5532;
	add.s32 	%r1836, %r5533, %r5527;
	setp.eq.s32 	%p2317, %r1836, 0;
	mov.pred 	%p4094, 0;
	@%p2317 bra 	$L__BB2_1331;
	cvt.u64.u32 	%rd15916, %r1836;
	mul.wide.u32 	%rd15917, %r1836, 977;
	cvt.u32.u64 	%r5534, %rd15917;
	shr.u64 	%rd15918, %rd15917, 32;
	add.s64 	%rd15919, %rd15918, %rd15916;
	shr.u64 	%rd15920, %rd15919, 32;
	add.s32 	%r1837, %r7513, %r5534;
	setp.lt.u32 	%p2318, %r1837, %r7513;
	selp.u64 	%rd15921, 1, 0, %p2318;
	and.b64  	%rd15922, %rd26403, 4294967295;
	and.b64  	%rd15923, %rd15919, 4294967295;
	add.s64 	%rd15924, %rd15922, %rd15921;
	add.s64 	%rd26403, %rd15924, %rd15923;
	shr.u64 	%rd15925, %rd26403, 32;
	and.b64  	%rd15926, %rd26404, 4294967295;
	add.s64 	%rd15927, %rd15925, %rd15926;
	add.s64 	%rd26404, %rd15927, %rd15920;
	shr.u64 	%rd15928, %rd26404, 32;
	and.b64  	%rd15929, %rd26405, 4294967295;
	add.s64 	%rd26405, %rd15928, %rd15929;
	shr.u64 	%rd15930, %rd26405, 32;
	and.b64  	%rd15931, %rd26406, 4294967295;
	add.s64 	%rd26406, %rd15930, %rd15931;
	shr.u64 	%rd15932, %rd26406, 32;
	and.b64  	%rd15933, %rd26407, 4294967295;
	add.s64 	%rd26407, %rd15932, %rd15933;
	shr.u64 	%rd15934, %rd26407, 32;
	and.b64  	%rd15935, %rd26408, 4294967295;
	add.s64 	%rd26408, %rd15934, %rd15935;
	shr.u64 	%rd15936, %rd26408, 32;
	and.b64  	%rd15937, %rd26409, 4294967295;
	add.s64 	%rd26409, %rd15936, %rd15937;
	setp.gt.u64 	%p4094, %rd26409, 4294967295;
	mov.u32 	%r7513, %r1837;
$L__BB2_1331:
	cvt.u32.u64 	%r7520, %rd26409;
	cvt.u32.u64 	%r7519, %rd26408;
	cvt.u32.u64 	%r7518, %rd26407;
	cvt.u32.u64 	%r7517, %rd26406;
	cvt.u32.u64 	%r7516, %rd26405;
	cvt.u32.u64 	%r7515, %rd26404;
	cvt.u32.u64 	%r7514, %rd26403;
	setp.lt.u32 	%p2319, %r1442, %r7520;
	or.pred  	%p2320, %p4094, %p2319;
	@%p2320 bra 	$L__BB2_1345;
	setp.gt.u32 	%p2321, %r1442, %r7520;
	@%p2321 bra 	$L__BB2_1346;
	setp.lt.u32 	%p2322, %r7375, %r7519;
	@%p2322 bra 	$L__BB2_1345;
	setp.gt.u32 	%p2323, %r7375, %r7519;
	@%p2323 bra 	$L__BB2_1346;
	setp.lt.u32 	%p2324, %r7374, %r7518;
	@%p2324 bra 	$L__BB2_1345;
	setp.gt.u32 	%p2325, %r7374, %r7518;
	@%p2325 bra 	$L__BB2_1346;
	setp.lt.u32 	%p2326, %r7380, %r7517;
	@%p2326 bra 	$L__BB2_1345;
	setp.gt.u32 	%p2327, %r7380, %r7517;
	@%p2327 bra 	$L__BB2_1346;
	setp.lt.u32 	%p2328, %r7379, %r7516;
	@%p2328 bra 	$L__BB2_1345;
	setp.gt.u32 	%p2329, %r7379, %r7516;
	@%p2329 bra 	$L__BB2_1346;
	setp.lt.u32 	%p2330, %r7378, %r7515;
	@%p2330 bra 	$L__BB2_1345;
	setp.gt.u32 	%p2331, %r7378, %r7515;
	@%p2331 bra 	$L__BB2_1346;
	setp.lt.u32 	%p2332, %r7377, %r7514;
	@%p2332 bra 	$L__BB2_1345;
	setp.gt.u32 	%p2333, %r7377, %r7514;
	setp.lt.u32 	%p2334, %r7513, %r7376;
	or.pred  	%p2335, %p2333, %p2334;
	@%p2335 bra 	$L__BB2_1346;
$L__BB2_1345:
	setp.lt.u32 	%p2336, %r7513, %r7376;
	selp.s64 	%rd15939, -1, 0, %p2336;
	sub.s32 	%r7513, %r7513, %r7376;
	and.b64  	%rd15940, %rd26403, 4294967295;
	add.s64 	%rd15941, %rd15940, %rd15939;
	cvt.u64.u32 	%rd15942, %r7377;
	setp.lt.u64 	%p2337, %rd15941, %rd15942;
	selp.s64 	%rd15943, -1, 0, %p2337;
	cvt.u32.u64 	%r5535, %rd15941;
	sub.s32 	%r7514, %r5535, %r7377;
	and.b64  	%rd15944, %rd26404, 4294967295;
	add.s64 	%rd15945, %rd15944, %rd15943;
	cvt.u64.u32 	%rd15946, %r7378;
	setp.lt.u64 	%p2338, %rd15945, %rd15946;
	selp.s64 	%rd15947, -1, 0, %p2338;
	cvt.u32.u64 	%r5536, %rd15945;
	sub.s32 	%r7515, %r5536, %r7378;
	and.b64  	%rd15948, %rd26405, 4294967295;
	add.s64 	%rd15949, %rd15948, %rd15947;
	cvt.u64.u32 	%rd15950, %r7379;
	setp.lt.u64 	%p2339, %rd15949, %rd15950;
	selp.s64 	%rd15951, -1, 0, %p2339;
	cvt.u32.u64 	%r5537, %rd15949;
	sub.s32 	%r7516, %r5537, %r7379;
	and.b64  	%rd15952, %rd26406, 4294967295;
	add.s64 	%rd15953, %rd15952, %rd15951;
	cvt.u64.u32 	%rd15954, %r7380;
	setp.lt.u64 	%p2340, %rd15953, %rd15954;
	selp.s64 	%rd15955, -1, 0, %p2340;
	cvt.u32.u64 	%r5538, %rd15953;
	sub.s32 	%r7517, %r5538, %r7380;
	and.b64  	%rd15956, %rd26407, 4294967295;
	add.s64 	%rd15957, %rd15956, %rd15955;
	cvt.u64.u32 	%rd15958, %r7374;
	setp.lt.u64 	%p2341, %rd15957, %rd15958;
	selp.s64 	%rd15959, -1, 0, %p2341;
	cvt.u32.u64 	%r5539, %rd15957;
	sub.s32 	%r7518, %r5539, %r7374;
	and.b64  	%rd15960, %rd26408, 4294967295;
	add.s64 	%rd15961, %rd15960, %rd15959;
	cvt.u64.u32 	%rd15962, %r7375;
	setp.lt.u64 	%p2342, %rd15961, %rd15962;
	selp.s32 	%r5540, -1, 0, %p2342;
	cvt.u32.u64 	%r5541, %rd15961;
	sub.s32 	%r7519, %r5541, %r7375;
	add.s32 	%r5542, %r7520, %r5540;
	sub.s32 	%r7520, %r5542, %r1442;
$L__BB2_1346:
	setp.gt.u32 	%p2343, %r7520, %r1442;
	@%p2343 bra 	$L__BB2_1359;
	bra.uni 	$L__BB2_1360;
$L__BB2_1347:
	setp.gt.u32 	%p2345, %r7519, %r7375;
	@%p2345 bra 	$L__BB2_1359;
	setp.lt.u32 	%p2346, %r7519, %r7375;
	@%p2346 bra 	$L__BB2_1361;
	setp.gt.u32 	%p2347, %r7518, %r7374;
	@%p2347 bra 	$L__BB2_1359;
	setp.lt.u32 	%p2348, %r7518, %r7374;
	@%p2348 bra 	$L__BB2_1361;
	setp.gt.u32 	%p2349, %r7517, %r7380;
	@%p2349 bra 	$L__BB2_1359;
	setp.lt.u32 	%p2350, %r7517, %r7380;
	@%p2350 bra 	$L__BB2_1361;
	setp.gt.u32 	%p2351, %r7516, %r7379;
	@%p2351 bra 	$L__BB2_1359;
	setp.lt.u32 	%p2352, %r7516, %r7379;
	@%p2352 bra 	$L__BB2_1361;
	setp.gt.u32 	%p2353, %r7515, %r7378;
	@%p2353 bra 	$L__BB2_1359;
	setp.lt.u32 	%p2354, %r7515, %r7378;
	@%p2354 bra 	$L__BB2_1361;
	setp.gt.u32 	%p2355, %r7514, %r7377;
	@%p2355 bra 	$L__BB2_1359;
	setp.lt.u32 	%p2356, %r7514, %r7377;
	setp.lt.u32 	%p2357, %r7513, %r7376;
	or.pred  	%p2358, %p2356, %p2357;
	@%p2358 bra 	$L__BB2_1361;
$L__BB2_1359:
	setp.lt.u32 	%p2359, %r7513, %r7376;
	selp.s64 	%rd15963, -1, 0, %p2359;
	sub.s32 	%r7513, %r7513, %r7376;
	cvt.u64.u32 	%rd15964, %r7514;
	add.s64 	%rd15965, %rd15963, %rd15964;
	cvt.u64.u32 	%rd15966, %r7377;
	setp.lt.u64 	%p2360, %rd15965, %rd15966;
	selp.s64 	%rd15967, -1, 0, %p2360;
	cvt.u32.u64 	%r5543, %rd15965;
	sub.s32 	%r7514, %r5543, %r7377;
	cvt.u64.u32 	%rd15968, %r7515;
	add.s64 	%rd15969, %rd15967, %rd15968;
	cvt.u64.u32 	%rd15970, %r7378;
	setp.lt.u64 	%p2361, %rd15969, %rd15970;
	selp.s64 	%rd15971, -1, 0, %p2361;
	cvt.u32.u64 	%r5544, %rd15969;
	sub.s32 	%r7515, %r5544, %r7378;
	cvt.u64.u32 	%rd15972, %r7516;
	add.s64 	%rd15973, %rd15971, %rd15972;
	cvt.u64.u32 	%rd15974, %r7379;
	setp.lt.u64 	%p2362, %rd15973, %rd15974;
	selp.s64 	%rd15975, -1, 0, %p2362;
	cvt.u32.u64 	%r5545, %rd15973;
	sub.s32 	%r7516, %r5545, %r7379;
	cvt.u64.u32 	%rd15976, %r7517;
	add.s64 	%rd15977, %rd15975, %rd15976;
	cvt.u64.u32 	%rd15978, %r7380;
	setp.lt.u64 	%p2363, %rd15977, %rd15978;
	selp.s64 	%rd15979, -1, 0, %p2363;
	cvt.u32.u64 	%r5546, %rd15977;
	sub.s32 	%r7517, %r5546, %r7380;
	cvt.u64.u32 	%rd15980, %r7518;
	add.s64 	%rd15981, %rd15979, %rd15980;
	cvt.u64.u32 	%rd15982, %r7374;
	setp.lt.u64 	%p2364, %rd15981, %rd15982;
	selp.s64 	%rd15983, -1, 0, %p2364;
	cvt.u32.u64 	%r5547, %rd15981;
	sub.s32 	%r7518, %r5547, %r7374;
	cvt.u64.u32 	%rd15984, %r7519;
	add.s64 	%rd15985, %rd15983, %rd15984;
	cvt.u64.u32 	%rd15986, %r7375;
	setp.lt.u64 	%p2365, %rd15985, %rd15986;
	selp.s32 	%r5548, -1, 0, %p2365;
	cvt.u32.u64 	%r5549, %rd15985;
	sub.s32 	%r7519, %r5549, %r7375;
	add.s32 	%r5550, %r7520, %r5548;
	sub.s32 	%r7520, %r5550, %r1442;
	bra.uni 	$L__BB2_1361;
$L__BB2_1360:
	setp.lt.u32 	%p2344, %r7520, %r1442;
	@%p2344 bra 	$L__BB2_1361;
	bra.uni 	$L__BB2_1347;
$L__BB2_1361:
	setp.gt.u32 	%p2366, %r7435, %r7452;
	@%p2366 bra 	$L__BB2_1821;
	setp.lt.u32 	%p2367, %r7435, %r7452;
	setp.ne.s32 	%p2368, %r7434, %r7451;
	setp.ne.s32 	%p2369, %r7433, %r7450;
	or.pred  	%p2370, %p2368, %p2369;
	or.pred  	%p2371, %p2370, %p2367;
	setp.ne.s32 	%p2372, %r7432, %r7449;
	or.pred  	%p2373, %p2371, %p2372;
	setp.ne.s32 	%p2374, %r7431, %r7448;
	or.pred  	%p2375, %p2373, %p2374;
	setp.ne.s32 	%p2376, %r7430, %r7447;
	or.pred  	%p2377, %p2375, %p2376;
	setp.ne.s32 	%p2378, %r7429, %r7446;
	or.pred  	%p2379, %p2377, %p2378;
	setp.ne.s32 	%p2380, %r7428, %r7445;
	or.pred  	%p2381, %p2379, %p2380;
	@%p2381 bra 	$L__BB2_1821;
	setp.gt.u32 	%p2382, %r7503, %r7520;
	mov.b16 	%rs53, 1;
	@%p2382 bra 	$L__BB2_2197;
	setp.lt.u32 	%p2383, %r7503, %r7520;
	setp.ne.s32 	%p2384, %r7502, %r7519;
	setp.ne.s32 	%p2385, %r7501, %r7518;
	or.pred  	%p2386, %p2384, %p2385;
	or.pred  	%p2387, %p2386, %p2383;
	setp.ne.s32 	%p2388, %r7500, %r7517;
	or.pred  	%p2389, %p2387, %p2388;
	setp.ne.s32 	%p2390, %r7499, %r7516;
	or.pred  	%p2391, %p2389, %p2390;
	setp.ne.s32 	%p2392, %r7498, %r7515;
	or.pred  	%p2393, %p2391, %p2392;
	setp.ne.s32 	%p2394, %r7497, %r7514;
	or.pred  	%p2395, %p2393, %p2394;
	setp.ne.s32 	%p2396, %r7496, %r7513;
	or.pred  	%p2397, %p2395, %p2396;
	@%p2397 bra 	$L__BB2_2197;
	or.b32  	%r5554, %r1784, %r1785;
	or.b32  	%r5555, %r5554, %r1786;
	or.b32  	%r5556, %r5555, %r1787;
	or.b32  	%r5557, %r5556, %r1788;
	or.b32  	%r5558, %r5557, %r1789;
	or.b32  	%r5559, %r5558, %r1790;
	or.b32  	%r5560, %r5559, %r1791;
	setp.eq.s32 	%p2398, %r5560, 0;
	@%p2398 bra 	$L__BB2_2197;
	mul.wide.u32 	%rd15987, %r1784, %r1784;
	cvt.u32.u64 	%r5561, %rd15987;
	shr.u64 	%rd15988, %rd15987, 32;
	mul.wide.u32 	%rd15989, %r1785, %r1784;
	add.s64 	%rd15990, %rd15988, %rd15989;
	shr.u64 	%rd15991, %rd15990, 32;
	mul.wide.u32 	%rd15992, %r1786, %r1784;
	add.s64 	%rd15993, %rd15991, %rd15992;
	shr.u64 	%rd15994, %rd15993, 32;
	mul.wide.u32 	%rd15995, %r1787, %r1784;
	add.s64 	%rd15996, %rd15994, %rd15995;
	shr.u64 	%rd15997, %rd15996, 32;
	mul.wide.u32 	%rd15998, %r1788, %r1784;
	add.s64 	%rd15999, %rd15997, %rd15998;
	shr.u64 	%rd16000, %rd15999, 32;
	mul.wide.u32 	%rd16001, %r1789, %r1784;
	add.s64 	%rd16002, %rd16000, %rd16001;
	shr.u64 	%rd16003, %rd16002, 32;
	mul.wide.u32 	%rd16004, %r1790, %r1784;
	add.s64 	%rd16005, %rd16003, %rd16004;
	shr.u64 	%rd16006, %rd16005, 32;
	mul.wide.u32 	%rd16007, %r1791, %r1784;
	add.s64 	%rd16008, %rd16006, %rd16007;
	shr.u64 	%rd16009, %rd16008, 32;
	and.b64  	%rd16010, %rd15990, 4294967295;
	add.s64 	%rd16011, %rd15989, %rd16010;
	shr.u64 	%rd16012, %rd16011, 32;
	and.b64  	%rd16013, %rd15993, 4294967295;
	mul.wide.u32 	%rd16014, %r1785, %r1785;
	add.s64 	%rd16015, %rd16012, %rd16013;
	add.s64 	%rd16016, %rd16015, %rd16014;
	shr.u64 	%rd16017, %rd16016, 32;
	and.b64  	%rd16018, %rd15996, 4294967295;
	mul.wide.u32 	%rd16019, %r1786, %r1785;
	add.s64 	%rd16020, %rd16017, %rd16018;
	add.s64 	%rd16021, %rd16020, %rd16019;
	shr.u64 	%rd16022, %rd16021, 32;
	and.b64  	%rd16023, %rd15999, 4294967295;
	mul.wide.u32 	%rd16024, %r1787, %r1785;
	add.s64 	%rd16025, %rd16022, %rd16023;
	add.s64 	%rd16026, %rd16025, %rd16024;
	shr.u64 	%rd16027, %rd16026, 32;
	and.b64  	%rd16028, %rd16002, 4294967295;
	mul.wide.u32 	%rd16029, %r1788, %r1785;
	add.s64 	%rd16030, %rd16027, %rd16028;
	add.s64 	%rd16031, %rd16030, %rd16029;
	shr.u64 	%rd16032, %rd16031, 32;
	and.b64  	%rd16033, %rd16005, 4294967295;
	mul.wide.u32 	%rd16034, %r1789, %r1785;
	add.s64 	%rd16035, %rd16032, %rd16033;
	add.s64 	%rd16036, %rd16035, %rd16034;
	shr.u64 	%rd16037, %rd16036, 32;
	and.b64  	%rd16038, %rd16008, 4294967295;
	mul.wide.u32 	%rd16039, %r1790, %r1785;
	add.s64 	%rd16040, %rd16037, %rd16038;
	add.s64 	%rd16041, %rd16040, %rd16039;
	shr.u64 	%rd16042, %rd16041, 32;
	mul.wide.u32 	%rd16043, %r1791, %r1785;
	add.s64 	%rd16044, %rd16042, %rd16009;
	add.s64 	%rd16045, %rd16044, %rd16043;
	shr.u64 	%rd16046, %rd16045, 32;
	and.b64  	%rd16047, %rd16016, 4294967295;
	add.s64 	%rd16048, %rd15992, %rd16047;
	shr.u64 	%rd16049, %rd16048, 32;
	and.b64  	%rd16050, %rd16021, 4294967295;
	add.s64 	%rd16051, %rd16049, %rd16050;
	add.s64 	%rd16052, %rd16051, %rd16019;
	shr.u64 	%rd16053, %rd16052, 32;
	and.b64  	%rd16054, %rd16026, 4294967295;
	mul.wide.u32 	%rd16055, %r1786, %r1786;
	add.s64 	%rd16056, %rd16053, %rd16054;
	add.s64 	%rd16057, %rd16056, %rd16055;
	shr.u64 	%rd16058, %rd16057, 32;
	and.b64  	%rd16059, %rd16031, 4294967295;
	mul.wide.u32 	%rd16060, %r1787, %r1786;
	add.s64 	%rd16061, %rd16058, %rd16059;
	add.s64 	%rd16062, %rd16061, %rd16060;
	shr.u64 	%rd16063, %rd16062, 32;
	and.b64  	%rd16064, %rd16036, 4294967295;
	mul.wide.u32 	%rd16065, %r1788, %r1786;
	add.s64 	%rd16066, %rd16063, %rd16064;
	add.s64 	%rd16067, %rd16066, %rd16065;
	shr.u64 	%rd16068, %rd16067, 32;
	and.b64  	%rd16069, %rd16041, 4294967295;
	mul.wide.u32 	%rd16070, %r1789, %r1786;
	add.s64 	%rd16071, %rd16068, %rd16069;
	add.s64 	%rd16072, %rd16071, %rd16070;
	shr.u64 	%rd16073, %rd16072, 32;
	and.b64  	%rd16074, %rd16045, 4294967295;
	mul.wide.u32 	%rd16075, %r1790, %r1786;
	add.s64 	%rd16076, %rd16073, %rd16074;
	add.s64 	%rd16077, %rd16076, %rd16075;
	shr.u64 	%rd16078, %rd16077, 32;
	mul.wide.u32 	%rd16079, %r1791, %r1786;
	add.s64 	%rd16080, %rd16078, %rd16046;
	add.s64 	%rd16081, %rd16080, %rd16079;
	shr.u64 	%rd16082, %rd16081, 32;
	and.b64  	%rd16083, %rd16052, 4294967295;
	add.s64 	%rd16084, %rd15995, %rd16083;
	shr.u64 	%rd16085, %rd16084, 32;
	and.b64  	%rd16086, %rd16057, 4294967295;
	add.s64 	%rd16087, %rd16085, %rd16086;
	add.s64 	%rd16088, %rd16087, %rd16024;
	shr.u64 	%rd16089, %rd16088, 32;
	and.b64  	%rd16090, %rd16062, 4294967295;
	add.s64 	%rd16091, %rd16089, %rd16090;
	add.s64 	%rd16092, %rd16091, %rd16060;
	shr.u64 	%rd16093, %rd16092, 32;
	and.b64  	%rd16094, %rd16067, 4294967295;
	mul.wide.u32 	%rd16095, %r1787, %r1787;
	add.s64 	%rd16096, %rd16093, %rd16094;
	add.s64 	%rd16097, %rd16096, %rd16095;
	shr.u64 	%rd16098, %rd16097, 32;
	and.b64  	%rd16099, %rd16072, 4294967295;
	mul.wide.u32 	%rd16100, %r1788, %r1787;
	add.s64 	%rd16101, %rd16098, %rd16099;
	add.s64 	%rd16102, %rd16101, %rd16100;
	shr.u64 	%rd16103, %rd16102, 32;
	and.b64  	%rd16104, %rd16077, 4294967295;
	mul.wide.u32 	%rd16105, %r1789, %r1787;
	add.s64 	%rd16106, %rd16103, %rd16104;
	add.s64 	%rd16107, %rd16106, %rd16105;
	shr.u64 	%rd16108, %rd16107, 32;
	and.b64  	%rd16109, %rd16081, 4294967295;
	mul.wide.u32 	%rd16110, %r1790, %r1787;
	add.s64 	%rd16111, %rd16108, %rd16109;
	add.s64 	%rd16112, %rd16111, %rd16110;
	shr.u64 	%rd16113, %rd16112, 32;
	mul.wide.u32 	%rd16114, %r1791, %r1787;
	add.s64 	%rd16115, %rd16113, %rd16082;
	add.s64 	%rd16116, %rd16115, %rd16114;
	shr.u64 	%rd16117, %rd16116, 32;
	and.b64  	%rd16118, %rd16088, 4294967295;
	add.s64 	%rd16119, %rd15998, %rd16118;
	shr.u64 	%rd16120, %rd16119, 32;
	and.b64  	%rd16121, %rd16092, 4294967295;
	add.s64 	%rd16122, %rd16120, %rd16121;
	add.s64 	%rd16123, %rd16122, %rd16029;
	shr.u64 	%rd16124, %rd16123, 32;
	and.b64  	%rd16125, %rd16097, 4294967295;
	add.s64 	%rd16126, %rd16124, %rd16125;
	add.s64 	%rd16127, %rd16126, %rd16065;
	shr.u64 	%rd16128, %rd16127, 32;
	and.b64  	%rd16129, %rd16102, 4294967295;
	add.s64 	%rd16130, %rd16128, %rd16129;
	add.s64 	%rd16131, %rd16130, %rd16100;
	shr.u64 	%rd16132, %rd16131, 32;
	and.b64  	%rd16133, %rd16107, 4294967295;
	mul.wide.u32 	%rd16134, %r1788, %r1788;
	add.s64 	%rd16135, %rd16132, %rd16133;
	add.s64 	%rd16136, %rd16135, %rd16134;
	shr.u64 	%rd16137, %rd16136, 32;
	and.b64  	%rd16138, %rd16112, 4294967295;
	mul.wide.u32 	%rd16139, %r1789, %r1788;
	add.s64 	%rd16140, %rd16137, %rd16138;
	add.s64 	%rd16141, %rd16140, %rd16139;
	shr.u64 	%rd16142, %rd16141, 32;
	and.b64  	%rd16143, %rd16116, 4294967295;
	mul.wide.u32 	%rd16144, %r1790, %r1788;
	add.s64 	%rd16145, %rd16142, %rd16143;
	add.s64 	%rd16146, %rd16145, %rd16144;
	shr.u64 	%rd16147, %rd16146, 32;
	mul.wide.u32 	%rd16148, %r1791, %r1788;
	add.s64 	%rd16149, %rd16147, %rd16117;
	add.s64 	%rd16150, %rd16149, %rd16148;
	shr.u64 	%rd16151, %rd16150, 32;
	and.b64  	%rd16152, %rd16123, 4294967295;
	add.s64 	%rd16153, %rd16001, %rd16152;
	shr.u64 	%rd16154, %rd16153, 32;
	and.b64  	%rd16155, %rd16127, 4294967295;
	add.s64 	%rd16156, %rd16154, %rd16155;
	add.s64 	%rd16157, %rd16156, %rd16034;
	shr.u64 	%rd16158, %rd16157, 32;
	and.b64  	%rd16159, %rd16131, 4294967295;
	add.s64 	%rd16160, %rd16158, %rd16159;
	add.s64 	%rd16161, %rd16160, %rd16070;
	shr.u64 	%rd16162, %rd16161, 32;
	and.b64  	%rd16163, %rd16136, 4294967295;
	add.s64 	%rd16164, %rd16162, %rd16163;
	add.s64 	%rd16165, %rd16164, %rd16105;
	shr.u64 	%rd16166, %rd16165, 32;
	and.b64  	%rd16167, %rd16141, 4294967295;
	add.s64 	%rd16168, %rd16166, %rd16167;
	add.s64 	%rd16169, %rd16168, %rd16139;
	shr.u64 	%rd16170, %rd16169, 32;
	and.b64  	%rd16171, %rd16146, 4294967295;
	mul.wide.u32 	%rd16172, %r1789, %r1789;
	add.s64 	%rd16173, %rd16170, %rd16171;
	add.s64 	%rd16174, %rd16173, %rd16172;
	shr.u64 	%rd16175, %rd16174, 32;
	and.b64  	%rd16176, %rd16150, 4294967295;
	mul.wide.u32 	%rd16177, %r1790, %r1789;
	add.s64 	%rd16178, %rd16175, %rd16176;
	add.s64 	%rd16179, %rd16178, %rd16177;
	shr.u64 	%rd16180, %rd16179, 32;
	mul.wide.u32 	%rd16181, %r1791, %r1789;
	add.s64 	%rd16182, %rd16180, %rd16151;
	add.s64 	%rd16183, %rd16182, %rd16181;
	shr.u64 	%rd16184, %rd16183, 32;
	and.b64  	%rd16185, %rd16157, 4294967295;
	add.s64 	%rd16186, %rd16004, %rd16185;
	shr.u64 	%rd16187, %rd16186, 32;
	and.b64  	%rd16188, %rd16161, 4294967295;
	add.s64 	%rd16189, %rd16187, %rd16188;
	add.s64 	%rd16190, %rd16189, %rd16039;
	shr.u64 	%rd16191, %rd16190, 32;
	and.b64  	%rd16192, %rd16165, 4294967295;
	add.s64 	%rd16193, %rd16191, %rd16192;
	add.s64 	%rd16194, %rd16193, %rd16075;
	shr.u64 	%rd16195, %rd16194, 32;
	and.b64  	%rd16196, %rd16169, 4294967295;
	add.s64 	%rd16197, %rd16195, %rd16196;
	add.s64 	%rd16198, %rd16197, %rd16110;
	shr.u64 	%rd16199, %rd16198, 32;
	and.b64  	%rd16200, %rd16174, 4294967295;
	add.s64 	%rd16201, %rd16199, %rd16200;
	add.s64 	%rd16202, %rd16201, %rd16144;
	shr.u64 	%rd16203, %rd16202, 32;
	and.b64  	%rd16204, %rd16179, 4294967295;
	add.s64 	%rd16205, %rd16203, %rd16204;
	add.s64 	%rd16206, %rd16205, %rd16177;
	shr.u64 	%rd16207, %rd16206, 32;
	and.b64  	%rd16208, %rd16183, 4294967295;
	mul.wide.u32 	%rd16209, %r1790, %r1790;
	add.s64 	%rd16210, %rd16207, %rd16208;
	add.s64 	%rd16211, %rd16210, %rd16209;
	shr.u64 	%rd16212, %rd16211, 32;
	mul.wide.u32 	%rd16213, %r1791, %r1790;
	add.s64 	%rd16214, %rd16212, %rd16184;
	add.s64 	%rd16215, %rd16214, %rd16213;
	shr.u64 	%rd16216, %rd16215, 32;
	and.b64  	%rd16217, %rd16190, 4294967295;
	add.s64 	%rd16218, %rd16007, %rd16217;
	shr.u64 	%rd16219, %rd16218, 32;
	and.b64  	%rd16220, %rd16194, 4294967295;
	add.s64 	%rd16221, %rd16219, %rd16220;
	add.s64 	%rd16222, %rd16221, %rd16043;
	shr.u64 	%rd16223, %rd16222, 32;
	and.b64  	%rd16224, %rd16198, 4294967295;
	add.s64 	%rd16225, %rd16223, %rd16224;
	add.s64 	%rd16226, %rd16225, %rd16079;
	shr.u64 	%rd16227, %rd16226, 32;
	and.b64  	%rd16228, %rd16202, 4294967295;
	add.s64 	%rd16229, %rd16227, %rd16228;
	add.s64 	%rd16230, %rd16229, %rd16114;
	shr.u64 	%rd16231, %rd16230, 32;
	and.b64  	%rd16232, %rd16206, 4294967295;
	add.s64 	%rd16233, %rd16231, %rd16232;
	add.s64 	%rd16234, %rd16233, %rd16148;
	shr.u64 	%rd16235, %rd16234, 32;
	and.b64  	%rd16236, %rd16211, 4294967295;
	add.s64 	%rd16237, %rd16235, %rd16236;
	add.s64 	%rd16238, %rd16237, %rd16181;
	shr.u64 	%rd16239, %rd16238, 32;
	and.b64  	%rd16240, %rd16215, 4294967295;
	add.s64 	%rd16241, %rd16239, %rd16240;
	add.s64 	%rd16242, %rd16241, %rd16213;
	shr.u64 	%rd16243, %rd16242, 32;
	mul.wide.u32 	%rd16244, %r1791, %r1791;
	add.s64 	%rd16245, %rd16243, %rd16216;
	add.s64 	%rd16246, %rd16245, %rd16244;
	shr.u64 	%rd16247, %rd16246, 32;
	{ .reg .b32 tmp; mov.b64 {tmp, %r5562}, %rd16246; }
	and.b64  	%rd16248, %rd16222, 4294967295;
	mul.lo.s64 	%rd16249, %rd16248, 977;
	cvt.u32.u64 	%r5563, %rd16249;
	shr.u64 	%rd16250, %rd16249, 32;
	and.b64  	%rd16251, %rd16226, 4294967295;
	mad.lo.s64 	%rd16252, %rd16251, 977, %rd16250;
	shr.u64 	%rd16253, %rd16252, 32;
	and.b64  	%rd16254, %rd16230, 4294967295;
	mad.lo.s64 	%rd16255, %rd16254, 977, %rd16253;
	shr.u64 	%rd16256, %rd16255, 32;
	and.b64  	%rd16257, %rd16234, 4294967295;
	mad.lo.s64 	%rd16258, %rd16257, 977, %rd16256;
	shr.u64 	%rd16259, %rd16258, 32;
	and.b64  	%rd16260, %rd16238, 4294967295;
	mad.lo.s64 	%rd16261, %rd16260, 977, %rd16259;
	shr.u64 	%rd16262, %rd16261, 32;
	and.b64  	%rd16263, %rd16242, 4294967295;
	mad.lo.s64 	%rd16264, %rd16263, 977, %rd16262;
	shr.u64 	%rd16265, %rd16264, 32;
	and.b64  	%rd16266, %rd16246, 4294967295;
	mad.lo.s64 	%rd16267, %rd16266, 977, %rd16265;
	shr.u64 	%rd16268, %rd16267, 32;
	mad.lo.s64 	%rd16269, %rd16247, 977, %rd16268;
	{ .reg .b32 tmp; mov.b64 {tmp, %r5564}, %rd16269; }
	add.s32 	%r7530, %r5561, %r5563;
	setp.lt.u32 	%p2400, %r7530, %r5561;
	selp.u64 	%rd16270, 1, 0, %p2400;
	and.b64  	%rd16271, %rd16011, 4294967295;
	and.b64  	%rd16272, %rd16252, 4294967295;
	add.s64 	%rd16273, %rd16271, %rd16270;
	add.s64 	%rd16274, %rd16273, %rd16272;
	shr.u64 	%rd16275, %rd16274, 32;
	and.b64  	%rd16276, %rd16048, 4294967295;
	and.b64  	%rd16277, %rd16255, 4294967295;
	add.s64 	%rd16278, %rd16275, %rd16276;
	add.s64 	%rd16279, %rd16278, %rd16277;
	shr.u64 	%rd16280, %rd16279, 32;
	and.b64  	%rd16281, %rd16084, 4294967295;
	and.b64  	%rd16282, %rd16258, 4294967295;
	add.s64 	%rd16283, %rd16280, %rd16281;
	add.s64 	%rd16284, %rd16283, %rd16282;
	shr.u64 	%rd16285, %rd16284, 32;
	and.b64  	%rd16286, %rd16119, 4294967295;
	and.b64  	%rd16287, %rd16261, 4294967295;
	add.s64 	%rd16288, %rd16285, %rd16286;
	add.s64 	%rd16289, %rd16288, %rd16287;
	shr.u64 	%rd16290, %rd16289, 32;
	and.b64  	%rd16291, %rd16153, 4294967295;
	and.b64  	%rd16292, %rd16264, 4294967295;
	add.s64 	%rd16293, %rd16290, %rd16291;
	add.s64 	%rd16294, %rd16293, %rd16292;
	shr.u64 	%rd16295, %rd16294, 32;
	and.b64  	%rd16296, %rd16186, 4294967295;
	and.b64  	%rd16297, %rd16267, 4294967295;
	add.s64 	%rd16298, %rd16295, %rd16296;
	add.s64 	%rd16299, %rd16298, %rd16297;
	shr.u64 	%rd16300, %rd16299, 32;
	and.b64  	%rd16301, %rd16218, 4294967295;
	and.b64  	%rd16302, %rd16269, 4294967295;
	add.s64 	%rd16303, %rd16300, %rd16301;
	add.s64 	%rd16304, %rd16303, %rd16302;
	{ .reg .b32 tmp; mov.b64 {tmp, %r5565}, %rd16304; }
	add.s32 	%r5566, %r5565, %r5564;
	and.b64  	%rd16305, %rd16274, 4294967295;
	add.s64 	%rd26410, %rd16305, %rd16248;
	shr.u64 	%rd16306, %rd26410, 32;
	and.b64  	%rd16307, %rd16279, 4294967295;
	add.s64 	%rd16308, %rd16306, %rd16307;
	add.s64 	%rd26411, %rd16308, %rd16251;
	shr.u64 	%rd16309, %rd26411, 32;
	and.b64  	%rd16310, %rd16284, 4294967295;
	add.s64 	%rd16311, %rd16309, %rd16310;
	add.s64 	%rd26412, %rd16311, %rd16254;
	shr.u64 	%rd16312, %rd26412, 32;
	and.b64  	%rd16313, %rd16289, 4294967295;
	add.s64 	%rd16314, %rd16312, %rd16313;
	add.s64 	%rd26413, %rd16314, %rd16257;
	shr.u64 	%rd16315, %rd26413, 32;
	and.b64  	%rd16316, %rd16294, 4294967295;
	add.s64 	%rd16317, %rd16315, %rd16316;
	add.s64 	%rd26414, %rd16317, %rd16260;
	shr.u64 	%rd16318, %rd26414, 32;
	and.b64  	%rd16319, %rd16299, 4294967295;
	add.s64 	%rd16320, %rd16318, %rd16319;
	add.s64 	%rd26415, %rd16320, %rd16263;
	shr.u64 	%rd16321, %rd26415, 32;
	and.b64  	%rd16322, %rd16304, 4294967295;
	add.s64 	%rd16323, %rd16321, %rd16322;
	add.s64 	%rd26416, %rd16323, %rd16266;
	{ .reg .b32 tmp; mov.b64 {tmp, %r5567}, %rd26416; }
	add.s32 	%r5568, %r5566, %r5567;
	add.s32 	%r1879, %r5568, %r5562;
	setp.eq.s32 	%p2401, %r1879, 0;
	mov.pred 	%p4095, 0;
	@%p2401 bra 	$L__BB2_1368;
	cvt.u64.u32 	%rd16324, %r1879;
	mul.wide.u32 	%rd16325, %r1879, 977;
	cvt.u32.u64 	%r5569, %rd16325;
	shr.u64 	%rd16326, %rd16325, 32;
	add.s64 	%rd16327, %rd16326, %rd16324;
	shr.u64 	%rd16328, %rd16327, 32;
	add.s32 	%r1880, %r7530, %r5569;
	setp.lt.u32 	%p2402, %r1880, %r7530;
	selp.u64 	%rd16329, 1, 0, %p2402;
	and.b64  	%rd16330, %rd26410, 4294967295;
	and.b64  	%rd16331, %rd16327, 4294967295;
	add.s64 	%rd16332, %rd16330, %rd16329;
	add.s64 	%rd26410, %rd16332, %rd16331;
	shr.u64 	%rd16333, %rd26410, 32;
	and.b64  	%rd16334, %rd26411, 4294967295;
	add.s64 	%rd16335, %rd16333, %rd16334;
	add.s64 	%rd26411, %rd16335, %rd16328;
	shr.u64 	%rd16336, %rd26411, 32;
	and.b64  	%rd16337, %rd26412, 4294967295;
	add.s64 	%rd26412, %rd16336, %rd16337;
	shr.u64 	%rd16338, %rd26412, 32;
	and.b64  	%rd16339, %rd26413, 4294967295;
	add.s64 	%rd26413, %rd16338, %rd16339;
	shr.u64 	%rd16340, %rd26413, 32;
	and.b64  	%rd16341, %rd26414, 4294967295;
	add.s64 	%rd26414, %rd16340, %rd16341;
	shr.u64 	%rd16342, %rd26414, 32;
	and.b64  	%rd16343, %rd26415, 4294967295;
	add.s64 	%rd26415, %rd16342, %rd16343;
	shr.u64 	%rd16344, %rd26415, 32;
	and.b64  	%rd16345, %rd26416, 4294967295;
	add.s64 	%rd26416, %rd16344, %rd16345;
	setp.gt.u64 	%p4095, %rd26416, 4294967295;
	mov.u32 	%r7530, %r1880;
$L__BB2_1368:
	cvt.u32.u64 	%r7537, %rd26416;
	cvt.u32.u64 	%r7536, %rd26415;
	cvt.u32.u64 	%r7535, %rd26414;
	cvt.u32.u64 	%r7534, %rd26413;
	cvt.u32.u64 	%r7533, %rd26412;
	cvt.u32.u64 	%r7532, %rd26411;
	cvt.u32.u64 	%r7531, %rd26410;
	setp.lt.u32 	%p2403, %r1442, %r7537;
	or.pred  	%p2404, %p4095, %p2403;
	@%p2404 bra 	$L__BB2_1382;
	setp.gt.u32 	%p2405, %r1442, %r7537;
	@%p2405 bra 	$L__BB2_1383;
	setp.lt.u32 	%p2406, %r7375, %r7536;
	@%p2406 bra 	$L__BB2_1382;
	setp.gt.u32 	%p2407, %r7375, %r7536;
	@%p2407 bra 	$L__BB2_1383;
	setp.lt.u32 	%p2408, %r7374, %r7535;
	@%p2408 bra 	$L__BB2_1382;
	setp.gt.u32 	%p2409, %r7374, %r7535;
	@%p2409 bra 	$L__BB2_1383;
	setp.lt.u32 	%p2410, %r7380, %r7534;
	@%p2410 bra 	$L__BB2_1382;
	setp.gt.u32 	%p2411, %r7380, %r7534;
	@%p2411 bra 	$L__BB2_1383;
	setp.lt.u32 	%p2412, %r7379, %r7533;
	@%p2412 bra 	$L__BB2_1382;
	setp.gt.u32 	%p2413, %r7379, %r7533;
	@%p2413 bra 	$L__BB2_1383;
	setp.lt.u32 	%p2414, %r7378, %r7532;
	@%p2414 bra 	$L__BB2_1382;
	setp.gt.u32 	%p2415, %r7378, %r7532;
	@%p2415 bra 	$L__BB2_1383;
	setp.lt.u32 	%p2416, %r7377, %r7531;
	@%p2416 bra 	$L__BB2_1382;
	setp.gt.u32 	%p2417, %r7377, %r7531;
	setp.lt.u32 	%p2418, %r7530, %r7376;
	or.pred  	%p2419, %p2417, %p2418;
	@%p2419 bra 	$L__BB2_1383;
$L__BB2_1382:
	setp.lt.u32 	%p2420, %r7530, %r7376;
	selp.s64 	%rd16347, -1, 0, %p2420;
	sub.s32 	%r7530, %r7530, %r7376;
	and.b64  	%rd16348, %rd26410, 4294967295;
	add.s64 	%rd16349, %rd16348, %rd16347;
	cvt.u64.u32 	%rd16350, %r7377;
	setp.lt.u64 	%p2421, %rd16349, %rd16350;
	selp.s64 	%rd16351, -1, 0, %p2421;
	cvt.u32.u64 	%r5570, %rd16349;
	sub.s32 	%r7531, %r5570, %r7377;
	and.b64  	%rd16352, %rd26411, 4294967295;
	add.s64 	%rd16353, %rd16352, %rd16351;
	cvt.u64.u32 	%rd16354, %r7378;
	setp.lt.u64 	%p2422, %rd16353, %rd16354;
	selp.s64 	%rd16355, -1, 0, %p2422;
	cvt.u32.u64 	%r5571, %rd16353;
	sub.s32 	%r7532, %r5571, %r7378;
	and.b64  	%rd16356, %rd26412, 4294967295;
	add.s64 	%rd16357, %rd16356, %rd16355;
	cvt.u64.u32 	%rd16358, %r7379;
	setp.lt.u64 	%p2423, %rd16357, %rd16358;
	selp.s64 	%rd16359, -1, 0, %p2423;
	cvt.u32.u64 	%r5572, %rd16357;
	sub.s32 	%r7533, %r5572, %r7379;
	and.b64  	%rd16360, %rd26413, 4294967295;
	add.s64 	%rd16361, %rd16360, %rd16359;
	cvt.u64.u32 	%rd16362, %r7380;
	setp.lt.u64 	%p2424, %rd16361, %rd16362;
	selp.s64 	%rd16363, -1, 0, %p2424;
	cvt.u32.u64 	%r5573, %rd16361;
	sub.s32 	%r7534, %r5573, %r7380;
	and.b64  	%rd16364, %rd26414, 4294967295;
	add.s64 	%rd16365, %rd16364, %rd16363;
	cvt.u64.u32 	%rd16366, %r7374;
	setp.lt.u64 	%p2425, %rd16365, %rd16366;
	selp.s64 	%rd16367, -1, 0, %p2425;
	cvt.u32.u64 	%r5574, %rd16365;
	sub.s32 	%r7535, %r5574, %r7374;
	and.b64  	%rd16368, %rd26415, 4294967295;
	add.s64 	%rd16369, %rd16368, %rd16367;
	cvt.u64.u32 	%rd16370, %r7375;
	setp.lt.u64 	%p2426, %rd16369, %rd16370;
	selp.s32 	%r5575, -1, 0, %p2426;
	cvt.u32.u64 	%r5576, %rd16369;
	sub.s32 	%r7536, %r5576, %r7375;
	add.s32 	%r5577, %r7537, %r5575;
	sub.s32 	%r7537, %r5577, %r1442;
$L__BB2_1383:
	setp.gt.u32 	%p2427, %r7537, %r1442;
	@%p2427 bra 	$L__BB2_1396;
	bra.uni 	$L__BB2_1397;
$L__BB2_1384:
	setp.gt.u32 	%p2429, %r7536, %r7375;
	@%p2429 bra 	$L__BB2_1396;
	setp.lt.u32 	%p2430, %r7536, %r7375;
	@%p2430 bra 	$L__BB2_1398;
	setp.gt.u32 	%p2431, %r7535, %r7374;
	@%p2431 bra 	$L__BB2_1396;
	setp.lt.u32 	%p2432, %r7535, %r7374;
	@%p2432 bra 	$L__BB2_1398;
	setp.gt.u32 	%p2433, %r7534, %r7380;
	@%p2433 bra 	$L__BB2_1396;
	setp.lt.u32 	%p2434, %r7534, %r7380;
	@%p2434 bra 	$L__BB2_1398;
	setp.gt.u32 	%p2435, %r7533, %r7379;
	@%p2435 bra 	$L__BB2_1396;
	setp.lt.u32 	%p2436, %r7533, %r7379;
	@%p2436 bra 	$L__BB2_1398;
	setp.gt.u32 	%p2437, %r7532, %r7378;
	@%p2437 bra 	$L__BB2_1396;
	setp.lt.u32 	%p2438, %r7532, %r7378;
	@%p2438 bra 	$L__BB2_1398;
	setp.gt.u32 	%p2439, %r7531, %r7377;
	@%p2439 bra 	$L__BB2_1396;
	setp.lt.u32 	%p2440, %r7531, %r7377;
	setp.lt.u32 	%p2441, %r7530, %r7376;
	or.pred  	%p2442, %p2440, %p2441;
	@%p2442 bra 	$L__BB2_1398;
$L__BB2_1396:
	setp.lt.u32 	%p2443, %r7530, %r7376;
	selp.s64 	%rd16371, -1, 0, %p2443;
	sub.s32 	%r7530, %r7530, %r7376;
	cvt.u64.u32 	%rd16372, %r7531;
	add.s64 	%rd16373, %rd16371, %rd16372;
	cvt.u64.u32 	%rd16374, %r7377;
	setp.lt.u64 	%p2444, %rd16373, %rd16374;
	selp.s64 	%rd16375, -1, 0, %p2444;
	cvt.u32.u64 	%r5578, %rd16373;
	sub.s32 	%r7531, %r5578, %r7377;
	cvt.u64.u32 	%rd16376, %r7532;
	add.s64 	%rd16377, %rd16375, %rd16376;
	cvt.u64.u32 	%rd16378, %r7378;
	setp.lt.u64 	%p2445, %rd16377, %rd16378;
	selp.s64 	%rd16379, -1, 0, %p2445;
	cvt.u32.u64 	%r5579, %rd16377;
	sub.s32 	%r7532, %r5579, %r7378;
	cvt.u64.u32 	%rd16380, %r7533;
	add.s64 	%rd16381, %rd16379, %rd16380;
	cvt.u64.u32 	%rd16382, %r7379;
	setp.lt.u64 	%p2446, %rd16381, %rd16382;
	selp.s64 	%rd16383, -1, 0, %p2446;
	cvt.u32.u64 	%r5580, %rd16381;
	sub.s32 	%r7533, %r5580, %r7379;
	cvt.u64.u32 	%rd16384, %r7534;
	add.s64 	%rd16385, %rd16383, %rd16384;
	cvt.u64.u32 	%rd16386, %r7380;
	setp.lt.u64 	%p2447, %rd16385, %rd16386;
	selp.s64 	%rd16387, -1, 0, %p2447;
	cvt.u32.u64 	%r5581, %rd16385;
	sub.s32 	%r7534, %r5581, %r7380;
	cvt.u64.u32 	%rd16388, %r7535;
	add.s64 	%rd16389, %rd16387, %rd16388;
	cvt.u64.u32 	%rd16390, %r7374;
	setp.lt.u64 	%p2448, %rd16389, %rd16390;
	selp.s64 	%rd16391, -1, 0, %p2448;
	cvt.u32.u64 	%r5582, %rd16389;
	sub.s32 	%r7535, %r5582, %r7374;
	cvt.u64.u32 	%rd16392, %r7536;
	add.s64 	%rd16393, %rd16391, %rd16392;
	cvt.u64.u32 	%rd16394, %r7375;
	setp.lt.u64 	%p2449, %rd16393, %rd16394;
	selp.s32 	%r5583, -1, 0, %p2449;
	cvt.u32.u64 	%r5584, %rd16393;
	sub.s32 	%r7536, %r5584, %r7375;
	add.s32 	%r5585, %r7537, %r5583;
	sub.s32 	%r7537, %r5585, %r1442;
	bra.uni 	$L__BB2_1398;
$L__BB2_1397:
	setp.lt.u32 	%p2428, %r7537, %r1442;
	@%p2428 bra 	$L__BB2_1398;
	bra.uni 	$L__BB2_1384;
$L__BB2_1398:
	mul.wide.u32 	%rd16395, %r7530, %r1604;
	cvt.u32.u64 	%r5586, %rd16395;
	shr.u64 	%rd16396, %rd16395, 32;
	mul.wide.u32 	%rd16397, %r7531, %r1604;
	add.s64 	%rd16398, %rd16396, %rd16397;
	shr.u64 	%rd16399, %rd16398, 32;
	mul.wide.u32 	%rd16400, %r7532, %r1604;
	add.s64 	%rd16401, %rd16399, %rd16400;
	shr.u64 	%rd16402, %rd16401, 32;
	mul.wide.u32 	%rd16403, %r7533, %r1604;
	add.s64 	%rd16404, %rd16402, %rd16403;
	shr.u64 	%rd16405, %rd16404, 32;
	mul.wide.u32 	%rd16406, %r7534, %r1604;
	add.s64 	%rd16407, %rd16405, %rd16406;
	shr.u64 	%rd16408, %rd16407, 32;
	mul.wide.u32 	%rd16409, %r7535, %r1604;
	add.s64 	%rd16410, %rd16408, %rd16409;
	shr.u64 	%rd16411, %rd16410, 32;
	mul.wide.u32 	%rd16412, %r7536, %r1604;
	add.s64 	%rd16413, %rd16411, %rd16412;
	shr.u64 	%rd16414, %rd16413, 32;
	mul.wide.u32 	%rd16415, %r7537, %r1604;
	add.s64 	%rd16416, %rd16414, %rd16415;
	shr.u64 	%rd16417, %rd16416, 32;
	and.b64  	%rd16418, %rd16398, 4294967295;
	mul.wide.u32 	%rd16419, %r7530, %r1605;
	add.s64 	%rd16420, %rd16419, %rd16418;
	shr.u64 	%rd16421, %rd16420, 32;
	and.b64  	%rd16422, %rd16401, 4294967295;
	mul.wide.u32 	%rd16423, %r7531, %r1605;
	add.s64 	%rd16424, %rd16421, %rd16422;
	add.s64 	%rd16425, %rd16424, %rd16423;
	shr.u64 	%rd16426, %rd16425, 32;
	and.b64  	%rd16427, %rd16404, 4294967295;
	mul.wide.u32 	%rd16428, %r7532, %r1605;
	add.s64 	%rd16429, %rd16426, %rd16427;
	add.s64 	%rd16430, %rd16429, %rd16428;
	shr.u64 	%rd16431, %rd16430, 32;
	and.b64  	%rd16432, %rd16407, 4294967295;
	mul.wide.u32 	%rd16433, %r7533, %r1605;
	add.s64 	%rd16434, %rd16431, %rd16432;
	add.s64 	%rd16435, %rd16434, %rd16433;
	shr.u64 	%rd16436, %rd16435, 32;
	and.b64  	%rd16437, %rd16410, 4294967295;
	mul.wide.u32 	%rd16438, %r7534, %r1605;
	add.s64 	%rd16439, %rd16436, %rd16437;
	add.s64 	%rd16440, %rd16439, %rd16438;
	shr.u64 	%rd16441, %rd16440, 32;
	and.b64  	%rd16442, %rd16413, 4294967295;
	mul.wide.u32 	%rd16443, %r7535, %r1605;
	add.s64 	%rd16444, %rd16441, %rd16442;
	add.s64 	%rd16445, %rd16444, %rd16443;
	shr.u64 	%rd16446, %rd16445, 32;
	and.b64  	%rd16447, %rd16416, 4294967295;
	mul.wide.u32 	%rd16448, %r7536, %r1605;
	add.s64 	%rd16449, %rd16446, %rd16447;
	add.s64 	%rd16450, %rd16449, %rd16448;
	shr.u64 	%rd16451, %rd16450, 32;
	mul.wide.u32 	%rd16452, %r7537, %r1605;
	add.s64 	%rd16453, %rd16451, %rd16417;
	add.s64 	%rd16454, %rd16453, %rd16452;
	shr.u64 	%rd16455, %rd16454, 32;
	and.b64  	%rd16456, %rd16425, 4294967295;
	mul.wide.u32 	%rd16457, %r7530, %r1606;
	add.s64 	%rd16458, %rd16457, %rd16456;
	shr.u64 	%rd16459, %rd16458, 32;
	and.b64  	%rd16460, %rd16430, 4294967295;
	mul.wide.u32 	%rd16461, %r7531, %r1606;
	add.s64 	%rd16462, %rd16459, %rd16460;
	add.s64 	%rd16463, %rd16462, %rd16461;
	shr.u64 	%rd16464, %rd16463, 32;
	and.b64  	%rd16465, %rd16435, 4294967295;
	mul.wide.u32 	%rd16466, %r7532, %r1606;
	add.s64 	%rd16467, %rd16464, %rd16465;
	add.s64 	%rd16468, %rd16467, %rd16466;
	shr.u64 	%rd16469, %rd16468, 32;
	and.b64  	%rd16470, %rd16440, 4294967295;
	mul.wide.u32 	%rd16471, %r7533, %r1606;
	add.s64 	%rd16472, %rd16469, %rd16470;
	add.s64 	%rd16473, %rd16472, %rd16471;
	shr.u64 	%rd16474, %rd16473, 32;
	and.b64  	%rd16475, %rd16445, 4294967295;
	mul.wide.u32 	%rd16476, %r7534, %r1606;
	add.s64 	%rd16477, %rd16474, %rd16475;
	add.s64 	%rd16478, %rd16477, %rd16476;
	shr.u64 	%rd16479, %rd16478, 32;
	and.b64  	%rd16480, %rd16450, 4294967295;
	mul.wide.u32 	%rd16481, %r7535, %r1606;
	add.s64 	%rd16482, %rd16479, %rd16480;
	add.s64 	%rd16483, %rd16482, %rd16481;
	shr.u64 	%rd16484, %rd16483, 32;
	and.b64  	%rd16485, %rd16454, 4294967295;
	mul.wide.u32 	%rd16486, %r7536, %r1606;
	add.s64 	%rd16487, %rd16484, %rd16485;
	add.s64 	%rd16488, %rd16487, %rd16486;
	shr.u64 	%rd16489, %rd16488, 32;
	mul.wide.u32 	%rd16490, %r7537, %r1606;
	add.s64 	%rd16491, %rd16489, %rd16455;
	add.s64 	%rd16492, %rd16491, %rd16490;
	shr.u64 	%rd16493, %rd16492, 32;
	and.b64  	%rd16494, %rd16463, 4294967295;
	mul.wide.u32 	%rd16495, %r7530, %r1607;
	add.s64 	%rd16496, %rd16495, %rd16494;
	shr.u64 	%rd16497, %rd16496, 32;
	and.b64  	%rd16498, %rd16468, 4294967295;
	mul.wide.u32 	%rd16499, %r7531, %r1607;
	add.s64 	%rd16500, %rd16497, %rd16498;
	add.s64 	%rd16501, %rd16500, %rd16499;
	shr.u64 	%rd16502, %rd16501, 32;
	and.b64  	%rd16503, %rd16473, 4294967295;
	mul.wide.u32 	%rd16504, %r7532, %r1607;
	add.s64 	%rd16505, %rd16502, %rd16503;
	add.s64 	%rd16506, %rd16505, %rd16504;
	shr.u64 	%rd16507, %rd16506, 32;
	and.b64  	%rd16508, %rd16478, 4294967295;
	mul.wide.u32 	%rd16509, %r7533, %r1607;
	add.s64 	%rd16510, %rd16507, %rd16508;
	add.s64 	%rd16511, %rd16510, %rd16509;
	shr.u64 	%rd16512, %rd16511, 32;
	and.b64  	%rd16513, %rd16483, 4294967295;
	mul.wide.u32 	%rd16514, %r7534, %r1607;
	add.s64 	%rd16515, %rd16512, %rd16513;
	add.s64 	%rd16516, %rd16515, %rd16514;
	shr.u64 	%rd16517, %rd16516, 32;
	and.b64  	%rd16518, %rd16488, 4294967295;
	mul.wide.u32 	%rd16519, %r7535, %r1607;
	add.s64 	%rd16520, %rd16517, %rd16518;
	add.s64 	%rd16521, %rd16520, %rd16519;
	shr.u64 	%rd16522, %rd16521, 32;
	and.b64  	%rd16523, %rd16492, 4294967295;
	mul.wide.u32 	%rd16524, %r7536, %r1607;
	add.s64 	%rd16525, %rd16522, %rd16523;
	add.s64 	%rd16526, %rd16525, %rd16524;
	shr.u64 	%rd16527, %rd16526, 32;
	mul.wide.u32 	%rd16528, %r7537, %r1607;
	add.s64 	%rd16529, %rd16527, %rd16493;
	add.s64 	%rd16530, %rd16529, %rd16528;
	shr.u64 	%rd16531, %rd16530, 32;
	and.b64  	%rd16532, %rd16501, 4294967295;
	mul.wide.u32 	%rd16533, %r7530, %r1608;
	add.s64 	%rd16534, %rd16533, %rd16532;
	shr.u64 	%rd16535, %rd16534, 32;
	and.b64  	%rd16536, %rd16506, 4294967295;
	mul.wide.u32 	%rd16537, %r7531, %r1608;
	add.s64 	%rd16538, %rd16535, %rd16536;
	add.s64 	%rd16539, %rd16538, %rd16537;
	shr.u64 	%rd16540, %rd16539, 32;
	and.b64  	%rd16541, %rd16511, 4294967295;
	mul.wide.u32 	%rd16542, %r7532, %r1608;
	add.s64 	%rd16543, %rd16540, %rd16541;
	add.s64 	%rd16544, %rd16543, %rd16542;
	shr.u64 	%rd16545, %rd16544, 32;
	and.b64  	%rd16546, %rd16516, 4294967295;
	mul.wide.u32 	%rd16547, %r7533, %r1608;
	add.s64 	%rd16548, %rd16545, %rd16546;
	add.s64 	%rd16549, %rd16548, %rd16547;
	shr.u64 	%rd16550, %rd16549, 32;
	and.b64  	%rd16551, %rd16521, 4294967295;
	mul.wide.u32 	%rd16552, %r7534, %r1608;
	add.s64 	%rd16553, %rd16550, %rd16551;
	add.s64 	%rd16554, %rd16553, %rd16552;
	shr.u64 	%rd16555, %rd16554, 32;
	and.b64  	%rd16556, %rd16526, 4294967295;
	mul.wide.u32 	%rd16557, %r7535, %r1608;
	add.s64 	%rd16558, %rd16555, %rd16556;
	add.s64 	%rd16559, %rd16558, %rd16557;
	shr.u64 	%rd16560, %rd16559, 32;
	and.b64  	%rd16561, %rd16530, 4294967295;
	mul.wide.u32 	%rd16562, %r7536, %r1608;
	add.s64 	%rd16563, %rd16560, %rd16561;
	add.s64 	%rd16564, %rd16563, %rd16562;
	shr.u64 	%rd16565, %rd16564, 32;
	mul.wide.u32 	%rd16566, %r7537, %r1608;
	add.s64 	%rd16567, %rd16565, %rd16531;
	add.s64 	%rd16568, %rd16567, %rd16566;
	shr.u64 	%rd16569, %rd16568, 32;
	and.b64  	%rd16570, %rd16539, 4294967295;
	mul.wide.u32 	%rd16571, %r7530, %r1609;
	add.s64 	%rd16572, %rd16571, %rd16570;
	shr.u64 	%rd16573, %rd16572, 32;
	and.b64  	%rd16574, %rd16544, 4294967295;
	mul.wide.u32 	%rd16575, %r7531, %r1609;
	add.s64 	%rd16576, %rd16573, %rd16574;
	add.s64 	%rd16577, %rd16576, %rd16575;
	shr.u64 	%rd16578, %rd16577, 32;
	and.b64  	%rd16579, %rd16549, 4294967295;
	mul.wide.u32 	%rd16580, %r7532, %r1609;
	add.s64 	%rd16581, %rd16578, %rd16579;
	add.s64 	%rd16582, %rd16581, %rd16580;
	shr.u64 	%rd16583, %rd16582, 32;
	and.b64  	%rd16584, %rd16554, 4294967295;
	mul.wide.u32 	%rd16585, %r7533, %r1609;
	add.s64 	%rd16586, %rd16583, %rd16584;
	add.s64 	%rd16587, %rd16586, %rd16585;
	shr.u64 	%rd16588, %rd16587, 32;
	and.b64  	%rd16589, %rd16559, 4294967295;
	mul.wide.u32 	%rd16590, %r7534, %r1609;
	add.s64 	%rd16591, %rd16588, %rd16589;
	add.s64 	%rd16592, %rd16591, %rd16590;
	shr.u64 	%rd16593, %rd16592, 32;
	and.b64  	%rd16594, %rd16564, 4294967295;
	mul.wide.u32 	%rd16595, %r7535, %r1609;
	add.s64 	%rd16596, %rd16593, %rd16594;
	add.s64 	%rd16597, %rd16596, %rd16595;
	shr.u64 	%rd16598, %rd16597, 32;
	and.b64  	%rd16599, %rd16568, 4294967295;
	mul.wide.u32 	%rd16600, %r7536, %r1609;
	add.s64 	%rd16601, %rd16598, %rd16599;
	add.s64 	%rd16602, %rd16601, %rd16600;
	shr.u64 	%rd16603, %rd16602, 32;
	mul.wide.u32 	%rd16604, %r7537, %r1609;
	add.s64 	%rd16605, %rd16603, %rd16569;
	add.s64 	%rd16606, %rd16605, %rd16604;
	shr.u64 	%rd16607, %rd16606, 32;
	and.b64  	%rd16608, %rd16577, 4294967295;
	mul.wide.u32 	%rd16609, %r7530, %r1610;
	add.s64 	%rd16610, %rd16609, %rd16608;
	shr.u64 	%rd16611, %rd16610, 32;
	and.b64  	%rd16612, %rd16582, 4294967295;
	mul.wide.u32 	%rd16613, %r7531, %r1610;
	add.s64 	%rd16614, %rd16611, %rd16612;
	add.s64 	%rd16615, %rd16614, %rd16613;
	shr.u64 	%rd16616, %rd16615, 32;
	and.b64  	%rd16617, %rd16587, 4294967295;
	mul.wide.u32 	%rd16618, %r7532, %r1610;
	add.s64 	%rd16619, %rd16616, %rd16617;
	add.s64 	%rd16620, %rd16619, %rd16618;
	shr.u64 	%rd16621, %rd16620, 32;
	and.b64  	%rd16622, %rd16592, 4294967295;
	mul.wide.u32 	%rd16623, %r7533, %r1610;
	add.s64 	%rd16624, %rd16621, %rd16622;
	add.s64 	%rd16625, %rd16624, %rd16623;
	shr.u64 	%rd16626, %rd16625, 32;
	and.b64  	%rd16627, %rd16597, 4294967295;
	mul.wide.u32 	%rd16628, %r7534, %r1610;
	add.s64 	%rd16629, %rd16626, %rd16627;
	add.s64 	%rd16630, %rd16629, %rd16628;
	shr.u64 	%rd16631, %rd16630, 32;
	and.b64  	%rd16632, %rd16602, 4294967295;
	mul.wide.u32 	%rd16633, %r7535, %r1610;
	add.s64 	%rd16634, %rd16631, %rd16632;
	add.s64 	%rd16635, %rd16634, %rd16633;
	shr.u64 	%rd16636, %rd16635, 32;
	and.b64  	%rd16637, %rd16606, 4294967295;
	mul.wide.u32 	%rd16638, %r7536, %r1610;
	add.s64 	%rd16639, %rd16636, %rd16637;
	add.s64 	%rd16640, %rd16639, %rd16638;
	shr.u64 	%rd16641, %rd16640, 32;
	mul.wide.u32 	%rd16642, %r7537, %r1610;
	add.s64 	%rd16643, %rd16641, %rd16607;
	add.s64 	%rd16644, %rd16643, %rd16642;
	shr.u64 	%rd16645, %rd16644, 32;
	and.b64  	%rd16646, %rd16615, 4294967295;
	mul.wide.u32 	%rd16647, %r7530, %r1611;
	add.s64 	%rd16648, %rd16647, %rd16646;
	shr.u64 	%rd16649, %rd16648, 32;
	and.b64  	%rd16650, %rd16620, 4294967295;
	mul.wide.u32 	%rd16651, %r7531, %r1611;
	add.s64 	%rd16652, %rd16649, %rd16650;
	add.s64 	%rd16653, %rd16652, %rd16651;
	shr.u64 	%rd16654, %rd16653, 32;
	and.b64  	%rd16655, %rd16625, 4294967295;
	mul.wide.u32 	%rd16656, %r7532, %r1611;
	add.s64 	%rd16657, %rd16654, %rd16655;
	add.s64 	%rd16658, %rd16657, %rd16656;
	shr.u64 	%rd16659, %rd16658, 32;
	and.b64  	%rd16660, %rd16630, 4294967295;
	mul.wide.u32 	%rd16661, %r7533, %r1611;
	add.s64 	%rd16662, %rd16659, %rd16660;
	add.s64 	%rd16663, %rd16662, %rd16661;
	shr.u64 	%rd16664, %rd16663, 32;
	and.b64  	%rd16665, %rd16635, 4294967295;
	mul.wide.u32 	%rd16666, %r7534, %r1611;
	add.s64 	%rd16667, %rd16664, %rd16665;
	add.s64 	%rd16668, %rd16667, %rd16666;
	shr.u64 	%rd16669, %rd16668, 32;
	and.b64  	%rd16670, %rd16640, 4294967295;
	mul.wide.u32 	%rd16671, %r7535, %r1611;
	add.s64 	%rd16672, %rd16669, %rd16670;
	add.s64 	%rd16673, %rd16672, %rd16671;
	shr.u64 	%rd16674, %rd16673, 32;
	and.b64  	%rd16675, %rd16644, 4294967295;
	mul.wide.u32 	%rd16676, %r7536, %r1611;
	add.s64 	%rd16677, %rd16674, %rd16675;
	add.s64 	%rd16678, %rd16677, %rd16676;
	shr.u64 	%rd16679, %rd16678, 32;
	mul.wide.u32 	%rd16680, %r7537, %r1611;
	add.s64 	%rd16681, %rd16679, %rd16645;
	add.s64 	%rd16682, %rd16681, %rd16680;
	shr.u64 	%rd16683, %rd16682, 32;
	{ .reg .b32 tmp; mov.b64 {tmp, %r5587}, %rd16682; }
	and.b64  	%rd16684, %rd16653, 4294967295;
	mul.lo.s64 	%rd16685, %rd16684, 977;
	cvt.u32.u64 	%r5588, %rd16685;
	shr.u64 	%rd16686, %rd16685, 32;
	and.b64  	%rd16687, %rd16658, 4294967295;
	mad.lo.s64 	%rd16688, %rd16687, 977, %rd16686;
	shr.u64 	%rd16689, %rd16688, 32;
	and.b64  	%rd16690, %rd16663, 4294967295;
	mad.lo.s64 	%rd16691, %rd16690, 977, %rd16689;
	shr.u64 	%rd16692, %rd16691, 32;
	and.b64  	%rd16693, %rd16668, 4294967295;
	mad.lo.s64 	%rd16694, %rd16693, 977, %rd16692;
	shr.u64 	%rd16695, %rd16694, 32;
	and.b64  	%rd16696, %rd16673, 4294967295;
	mad.lo.s64 	%rd16697, %rd16696, 977, %rd16695;
	shr.u64 	%rd16698, %rd16697, 32;
	and.b64  	%rd16699, %rd16678, 4294967295;
	mad.lo.s64 	%rd16700, %rd16699, 977, %rd16698;
	shr.u64 	%rd16701, %rd16700, 32;
	and.b64  	%rd16702, %rd16682, 4294967295;
	mad.lo.s64 	%rd16703, %rd16702, 977, %rd16701;
	shr.u64 	%rd16704, %rd16703, 32;
	mad.lo.s64 	%rd16705, %rd16683, 977, %rd16704;
	{ .reg .b32 tmp; mov.b64 {tmp, %r5589}, %rd16705; }
	add.s32 	%r7547, %r5586, %r5588;
	setp.lt.u32 	%p2451, %r7547, %r5586;
	selp.u64 	%rd16706, 1, 0, %p2451;
	and.b64  	%rd16707, %rd16420, 4294967295;
	and.b64  	%rd16708, %rd16688, 4294967295;
	add.s64 	%rd16709, %rd16707, %rd16706;
	add.s64 	%rd16710, %rd16709, %rd16708;
	shr.u64 	%rd16711, %rd16710, 32;
	and.b64  	%rd16712, %rd16458, 4294967295;
	and.b64  	%rd16713, %rd16691, 4294967295;
	add.s64 	%rd16714, %rd16711, %rd16712;
	add.s64 	%rd16715, %rd16714, %rd16713;
	shr.u64 	%rd16716, %rd16715, 32;
	and.b64  	%rd16717, %rd16496, 4294967295;
	and.b64  	%rd16718, %rd16694, 4294967295;
	add.s64 	%rd16719, %rd16716, %rd16717;
	add.s64 	%rd16720, %rd16719, %rd16718;
	shr.u64 	%rd16721, %rd16720, 32;
	and.b64  	%rd16722, %rd16534, 4294967295;
	and.b64  	%rd16723, %rd16697, 4294967295;
	add.s64 	%rd16724, %rd16721, %rd16722;
	add.s64 	%rd16725, %rd16724, %rd16723;
	shr.u64 	%rd16726, %rd16725, 32;
	and.b64  	%rd16727, %rd16572, 4294967295;
	and.b64  	%rd16728, %rd16700, 4294967295;
	add.s64 	%rd16729, %rd16726, %rd16727;
	add.s64 	%rd16730, %rd16729, %rd16728;
	shr.u64 	%rd16731, %rd16730, 32;
	and.b64  	%rd16732, %rd16610, 4294967295;
	and.b64  	%rd16733, %rd16703, 4294967295;
	add.s64 	%rd16734, %rd16731, %rd16732;
	add.s64 	%rd16735, %rd16734, %rd16733;
	shr.u64 	%rd16736, %rd16735, 32;
	and.b64  	%rd16737, %rd16648, 4294967295;
	and.b64  	%rd16738, %rd16705, 4294967295;
	add.s64 	%rd16739, %rd16736, %rd16737;
	add.s64 	%rd16740, %rd16739, %rd16738;
	{ .reg .b32 tmp; mov.b64 {tmp, %r5590}, %rd16740; }
	add.s32 	%r5591, %r5590, %r5589;
	and.b64  	%rd16741, %rd16710, 4294967295;
	add.s64 	%rd26417, %rd16741, %rd16684;
	shr.u64 	%rd16742, %rd26417, 32;
	and.b64  	%rd16743, %rd16715, 4294967295;
	add.s64 	%rd16744, %rd16742, %rd16743;
	add.s64 	%rd26418, %rd16744, %rd16687;
	shr.u64 	%rd16745, %rd26418, 32;
	and.b64  	%rd16746, %rd16720, 4294967295;
	add.s64 	%rd16747, %rd16745, %rd16746;
	add.s64 	%rd26419, %rd16747, %rd16690;
	shr.u64 	%rd16748, %rd26419, 32;
	and.b64  	%rd16749, %rd16725, 4294967295;
	add.s64 	%rd16750, %rd16748, %rd16749;
	add.s64 	%rd26420, %rd16750, %rd16693;
	shr.u64 	%rd16751, %rd26420, 32;
	and.b64  	%rd16752, %rd16730, 4294967295;
	add.s64 	%rd16753, %rd16751, %rd16752;
	add.s64 	%rd26421, %rd16753, %rd16696;
	shr.u64 	%rd16754, %rd26421, 32;
	and.b64  	%rd16755, %rd16735, 4294967295;
	add.s64 	%rd16756, %rd16754, %rd16755;
	add.s64 	%rd26422, %rd16756, %rd16699;
	shr.u64 	%rd16757, %rd26422, 32;
	and.b64  	%rd16758, %rd16740, 4294967295;
	add.s64 	%rd16759, %rd16757, %rd16758;
	add.s64 	%rd26423, %rd16759, %rd16702;
	{ .reg .b32 tmp; mov.b64 {tmp, %r5592}, %rd26423; }
	add.s32 	%r5593, %r5591, %r5592;
	add.s32 	%r1922, %r5593, %r5587;
	setp.eq.s32 	%p2452, %r1922, 0;
	mov.pred 	%p4096, 0;
	@%p2452 bra 	$L__BB2_1400;
	cvt.u64.u32 	%rd16760, %r1922;
	mul.wide.u32 	%rd16761, %r1922, 977;
	cvt.u32.u64 	%r5594, %rd16761;
	shr.u64 	%rd16762, %rd16761, 32;
	add.s64 	%rd16763, %rd16762, %rd16760;
	shr.u64 	%rd16764, %rd16763, 32;
	add.s32 	%r1923, %r7547, %r5594;
	setp.lt.u32 	%p2453, %r1923, %r7547;
	selp.u64 	%rd16765, 1, 0, %p2453;
	and.b64  	%rd16766, %rd26417, 4294967295;
	and.b64  	%rd16767, %rd16763, 4294967295;
	add.s64 	%rd16768, %rd16766, %rd16765;
	add.s64 	%rd26417, %rd16768, %rd16767;
	shr.u64 	%rd16769, %rd26417, 32;
	and.b64  	%rd16770, %rd26418, 4294967295;
	add.s64 	%rd16771, %rd16769, %rd16770;
	add.s64 	%rd26418, %rd16771, %rd16764;
	shr.u64 	%rd16772, %rd26418, 32;
	and.b64  	%rd16773, %rd26419, 4294967295;
	add.s64 	%rd26419, %rd16772, %rd16773;
	shr.u64 	%rd16774, %rd26419, 32;
	and.b64  	%rd16775, %rd26420, 4294967295;
	add.s64 	%rd26420, %rd16774, %rd16775;
	shr.u64 	%rd16776, %rd26420, 32;
	and.b64  	%rd16777, %rd26421, 4294967295;
	add.s64 	%rd26421, %rd16776, %rd16777;
	shr.u64 	%rd16778, %rd26421, 32;
	and.b64  	%rd16779, %rd26422, 4294967295;
	add.s64 	%rd26422, %rd16778, %rd16779;
	shr.u64 	%rd16780, %rd26422, 32;
	and.b64  	%rd16781, %rd26423, 4294967295;
	add.s64 	%rd26423, %rd16780, %rd16781;
	setp.gt.u64 	%p4096, %rd26423, 4294967295;
	mov.u32 	%r7547, %r1923;
$L__BB2_1400:
	cvt.u32.u64 	%r7554, %rd26423;
	cvt.u32.u64 	%r7553, %rd26422;
	cvt.u32.u64 	%r7552, %rd26421;
	cvt.u32.u64 	%r7551, %rd26420;
	cvt.u32.u64 	%r7550, %rd26419;
	cvt.u32.u64 	%r7549, %rd26418;
	cvt.u32.u64 	%r7548, %rd26417;
	setp.lt.u32 	%p2454, %r1442, %r7554;
	or.pred  	%p2455, %p4096, %p2454;
	@%p2455 bra 	$L__BB2_1414;
	setp.gt.u32 	%p2456, %r1442, %r7554;
	@%p2456 bra 	$L__BB2_1415;
	setp.lt.u32 	%p2457, %r7375, %r7553;
	@%p2457 bra 	$L__BB2_1414;
	setp.gt.u32 	%p2458, %r7375, %r7553;
	@%p2458 bra 	$L__BB2_1415;
	setp.lt.u32 	%p2459, %r7374, %r7552;
	@%p2459 bra 	$L__BB2_1414;
	setp.gt.u32 	%p2460, %r7374, %r7552;
	@%p2460 bra 	$L__BB2_1415;
	setp.lt.u32 	%p2461, %r7380, %r7551;
	@%p2461 bra 	$L__BB2_1414;
	setp.gt.u32 	%p2462, %r7380, %r7551;
	@%p2462 bra 	$L__BB2_1415;
	setp.lt.u32 	%p2463, %r7379, %r7550;
	@%p2463 bra 	$L__BB2_1414;
	setp.gt.u32 	%p2464, %r7379, %r7550;
	@%p2464 bra 	$L__BB2_1415;
	setp.lt.u32 	%p2465, %r7378, %r7549;
	@%p2465 bra 	$L__BB2_1414;
	setp.gt.u32 	%p2466, %r7378, %r7549;
	@%p2466 bra 	$L__BB2_1415;
	setp.lt.u32 	%p2467, %r7377, %r7548;
	@%p2467 bra 	$L__BB2_1414;
	setp.gt.u32 	%p2468, %r7377, %r7548;
	setp.lt.u32 	%p2469, %r7547, %r7376;
	or.pred  	%p2470, %p2468, %p2469;
	@%p2470 bra 	$L__BB2_1415;
$L__BB2_1414:
	setp.lt.u32 	%p2471, %r7547, %r7376;
	selp.s64 	%rd16783, -1, 0, %p2471;
	sub.s32 	%r7547, %r7547, %r7376;
	and.b64  	%rd16784, %rd26417, 4294967295;
	add.s64 	%rd16785, %rd16784, %rd16783;
	cvt.u64.u32 	%rd16786, %r7377;
	setp.lt.u64 	%p2472, %rd16785, %rd16786;
	selp.s64 	%rd16787, -1, 0, %p2472;
	cvt.u32.u64 	%r5595, %rd16785;
	sub.s32 	%r7548, %r5595, %r7377;
	and.b64  	%rd16788, %rd26418, 4294967295;
	add.s64 	%rd16789, %rd16788, %rd16787;
	cvt.u64.u32 	%rd16790, %r7378;
	setp.lt.u64 	%p2473, %rd16789, %rd16790;
	selp.s64 	%rd16791, -1, 0, %p2473;
	cvt.u32.u64 	%r5596, %rd16789;
	sub.s32 	%r7549, %r5596, %r7378;
	and.b64  	%rd16792, %rd26419, 4294967295;
	add.s64 	%rd16793, %rd16792, %rd16791;
	cvt.u64.u32 	%rd16794, %r7379;
	setp.lt.u64 	%p2474, %rd16793, %rd16794;
	selp.s64 	%rd16795, -1, 0, %p2474;
	cvt.u32.u64 	%r5597, %rd16793;
	sub.s32 	%r7550, %r5597, %r7379;
	and.b64  	%rd16796, %rd26420, 4294967295;
	add.s64 	%rd16797, %rd16796, %rd16795;
	cvt.u64.u32 	%rd16798, %r7380;
	setp.lt.u64 	%p2475, %rd16797, %rd16798;
	selp.s64 	%rd16799, -1, 0, %p2475;
	cvt.u32.u64 	%r5598, %rd16797;
	sub.s32 	%r7551, %r5598, %r7380;
	and.b64  	%rd16800, %rd26421, 4294967295;
	add.s64 	%rd16801, %rd16800, %rd16799;
	cvt.u64.u32 	%rd16802, %r7374;
	setp.lt.u64 	%p2476, %rd16801, %rd16802;
	selp.s64 	%rd16803, -1, 0, %p2476;
	cvt.u32.u64 	%r5599, %rd16801;
	sub.s32 	%r7552, %r5599, %r7374;
	and.b64  	%rd16804, %rd26422, 4294967295;
	add.s64 	%rd16805, %rd16804, %rd16803;
	cvt.u64.u32 	%rd16806, %r7375;
	setp.lt.u64 	%p2477, %rd16805, %rd16806;
	selp.s32 	%r5600, -1, 0, %p2477;
	cvt.u32.u64 	%r5601, %rd16805;
	sub.s32 	%r7553, %r5601, %r7375;
	add.s32 	%r5602, %r7554, %r5600;
	sub.s32 	%r7554, %r5602, %r1442;
$L__BB2_1415:
	setp.gt.u32 	%p2478, %r7554, %r1442;
	@%p2478 bra 	$L__BB2_1428;
	bra.uni 	$L__BB2_1429;
$L__BB2_1416:
	setp.gt.u32 	%p2480, %r7553, %r7375;
	@%p2480 bra 	$L__BB2_1428;
	setp.lt.u32 	%p2481, %r7553, %r7375;
	@%p2481 bra 	$L__BB2_1430;
	setp.gt.u32 	%p2482, %r7552, %r7374;
	@%p2482 bra 	$L__BB2_1428;
	setp.lt.u32 	%p2483, %r7552, %r7374;
	@%p2483 bra 	$L__BB2_1430;
	setp.gt.u32 	%p2484, %r7551, %r7380;
	@%p2484 bra 	$L__BB2_1428;
	setp.lt.u32 	%p2485, %r7551, %r7380;
	@%p2485 bra 	$L__BB2_1430;
	setp.gt.u32 	%p2486, %r7550, %r7379;
	@%p2486 bra 	$L__BB2_1428;
	setp.lt.u32 	%p2487, %r7550, %r7379;
	@%p2487 bra 	$L__BB2_1430;
	setp.gt.u32 	%p2488, %r7549, %r7378;
	@%p2488 bra 	$L__BB2_1428;
	setp.lt.u32 	%p2489, %r7549, %r7378;
	@%p2489 bra 	$L__BB2_1430;
	setp.gt.u32 	%p2490, %r7548, %r7377;
	@%p2490 bra 	$L__BB2_1428;
	setp.lt.u32 	%p2491, %r7548, %r7377;
	setp.lt.u32 	%p2492, %r7547, %r7376;
	or.pred  	%p2493, %p2491, %p2492;
	@%p2493 bra 	$L__BB2_1430;
$L__BB2_1428:
	setp.lt.u32 	%p2494, %r7547, %r7376;
	selp.s64 	%rd16807, -1, 0, %p2494;
	sub.s32 	%r7547, %r7547, %r7376;
	cvt.u64.u32 	%rd16808, %r7548;
	add.s64 	%rd16809, %rd16807, %rd16808;
	cvt.u64.u32 	%rd16810, %r7377;
	setp.lt.u64 	%p2495, %rd16809, %rd16810;
	selp.s64 	%rd16811, -1, 0, %p2495;
	cvt.u32.u64 	%r5603, %rd16809;
	sub.s32 	%r7548, %r5603, %r7377;
	cvt.u64.u32 	%rd16812, %r7549;
	add.s64 	%rd16813, %rd16811, %rd16812;
	cvt.u64.u32 	%rd16814, %r7378;
	setp.lt.u64 	%p2496, %rd16813, %rd16814;
	selp.s64 	%rd16815, -1, 0, %p2496;
	cvt.u32.u64 	%r5604, %rd16813;
	sub.s32 	%r7549, %r5604, %r7378;
	cvt.u64.u32 	%rd16816, %r7550;
	add.s64 	%rd16817, %rd16815, %rd16816;
	cvt.u64.u32 	%rd16818, %r7379;
	setp.lt.u64 	%p2497, %rd16817, %rd16818;
	selp.s64 	%rd16819, -1, 0, %p2497;
	cvt.u32.u64 	%r5605, %rd16817;
	sub.s32 	%r7550, %r5605, %r7379;
	cvt.u64.u32 	%rd16820, %r7551;
	add.s64 	%rd16821, %rd16819, %rd16820;
	cvt.u64.u32 	%rd16822, %r7380;
	setp.lt.u64 	%p2498, %rd16821, %rd16822;
	selp.s64 	%rd16823, -1, 0, %p2498;
	cvt.u32.u64 	%r5606, %rd16821;
	sub.s32 	%r7551, %r5606, %r7380;
	cvt.u64.u32 	%rd16824, %r7552;
	add.s64 	%rd16825, %rd16823, %rd16824;
	cvt.u64.u32 	%rd16826, %r7374;
	setp.lt.u64 	%p2499, %rd16825, %rd16826;
	selp.s64 	%rd16827, -1, 0, %p2499;
	cvt.u32.u64 	%r5607, %rd16825;
	sub.s32 	%r7552, %r5607, %r7374;
	cvt.u64.u32 	%rd16828, %r7553;
	add.s64 	%rd16829, %rd16827, %rd16828;
	cvt.u64.u32 	%rd16830, %r7375;
	setp.lt.u64 	%p2500, %rd16829, %rd16830;
	selp.s32 	%r5608, -1, 0, %p2500;
	cvt.u32.u64 	%r5609, %rd16829;
	sub.s32 	%r7553, %r5609, %r7375;
	add.s32 	%r5610, %r7554, %r5608;
	sub.s32 	%r7554, %r5610, %r1442;
	bra.uni 	$L__BB2_1430;
$L__BB2_1429:
	setp.lt.u32 	%p2479, %r7554, %r1442;
	@%p2479 bra 	$L__BB2_1430;
	bra.uni 	$L__BB2_1416;
$L__BB2_1430:
	shl.b32 	%r5611, %r7547, 2;
	shr.u32 	%r5612, %r7547, 30;
	cvt.u64.u32 	%rd16831, %r5612;
	mul.wide.u32 	%rd16832, %r7548, 4;
	or.b64  	%rd16833, %rd16832, %rd16831;
	shr.u64 	%rd16834, %rd16832, 32;
	mul.wide.u32 	%rd16835, %r7549, 4;
	or.b64  	%rd16836, %rd16835, %rd16834;
	shr.u64 	%rd16837, %rd16835, 32;
	mul.wide.u32 	%rd16838, %r7550, 4;
	or.b64  	%rd16839, %rd16838, %rd16837;
	shr.u64 	%rd16840, %rd16838, 32;
	mul.wide.u32 	%rd16841, %r7551, 4;
	add.s64 	%rd16842, %rd16841, %rd16840;
	shr.u64 	%rd16843, %rd16842, 32;
	mul.wide.u32 	%rd16844, %r7552, 4;
	add.s64 	%rd16845, %rd16844, %rd16843;
	shr.u64 	%rd16846, %rd16845, 32;
	mul.wide.u32 	%rd16847, %r7553, 4;
	add.s64 	%rd16848, %rd16847, %rd16846;
	shr.u64 	%rd16849, %rd16848, 32;
	mul.wide.u32 	%rd16850, %r7554, 4;
	add.s64 	%rd16851, %rd16850, %rd16849;
	shr.u64 	%rd16852, %rd16851, 32;
	{ .reg .b32 tmp; mov.b64 {tmp, %r5613}, %rd16851; }
	mad.lo.s32 	%r7564, %r5613, 977, %r5611;
	setp.lt.u32 	%p2502, %r7564, %r5611;
	selp.u64 	%rd16853, 1, 0, %p2502;
	and.b64  	%rd16854, %rd16833, 4294967295;
	add.s64 	%rd16855, %rd16854, %rd16853;
	shr.u64 	%rd16856, %rd16855, 32;
	and.b64  	%rd16857, %rd16836, 4294967295;
	add.s64 	%rd16858, %rd16856, %rd16857;
	shr.u64 	%rd16859, %rd16858, 32;
	and.b64  	%rd16860, %rd16839, 4294967295;
	add.s64 	%rd16861, %rd16859, %rd16860;
	shr.u64 	%rd16862, %rd16861, 32;
	and.b64  	%rd16863, %rd16842, 4294967295;
	add.s64 	%rd16864, %rd16862, %rd16863;
	shr.u64 	%rd16865, %rd16864, 32;
	and.b64  	%rd16866, %rd16845, 4294967295;
	add.s64 	%rd16867, %rd16865, %rd16866;
	shr.u64 	%rd16868, %rd16867, 32;
	and.b64  	%rd16869, %rd16848, 4294967295;
	add.s64 	%rd16870, %rd16868, %rd16869;
	shr.u64 	%rd16871, %rd16870, 32;
	and.b64  	%rd16872, %rd16851, 4294967295;
	add.s64 	%rd16873, %rd16871, %rd16872;
	{ .reg .b32 tmp; mov.b64 {tmp, %r5614}, %rd16873; }
	and.b64  	%rd16874, %rd16855, 4294967295;
	add.s64 	%rd26424, %rd16874, %rd16852;
	shr.u64 	%rd16875, %rd26424, 32;
	and.b64  	%rd16876, %rd16858, 4294967295;
	add.s64 	%rd26425, %rd16875, %rd16876;
	shr.u64 	%rd16877, %rd26425, 32;
	and.b64  	%rd16878, %rd16861, 4294967295;
	add.s64 	%rd26426, %rd16877, %rd16878;
	shr.u64 	%rd16879, %rd26426, 32;
	and.b64  	%rd16880, %rd16864, 4294967295;
	add.s64 	%rd26427, %rd16879, %rd16880;
	shr.u64 	%rd16881, %rd26427, 32;
	and.b64  	%rd16882, %rd16867, 4294967295;
	add.s64 	%rd26428, %rd16881, %rd16882;
	shr.u64 	%rd16883, %rd26428, 32;
	and.b64  	%rd16884, %rd16870, 4294967295;
	add.s64 	%rd26429, %rd16883, %rd16884;
	shr.u64 	%rd16885, %rd26429, 32;
	and.b64  	%rd16886, %rd16873, 4294967295;
	add.s64 	%rd26430, %rd16885, %rd16886;
	{ .reg .b32 tmp; mov.b64 {tmp, %r5615}, %rd26430; }
	add.s32 	%r1965, %r5614, %r5615;
	setp.eq.s32 	%p2503, %r1965, 0;
	mov.pred 	%p4097, 0;
	@%p2503 bra 	$L__BB2_1432;
	mad.lo.s32 	%r1966, %r1965, 977, %r7564;
	setp.lt.u32 	%p2504, %r1966, %r7564;
	selp.u64 	%rd16887, 1, 0, %p2504;
	and.b64  	%rd16888, %rd26424, 4294967295;
	cvt.u64.u32 	%rd16889, %r1965;
	add.s64 	%rd16890, %rd16888, %rd16887;
	add.s64 	%rd26424, %rd16890, %rd16889;
	shr.u64 	%rd16891, %rd26424, 32;
	and.b64  	%rd16892, %rd26425, 4294967295;
	add.s64 	%rd26425, %rd16891, %rd16892;
	shr.u64 	%rd16893, %rd26425, 32;
	and.b64  	%rd16894, %rd26426, 4294967295;
	add.s64 	%rd26426, %rd16893, %rd16894;
	shr.u64 	%rd16895, %rd26426, 32;
	and.b64  	%rd16896, %rd26427, 4294967295;
	add.s64 	%rd26427, %rd16895, %rd16896;
	shr.u64 	%rd16897, %rd26427, 32;
	and.b64  	%rd16898, %rd26428, 4294967295;
	add.s64 	%rd26428, %rd16897, %rd16898;
	shr.u64 	%rd16899, %rd26428, 32;
	and.b64  	%rd16900, %rd26429, 4294967295;
	add.s64 	%rd26429, %rd16899, %rd16900;
	shr.u64 	%rd16901, %rd26429, 32;
	and.b64  	%rd16902, %rd26430, 4294967295;
	add.s64 	%rd26430, %rd16901, %rd16902;
	setp.gt.u64 	%p4097, %rd26430, 4294967295;
	mov.u32 	%r7564, %r1966;
$L__BB2_1432:
	cvt.u32.u64 	%r7571, %rd26430;
	cvt.u32.u64 	%r7570, %rd26429;
	cvt.u32.u64 	%r7569, %rd26428;
	cvt.u32.u64 	%r7568, %rd26427;
	cvt.u32.u64 	%r7567, %rd26426;
	cvt.u32.u64 	%r7566, %rd26425;
	cvt.u32.u64 	%r7565, %rd26424;
	setp.lt.u32 	%p2505, %r1442, %r7571;
	or.pred  	%p2506, %p4097, %p2505;
	@%p2506 bra 	$L__BB2_1446;
	setp.gt.u32 	%p2507, %r1442, %r7571;
	@%p2507 bra 	$L__BB2_1447;
	setp.lt.u32 	%p2508, %r7375, %r7570;
	@%p2508 bra 	$L__BB2_1446;
	setp.gt.u32 	%p2509, %r7375, %r7570;
	@%p2509 bra 	$L__BB2_1447;
	setp.lt.u32 	%p2510, %r7374, %r7569;
	@%p2510 bra 	$L__BB2_1446;
	setp.gt.u32 	%p2511, %r7374, %r7569;
	@%p2511 bra 	$L__BB2_1447;
	setp.lt.u32 	%p2512, %r7380, %r7568;
	@%p2512 bra 	$L__BB2_1446;
	setp.gt.u32 	%p2513, %r7380, %r7568;
	@%p2513 bra 	$L__BB2_1447;
	setp.lt.u32 	%p2514, %r7379, %r7567;
	@%p2514 bra 	$L__BB2_1446;
	setp.gt.u32 	%p2515, %r7379, %r7567;
	@%p2515 bra 	$L__BB2_1447;
	setp.lt.u32 	%p2516, %r7378, %r7566;
	@%p2516 bra 	$L__BB2_1446;
	setp.gt.u32 	%p2517, %r7378, %r7566;
	@%p2517 bra 	$L__BB2_1447;
	setp.lt.u32 	%p2518, %r7377, %r7565;
	@%p2518 bra 	$L__BB2_1446;
	setp.gt.u32 	%p2519, %r7377, %r7565;
	setp.lt.u32 	%p2520, %r7564, %r7376;
	or.pred  	%p2521, %p2519, %p2520;
	@%p2521 bra 	$L__BB2_1447;
$L__BB2_1446:
	setp.lt.u32 	%p2522, %r7564, %r7376;
	selp.s64 	%rd16904, -1, 0, %p2522;
	sub.s32 	%r7564, %r7564, %r7376;
	and.b64  	%rd16905, %rd26424, 4294967295;
	add.s64 	%rd16906, %rd16905, %rd16904;
	cvt.u64.u32 	%rd16907, %r7377;
	setp.lt.u64 	%p2523, %rd16906, %rd16907;
	selp.s64 	%rd16908, -1, 0, %p2523;
	cvt.u32.u64 	%r5616, %rd16906;
	sub.s32 	%r7565, %r5616, %r7377;
	and.b64  	%rd16909, %rd26425, 4294967295;
	add.s64 	%rd16910, %rd16909, %rd16908;
	cvt.u64.u32 	%rd16911, %r7378;
	setp.lt.u64 	%p2524, %rd16910, %rd16911;
	selp.s64 	%rd16912, -1, 0, %p2524;
	cvt.u32.u64 	%r5617, %rd16910;
	sub.s32 	%r7566, %r5617, %r7378;
	and.b64  	%rd16913, %rd26426, 4294967295;
	add.s64 	%rd16914, %rd16913, %rd16912;
	cvt.u64.u32 	%rd16915, %r7379;
	setp.lt.u64 	%p2525, %rd16914, %rd16915;
	selp.s64 	%rd16916, -1, 0, %p2525;
	cvt.u32.u64 	%r5618, %rd16914;
	sub.s32 	%r7567, %r5618, %r7379;
	and.b64  	%rd16917, %rd26427, 4294967295;
	add.s64 	%rd16918, %rd16917, %rd16916;
	cvt.u64.u32 	%rd16919, %r7380;
	setp.lt.u64 	%p2526, %rd16918, %rd16919;
	selp.s64 	%rd16920, -1, 0, %p2526;
	cvt.u32.u64 	%r5619, %rd16918;
	sub.s32 	%r7568, %r5619, %r7380;
	and.b64  	%rd16921, %rd26428, 4294967295;
	add.s64 	%rd16922, %rd16921, %rd16920;
	cvt.u64.u32 	%rd16923, %r7374;
	setp.lt.u64 	%p2527, %rd16922, %rd16923;
	selp.s64 	%rd16924, -1, 0, %p2527;
	cvt.u32.u64 	%r5620, %rd16922;
	sub.s32 	%r7569, %r5620, %r7374;
	and.b64  	%rd16925, %rd26429, 4294967295;
	add.s64 	%rd16926, %rd16925, %rd16924;
	cvt.u64.u32 	%rd16927, %r7375;
	setp.lt.u64 	%p2528, %rd16926, %rd16927;
	selp.s32 	%r5621, -1, 0, %p2528;
	cvt.u32.u64 	%r5622, %rd16926;
	sub.s32 	%r7570, %r5622, %r7375;
	add.s32 	%r5623, %r7571, %r5621;
	sub.s32 	%r7571, %r5623, %r1442;
$L__BB2_1447:
	setp.gt.u32 	%p2529, %r7571, %r1442;
	@%p2529 bra 	$L__BB2_1460;
	bra.uni 	$L__BB2_1461;
$L__BB2_1448:
	setp.gt.u32 	%p2531, %r7570, %r7375;
	@%p2531 bra 	$L__BB2_1460;
	setp.lt.u32 	%p2532, %r7570, %r7375;
	@%p2532 bra 	$L__BB2_1462;
	setp.gt.u32 	%p2533, %r7569, %r7374;
	@%p2533 bra 	$L__BB2_1460;
	setp.lt.u32 	%p2534, %r7569, %r7374;
	@%p2534 bra 	$L__BB2_1462;
	setp.gt.u32 	%p2535, %r7568, %r7380;
	@%p2535 bra 	$L__BB2_1460;
	setp.lt.u32 	%p2536, %r7568, %r7380;
	@%p2536 bra 	$L__BB2_1462;
	setp.gt.u32 	%p2537, %r7567, %r7379;
	@%p2537 bra 	$L__BB2_1460;
	setp.lt.u32 	%p2538, %r7567, %r7379;
	@%p2538 bra 	$L__BB2_1462;
	setp.gt.u32 	%p2539, %r7566, %r7378;
	@%p2539 bra 	$L__BB2_1460;
	setp.lt.u32 	%p2540, %r7566, %r7378;
	@%p2540 bra 	$L__BB2_1462;
	setp.gt.u32 	%p2541, %r7565, %r7377;
	@%p2541 bra 	$L__BB2_1460;
	setp.lt.u32 	%p2542, %r7565, %r7377;
	setp.lt.u32 	%p2543, %r7564, %r7376;
	or.pred  	%p2544, %p2542, %p2543;
	@%p2544 bra 	$L__BB2_1462;
$L__BB2_1460:
	setp.lt.u32 	%p2545, %r7564, %r7376;
	selp.s64 	%rd16928, -1, 0, %p2545;
	sub.s32 	%r7564, %r7564, %r7376;
	cvt.u64.u32 	%rd16929, %r7565;
	add.s64 	%rd16930, %rd16928, %rd16929;
	cvt.u64.u32 	%rd16931, %r7377;
	setp.lt.u64 	%p2546, %rd16930, %rd16931;
	selp.s64 	%rd16932, -1, 0, %p2546;
	cvt.u32.u64 	%r5624, %rd16930;
	sub.s32 	%r7565, %r5624, %r7377;
	cvt.u64.u32 	%rd16933, %r7566;
	add.s64 	%rd16934, %rd16932, %rd16933;
	cvt.u64.u32 	%rd16935, %r7378;
	setp.lt.u64 	%p2547, %rd16934, %rd16935;
	selp.s64 	%rd16936, -1, 0, %p2547;
	cvt.u32.u64 	%r5625, %rd16934;
	sub.s32 	%r7566, %r5625, %r7378;
	cvt.u64.u32 	%rd16937, %r7567;
	add.s64 	%rd16938, %rd16936, %rd16937;
	cvt.u64.u32 	%rd16939, %r7379;
	setp.lt.u64 	%p2548, %rd16938, %rd16939;
	selp.s64 	%rd16940, -1, 0, %p2548;
	cvt.u32.u64 	%r5626, %rd16938;
	sub.s32 	%r7567, %r5626, %r7379;
	cvt.u64.u32 	%rd16941, %r7568;
	add.s64 	%rd16942, %rd16940, %rd16941;
	cvt.u64.u32 	%rd16943, %r7380;
	setp.lt.u64 	%p2549, %rd16942, %rd16943;
	selp.s64 	%rd16944, -1, 0, %p2549;
	cvt.u32.u64 	%r5627, %rd16942;
	sub.s32 	%r7568, %r5627, %r7380;
	cvt.u64.u32 	%rd16945, %r7569;
	add.s64 	%rd16946, %rd16944, %rd16945;
	cvt.u64.u32 	%rd16947, %r7374;
	setp.lt.u64 	%p2550, %rd16946, %rd16947;
	selp.s64 	%rd16948, -1, 0, %p2550;
	cvt.u32.u64 	%r5628, %rd16946;
	sub.s32 	%r7569, %r5628, %r7374;
	cvt.u64.u32 	%rd16949, %r7570;
	add.s64 	%rd16950, %rd16948, %rd16949;
	cvt.u64.u32 	%rd16951, %r7375;
	setp.lt.u64 	%p2551, %rd16950, %rd16951;
	selp.s32 	%r5629, -1, 0, %p2551;
	cvt.u32.u64 	%r5630, %rd16950;
	sub.s32 	%r7570, %r5630, %r7375;
	add.s32 	%r5631, %r7571, %r5629;
	sub.s32 	%r7571, %r5631, %r1442;
	bra.uni 	$L__BB2_1462;
$L__BB2_1461:
	setp.lt.u32 	%p2530, %r7571, %r1442;
	@%p2530 bra 	$L__BB2_1462;
	bra.uni 	$L__BB2_1448;
$L__BB2_1462:
	mul.wide.u32 	%rd16952, %r7530, %r7530;
	cvt.u32.u64 	%r5632, %rd16952;
	shr.u64 	%rd16953, %rd16952, 32;
	mul.wide.u32 	%rd16954, %r7531, %r7530;
	add.s64 	%rd16955, %rd16953, %rd16954;
	shr.u64 	%rd16956, %rd16955, 32;
	mul.wide.u32 	%rd16957, %r7532, %r7530;
	add.s64 	%rd16958, %rd16956, %rd16957;
	shr.u64 	%rd16959, %rd16958, 32;
	mul.wide.u32 	%rd16960, %r7533, %r7530;
	add.s64 	%rd16961, %rd16959, %rd16960;
	shr.u64 	%rd16962, %rd16961, 32;
	mul.wide.u32 	%rd16963, %r7534, %r7530;
	add.s64 	%rd16964, %rd16962, %rd16963;
	shr.u64 	%rd16965, %rd16964, 32;
	mul.wide.u32 	%rd16966, %r7535, %r7530;
	add.s64 	%rd16967, %rd16965, %rd16966;
	shr.u64 	%rd16968, %rd16967, 32;
	mul.wide.u32 	%rd16969, %r7536, %r7530;
	add.s64 	%rd16970, %rd16968, %rd16969;
	shr.u64 	%rd16971, %rd16970, 32;
	mul.wide.u32 	%rd16972, %r7537, %r7530;
	add.s64 	%rd16973, %rd16971, %rd16972;
	shr.u64 	%rd16974, %rd16973, 32;
	and.b64  	%rd16975, %rd16955, 4294967295;
	add.s64 	%rd16976, %rd16954, %rd16975;
	shr.u64 	%rd16977, %rd16976, 32;
	and.b64  	%rd16978, %rd16958, 4294967295;
	mul.wide.u32 	%rd16979, %r7531, %r7531;
	add.s64 	%rd16980, %rd16977, %rd16978;
	add.s64 	%rd16981, %rd16980, %rd16979;
	shr.u64 	%rd16982, %rd16981, 32;
	and.b64  	%rd16983, %rd16961, 4294967295;
	mul.wide.u32 	%rd16984, %r7532, %r7531;
	add.s64 	%rd16985, %rd16982, %rd16983;
	add.s64 	%rd16986, %rd16985, %rd16984;
	shr.u64 	%rd16987, %rd16986, 32;
	and.b64  	%rd16988, %rd16964, 4294967295;
	mul.wide.u32 	%rd16989, %r7533, %r7531;
	add.s64 	%rd16990, %rd16987, %rd16988;
	add.s64 	%rd16991, %rd16990, %rd16989;
	shr.u64 	%rd16992, %rd16991, 32;
	and.b64  	%rd16993, %rd16967, 4294967295;
	mul.wide.u32 	%rd16994, %r7534, %r7531;
	add.s64 	%rd16995, %rd16992, %rd16993;
	add.s64 	%rd16996, %rd16995, %rd16994;
	shr.u64 	%rd16997, %rd16996, 32;
	and.b64  	%rd16998, %rd16970, 4294967295;
	mul.wide.u32 	%rd16999, %r7535, %r7531;
	add.s64 	%rd17000, %rd16997, %rd16998;
	add.s64 	%rd17001, %rd17000, %rd16999;
	shr.u64 	%rd17002, %rd17001, 32;
	and.b64  	%rd17003, %rd16973, 4294967295;
	mul.wide.u32 	%rd17004, %r7536, %r7531;
	add.s64 	%rd17005, %rd17002, %rd17003;
	add.s64 	%rd17006, %rd17005, %rd17004;
	shr.u64 	%rd17007, %rd17006, 32;
	mul.wide.u32 	%rd17008, %r7537, %r7531;
	add.s64 	%rd17009, %rd17007, %rd16974;
	add.s64 	%rd17010, %rd17009, %rd17008;
	shr.u64 	%rd17011, %rd17010, 32;
	and.b64  	%rd17012, %rd16981, 4294967295;
	add.s64 	%rd17013, %rd16957, %rd17012;
	shr.u64 	%rd17014, %rd17013, 32;
	and.b64  	%rd17015, %rd16986, 4294967295;
	add.s64 	%rd17016, %rd17014, %rd17015;
	add.s64 	%rd17017, %rd17016, %rd16984;
	shr.u64 	%rd17018, %rd17017, 32;
	and.b64  	%rd17019, %rd16991, 4294967295;
	mul.wide.u32 	%rd17020, %r7532, %r7532;
	add.s64 	%rd17021, %rd17018, %rd17019;
	add.s64 	%rd17022, %rd17021, %rd17020;
	shr.u64 	%rd17023, %rd17022, 32;
	and.b64  	%rd17024, %rd16996, 4294967295;
	mul.wide.u32 	%rd17025, %r7533, %r7532;
	add.s64 	%rd17026, %rd17023, %rd17024;
	add.s64 	%rd17027, %rd17026, %rd17025;
	shr.u64 	%rd17028, %rd17027, 32;
	and.b64  	%rd17029, %rd17001, 4294967295;
	mul.wide.u32 	%rd17030, %r7534, %r7532;
	add.s64 	%rd17031, %rd17028, %rd17029;
	add.s64 	%rd17032, %rd17031, %rd17030;
	shr.u64 	%rd17033, %rd17032, 32;
	and.b64  	%rd17034, %rd17006, 4294967295;
	mul.wide.u32 	%rd17035, %r7535, %r7532;
	add.s64 	%rd17036, %rd17033, %rd17034;
	add.s64 	%rd17037, %rd17036, %rd17035;
	shr.u64 	%rd17038, %rd17037, 32;
	and.b64  	%rd17039, %rd17010, 4294967295;
	mul.wide.u32 	%rd17040, %r7536, %r7532;
	add.s64 	%rd17041, %rd17038, %rd17039;
	add.s64 	%rd17042, %rd17041, %rd17040;
	shr.u64 	%rd17043, %rd17042, 32;
	mul.wide.u32 	%rd17044, %r7537, %r7532;
	add.s64 	%rd17045, %rd17043, %rd17011;
	add.s64 	%rd17046, %rd17045, %rd17044;
	shr.u64 	%rd17047, %rd17046, 32;
	and.b64  	%rd17048, %rd17017, 4294967295;
	add.s64 	%rd17049, %rd16960, %rd17048;
	shr.u64 	%rd17050, %rd17049, 32;
	and.b64  	%rd17051, %rd17022, 4294967295;
	add.s64 	%rd17052, %rd17050, %rd17051;
	add.s64 	%rd17053, %rd17052, %rd16989;
	shr.u64 	%rd17054, %rd17053, 32;
	and.b64  	%rd17055, %rd17027, 4294967295;
	add.s64 	%rd17056, %rd17054, %rd17055;
	add.s64 	%rd17057, %rd17056, %rd17025;
	shr.u64 	%rd17058, %rd17057, 32;
	and.b64  	%rd17059, %rd17032, 4294967295;
	mul.wide.u32 	%rd17060, %r7533, %r7533;
	add.s64 	%rd17061, %rd17058, %rd17059;
	add.s64 	%rd17062, %rd17061, %rd17060;
	shr.u64 	%rd17063, %rd17062, 32;
	and.b64  	%rd17064, %rd17037, 4294967295;
	mul.wide.u32 	%rd17065, %r7534, %r7533;
	add.s64 	%rd17066, %rd17063, %rd17064;
	add.s64 	%rd17067, %rd17066, %rd17065;
	shr.u64 	%rd17068, %rd17067, 32;
	and.b64  	%rd17069, %rd17042, 4294967295;
	mul.wide.u32 	%rd17070, %r7535, %r7533;
	add.s64 	%rd17071, %rd17068, %rd17069;
	add.s64 	%rd17072, %rd17071, %rd17070;
	shr.u64 	%rd17073, %rd17072, 32;
	and.b64  	%rd17074, %rd17046, 4294967295;
	mul.wide.u32 	%rd17075, %r7536, %r7533;
	add.s64 	%rd17076, %rd17073, %rd17074;
	add.s64 	%rd17077, %rd17076, %rd17075;
	shr.u64 	%rd17078, %rd17077, 32;
	mul.wide.u32 	%rd17079, %r7537, %r7533;
	add.s64 	%rd17080, %rd17078, %rd17047;
	add.s64 	%rd17081, %rd17080, %rd17079;
	shr.u64 	%rd17082, %rd17081, 32;
	and.b64  	%rd17083, %rd17053, 4294967295;
	add.s64 	%rd17084, %rd16963, %rd17083;
	shr.u64 	%rd17085, %rd17084, 32;
	and.b64  	%rd17086, %rd17057, 4294967295;
	add.s64 	%rd17087, %rd17085, %rd17086;
	add.s64 	%rd17088, %rd17087, %rd16994;
	shr.u64 	%rd17089, %rd17088, 32;
	and.b64  	%rd17090, %rd17062, 4294967295;
	add.s64 	%rd17091, %rd17089, %rd17090;
	add.s64 	%rd17092, %rd17091, %rd17030;
	shr.u64 	%rd17093, %rd17092, 32;
	and.b64  	%rd17094, %rd17067, 4294967295;
	add.s64 	%rd17095, %rd17093, %rd17094;
	add.s64 	%rd17096, %rd17095, %rd17065;
	shr.u64 	%rd17097, %rd17096, 32;
	and.b64  	%rd17098, %rd17072, 4294967295;
	mul.wide.u32 	%rd17099, %r7534, %r7534;
	add.s64 	%rd17100, %rd17097, %rd17098;
	add.s64 	%rd17101, %rd17100, %rd17099;
	shr.u64 	%rd17102, %rd17101, 32;
	and.b64  	%rd17103, %rd17077, 4294967295;
	mul.wide.u32 	%rd17104, %r7535, %r7534;
	add.s64 	%rd17105, %rd17102, %rd17103;
	add.s64 	%rd17106, %rd17105, %rd17104;
	shr.u64 	%rd17107, %rd17106, 32;
	and.b64  	%rd17108, %rd17081, 4294967295;
	mul.wide.u32 	%rd17109, %r7536, %r7534;
	add.s64 	%rd17110, %rd17107, %rd17108;
	add.s64 	%rd17111, %rd17110, %rd17109;
	shr.u64 	%rd17112, %rd17111, 32;
	mul.wide.u32 	%rd17113, %r7537, %r7534;
	add.s64 	%rd17114, %rd17112, %rd17082;
	add.s64 	%rd17115, %rd17114, %rd17113;
	shr.u64 	%rd17116, %rd17115, 32;
	and.b64  	%rd17117, %rd17088, 4294967295;
	add.s64 	%rd17118, %rd16966, %rd17117;
	shr.u64 	%rd17119, %rd17118, 32;
	and.b64  	%rd17120, %rd17092, 4294967295;
	add.s64 	%rd17121, %rd17119, %rd17120;
	add.s64 	%rd17122, %rd17121, %rd16999;
	shr.u64 	%rd17123, %rd17122, 32;
	and.b64  	%rd17124, %rd17096, 4294967295;
	add.s64 	%rd17125, %rd17123, %rd17124;
	add.s64 	%rd17126, %rd17125, %rd17035;
	shr.u64 	%rd17127, %rd17126, 32;
	and.b64  	%rd17128, %rd17101, 4294967295;
	add.s64 	%rd17129, %rd17127, %rd17128;
	add.s64 	%rd17130, %rd17129, %rd17070;
	shr.u64 	%rd17131, %rd17130, 32;
	and.b64  	%rd17132, %rd17106, 4294967295;
	add.s64 	%rd17133, %rd17131, %rd17132;
	add.s64 	%rd17134, %rd17133, %rd17104;
	shr.u64 	%rd17135, %rd17134, 32;
	and.b64  	%rd17136, %rd17111, 4294967295;
	mul.wide.u32 	%rd17137, %r7535, %r7535;
	add.s64 	%rd17138, %rd17135, %rd17136;
	add.s64 	%rd17139, %rd17138, %rd17137;
	shr.u64 	%rd17140, %rd17139, 32;
	and.b64  	%rd17141, %rd17115, 4294967295;
	mul.wide.u32 	%rd17142, %r7536, %r7535;
	add.s64 	%rd17143, %rd17140, %rd17141;
	add.s64 	%rd17144, %rd17143, %rd17142;
	shr.u64 	%rd17145, %rd17144, 32;
	mul.wide.u32 	%rd17146, %r7537, %r7535;
	add.s64 	%rd17147, %rd17145, %rd17116;
	add.s64 	%rd17148, %rd17147, %rd17146;
	shr.u64 	%rd17149, %rd17148, 32;
	and.b64  	%rd17150, %rd17122, 4294967295;
	add.s64 	%rd17151, %rd16969, %rd17150;
	shr.u64 	%rd17152, %rd17151, 32;
	and.b64  	%rd17153, %rd17126, 4294967295;
	add.s64 	%rd17154, %rd17152, %rd17153;
	add.s64 	%rd17155, %rd17154, %rd17004;
	shr.u64 	%rd17156, %rd17155, 32;
	and.b64  	%rd17157, %rd17130, 4294967295;
	add.s64 	%rd17158, %rd17156, %rd17157;
	add.s64 	%rd17159, %rd17158, %rd17040;
	shr.u64 	%rd17160, %rd17159, 32;
	and.b64  	%rd17161, %rd17134, 4294967295;
	add.s64 	%rd17162, %rd17160, %rd17161;
	add.s64 	%rd17163, %rd17162, %rd17075;
	shr.u64 	%rd17164, %rd17163, 32;
	and.b64  	%rd17165, %rd17139, 4294967295;
	add.s64 	%rd17166, %rd17164, %rd17165;
	add.s64 	%rd17167, %rd17166, %rd17109;
	shr.u64 	%rd17168, %rd17167, 32;
	and.b64  	%rd17169, %rd17144, 4294967295;
	add.s64 	%rd17170, %rd17168, %rd17169;
	add.s64 	%rd17171, %rd17170, %rd17142;
	shr.u64 	%rd17172, %rd17171, 32;
	and.b64  	%rd17173, %rd17148, 4294967295;
	mul.wide.u32 	%rd17174, %r7536, %r7536;
	add.s64 	%rd17175, %rd17172, %rd17173;
	add.s64 	%rd17176, %rd17175, %rd17174;
	shr.u64 	%rd17177, %rd17176, 32;
	mul.wide.u32 	%rd17178, %r7537, %r7536;
	add.s64 	%rd17179, %rd17177, %rd17149;
	add.s64 	%rd17180, %rd17179, %rd17178;
	shr.u64 	%rd17181, %rd17180, 32;
	and.b64  	%rd17182, %rd17155, 4294967295;
	add.s64 	%rd17183, %rd16972, %rd17182;
	shr.u64 	%rd17184, %rd17183, 32;
	and.b64  	%rd17185, %rd17159, 4294967295;
	add.s64 	%rd17186, %rd17184, %rd17185;
	add.s64 	%rd17187, %rd17186, %rd17008;
	shr.u64 	%rd17188, %rd17187, 32;
	and.b64  	%rd17189, %rd17163, 4294967295;
	add.s64 	%rd17190, %rd17188, %rd17189;
	add.s64 	%rd17191, %rd17190, %rd17044;
	shr.u64 	%rd17192, %rd17191, 32;
	and.b64  	%rd17193, %rd17167, 4294967295;
	add.s64 	%rd17194, %rd17192, %rd17193;
	add.s64 	%rd17195, %rd17194, %rd17079;
	shr.u64 	%rd17196, %rd17195, 32;
	and.b64  	%rd17197, %rd17171, 4294967295;
	add.s64 	%rd17198, %rd17196, %rd17197;
	add.s64 	%rd17199, %rd17198, %rd17113;
	shr.u64 	%rd17200, %rd17199, 32;
	and.b64  	%rd17201, %rd17176, 4294967295;
	add.s64 	%rd17202, %rd17200, %rd17201;
	add.s64 	%rd17203, %rd17202, %rd17146;
	shr.u64 	%rd17204, %rd17203, 32;
	and.b64  	%rd17205, %rd17180, 4294967295;
	add.s64 	%rd17206, %rd17204, %rd17205;
	add.s64 	%rd17207, %rd17206, %rd17178;
	shr.u64 	%rd17208, %rd17207, 32;
	mul.wide.u32 	%rd17209, %r7537, %r7537;
	add.s64 	%rd17210, %rd17208, %rd17181;
	add.s64 	%rd17211, %rd17210, %rd17209;
	shr.u64 	%rd17212, %rd17211, 32;
	{ .reg .b32 tmp; mov.b64 {tmp, %r5633}, %rd17211; }
	and.b64  	%rd17213, %rd17187, 4294967295;
	mul.lo.s64 	%rd17214, %rd17213, 977;
	cvt.u32.u64 	%r5634, %rd17214;
	shr.u64 	%rd17215, %rd17214, 32;
	and.b64  	%rd17216, %rd17191, 4294967295;
	mad.lo.s64 	%rd17217, %rd17216, 977, %rd17215;
	shr.u64 	%rd17218, %rd17217, 32;
	and.b64  	%rd17219, %rd17195, 4294967295;
	mad.lo.s64 	%rd17220, %rd17219, 977, %rd17218;
	shr.u64 	%rd17221, %rd17220, 32;
	and.b64  	%rd17222, %rd17199, 4294967295;
	mad.lo.s64 	%rd17223, %rd17222, 977, %rd17221;
	shr.u64 	%rd17224, %rd17223, 32;
	and.b64  	%rd17225, %rd17203, 4294967295;
	mad.lo.s64 	%rd17226, %rd17225, 977, %rd17224;
	shr.u64 	%rd17227, %rd17226, 32;
	and.b64  	%rd17228, %rd17207, 4294967295;
	mad.lo.s64 	%rd17229, %rd17228, 977, %rd17227;
	shr.u64 	%rd17230, %rd17229, 32;
	and.b64  	%rd17231, %rd17211, 4294967295;
	mad.lo.s64 	%rd17232, %rd17231, 977, %rd17230;
	shr.u64 	%rd17233, %rd17232, 32;
	mad.lo.s64 	%rd17234, %rd17212, 977, %rd17233;
	{ .reg .b32 tmp; mov.b64 {tmp, %r5635}, %rd17234; }
	add.s32 	%r7581, %r5632, %r5634;
	setp.lt.u32 	%p2553, %r7581, %r5632;
	selp.u64 	%rd17235, 1, 0, %p2553;
	and.b64  	%rd17236, %rd16976, 4294967295;
	and.b64  	%rd17237, %rd17217, 4294967295;
	add.s64 	%rd17238, %rd17236, %rd17235;
	add.s64 	%rd17239, %rd17238, %rd17237;
	shr.u64 	%rd17240, %rd17239, 32;
	and.b64  	%rd17241, %rd17013, 4294967295;
	and.b64  	%rd17242, %rd17220, 4294967295;
	add.s64 	%rd17243, %rd17240, %rd17241;
	add.s64 	%rd17244, %rd17243, %rd17242;
	shr.u64 	%rd17245, %rd17244, 32;
	and.b64  	%rd17246, %rd17049, 4294967295;
	and.b64  	%rd17247, %rd17223, 4294967295;
	add.s64 	%rd17248, %rd17245, %rd17246;
	add.s64 	%rd17249, %rd17248, %rd17247;
	shr.u64 	%rd17250, %rd17249, 32;
	and.b64  	%rd17251, %rd17084, 4294967295;
	and.b64  	%rd17252, %rd17226, 4294967295;
	add.s64 	%rd17253, %rd17250, %rd17251;
	add.s64 	%rd17254, %rd17253, %rd17252;
	shr.u64 	%rd17255, %rd17254, 32;
	and.b64  	%rd17256, %rd17118, 4294967295;
	and.b64  	%rd17257, %rd17229, 4294967295;
	add.s64 	%rd17258, %rd17255, %rd17256;
	add.s64 	%rd17259, %rd17258, %rd17257;
	shr.u64 	%rd17260, %rd17259, 32;
	and.b64  	%rd17261, %rd17151, 4294967295;
	and.b64  	%rd17262, %rd17232, 4294967295;
	add.s64 	%rd17263, %rd17260, %rd17261;
	add.s64 	%rd17264, %rd17263, %rd17262;
	shr.u64 	%rd17265, %rd17264, 32;
	and.b64  	%rd17266, %rd17183, 4294967295;
	and.b64  	%rd17267, %rd17234, 4294967295;
	add.s64 	%rd17268, %rd17265, %rd17266;
	add.s64 	%rd17269, %rd17268, %rd17267;
	{ .reg .b32 tmp; mov.b64 {tmp, %r5636}, %rd17269; }
	add.s32 	%r5637, %r5636, %r5635;
	and.b64  	%rd17270, %rd17239, 4294967295;
	add.s64 	%rd26431, %rd17270, %rd17213;
	shr.u64 	%rd17271, %rd26431, 32;
	and.b64  	%rd17272, %rd17244, 4294967295;
	add.s64 	%rd17273, %rd17271, %rd17272;
	add.s64 	%rd26432, %rd17273, %rd17216;
	shr.u64 	%rd17274, %rd26432, 32;
	and.b64  	%rd17275, %rd17249, 4294967295;
	add.s64 	%rd17276, %rd17274, %rd17275;
	add.s64 	%rd26433, %rd17276, %rd17219;
	shr.u64 	%rd17277, %rd26433, 32;
	and.b64  	%rd17278, %rd17254, 4294967295;
	add.s64 	%rd17279, %rd17277, %rd17278;
	add.s64 	%rd26434, %rd17279, %rd17222;
	shr.u64 	%rd17280, %rd26434, 32;
	and.b64  	%rd17281, %rd17259, 4294967295;
	add.s64 	%rd17282, %rd17280, %rd17281;
	add.s64 	%rd26435, %rd17282, %rd17225;
	shr.u64 	%rd17283, %rd26435, 32;
	and.b64  	%rd17284, %rd17264, 4294967295;
	add.s64 	%rd17285, %rd17283, %rd17284;
	add.s64 	%rd26436, %rd17285, %rd17228;
	shr.u64 	%rd17286, %rd26436, 32;
	and.b64  	%rd17287, %rd17269, 4294967295;
	add.s64 	%rd17288, %rd17286, %rd17287;
	add.s64 	%rd26437, %rd17288, %rd17231;
	{ .reg .b32 tmp; mov.b64 {tmp, %r5638}, %rd26437; }
	add.s32 	%r5639, %r5637, %r5638;
	add.s32 	%r2008, %r5639, %r5633;
	setp.eq.s32 	%p2554, %r2008, 0;
	mov.pred 	%p4098, 0;
	@%p2554 bra 	$L__BB2_1464;
	cvt.u64.u32 	%rd17289, %r2008;
	mul.wide.u32 	%rd17290, %r2008, 977;
	cvt.u32.u64 	%r5640, %rd17290;
	shr.u64 	%rd17291, %rd17290, 32;
	add.s64 	%rd17292, %rd17291, %rd17289;
	shr.u64 	%rd17293, %rd17292, 32;
	add.s32 	%r2009, %r7581, %r5640;
	setp.lt.u32 	%p2555, %r2009, %r7581;
	selp.u64 	%rd17294, 1, 0, %p2555;
	and.b64  	%rd17295, %rd26431, 4294967295;
	and.b64  	%rd17296, %rd17292, 4294967295;
	add.s64 	%rd17297, %rd17295, %rd17294;
	add.s64 	%rd26431, %rd17297, %rd17296;
	shr.u64 	%rd17298, %rd26431, 32;
	and.b64  	%rd17299, %rd26432, 4294967295;
	add.s64 	%rd17300, %rd17298, %rd17299;
	add.s64 	%rd26432, %rd17300, %rd17293;
	shr.u64 	%rd17301, %rd26432, 32;
	and.b64  	%rd17302, %rd26433, 4294967295;
	add.s64 	%rd26433, %rd17301, %rd17302;
	shr.u64 	%rd17303, %rd26433, 32;
	and.b64  	%rd17304, %rd26434, 4294967295;
	add.s64 	%rd26434, %rd17303, %rd17304;
	shr.u64 	%rd17305, %rd26434, 32;
	and.b64  	%rd17306, %rd26435, 4294967295;
	add.s64 	%rd26435, %rd17305, %rd17306;
	shr.u64 	%rd17307, %rd26435, 32;
	and.b64  	%rd17308, %rd26436, 4294967295;
	add.s64 	%rd26436, %rd17307, %rd17308;
	shr.u64 	%rd17309, %rd26436, 32;
	and.b64  	%rd17310, %rd26437, 4294967295;
	add.s64 	%rd26437, %rd17309, %rd17310;
	setp.gt.u64 	%p4098, %rd26437, 4294967295;
	mov.u32 	%r7581, %r2009;
$L__BB2_1464:
	cvt.u32.u64 	%r7588, %rd26437;
	cvt.u32.u64 	%r7587, %rd26436;
	cvt.u32.u64 	%r7586, %rd26435;
	cvt.u32.u64 	%r7585, %rd26434;
	cvt.u32.u64 	%r7584, %rd26433;
	cvt.u32.u64 	%r7583, %rd26432;
	cvt.u32.u64 	%r7582, %rd26431;
	setp.lt.u32 	%p2556, %r1442, %r7588;
	or.pred  	%p2557, %p4098, %p2556;
	@%p2557 bra 	$L__BB2_1478;
	setp.gt.u32 	%p2558, %r1442, %r7588;
	@%p2558 bra 	$L__BB2_1479;
	setp.lt.u32 	%p2559, %r7375, %r7587;
	@%p2559 bra 	$L__BB2_1478;
	setp.gt.u32 	%p2560, %r7375, %r7587;
	@%p2560 bra 	$L__BB2_1479;
	setp.lt.u32 	%p2561, %r7374, %r7586;
	@%p2561 bra 	$L__BB2_1478;
	setp.gt.u32 	%p2562, %r7374, %r7586;
	@%p2562 bra 	$L__BB2_1479;
	setp.lt.u32 	%p2563, %r7380, %r7585;
	@%p2563 bra 	$L__BB2_1478;
	setp.gt.u32 	%p2564, %r7380, %r7585;
	@%p2564 bra 	$L__BB2_1479;
	setp.lt.u32 	%p2565, %r7379, %r7584;
	@%p2565 bra 	$L__BB2_1478;
	setp.gt.u32 	%p2566, %r7379, %r7584;
	@%p2566 bra 	$L__BB2_1479;
	setp.lt.u32 	%p2567, %r7378, %r7583;
	@%p2567 bra 	$L__BB2_1478;
	setp.gt.u32 	%p2568, %r7378, %r7583;
	@%p2568 bra 	$L__BB2_1479;
	setp.lt.u32 	%p2569, %r7377, %r7582;
	@%p2569 bra 	$L__BB2_1478;
	setp.gt.u32 	%p2570, %r7377, %r7582;
	setp.lt.u32 	%p2571, %r7581, %r7376;
	or.pred  	%p2572, %p2570, %p2571;
	@%p2572 bra 	$L__BB2_1479;
$L__BB2_1478:
	setp.lt.u32 	%p2573, %r7581, %r7376;
	selp.s64 	%rd17312, -1, 0, %p2573;
	sub.s32 	%r7581, %r7581, %r7376;
	and.b64  	%rd17313, %rd26431, 4294967295;
	add.s64 	%rd17314, %rd17313, %rd17312;
	cvt.u64.u32 	%rd17315, %r7377;
	setp.lt.u64 	%p2574, %rd17314, %rd17315;
	selp.s64 	%rd17316, -1, 0, %p2574;
	cvt.u32.u64 	%r5641, %rd17314;
	sub.s32 	%r7582, %r5641, %r7377;
	and.b64  	%rd17317, %rd26432, 4294967295;
	add.s64 	%rd17318, %rd17317, %rd17316;
	cvt.u64.u32 	%rd17319, %r7378;
	setp.lt.u64 	%p2575, %rd17318, %rd17319;
	selp.s64 	%rd17320, -1, 0, %p2575;
	cvt.u32.u64 	%r5642, %rd17318;
	sub.s32 	%r7583, %r5642, %r7378;
	and.b64  	%rd17321, %rd26433, 4294967295;
	add.s64 	%rd17322, %rd17321, %rd17320;
	cvt.u64.u32 	%rd17323, %r7379;
	setp.lt.u64 	%p2576, %rd17322, %rd17323;
	selp.s64 	%rd17324, -1, 0, %p2576;
	cvt.u32.u64 	%r5643, %rd17322;
	sub.s32 	%r7584, %r5643, %r7379;
	and.b64  	%rd17325, %rd26434, 4294967295;
	add.s64 	%rd17326, %rd17325, %rd17324;
	cvt.u64.u32 	%rd17327, %r7380;
	setp.lt.u64 	%p2577, %rd17326, %rd17327;
	selp.s64 	%rd17328, -1, 0, %p2577;
	cvt.u32.u64 	%r5644, %rd17326;
	sub.s32 	%r7585, %r5644, %r7380;
	and.b64  	%rd17329, %rd26435, 4294967295;
	add.s64 	%rd17330, %rd17329, %rd17328;
	cvt.u64.u32 	%rd17331, %r7374;
	setp.lt.u64 	%p2578, %rd17330, %rd17331;
	selp.s64 	%rd17332, -1, 0, %p2578;
	cvt.u32.u64 	%r5645, %rd17330;
	sub.s32 	%r7586, %r5645, %r7374;
	and.b64  	%rd17333, %rd26436, 4294967295;
	add.s64 	%rd17334, %rd17333, %rd17332;
	cvt.u64.u32 	%rd17335, %r7375;
	setp.lt.u64 	%p2579, %rd17334, %rd17335;
	selp.s32 	%r5646, -1, 0, %p2579;
	cvt.u32.u64 	%r5647, %rd17334;
	sub.s32 	%r7587, %r5647, %r7375;
	add.s32 	%r5648, %r7588, %r5646;
	sub.s32 	%r7588, %r5648, %r1442;
$L__BB2_1479:
	setp.gt.u32 	%p2580, %r7588, %r1442;
	@%p2580 bra 	$L__BB2_1492;
	bra.uni 	$L__BB2_1493;
$L__BB2_1480:
	setp.gt.u32 	%p2582, %r7587, %r7375;
	@%p2582 bra 	$L__BB2_1492;
	setp.lt.u32 	%p2583, %r7587, %r7375;
	@%p2583 bra 	$L__BB2_1494;
	setp.gt.u32 	%p2584, %r7586, %r7374;
	@%p2584 bra 	$L__BB2_1492;
	setp.lt.u32 	%p2585, %r7586, %r7374;
	@%p2585 bra 	$L__BB2_1494;
	setp.gt.u32 	%p2586, %r7585, %r7380;
	@%p2586 bra 	$L__BB2_1492;
	setp.lt.u32 	%p2587, %r7585, %r7380;
	@%p2587 bra 	$L__BB2_1494;
	setp.gt.u32 	%p2588, %r7584, %r7379;
	@%p2588 bra 	$L__BB2_1492;
	setp.lt.u32 	%p2589, %r7584, %r7379;
	@%p2589 bra 	$L__BB2_1494;
	setp.gt.u32 	%p2590, %r7583, %r7378;
	@%p2590 bra 	$L__BB2_1492;
	setp.lt.u32 	%p2591, %r7583, %r7378;
	@%p2591 bra 	$L__BB2_1494;
	setp.gt.u32 	%p2592, %r7582, %r7377;
	@%p2592 bra 	$L__BB2_1492;
	setp.lt.u32 	%p2593, %r7582, %r7377;
	setp.lt.u32 	%p2594, %r7581, %r7376;
	or.pred  	%p2595, %p2593, %p2594;
	@%p2595 bra 	$L__BB2_1494;
$L__BB2_1492:
	setp.lt.u32 	%p2596, %r7581, %r7376;
	selp.s64 	%rd17336, -1, 0, %p2596;
	sub.s32 	%r7581, %r7581, %r7376;
	cvt.u64.u32 	%rd17337, %r7582;
	add.s64 	%rd17338, %rd17336, %rd17337;
	cvt.u64.u32 	%rd17339, %r7377;
	setp.lt.u64 	%p2597, %rd17338, %rd17339;
	selp.s64 	%rd17340, -1, 0, %p2597;
	cvt.u32.u64 	%r5649, %rd17338;
	sub.s32 	%r7582, %r5649, %r7377;
	cvt.u64.u32 	%rd17341, %r7583;
	add.s64 	%rd17342, %rd17340, %rd17341;
	cvt.u64.u32 	%rd17343, %r7378;
	setp.lt.u64 	%p2598, %rd17342, %rd17343;
	selp.s64 	%rd17344, -1, 0, %p2598;
	cvt.u32.u64 	%r5650, %rd17342;
	sub.s32 	%r7583, %r5650, %r7378;
	cvt.u64.u32 	%rd17345, %r7584;
	add.s64 	%rd17346, %rd17344, %rd17345;
	cvt.u64.u32 	%rd17347, %r7379;
	setp.lt.u64 	%p2599, %rd17346, %rd17347;
	selp.s64 	%rd17348, -1, 0, %p2599;
	cvt.u32.u64 	%r5651, %rd17346;
	sub.s32 	%r7584, %r5651, %r7379;
	cvt.u64.u32 	%rd17349, %r7585;
	add.s64 	%rd17350, %rd17348, %rd17349;
	cvt.u64.u32 	%rd17351, %r7380;
	setp.lt.u64 	%p2600, %rd17350, %rd17351;
	selp.s64 	%rd17352, -1, 0, %p2600;
	cvt.u32.u64 	%r5652, %rd17350;
	sub.s32 	%r7585, %r5652, %r7380;
	cvt.u64.u32 	%rd17353, %r7586;
	add.s64 	%rd17354, %rd17352, %rd17353;
	ld.const.u32 	%r5653, [const_p+20];
	cvt.u64.u32 	%rd17355, %r5653;
	setp.lt.u64 	%p2601, %rd17354, %rd17355;
	selp.s64 	%rd17356, -1, 0, %p2601;
	cvt.u32.u64 	%r5654, %rd17354;
	sub.s32 	%r7586, %r5654, %r5653;
	cvt.u64.u32 	%rd17357, %r7587;
	add.s64 	%rd17358, %rd17356, %rd17357;
	ld.const.u32 	%r5655, [const_p+24];
	cvt.u64.u32 	%rd17359, %r5655;
	setp.lt.u64 	%p2602, %rd17358, %rd17359;
	selp.s32 	%r5656, -1, 0, %p2602;
	cvt.u32.u64 	%r5657, %rd17358;
	sub.s32 	%r7587, %r5657, %r5655;
	add.s32 	%r5658, %r7588, %r5656;
	sub.s32 	%r7588, %r5658, %r1442;
	bra.uni 	$L__BB2_1494;
$L__BB2_1493:
	setp.lt.u32 	%p2581, %r7588, %r1442;
	@%p2581 bra 	$L__BB2_1494;
	bra.uni 	$L__BB2_1480;
$L__BB2_1494:
	shl.b32 	%r5659, %r7581, 3;
	shr.u32 	%r5660, %r7581, 29;
	cvt.u64.u32 	%rd17360, %r5660;
	mul.wide.u32 	%rd17361, %r7582, 8;
	or.b64  	%rd17362, %rd17361, %rd17360;
	shr.u64 	%rd17363, %rd17361, 32;
	mul.wide.u32 	%rd17364, %r7583, 8;
	or.b64  	%rd17365, %rd17364, %rd17363;
	shr.u64 	%rd17366, %rd17364, 32;
	mul.wide.u32 	%rd17367, %r7584, 8;
	or.b64  	%rd17368, %rd17367, %rd17366;
	shr.u64 	%rd17369, %rd17367, 32;
	mul.wide.u32 	%rd17370, %r7585, 8;
	add.s64 	%rd17371, %rd17370, %rd17369;
	shr.u64 	%rd17372, %rd17371, 32;
	mul.wide.u32 	%rd17373, %r7586, 8;
	add.s64 	%rd17374, %rd17373, %rd17372;
	shr.u64 	%rd17375, %rd17374, 32;
	mul.wide.u32 	%rd17376, %r7587, 8;
	add.s64 	%rd17377, %rd17376, %rd17375;
	shr.u64 	%rd17378, %rd17377, 32;
	mul.wide.u32 	%rd17379, %r7588, 8;
	add.s64 	%rd17380, %rd17379, %rd17378;
	shr.u64 	%rd17381, %rd17380, 32;
	{ .reg .b32 tmp; mov.b64 {tmp, %r5661}, %rd17380; }
	mad.lo.s32 	%r7600, %r5661, 977, %r5659;
	setp.lt.u32 	%p2604, %r7600, %r5659;
	selp.u64 	%rd17382, 1, 0, %p2604;
	and.b64  	%rd17383, %rd17362, 4294967295;
	add.s64 	%rd17384, %rd17383, %rd17382;
	shr.u64 	%rd17385, %rd17384, 32;
	and.b64  	%rd17386, %rd17365, 4294967295;
	add.s64 	%rd17387, %rd17385, %rd17386;
	shr.u64 	%rd17388, %rd17387, 32;
	and.b64  	%rd17389, %rd17368, 4294967295;
	add.s64 	%rd17390, %rd17388, %rd17389;
	shr.u64 	%rd17391, %rd17390, 32;
	and.b64  	%rd17392, %rd17371, 4294967295;
	add.s64 	%rd17393, %rd17391, %rd17392;
	shr.u64 	%rd17394, %rd17393, 32;
	and.b64  	%rd17395, %rd17374, 4294967295;
	add.s64 	%rd17396, %rd17394, %rd17395;
	shr.u64 	%rd17397, %rd17396, 32;
	and.b64  	%rd17398, %rd17377, 4294967295;
	add.s64 	%rd17399, %rd17397, %rd17398;
	shr.u64 	%rd17400, %rd17399, 32;
	and.b64  	%rd17401, %rd17380, 4294967295;
	add.s64 	%rd17402, %rd17400, %rd17401;
	{ .reg .b32 tmp; mov.b64 {tmp, %r5662}, %rd17402; }
	and.b64  	%rd17403, %rd17384, 4294967295;
	add.s64 	%rd26438, %rd17403, %rd17381;
	shr.u64 	%rd17404, %rd26438, 32;
	and.b64  	%rd17405, %rd17387, 4294967295;
	add.s64 	%rd26439, %rd17404, %rd17405;
	shr.u64 	%rd17406, %rd26439, 32;
	and.b64  	%rd17407, %rd17390, 4294967295;
	add.s64 	%rd26440, %rd17406, %rd17407;
	shr.u64 	%rd17408, %rd26440, 32;
	and.b64  	%rd17409, %rd17393, 4294967295;
	add.s64 	%rd26441, %rd17408, %rd17409;
	shr.u64 	%rd17410, %rd26441, 32;
	and.b64  	%rd17411, %rd17396, 4294967295;
	add.s64 	%rd26442, %rd17410, %rd17411;
	shr.u64 	%rd17412, %rd26442, 32;
	and.b64  	%rd17413, %rd17399, 4294967295;
	add.s64 	%rd26443, %rd17412, %rd17413;
	shr.u64 	%rd17414, %rd26443, 32;
	and.b64  	%rd17415, %rd17402, 4294967295;
	add.s64 	%rd26444, %rd17414, %rd17415;
	{ .reg .b32 tmp; mov.b64 {tmp, %r5663}, %rd26444; }
	add.s32 	%r2051, %r5662, %r5663;
	setp.eq.s32 	%p2605, %r2051, 0;
	mov.pred 	%p4099, 0;
	@%p2605 bra 	$L__BB2_1496;
	mad.lo.s32 	%r2052, %r2051, 977, %r7600;
	setp.lt.u32 	%p2606, %r2052, %r7600;
	selp.u64 	%rd17416, 1, 0, %p2606;
	and.b64  	%rd17417, %rd26438, 4294967295;
	cvt.u64.u32 	%rd17418, %r2051;
	add.s64 	%rd17419, %rd17417, %rd17416;
	add.s64 	%rd26438, %rd17419, %rd17418;
	shr.u64 	%rd17420, %rd26438, 32;
	and.b64  	%rd17421, %rd26439, 4294967295;
	add.s64 	%rd26439, %rd17420, %rd17421;
	shr.u64 	%rd17422, %rd26439, 32;
	and.b64  	%rd17423, %rd26440, 4294967295;
	add.s64 	%rd26440, %rd17422, %rd17423;
	shr.u64 	%rd17424, %rd26440, 32;
	and.b64  	%rd17425, %rd26441, 4294967295;
	add.s64 	%rd26441, %rd17424, %rd17425;
	shr.u64 	%rd17426, %rd26441, 32;
	and.b64  	%rd17427, %rd26442, 4294967295;
	add.s64 	%rd26442, %rd17426, %rd17427;
	shr.u64 	%rd17428, %rd26442, 32;
	and.b64  	%rd17429, %rd26443, 4294967295;
	add.s64 	%rd26443, %rd17428, %rd17429;
	shr.u64 	%rd17430, %rd26443, 32;
	and.b64  	%rd17431, %rd26444, 4294967295;
	add.s64 	%rd26444, %rd17430, %rd17431;
	setp.gt.u64 	%p4099, %rd26444, 4294967295;
	mov.u32 	%r7600, %r2052;
$L__BB2_1496:
	cvt.u32.u64 	%r7607, %rd26444;
	cvt.u32.u64 	%r7606, %rd26443;
	cvt.u32.u64 	%r7605, %rd26442;
	cvt.u32.u64 	%r7604, %rd26441;
	cvt.u32.u64 	%r7603, %rd26440;
	cvt.u32.u64 	%r7602, %rd26439;
	cvt.u32.u64 	%r7601, %rd26438;
	setp.ge.u32 	%p2607, %r1442, %r7607;
	not.pred 	%p2608, %p4099;
	and.pred  	%p2609, %p2608, %p2607;
	@%p2609 bra 	$L__BB2_1498;
	ld.const.u32 	%r7590, [const_p+24];
	bra.uni 	$L__BB2_1511;
$L__BB2_1498:
	setp.gt.u32 	%p2610, %r1442, %r7607;
	@%p2610 bra 	$L__BB2_1512;
	ld.const.u32 	%r7590, [const_p+24];
	setp.lt.u32 	%p2611, %r7590, %r7606;
	@%p2611 bra 	$L__BB2_1511;
	setp.gt.u32 	%p2612, %r7590, %r7606;
	@%p2612 bra 	$L__BB2_1512;
	ld.const.u32 	%r2063, [const_p+20];
	setp.lt.u32 	%p2613, %r2063, %r7605;
	@%p2613 bra 	$L__BB2_1511;
	setp.gt.u32 	%p2614, %r2063, %r7605;
	@%p2614 bra 	$L__BB2_1512;
	ld.const.u32 	%r2064, [const_p+16];
	setp.lt.u32 	%p2615, %r2064, %r7604;
	@%p2615 bra 	$L__BB2_1511;
	setp.gt.u32 	%p2616, %r2064, %r7604;
	@%p2616 bra 	$L__BB2_1512;
	ld.const.u32 	%r2065, [const_p+12];
	setp.lt.u32 	%p2617, %r2065, %r7603;
	@%p2617 bra 	$L__BB2_1511;
	setp.gt.u32 	%p2618, %r2065, %r7603;
	@%p2618 bra 	$L__BB2_1512;
	ld.const.u32 	%r2066, [const_p+8];
	setp.lt.u32 	%p2619, %r2066, %r7602;
	@%p2619 bra 	$L__BB2_1511;
	setp.gt.u32 	%p2620, %r2066, %r7602;
	@%p2620 bra 	$L__BB2_1512;
	ld.const.u32 	%r2067, [const_p+4];
	setp.lt.u32 	%p2621, %r2067, %r7601;
	@%p2621 bra 	$L__BB2_1511;
	setp.gt.u32 	%p2622, %r2067, %r7601;
	ld.const.u32 	%r5664, [const_p];
	setp.lt.u32 	%p2623, %r7600, %r5664;
	or.pred  	%p2624, %p2622, %p2623;
	@%p2624 bra 	$L__BB2_1512;
$L__BB2_1511:
	ld.const.u32 	%r5666, [const_p];
	setp.lt.u32 	%p2625, %r7600, %r5666;
	selp.s64 	%rd17433, -1, 0, %p2625;
	sub.s32 	%r7600, %r7600, %r5666;
	and.b64  	%rd17434, %rd26438, 4294967295;
	add.s64 	%rd17435, %rd17434, %rd17433;
	ld.const.u32 	%r5667, [const_p+4];
	cvt.u64.u32 	%rd17436, %r5667;
	setp.lt.u64 	%p2626, %rd17435, %rd17436;
	selp.s64 	%rd17437, -1, 0, %p2626;
	cvt.u32.u64 	%r5668, %rd17435;
	sub.s32 	%r7601, %r5668, %r5667;
	and.b64  	%rd17438, %rd26439, 4294967295;
	add.s64 	%rd17439, %rd17438, %rd17437;
	ld.const.u32 	%r5669, [const_p+8];
	cvt.u64.u32 	%rd17440, %r5669;
	setp.lt.u64 	%p2627, %rd17439, %rd17440;
	selp.s64 	%rd17441, -1, 0, %p2627;
	cvt.u32.u64 	%r5670, %rd17439;
	sub.s32 	%r7602, %r5670, %r5669;
	and.b64  	%rd17442, %rd26440, 4294967295;
	add.s64 	%rd17443, %rd17442, %rd17441;
	ld.const.u32 	%r5671, [const_p+12];
	cvt.u64.u32 	%rd17444, %r5671;
	setp.lt.u64 	%p2628, %rd17443, %rd17444;
	selp.s64 	%rd17445, -1, 0, %p2628;
	cvt.u32.u64 	%r5672, %rd17443;
	sub.s32 	%r7603, %r5672, %r5671;
	and.b64  	%rd17446, %rd26441, 4294967295;
	add.s64 	%rd17447, %rd17446, %rd17445;
	ld.const.u32 	%r5673, [const_p+16];
	cvt.u64.u32 	%rd17448, %r5673;
	setp.lt.u64 	%p2629, %rd17447, %rd17448;
	selp.s64 	%rd17449, -1, 0, %p2629;
	cvt.u32.u64 	%r5674, %rd17447;
	sub.s32 	%r7604, %r5674, %r5673;
	and.b64  	%rd17450, %rd26442, 4294967295;
	add.s64 	%rd17451, %rd17450, %rd17449;
	ld.const.u32 	%r5675, [const_p+20];
	cvt.u64.u32 	%rd17452, %r5675;
	setp.lt.u64 	%p2630, %rd17451, %rd17452;
	selp.s64 	%rd17453, -1, 0, %p2630;
	cvt.u32.u64 	%r5676, %rd17451;
	sub.s32 	%r7605, %r5676, %r5675;
	and.b64  	%rd17454, %rd26443, 4294967295;
	add.s64 	%rd17455, %rd17454, %rd17453;
	cvt.u64.u32 	%rd17456, %r7590;
	setp.lt.u64 	%p2631, %rd17455, %rd17456;
	selp.s32 	%r5677, -1, 0, %p2631;
	cvt.u32.u64 	%r5678, %rd17455;
	sub.s32 	%r7606, %r5678, %r7590;
	add.s32 	%r5679, %r7607, %r5677;
	sub.s32 	%r7607, %r5679, %r1442;
$L__BB2_1512:
	setp.le.u32 	%p2632, %r7607, %r1442;
	@%p2632 bra 	$L__BB2_1513;
	bra.uni 	$L__BB2_1526;
$L__BB2_1513:
	setp.lt.u32 	%p2633, %r7607, %r1442;
	@%p2633 bra 	$L__BB2_1528;
	ld.const.u32 	%r7599, [const_p+24];
	setp.gt.u32 	%p2634, %r7606, %r7599;
	@%p2634 bra 	$L__BB2_1527;
	setp.lt.u32 	%p2635, %r7606, %r7599;
	@%p2635 bra 	$L__BB2_1528;
	ld.const.u32 	%r2078, [const_p+20];
	setp.gt.u32 	%p2636, %r7605, %r2078;
	@%p2636 bra 	$L__BB2_1527;
	setp.lt.u32 	%p2637, %r7605, %r2078;
	@%p2637 bra 	$L__BB2_1528;
	ld.const.u32 	%r2079, [const_p+16];
	setp.gt.u32 	%p2638, %r7604, %r2079;
	@%p2638 bra 	$L__BB2_1527;
	setp.lt.u32 	%p2639, %r7604, %r2079;
	@%p2639 bra 	$L__BB2_1528;
	ld.const.u32 	%r2080, [const_p+12];
	setp.gt.u32 	%p2640, %r7603, %r2080;
	@%p2640 bra 	$L__BB2_1527;
	setp.lt.u32 	%p2641, %r7603, %r2080;
	@%p2641 bra 	$L__BB2_1528;
	ld.const.u32 	%r2081, [const_p+8];
	setp.gt.u32 	%p2642, %r7602, %r2081;
	@%p2642 bra 	$L__BB2_1527;
	setp.lt.u32 	%p2643, %r7602, %r2081;
	@%p2643 bra 	$L__BB2_1528;
	ld.const.u32 	%r2082, [const_p+4];
	setp.gt.u32 	%p2644, %r7601, %r2082;
	@%p2644 bra 	$L__BB2_1527;
	setp.lt.u32 	%p2645, %r7601, %r2082;
	ld.const.u32 	%r5680, [const_p];
	setp.lt.u32 	%p2646, %r7600, %r5680;
	or.pred  	%p2647, %p2645, %p2646;
	@%p2647 bra 	$L__BB2_1528;
	bra.uni 	$L__BB2_1527;
$L__BB2_1526:
	ld.const.u32 	%r7599, [const_p+24];
$L__BB2_1527:
	ld.const.u32 	%r5682, [const_p];
	setp.lt.u32 	%p2648, %r7600, %r5682;
	selp.s64 	%rd17457, -1, 0, %p2648;
	sub.s32 	%r7600, %r7600, %r5682;
	cvt.u64.u32 	%rd17458, %r7601;
	add.s64 	%rd17459, %rd17457, %rd17458;
	ld.const.u32 	%r5683, [const_p+4];
	cvt.u64.u32 	%rd17460, %r5683;
	setp.lt.u64 	%p2649, %rd17459, %rd17460;
	selp.s64 	%rd17461, -1, 0, %p2649;
	cvt.u32.u64 	%r5684, %rd17459;
	sub.s32 	%r7601, %r5684, %r5683;
	cvt.u64.u32 	%rd17462, %r7602;
	add.s64 	%rd17463, %rd17461, %rd17462;
	ld.const.u32 	%r5685, [const_p+8];
	cvt.u64.u32 	%rd17464, %r5685;
	setp.lt.u64 	%p2650, %rd17463, %rd17464;
	selp.s64 	%rd17465, -1, 0, %p2650;
	cvt.u32.u64 	%r5686, %rd17463;
	sub.s32 	%r7602, %r5686, %r5685;
	cvt.u64.u32 	%rd17466, %r7603;
	add.s64 	%rd17467, %rd17465, %rd17466;
	ld.const.u32 	%r5687, [const_p+12];
	cvt.u64.u32 	%rd17468, %r5687;
	setp.lt.u64 	%p2651, %rd17467, %rd17468;
	selp.s64 	%rd17469, -1, 0, %p2651;
	cvt.u32.u64 	%r5688, %rd17467;
	sub.s32 	%r7603, %r5688, %r5687;
	cvt.u64.u32 	%rd17470, %r7604;
	add.s64 	%rd17471, %rd17469, %rd17470;
	ld.const.u32 	%r5689, [const_p+16];
	cvt.u64.u32 	%rd17472, %r5689;
	setp.lt.u64 	%p2652, %rd17471, %rd17472;
	selp.s64 	%rd17473, -1, 0, %p2652;
	cvt.u32.u64 	%r5690, %rd17471;
	sub.s32 	%r7604, %r5690, %r5689;
	cvt.u64.u32 	%rd17474, %r7605;
	add.s64 	%rd17475, %rd17473, %rd17474;
	ld.const.u32 	%r5691, [const_p+20];
	cvt.u64.u32 	%rd17476, %r5691;
	setp.lt.u64 	%p2653, %rd17475, %rd17476;
	selp.s64 	%rd17477, -1, 0, %p2653;
	cvt.u32.u64 	%r5692, %rd17475;
	sub.s32 	%r7605, %r5692, %r5691;
	cvt.u64.u32 	%rd17478, %r7606;
	add.s64 	%rd17479, %rd17477, %rd17478;
	cvt.u64.u32 	%rd17480, %r7599;
	setp.lt.u64 	%p2654, %rd17479, %rd17480;
	selp.s32 	%r5693, -1, 0, %p2654;
	cvt.u32.u64 	%r5694, %rd17479;
	sub.s32 	%r7606, %r5694, %r7599;
	add.s32 	%r5695, %r7607, %r5693;
	sub.s32 	%r7607, %r5695, %r1442;
$L__BB2_1528:
	mul.wide.u32 	%rd17481, %r1604, %r1604;
	cvt.u32.u64 	%r5696, %rd17481;
	shr.u64 	%rd17482, %rd17481, 32;
	mul.wide.u32 	%rd17483, %r1605, %r1604;
	add.s64 	%rd17484, %rd17482, %rd17483;
	shr.u64 	%rd17485, %rd17484, 32;
	mul.wide.u32 	%rd17486, %r1606, %r1604;
	add.s64 	%rd17487, %rd17485, %rd17486;
	shr.u64 	%rd17488, %rd17487, 32;
	mul.wide.u32 	%rd17489, %r1607, %r1604;
	add.s64 	%rd17490, %rd17488, %rd17489;
	shr.u64 	%rd17491, %rd17490, 32;
	mul.wide.u32 	%rd17492, %r1608, %r1604;
	add.s64 	%rd17493, %rd17491, %rd17492;
	shr.u64 	%rd17494, %rd17493, 32;
	mul.wide.u32 	%rd17495, %r1609, %r1604;
	add.s64 	%rd17496, %rd17494, %rd17495;
	shr.u64 	%rd17497, %rd17496, 32;
	mul.wide.u32 	%rd17498, %r1610, %r1604;
	add.s64 	%rd17499, %rd17497, %rd17498;
	shr.u64 	%rd17500, %rd17499, 32;
	mul.wide.u32 	%rd17501, %r1611, %r1604;
	add.s64 	%rd17502, %rd17500, %rd17501;
	shr.u64 	%rd17503, %rd17502, 32;
	and.b64  	%rd17504, %rd17484, 4294967295;
	add.s64 	%rd17505, %rd17483, %rd17504;
	shr.u64 	%rd17506, %rd17505, 32;
	and.b64  	%rd17507, %rd17487, 4294967295;
	mul.wide.u32 	%rd17508, %r1605, %r1605;
	add.s64 	%rd17509, %rd17506, %rd17507;
	add.s64 	%rd17510, %rd17509, %rd17508;
	shr.u64 	%rd17511, %rd17510, 32;
	and.b64  	%rd17512, %rd17490, 4294967295;
	mul.wide.u32 	%rd17513, %r1606, %r1605;
	add.s64 	%rd17514, %rd17511, %rd17512;
	add.s64 	%rd17515, %rd17514, %rd17513;
	shr.u64 	%rd17516, %rd17515, 32;
	and.b64  	%rd17517, %rd17493, 4294967295;
	mul.wide.u32 	%rd17518, %r1607, %r1605;
	add.s64 	%rd17519, %rd17516, %rd17517;
	add.s64 	%rd17520, %rd17519, %rd17518;
	shr.u64 	%rd17521, %rd17520, 32;
	and.b64  	%rd17522, %rd17496, 4294967295;
	mul.wide.u32 	%rd17523, %r1608, %r1605;
	add.s64 	%rd17524, %rd17521, %rd17522;
	add.s64 	%rd17525, %rd17524, %rd17523;
	shr.u64 	%rd17526, %rd17525, 32;
	and.b64  	%rd17527, %rd17499, 4294967295;
	mul.wide.u32 	%rd17528, %r1609, %r1605;
	add.s64 	%rd17529, %rd17526, %rd17527;
	add.s64 	%rd17530, %rd17529, %rd17528;
	shr.u64 	%rd17531, %rd17530, 32;
	and.b64  	%rd17532, %rd17502, 4294967295;
	mul.wide.u32 	%rd17533, %r1610, %r1605;
	add.s64 	%rd17534, %rd17531, %rd17532;
	add.s64 	%rd17535, %rd17534, %rd17533;
	shr.u64 	%rd17536, %rd17535, 32;
	mul.wide.u32 	%rd17537, %r1611, %r1605;
	add.s64 	%rd17538, %rd17536, %rd17503;
	add.s64 	%rd17539, %rd17538, %rd17537;
	shr.u64 	%rd17540, %rd17539, 32;
	and.b64  	%rd17541, %rd17510, 4294967295;
	add.s64 	%rd17542, %rd17486, %rd17541;
	shr.u64 	%rd17543, %rd17542, 32;
	and.b64  	%rd17544, %rd17515, 4294967295;
	add.s64 	%rd17545, %rd17543, %rd17544;
	add.s64 	%rd17546, %rd17545, %rd17513;
	shr.u64 	%rd17547, %rd17546, 32;
	and.b64  	%rd17548, %rd17520, 4294967295;
	mul.wide.u32 	%rd17549, %r1606, %r1606;
	add.s64 	%rd17550, %rd17547, %rd17548;
	add.s64 	%rd17551, %rd17550, %rd17549;
	shr.u64 	%rd17552, %rd17551, 32;
	and.b64  	%rd17553, %rd17525, 4294967295;
	mul.wide.u32 	%rd17554, %r1607, %r1606;
	add.s64 	%rd17555, %rd17552, %rd17553;
	add.s64 	%rd17556, %rd17555, %rd17554;
	shr.u64 	%rd17557, %rd17556, 32;
	and.b64  	%rd17558, %rd17530, 4294967295;
	mul.wide.u32 	%rd17559, %r1608, %r1606;
	add.s64 	%rd17560, %rd17557, %rd17558;
	add.s64 	%rd17561, %rd17560, %rd17559;
	shr.u64 	%rd17562, %rd17561, 32;
	and.b64  	%rd17563, %rd17535, 4294967295;
	mul.wide.u32 	%rd17564, %r1609, %r1606;
	add.s64 	%rd17565, %rd17562, %rd17563;
	add.s64 	%rd17566, %rd17565, %rd17564;
	shr.u64 	%rd17567, %rd17566, 32;
	and.b64  	%rd17568, %rd17539, 4294967295;
	mul.wide.u32 	%rd17569, %r1610, %r1606;
	add.s64 	%rd17570, %rd17567, %rd17568;
	add.s64 	%rd17571, %rd17570, %rd17569;
	shr.u64 	%rd17572, %rd17571, 32;
	mul.wide.u32 	%rd17573, %r1611, %r1606;
	add.s64 	%rd17574, %rd17572, %rd17540;
	add.s64 	%rd17575, %rd17574, %rd17573;
	shr.u64 	%rd17576, %rd17575, 32;
	and.b64  	%rd17577, %rd17546, 4294967295;
	add.s64 	%rd17578, %rd17489, %rd17577;
	shr.u64 	%rd17579, %rd17578, 32;
	and.b64  	%rd17580, %rd17551, 4294967295;
	add.s64 	%rd17581, %rd17579, %rd17580;
	add.s64 	%rd17582, %rd17581, %rd17518;
	shr.u64 	%rd17583, %rd17582, 32;
	and.b64  	%rd17584, %rd17556, 4294967295;
	add.s64 	%rd17585, %rd17583, %rd17584;
	add.s64 	%rd17586, %rd17585, %rd17554;
	shr.u64 	%rd17587, %rd17586, 32;
	and.b64  	%rd17588, %rd17561, 4294967295;
	mul.wide.u32 	%rd17589, %r1607, %r1607;
	add.s64 	%rd17590, %rd17587, %rd17588;
	add.s64 	%rd17591, %rd17590, %rd17589;
	shr.u64 	%rd17592, %rd17591, 32;
	and.b64  	%rd17593, %rd17566, 4294967295;
	mul.wide.u32 	%rd17594, %r1608, %r1607;
	add.s64 	%rd17595, %rd17592, %rd17593;
	add.s64 	%rd17596, %rd17595, %rd17594;
	shr.u64 	%rd17597, %rd17596, 32;
	and.b64  	%rd17598, %rd17571, 4294967295;
	mul.wide.u32 	%rd17599, %r1609, %r1607;
	add.s64 	%rd17600, %rd17597, %rd17598;
	add.s64 	%rd17601, %rd17600, %rd17599;
	shr.u64 	%rd17602, %rd17601, 32;
	and.b64  	%rd17603, %rd17575, 4294967295;
	mul.wide.u32 	%rd17604, %r1610, %r1607;
	add.s64 	%rd17605, %rd17602, %rd17603;
	add.s64 	%rd17606, %rd17605, %rd17604;
	shr.u64 	%rd17607, %rd17606, 32;
	mul.wide.u32 	%rd17608, %r1611, %r1607;
	add.s64 	%rd17609, %rd17607, %rd17576;
	add.s64 	%rd17610, %rd17609, %rd17608;
	shr.u64 	%rd17611, %rd17610, 32;
	and.b64  	%rd17612, %rd17582, 4294967295;
	add.s64 	%rd17613, %rd17492, %rd17612;
	shr.u64 	%rd17614, %rd17613, 32;
	and.b64  	%rd17615, %rd17586, 4294967295;
	add.s64 	%rd17616, %rd17614, %rd17615;
	add.s64 	%rd17617, %rd17616, %rd17523;
	shr.u64 	%rd17618, %rd17617, 32;
	and.b64  	%rd17619, %rd17591, 4294967295;
	add.s64 	%rd17620, %rd17618, %rd17619;
	add.s64 	%rd17621, %rd17620, %rd17559;
	shr.u64 	%rd17622, %rd17621, 32;
	and.b64  	%rd17623, %rd17596, 4294967295;
	add.s64 	%rd17624, %rd17622, %rd17623;
	add.s64 	%rd17625, %rd17624, %rd17594;
	shr.u64 	%rd17626, %rd17625, 32;
	and.b64  	%rd17627, %rd17601, 4294967295;
	mul.wide.u32 	%rd17628, %r1608, %r1608;
	add.s64 	%rd17629, %rd17626, %rd17627;
	add.s64 	%rd17630, %rd17629, %rd17628;
	shr.u64 	%rd17631, %rd17630, 32;
	and.b64  	%rd17632, %rd17606, 4294967295;
	mul.wide.u32 	%rd17633, %r1609, %r1608;
	add.s64 	%rd17634, %rd17631, %rd17632;
	add.s64 	%rd17635, %rd17634, %rd17633;
	shr.u64 	%rd17636, %rd17635, 32;
	and.b64  	%rd17637, %rd17610, 4294967295;
	mul.wide.u32 	%rd17638, %r1610, %r1608;
	add.s64 	%rd17639, %rd17636, %rd17637;
	add.s64 	%rd17640, %rd17639, %rd17638;
	shr.u64 	%rd17641, %rd17640, 32;
	mul.wide.u32 	%rd17642, %r1611, %r1608;
	add.s64 	%rd17643, %rd17641, %rd17611;
	add.s64 	%rd17644, %rd17643, %rd17642;
	shr.u64 	%rd17645, %rd17644, 32;
	and.b64  	%rd17646, %rd17617, 4294967295;
	add.s64 	%rd17647, %rd17495, %rd17646;
	shr.u64 	%rd17648, %rd17647, 32;
	and.b64  	%rd17649, %rd17621, 4294967295;
	add.s64 	%rd17650, %rd17648, %rd17649;
	add.s64 	%rd17651, %rd17650, %rd17528;
	shr.u64 	%rd17652, %rd17651, 32;
	and.b64  	%rd17653, %rd17625, 4294967295;
	add.s64 	%rd17654, %rd17652, %rd17653;
	add.s64 	%rd17655, %rd17654, %rd17564;
	shr.u64 	%rd17656, %rd17655, 32;
	and.b64  	%rd17657, %rd17630, 4294967295;
	add.s64 	%rd17658, %rd17656, %rd17657;
	add.s64 	%rd17659, %rd17658, %rd17599;
	shr.u64 	%rd17660, %rd17659, 32;
	and.b64  	%rd17661, %rd17635, 4294967295;
	add.s64 	%rd17662, %rd17660, %rd17661;
	add.s64 	%rd17663, %rd17662, %rd17633;
	shr.u64 	%rd17664, %rd17663, 32;
	and.b64  	%rd17665, %rd17640, 4294967295;
	mul.wide.u32 	%rd17666, %r1609, %r1609;
	add.s64 	%rd17667, %rd17664, %rd17665;
	add.s64 	%rd17668, %rd17667, %rd17666;
	shr.u64 	%rd17669, %rd17668, 32;
	and.b64  	%rd17670, %rd17644, 4294967295;
	mul.wide.u32 	%rd17671, %r1610, %r1609;
	add.s64 	%rd17672, %rd17669, %rd17670;
	add.s64 	%rd17673, %rd17672, %rd17671;
	shr.u64 	%rd17674, %rd17673, 32;
	mul.wide.u32 	%rd17675, %r1611, %r1609;
	add.s64 	%rd17676, %rd17674, %rd17645;
	add.s64 	%rd17677, %rd17676, %rd17675;
	shr.u64 	%rd17678, %rd17677, 32;
	and.b64  	%rd17679, %rd17651, 4294967295;
	add.s64 	%rd17680, %rd17498, %rd17679;
	shr.u64 	%rd17681, %rd17680, 32;
	and.b64  	%rd17682, %rd17655, 4294967295;
	add.s64 	%rd17683, %rd17681, %rd17682;
	add.s64 	%rd17684, %rd17683, %rd17533;
	shr.u64 	%rd17685, %rd17684, 32;
	and.b64  	%rd17686, %rd17659, 4294967295;
	add.s64 	%rd17687, %rd17685, %rd17686;
	add.s64 	%rd17688, %rd17687, %rd17569;
	shr.u64 	%rd17689, %rd17688, 32;
	and.b64  	%rd17690, %rd17663, 4294967295;
	add.s64 	%rd17691, %rd17689, %rd17690;
	add.s64 	%rd17692, %rd17691, %rd17604;
	shr.u64 	%rd17693, %rd17692, 32;
	and.b64  	%rd17694, %rd17668, 4294967295;
	add.s64 	%rd17695, %rd17693, %rd17694;
	add.s64 	%rd17696, %rd17695, %rd17638;
	shr.u64 	%rd17697, %rd17696, 32;
	and.b64  	%rd17698, %rd17673, 4294967295;
	add.s64 	%rd17699, %rd17697, %rd17698;
	add.s64 	%rd17700, %rd17699, %rd17671;
	shr.u64 	%rd17701, %rd17700, 32;
	and.b64  	%rd17702, %rd17677, 4294967295;
	mul.wide.u32 	%rd17703, %r1610, %r1610;
	add.s64 	%rd17704, %rd17701, %rd17702;
	add.s64 	%rd17705, %rd17704, %rd17703;
	shr.u64 	%rd17706, %rd17705, 32;
	mul.wide.u32 	%rd17707, %r1611, %r1610;
	add.s64 	%rd17708, %rd17706, %rd17678;
	add.s64 	%rd17709, %rd17708, %rd17707;
	shr.u64 	%rd17710, %rd17709, 32;
	and.b64  	%rd17711, %rd17684, 4294967295;
	add.s64 	%rd17712, %rd17501, %rd17711;
	shr.u64 	%rd17713, %rd17712, 32;
	and.b64  	%rd17714, %rd17688, 4294967295;
	add.s64 	%rd17715, %rd17713, %rd17714;
	add.s64 	%rd17716, %rd17715, %rd17537;
	shr.u64 	%rd17717, %rd17716, 32;
	and.b64  	%rd17718, %rd17692, 4294967295;
	add.s64 	%rd17719, %rd17717, %rd17718;
	add.s64 	%rd17720, %rd17719, %rd17573;
	shr.u64 	%rd17721, %rd17720, 32;
	and.b64  	%rd17722, %rd17696, 4294967295;
	add.s64 	%rd17723, %rd17721, %rd17722;
	add.s64 	%rd17724, %rd17723, %rd17608;
	shr.u64 	%rd17725, %rd17724, 32;
	and.b64  	%rd17726, %rd17700, 4294967295;
	add.s64 	%rd17727, %rd17725, %rd17726;
	add.s64 	%rd17728, %rd17727, %rd17642;
	shr.u64 	%rd17729, %rd17728, 32;
	and.b64  	%rd17730, %rd17705, 4294967295;
	add.s64 	%rd17731, %rd17729, %rd17730;
	add.s64 	%rd17732, %rd17731, %rd17675;
	shr.u64 	%rd17733, %rd17732, 32;
	and.b64  	%rd17734, %rd17709, 4294967295;
	add.s64 	%rd17735, %rd17733, %rd17734;
	add.s64 	%rd17736, %rd17735, %rd17707;
	shr.u64 	%rd17737, %rd17736, 32;
	mul.wide.u32 	%rd17738, %r1611, %r1611;
	add.s64 	%rd17739, %rd17737, %rd17710;
	add.s64 	%rd17740, %rd17739, %rd17738;
	shr.u64 	%rd17741, %rd17740, 32;
	{ .reg .b32 tmp; mov.b64 {tmp, %r5697}, %rd17740; }
	and.b64  	%rd17742, %rd17716, 4294967295;
	mul.lo.s64 	%rd17743, %rd17742, 977;
	cvt.u32.u64 	%r5698, %rd17743;
	shr.u64 	%rd17744, %rd17743, 32;
	and.b64  	%rd17745, %rd17720, 4294967295;
	mad.lo.s64 	%rd17746, %rd17745, 977, %rd17744;
	shr.u64 	%rd17747, %rd17746, 32;
	and.b64  	%rd17748, %rd17724, 4294967295;
	mad.lo.s64 	%rd17749, %rd17748, 977, %rd17747;
	shr.u64 	%rd17750, %rd17749, 32;
	and.b64  	%rd17751, %rd17728, 4294967295;
	mad.lo.s64 	%rd17752, %rd17751, 977, %rd17750;
	shr.u64 	%rd17753, %rd17752, 32;
	and.b64  	%rd17754, %rd17732, 4294967295;
	mad.lo.s64 	%rd17755, %rd17754, 977, %rd17753;
	shr.u64 	%rd17756, %rd17755, 32;
	and.b64  	%rd17757, %rd17736, 4294967295;
	mad.lo.s64 	%rd17758, %rd17757, 977, %rd17756;
	shr.u64 	%rd17759, %rd17758, 32;
	and.b64  	%rd17760, %rd17740, 4294967295;
	mad.lo.s64 	%rd17761, %rd17760, 977, %rd17759;
	shr.u64 	%rd17762, %rd17761, 32;
	mad.lo.s64 	%rd17763, %rd17741, 977, %rd17762;
	{ .reg .b32 tmp; mov.b64 {tmp, %r5699}, %rd17763; }
	add.s32 	%r7618, %r5696, %r5698;
	setp.lt.u32 	%p2656, %r7618, %r5696;
	selp.u64 	%rd17764, 1, 0, %p2656;
	and.b64  	%rd17765, %rd17505, 4294967295;
	and.b64  	%rd17766, %rd17746, 4294967295;
	add.s64 	%rd17767, %rd17765, %rd17764;
	add.s64 	%rd17768, %rd17767, %rd17766;
	shr.u64 	%rd17769, %rd17768, 32;
	and.b64  	%rd17770, %rd17542, 4294967295;
	and.b64  	%rd17771, %rd17749, 4294967295;
	add.s64 	%rd17772, %rd17769, %rd17770;
	add.s64 	%rd17773, %rd17772, %rd17771;
	shr.u64 	%rd17774, %rd17773, 32;
	and.b64  	%rd17775, %rd17578, 4294967295;
	and.b64  	%rd17776, %rd17752, 4294967295;
	add.s64 	%rd17777, %rd17774, %rd17775;
	add.s64 	%rd17778, %rd17777, %rd17776;
	shr.u64 	%rd17779, %rd17778, 32;
	and.b64  	%rd17780, %rd17613, 4294967295;
	and.b64  	%rd17781, %rd17755, 4294967295;
	add.s64 	%rd17782, %rd17779, %rd17780;
	add.s64 	%rd17783, %rd17782, %rd17781;
	shr.u64 	%rd17784, %rd17783, 32;
	and.b64  	%rd17785, %rd17647, 4294967295;
	and.b64  	%rd17786, %rd17758, 4294967295;
	add.s64 	%rd17787, %rd17784, %rd17785;
	add.s64 	%rd17788, %rd17787, %rd17786;
	shr.u64 	%rd17789, %rd17788, 32;
	and.b64  	%rd17790, %rd17680, 4294967295;
	and.b64  	%rd17791, %rd17761, 4294967295;
	add.s64 	%rd17792, %rd17789, %rd17790;
	add.s64 	%rd17793, %rd17792, %rd17791;
	shr.u64 	%rd17794, %rd17793, 32;
	and.b64  	%rd17795, %rd17712, 4294967295;
	and.b64  	%rd17796, %rd17763, 4294967295;
	add.s64 	%rd17797, %rd17794, %rd17795;
	add.s64 	%rd17798, %rd17797, %rd17796;
	{ .reg .b32 tmp; mov.b64 {tmp, %r5700}, %rd17798; }
	add.s32 	%r5701, %r5700, %r5699;
	and.b64  	%rd17799, %rd17768, 4294967295;
	add.s64 	%rd26445, %rd17799, %rd17742;
	shr.u64 	%rd17800, %rd26445, 32;
	and.b64  	%rd17801, %rd17773, 4294967295;
	add.s64 	%rd17802, %rd17800, %rd17801;
	add.s64 	%rd26446, %rd17802, %rd17745;
	shr.u64 	%rd17803, %rd26446, 32;
	and.b64  	%rd17804, %rd17778, 4294967295;
	add.s64 	%rd17805, %rd17803, %rd17804;
	add.s64 	%rd26447, %rd17805, %rd17748;
	shr.u64 	%rd17806, %rd26447, 32;
	and.b64  	%rd17807, %rd17783, 4294967295;
	add.s64 	%rd17808, %rd17806, %rd17807;
	add.s64 	%rd26448, %rd17808, %rd17751;
	shr.u64 	%rd17809, %rd26448, 32;
	and.b64  	%rd17810, %rd17788, 4294967295;
	add.s64 	%rd17811, %rd17809, %rd17810;
	add.s64 	%rd26449, %rd17811, %rd17754;
	shr.u64 	%rd17812, %rd26449, 32;
	and.b64  	%rd17813, %rd17793, 4294967295;
	add.s64 	%rd17814, %rd17812, %rd17813;
	add.s64 	%rd26450, %rd17814, %rd17757;
	shr.u64 	%rd17815, %rd26450, 32;
	and.b64  	%rd17816, %rd17798, 4294967295;
	add.s64 	%rd17817, %rd17815, %rd17816;
	add.s64 	%rd26451, %rd17817, %rd17760;
	{ .reg .b32 tmp; mov.b64 {tmp, %r5702}, %rd26451; }
	add.s32 	%r5703, %r5701, %r5702;
	add.s32 	%r2110, %r5703, %r5697;
	setp.eq.s32 	%p2657, %r2110, 0;
	mov.pred 	%p4100, 0;
	@%p2657 bra 	$L__BB2_1530;
	cvt.u64.u32 	%rd17818, %r2110;
	mul.wide.u32 	%rd17819, %r2110, 977;
	cvt.u32.u64 	%r5704, %rd17819;
	shr.u64 	%rd17820, %rd17819, 32;
	add.s64 	%rd17821, %rd17820, %rd17818;
	shr.u64 	%rd17822, %rd17821, 32;
	add.s32 	%r2111, %r7618, %r5704;
	setp.lt.u32 	%p2658, %r2111, %r7618;
	selp.u64 	%rd17823, 1, 0, %p2658;
	and.b64  	%rd17824, %rd26445, 4294967295;
	and.b64  	%rd17825, %rd17821, 4294967295;
	add.s64 	%rd17826, %rd17824, %rd17823;
	add.s64 	%rd26445, %rd17826, %rd17825;
	shr.u64 	%rd17827, %rd26445, 32;
	and.b64  	%rd17828, %rd26446, 4294967295;
	add.s64 	%rd17829, %rd17827, %rd17828;
	add.s64 	%rd26446, %rd17829, %rd17822;
	shr.u64 	%rd17830, %rd26446, 32;
	and.b64  	%rd17831, %rd26447, 4294967295;
	add.s64 	%rd26447, %rd17830, %rd17831;
	shr.u64 	%rd17832, %rd26447, 32;
	and.b64  	%rd17833, %rd26448, 4294967295;
	add.s64 	%rd26448, %rd17832, %rd17833;
	shr.u64 	%rd17834, %rd26448, 32;
	and.b64  	%rd17835, %rd26449, 4294967295;
	add.s64 	%rd26449, %rd17834, %rd17835;
	shr.u64 	%rd17836, %rd26449, 32;
	and.b64  	%rd17837, %rd26450, 4294967295;
	add.s64 	%rd26450, %rd17836, %rd17837;
	shr.u64 	%rd17838, %rd26450, 32;
	and.b64  	%rd17839, %rd26451, 4294967295;
	add.s64 	%rd26451, %rd17838, %rd17839;
	setp.gt.u64 	%p4100, %rd26451, 4294967295;
	mov.u32 	%r7618, %r2111;
$L__BB2_1530:
	cvt.u32.u64 	%r7625, %rd26451;
	cvt.u32.u64 	%r7624, %rd26450;
	cvt.u32.u64 	%r7623, %rd26449;
	cvt.u32.u64 	%r7622, %rd26448;
	cvt.u32.u64 	%r7621, %rd26447;
	cvt.u32.u64 	%r7620, %rd26446;
	cvt.u32.u64 	%r7619, %rd26445;
	setp.ge.u32 	%p2659, %r1442, %r7625;
	not.pred 	%p2660, %p4100;
	and.pred  	%p2661, %p2660, %p2659;
	@%p2661 bra 	$L__BB2_1532;
	ld.const.u32 	%r7609, [const_p+24];
	bra.uni 	$L__BB2_1545;
$L__BB2_1532:
	setp.gt.u32 	%p2662, %r1442, %r7625;
	@%p2662 bra 	$L__BB2_1546;
	ld.const.u32 	%r7609, [const_p+24];
	setp.lt.u32 	%p2663, %r7609, %r7624;
	@%p2663 bra 	$L__BB2_1545;
	setp.gt.u32 	%p2664, %r7609, %r7624;
	@%p2664 bra 	$L__BB2_1546;
	ld.const.u32 	%r2122, [const_p+20];
	setp.lt.u32 	%p2665, %r2122, %r7623;
	@%p2665 bra 	$L__BB2_1545;
	setp.gt.u32 	%p2666, %r2122, %r7623;
	@%p2666 bra 	$L__BB2_1546;
	ld.const.u32 	%r2123, [const_p+16];
	setp.lt.u32 	%p2667, %r2123, %r7622;
	@%p2667 bra 	$L__BB2_1545;
	setp.gt.u32 	%p2668, %r2123, %r7622;
	@%p2668 bra 	$L__BB2_1546;
	ld.const.u32 	%r2124, [const_p+12];
	setp.lt.u32 	%p2669, %r2124, %r7621;
	@%p2669 bra 	$L__BB2_1545;
	setp.gt.u32 	%p2670, %r2124, %r7621;
	@%p2670 bra 	$L__BB2_1546;
	ld.const.u32 	%r2125, [const_p+8];
	setp.lt.u32 	%p2671, %r2125, %r7620;
	@%p2671 bra 	$L__BB2_1545;
	setp.gt.u32 	%p2672, %r2125, %r7620;
	@%p2672 bra 	$L__BB2_1546;
	ld.const.u32 	%r2126, [const_p+4];
	setp.lt.u32 	%p2673, %r2126, %r7619;
	@%p2673 bra 	$L__BB2_1545;
	setp.gt.u32 	%p2674, %r2126, %r7619;
	ld.const.u32 	%r5705, [const_p];
	setp.lt.u32 	%p2675, %r7618, %r5705;
	or.pred  	%p2676, %p2674, %p2675;
	@%p2676 bra 	$L__BB2_1546;
$L__BB2_1545:
	ld.const.u32 	%r5707, [const_p];
	setp.lt.u32 	%p2677, %r7618, %r5707;
	selp.s64 	%rd17841, -1, 0, %p2677;
	sub.s32 	%r7618, %r7618, %r5707;
	and.b64  	%rd17842, %rd26445, 4294967295;
	add.s64 	%rd17843, %rd17842, %rd17841;
	ld.const.u32 	%r5708, [const_p+4];
	cvt.u64.u32 	%rd17844, %r5708;
	setp.lt.u64 	%p2678, %rd17843, %rd17844;
	selp.s64 	%rd17845, -1, 0, %p2678;
	cvt.u32.u64 	%r5709, %rd17843;
	sub.s32 	%r7619, %r5709, %r5708;
	and.b64  	%rd17846, %rd26446, 4294967295;
	add.s64 	%rd17847, %rd17846, %rd17845;
	ld.const.u32 	%r5710, [const_p+8];
	cvt.u64.u32 	%rd17848, %r5710;
	setp.lt.u64 	%p2679, %rd17847, %rd17848;
	selp.s64 	%rd17849, -1, 0, %p2679;
	cvt.u32.u64 	%r5711, %rd17847;
	sub.s32 	%r7620, %r5711, %r5710;
	and.b64  	%rd17850, %rd26447, 4294967295;
	add.s64 	%rd17851, %rd17850, %rd17849;
	ld.const.u32 	%r5712, [const_p+12];
	cvt.u64.u32 	%rd17852, %r5712;
	setp.lt.u64 	%p2680, %rd17851, %rd17852;
	selp.s64 	%rd17853, -1, 0, %p2680;
	cvt.u32.u64 	%r5713, %rd17851;
	sub.s32 	%r7621, %r5713, %r5712;
	and.b64  	%rd17854, %rd26448, 4294967295;
	add.s64 	%rd17855, %rd17854, %rd17853;
	ld.const.u32 	%r5714, [const_p+16];
	cvt.u64.u32 	%rd17856, %r5714;
	setp.lt.u64 	%p2681, %rd17855, %rd17856;
	selp.s64 	%rd17857, -1, 0, %p2681;
	cvt.u32.u64 	%r5715, %rd17855;
	sub.s32 	%r7622, %r5715, %r5714;
	and.b64  	%rd17858, %rd26449, 4294967295;
	add.s64 	%rd17859, %rd17858, %rd17857;
	ld.const.u32 	%r5716, [const_p+20];
	cvt.u64.u32 	%rd17860, %r5716;
	setp.lt.u64 	%p2682, %rd17859, %rd17860;
	selp.s64 	%rd17861, -1, 0, %p2682;
	cvt.u32.u64 	%r5717, %rd17859;
	sub.s32 	%r7623, %r5717, %r5716;
	and.b64  	%rd17862, %rd26450, 4294967295;
	add.s64 	%rd17863, %rd17862, %rd17861;
	cvt.u64.u32 	%rd17864, %r7609;
	setp.lt.u64 	%p2683, %rd17863, %rd17864;
	selp.s32 	%r5718, -1, 0, %p2683;
	cvt.u32.u64 	%r5719, %rd17863;
	sub.s32 	%r7624, %r5719, %r7609;
	add.s32 	%r5720, %r7625, %r5718;
	sub.s32 	%r7625, %r5720, %r1442;
$L__BB2_1546:
	setp.gt.u32 	%p2684, %r7625, %r1442;
	@%p2684 bra 	$L__BB2_1559;
	bra.uni 	$L__BB2_1560;
$L__BB2_1547:
	ld.const.u32 	%r2136, [const_p+24];
	setp.gt.u32 	%p2686, %r7624, %r2136;
	@%p2686 bra 	$L__BB2_1559;
	setp.lt.u32 	%p2687, %r7624, %r2136;
	@%p2687 bra 	$L__BB2_1561;
	ld.const.u32 	%r2137, [const_p+20];
	setp.gt.u32 	%p2688, %r7623, %r2137;
	@%p2688 bra 	$L__BB2_1559;
	setp.lt.u32 	%p2689, %r7623, %r2137;
	@%p2689 bra 	$L__BB2_1561;
	ld.const.u32 	%r2138, [const_p+16];
	setp.gt.u32 	%p2690, %r7622, %r2138;
	@%p2690 bra 	$L__BB2_1559;
	setp.lt.u32 	%p2691, %r7622, %r2138;
	@%p2691 bra 	$L__BB2_1561;
	ld.const.u32 	%r2139, [const_p+12];
	setp.gt.u32 	%p2692, %r7621, %r2139;
	@%p2692 bra 	$L__BB2_1559;
	setp.lt.u32 	%p2693, %r7621, %r2139;
	@%p2693 bra 	$L__BB2_1561;
	ld.const.u32 	%r2140, [const_p+8];
	setp.gt.u32 	%p2694, %r7620, %r2140;
	@%p2694 bra 	$L__BB2_1559;
	setp.lt.u32 	%p2695, %r7620, %r2140;
	@%p2695 bra 	$L__BB2_1561;
	ld.const.u32 	%r2141, [const_p+4];
	setp.gt.u32 	%p2696, %r7619, %r2141;
	@%p2696 bra 	$L__BB2_1559;
	setp.lt.u32 	%p2697, %r7619, %r2141;
	ld.const.u32 	%r5721, [const_p];
	setp.lt.u32 	%p2698, %r7618, %r5721;
	or.pred  	%p2699, %p2697, %p2698;
	@%p2699 bra 	$L__BB2_1561;
$L__BB2_1559:
	ld.const.u32 	%r5723, [const_p];
	setp.lt.u32 	%p2700, %r7618, %r5723;
	selp.s64 	%rd17865, -1, 0, %p2700;
	sub.s32 	%r7618, %r7618, %r5723;
	cvt.u64.u32 	%rd17866, %r7619;
	add.s64 	%rd17867, %rd17865, %rd17866;
	ld.const.u32 	%r5724, [const_p+4];
	cvt.u64.u32 	%rd17868, %r5724;
	setp.lt.u64 	%p2701, %rd17867, %rd17868;
	selp.s64 	%rd17869, -1, 0, %p2701;
	cvt.u32.u64 	%r5725, %rd17867;
	sub.s32 	%r7619, %r5725, %r5724;
	cvt.u64.u32 	%rd17870, %r7620;
	add.s64 	%rd17871, %rd17869, %rd17870;
	ld.const.u32 	%r5726, [const_p+8];
	cvt.u64.u32 	%rd17872, %r5726;
	setp.lt.u64 	%p2702, %rd17871, %rd17872;
	selp.s64 	%rd17873, -1, 0, %p2702;
	cvt.u32.u64 	%r5727, %rd17871;
	sub.s32 	%r7620, %r5727, %r5726;
	cvt.u64.u32 	%rd17874, %r7621;
	add.s64 	%rd17875, %rd17873, %rd17874;
	ld.const.u32 	%r5728, [const_p+12];
	cvt.u64.u32 	%rd17876, %r5728;
	setp.lt.u64 	%p2703, %rd17875, %rd17876;
	selp.s64 	%rd17877, -1, 0, %p2703;
	cvt.u32.u64 	%r5729, %rd17875;
	sub.s32 	%r7621, %r5729, %r5728;
	cvt.u64.u32 	%rd17878, %r7622;
	add.s64 	%rd17879, %rd17877, %rd17878;
	ld.const.u32 	%r5730, [const_p+16];
	cvt.u64.u32 	%rd17880, %r5730;
	setp.lt.u64 	%p2704, %rd17879, %rd17880;
	selp.s64 	%rd17881, -1, 0, %p2704;
	cvt.u32.u64 	%r5731, %rd17879;
	sub.s32 	%r7622, %r5731, %r5730;
	cvt.u64.u32 	%rd17882, %r7623;
	add.s64 	%rd17883, %rd17881, %rd17882;
	ld.const.u32 	%r5732, [const_p+20];
	cvt.u64.u32 	%rd17884, %r5732;
	setp.lt.u64 	%p2705, %rd17883, %rd17884;
	selp.s64 	%rd17885, -1, 0, %p2705;
	cvt.u32.u64 	%r5733, %rd17883;
	sub.s32 	%r7623, %r5733, %r5732;
	cvt.u64.u32 	%rd17886, %r7624;
	add.s64 	%rd17887, %rd17885, %rd17886;
	ld.const.u32 	%r5734, [const_p+24];
	cvt.u64.u32 	%rd17888, %r5734;
	setp.lt.u64 	%p2706, %rd17887, %rd17888;
	selp.s32 	%r5735, -1, 0, %p2706;
	cvt.u32.u64 	%r5736, %rd17887;
	sub.s32 	%r7624, %r5736, %r5734;
	add.s32 	%r5737, %r7625, %r5735;
	sub.s32 	%r7625, %r5737, %r1442;
	bra.uni 	$L__BB2_1561;
$L__BB2_1560:
	setp.lt.u32 	%p2685, %r7625, %r1442;
	@%p2685 bra 	$L__BB2_1561;
	bra.uni 	$L__BB2_1547;
$L__BB2_1561:
	mul.wide.u32 	%rd17889, %r7618, 3;
	cvt.u32.u64 	%r5738, %rd17889;
	shr.u64 	%rd17890, %rd17889, 32;
	mul.wide.u32 	%rd17891, %r7619, 3;
	add.s64 	%rd17892, %rd17891, %rd17890;
	shr.u64 	%rd17893, %rd17892, 32;
	mul.wide.u32 	%rd17894, %r7620, 3;
	add.s64 	%rd17895, %rd17894, %rd17893;
	shr.u64 	%rd17896, %rd17895, 32;
	mul.wide.u32 	%rd17897, %r7621, 3;
	add.s64 	%rd17898, %rd17897, %rd17896;
	shr.u64 	%rd17899, %rd17898, 32;
	mul.wide.u32 	%rd17900, %r7622, 3;
	add.s64 	%rd17901, %rd17900, %rd17899;
	shr.u64 	%rd17902, %rd17901, 32;
	mul.wide.u32 	%rd17903, %r7623, 3;
	add.s64 	%rd17904, %rd17903, %rd17902;
	shr.u64 	%rd17905, %rd17904, 32;
	mul.wide.u32 	%rd17906, %r7624, 3;
	add.s64 	%rd17907, %rd17906, %rd17905;
	shr.u64 	%rd17908, %rd17907, 32;
	mul.wide.u32 	%rd17909, %r7625, 3;
	add.s64 	%rd17910, %rd17909, %rd17908;
	shr.u64 	%rd17911, %rd17910, 32;
	{ .reg .b32 tmp; mov.b64 {tmp, %r5739}, %rd17910; }
	mul.lo.s32 	%r5740, %r5739, 977;
	add.s32 	%r7635, %r5740, %r5738;
	setp.lt.u32 	%p2708, %r7635, %r5740;
	selp.u64 	%rd17912, 1, 0, %p2708;
	and.b64  	%rd17913, %rd17892, 4294967295;
	add.s64 	%rd17914, %rd17913, %rd17912;
	shr.u64 	%rd17915, %rd17914, 32;
	and.b64  	%rd17916, %rd17895, 4294967295;
	add.s64 	%rd17917, %rd17915, %rd17916;
	shr.u64 	%rd17918, %rd17917, 32;
	and.b64  	%rd17919, %rd17898, 4294967295;
	add.s64 	%rd17920, %rd17918, %rd17919;
	shr.u64 	%rd17921, %rd17920, 32;
	and.b64  	%rd17922, %rd17901, 4294967295;
	add.s64 	%rd17923, %rd17921, %rd17922;
	shr.u64 	%rd17924, %rd17923, 32;
	and.b64  	%rd17925, %rd17904, 4294967295;
	add.s64 	%rd17926, %rd17924, %rd17925;
	shr.u64 	%rd17927, %rd17926, 32;
	and.b64  	%rd17928, %rd17907, 4294967295;
	add.s64 	%rd17929, %rd17927, %rd17928;
	shr.u64 	%rd17930, %rd17929, 32;
	and.b64  	%rd17931, %rd17910, 4294967295;
	add.s64 	%rd17932, %rd17930, %rd17931;
	{ .reg .b32 tmp; mov.b64 {tmp, %r5741}, %rd17932; }
	and.b64  	%rd17933, %rd17914, 4294967295;
	add.s64 	%rd26452, %rd17933, %rd17911;
	shr.u64 	%rd17934, %rd26452, 32;
	and.b64  	%rd17935, %rd17917, 4294967295;
	add.s64 	%rd26453, %rd17934, %rd17935;
	shr.u64 	%rd17936, %rd26453, 32;
	and.b64  	%rd17937, %rd17920, 4294967295;
	add.s64 	%rd26454, %rd17936, %rd17937;
	shr.u64 	%rd17938, %rd26454, 32;
	and.b64  	%rd17939, %rd17923, 4294967295;
	add.s64 	%rd26455, %rd17938, %rd17939;
	shr.u64 	%rd17940, %rd26455, 32;
	and.b64  	%rd17941, %rd17926, 4294967295;
	add.s64 	%rd26456, %rd17940, %rd17941;
	shr.u64 	%rd17942, %rd26456, 32;
	and.b64  	%rd17943, %rd17929, 4294967295;
	add.s64 	%rd26457, %rd17942, %rd17943;
	shr.u64 	%rd17944, %rd26457, 32;
	and.b64  	%rd17945, %rd17932, 4294967295;
	add.s64 	%rd26458, %rd17944, %rd17945;
	{ .reg .b32 tmp; mov.b64 {tmp, %r5742}, %rd26458; }
	add.s32 	%r2167, %r5741, %r5742;
	setp.eq.s32 	%p2709, %r2167, 0;
	mov.pred 	%p4101, 0;
	@%p2709 bra 	$L__BB2_1563;
	mad.lo.s32 	%r2168, %r2167, 977, %r7635;
	setp.lt.u32 	%p2710, %r2168, %r7635;
	selp.u64 	%rd17946, 1, 0, %p2710;
	and.b64  	%rd17947, %rd26452, 4294967295;
	cvt.u64.u32 	%rd17948, %r2167;
	add.s64 	%rd17949, %rd17947, %rd17946;
	add.s64 	%rd26452, %rd17949, %rd17948;
	shr.u64 	%rd17950, %rd26452, 32;
	and.b64  	%rd17951, %rd26453, 4294967295;
	add.s64 	%rd26453, %rd17950, %rd17951;
	shr.u64 	%rd17952, %rd26453, 32;
	and.b64  	%rd17953, %rd26454, 4294967295;
	add.s64 	%rd26454, %rd17952, %rd17953;
	shr.u64 	%rd17954, %rd26454, 32;
	and.b64  	%rd17955, %rd26455, 4294967295;
	add.s64 	%rd26455, %rd17954, %rd17955;
	shr.u64 	%rd17956, %rd26455, 32;
	and.b64  	%rd17957, %rd26456, 4294967295;
	add.s64 	%rd26456, %rd17956, %rd17957;
	shr.u64 	%rd17958, %rd26456, 32;
	and.b64  	%rd17959, %rd26457, 4294967295;
	add.s64 	%rd26457, %rd17958, %rd17959;
	shr.u64 	%rd17960, %rd26457, 32;
	and.b64  	%rd17961, %rd26458, 4294967295;
	add.s64 	%rd26458, %rd17960, %rd17961;
	setp.gt.u64 	%p4101, %rd26458, 4294967295;
	mov.u32 	%r7635, %r2168;
$L__BB2_1563:
	cvt.u32.u64 	%r7642, %rd26458;
	cvt.u32.u64 	%r7641, %rd26457;
	cvt.u32.u64 	%r7640, %rd26456;
	cvt.u32.u64 	%r7639, %rd26455;
	cvt.u32.u64 	%r7638, %rd26454;
	cvt.u32.u64 	%r7637, %rd26453;
	cvt.u32.u64 	%r7636, %rd26452;
	setp.lt.u32 	%p2711, %r1442, %r7642;
	or.pred  	%p2712, %p4101, %p2711;
	@%p2712 bra 	$L__BB2_1577;
	setp.gt.u32 	%p2713, %r1442, %r7642;
	@%p2713 bra 	$L__BB2_1578;
	ld.const.u32 	%r2177, [const_p+24];
	setp.lt.u32 	%p2714, %r2177, %r7641;
	@%p2714 bra 	$L__BB2_1577;
	setp.gt.u32 	%p2715, %r2177, %r7641;
	@%p2715 bra 	$L__BB2_1578;
	ld.const.u32 	%r2178, [const_p+20];
	setp.lt.u32 	%p2716, %r2178, %r7640;
	@%p2716 bra 	$L__BB2_1577;
	setp.gt.u32 	%p2717, %r2178, %r7640;
	@%p2717 bra 	$L__BB2_1578;
	ld.const.u32 	%r2179, [const_p+16];
	setp.lt.u32 	%p2718, %r2179, %r7639;
	@%p2718 bra 	$L__BB2_1577;
	setp.gt.u32 	%p2719, %r2179, %r7639;
	@%p2719 bra 	$L__BB2_1578;
	ld.const.u32 	%r2180, [const_p+12];
	setp.lt.u32 	%p2720, %r2180, %r7638;
	@%p2720 bra 	$L__BB2_1577;
	setp.gt.u32 	%p2721, %r2180, %r7638;
	@%p2721 bra 	$L__BB2_1578;
	ld.const.u32 	%r2181, [const_p+8];
	setp.lt.u32 	%p2722, %r2181, %r7637;
	@%p2722 bra 	$L__BB2_1577;
	setp.gt.u32 	%p2723, %r2181, %r7637;
	@%p2723 bra 	$L__BB2_1578;
	ld.const.u32 	%r2182, [const_p+4];
	setp.lt.u32 	%p2724, %r2182, %r7636;
	@%p2724 bra 	$L__BB2_1577;
	setp.gt.u32 	%p2725, %r2182, %r7636;
	ld.const.u32 	%r5743, [const_p];
	setp.lt.u32 	%p2726, %r7635, %r5743;
	or.pred  	%p2727, %p2725, %p2726;
	@%p2727 bra 	$L__BB2_1578;
$L__BB2_1577:
	ld.const.u32 	%r5745, [const_p];
	setp.lt.u32 	%p2728, %r7635, %r5745;
	selp.s64 	%rd17963, -1, 0, %p2728;
	sub.s32 	%r7635, %r7635, %r5745;
	and.b64  	%rd17964, %rd26452, 4294967295;
	add.s64 	%rd17965, %rd17964, %rd17963;
	ld.const.u32 	%r5746, [const_p+4];
	cvt.u64.u32 	%rd17966, %r5746;
	setp.lt.u64 	%p2729, %rd17965, %rd17966;
	selp.s64 	%rd17967, -1, 0, %p2729;
	cvt.u32.u64 	%r5747, %rd17965;
	sub.s32 	%r7636, %r5747, %r5746;
	and.b64  	%rd17968, %rd26453, 4294967295;
	add.s64 	%rd17969, %rd17968, %rd17967;
	ld.const.u32 	%r5748, [const_p+8];
	cvt.u64.u32 	%rd17970, %r5748;
	setp.lt.u64 	%p2730, %rd17969, %rd17970;
	selp.s64 	%rd17971, -1, 0, %p2730;
	cvt.u32.u64 	%r5749, %rd17969;
	sub.s32 	%r7637, %r5749, %r5748;
	and.b64  	%rd17972, %rd26454, 4294967295;
	add.s64 	%rd17973, %rd17972, %rd17971;
	ld.const.u32 	%r5750, [const_p+12];
	cvt.u64.u32 	%rd17974, %r5750;
	setp.lt.u64 	%p2731, %rd17973, %rd17974;
	selp.s64 	%rd17975, -1, 0, %p2731;
	cvt.u32.u64 	%r5751, %rd17973;
	sub.s32 	%r7638, %r5751, %r5750;
	and.b64  	%rd17976, %rd26455, 4294967295;
	add.s64 	%rd17977, %rd17976, %rd17975;
	ld.const.u32 	%r5752, [const_p+16];
	cvt.u64.u32 	%rd17978, %r5752;
	setp.lt.u64 	%p2732, %rd17977, %rd17978;
	selp.s64 	%rd17979, -1, 0, %p2732;
	cvt.u32.u64 	%r5753, %rd17977;
	sub.s32 	%r7639, %r5753, %r5752;
	and.b64  	%rd17980, %rd26456, 4294967295;
	add.s64 	%rd17981, %rd17980, %rd17979;
	ld.const.u32 	%r5754, [const_p+20];
	cvt.u64.u32 	%rd17982, %r5754;
	setp.lt.u64 	%p2733, %rd17981, %rd17982;
	selp.s64 	%rd17983, -1, 0, %p2733;
	cvt.u32.u64 	%r5755, %rd17981;
	sub.s32 	%r7640, %r5755, %r5754;
	and.b64  	%rd17984, %rd26457, 4294967295;
	add.s64 	%rd17985, %rd17984, %rd17983;
	ld.const.u32 	%r5756, [const_p+24];
	cvt.u64.u32 	%rd17986, %r5756;
	setp.lt.u64 	%p2734, %rd17985, %rd17986;
	selp.s32 	%r5757, -1, 0, %p2734;
	cvt.u32.u64 	%r5758, %rd17985;
	sub.s32 	%r7641, %r5758, %r5756;
	add.s32 	%r5759, %r7642, %r5757;
	sub.s32 	%r7642, %r5759, %r1442;
$L__BB2_1578:
	setp.gt.u32 	%p2735, %r7642, %r1442;
	@%p2735 bra 	$L__BB2_1591;
	bra.uni 	$L__BB2_1592;
$L__BB2_1579:
	ld.const.u32 	%r2191, [const_p+24];
	setp.gt.u32 	%p2737, %r7641, %r2191;
	@%p2737 bra 	$L__BB2_1591;
	setp.lt.u32 	%p2738, %r7641, %r2191;
	@%p2738 bra 	$L__BB2_1593;
	ld.const.u32 	%r2192, [const_p+20];
	setp.gt.u32 	%p2739, %r7640, %r2192;
	@%p2739 bra 	$L__BB2_1591;
	setp.lt.u32 	%p2740, %r7640, %r2192;
	@%p2740 bra 	$L__BB2_1593;
	ld.const.u32 	%r2193, [const_p+16];
	setp.gt.u32 	%p2741, %r7639, %r2193;
	@%p2741 bra 	$L__BB2_1591;
	setp.lt.u32 	%p2742, %r7639, %r2193;
	@%p2742 bra 	$L__BB2_1593;
	ld.const.u32 	%r2194, [const_p+12];
	setp.gt.u32 	%p2743, %r7638, %r2194;
	@%p2743 bra 	$L__BB2_1591;
	setp.lt.u32 	%p2744, %r7638, %r2194;
	@%p2744 bra 	$L__BB2_1593;
	ld.const.u32 	%r2195, [const_p+8];
	setp.gt.u32 	%p2745, %r7637, %r2195;
	@%p2745 bra 	$L__BB2_1591;
	setp.lt.u32 	%p2746, %r7637, %r2195;
	@%p2746 bra 	$L__BB2_1593;
	ld.const.u32 	%r2196, [const_p+4];
	setp.gt.u32 	%p2747, %r7636, %r2196;
	@%p2747 bra 	$L__BB2_1591;
	setp.lt.u32 	%p2748, %r7636, %r2196;
	ld.const.u32 	%r5760, [const_p];
	setp.lt.u32 	%p2749, %r7635, %r5760;
	or.pred  	%p2750, %p2748, %p2749;
	@%p2750 bra 	$L__BB2_1593;
$L__BB2_1591:
	ld.const.u32 	%r5762, [const_p];
	setp.lt.u32 	%p2751, %r7635, %r5762;
	selp.s64 	%rd17987, -1, 0, %p2751;
	sub.s32 	%r7635, %r7635, %r5762;
	cvt.u64.u32 	%rd17988, %r7636;
	add.s64 	%rd17989, %rd17987, %rd17988;
	ld.const.u32 	%r5763, [const_p+4];
	cvt.u64.u32 	%rd17990, %r5763;
	setp.lt.u64 	%p2752, %rd17989, %rd17990;
	selp.s64 	%rd17991, -1, 0, %p2752;
	cvt.u32.u64 	%r5764, %rd17989;
	sub.s32 	%r7636, %r5764, %r5763;
	cvt.u64.u32 	%rd17992, %r7637;
	add.s64 	%rd17993, %rd17991, %rd17992;
	ld.const.u32 	%r5765, [const_p+8];
	cvt.u64.u32 	%rd17994, %r5765;
	setp.lt.u64 	%p2753, %rd17993, %rd17994;
	selp.s64 	%rd17995, -1, 0, %p2753;
	cvt.u32.u64 	%r5766, %rd17993;
	sub.s32 	%r7637, %r5766, %r5765;
	cvt.u64.u32 	%rd17996, %r7638;
	add.s64 	%rd17997, %rd17995, %rd17996;
	ld.const.u32 	%r5767, [const_p+12];
	cvt.u64.u32 	%rd17998, %r5767;
	setp.lt.u64 	%p2754, %rd17997, %rd17998;
	selp.s64 	%rd17999, -1, 0, %p2754;
	cvt.u32.u64 	%r5768, %rd17997;
	sub.s32 	%r7638, %r5768, %r5767;
	cvt.u64.u32 	%rd18000, %r7639;
	add.s64 	%rd18001, %rd17999, %rd18000;
	ld.const.u32 	%r5769, [const_p+16];
	cvt.u64.u32 	%rd18002, %r5769;
	setp.lt.u64 	%p2755, %rd18001, %rd18002;
	selp.s64 	%rd18003, -1, 0, %p2755;
	cvt.u32.u64 	%r5770, %rd18001;
	sub.s32 	%r7639, %r5770, %r5769;
	cvt.u64.u32 	%rd18004, %r7640;
	add.s64 	%rd18005, %rd18003, %rd18004;
	ld.const.u32 	%r5771, [const_p+20];
	cvt.u64.u32 	%rd18006, %r5771;
	setp.lt.u64 	%p2756, %rd18005, %rd18006;
	selp.s64 	%rd18007, -1, 0, %p2756;
	cvt.u32.u64 	%r5772, %rd18005;
	sub.s32 	%r7640, %r5772, %r5771;
	cvt.u64.u32 	%rd18008, %r7641;
	add.s64 	%rd18009, %rd18007, %rd18008;
	ld.const.u32 	%r5773, [const_p+24];
	cvt.u64.u32 	%rd18010, %r5773;
	setp.lt.u64 	%p2757, %rd18009, %rd18010;
	selp.s32 	%r5774, -1, 0, %p2757;
	cvt.u32.u64 	%r5775, %rd18009;
	sub.s32 	%r7641, %r5775, %r5773;
	add.s32 	%r5776, %r7642, %r5774;
	sub.s32 	%r7642, %r5776, %r1442;
	bra.uni 	$L__BB2_1593;
$L__BB2_1592:
	setp.lt.u32 	%p2736, %r7642, %r1442;
	@%p2736 bra 	$L__BB2_1593;
	bra.uni 	$L__BB2_1579;
$L__BB2_1593:
	mul.wide.u32 	%rd18011, %r7635, %r7635;
	cvt.u32.u64 	%r5777, %rd18011;
	shr.u64 	%rd18012, %rd18011, 32;
	mul.wide.u32 	%rd18013, %r7636, %r7635;
	add.s64 	%rd18014, %rd18012, %rd18013;
	shr.u64 	%rd18015, %rd18014, 32;
	mul.wide.u32 	%rd18016, %r7637, %r7635;
	add.s64 	%rd18017, %rd18015, %rd18016;
	shr.u64 	%rd18018, %rd18017, 32;
	mul.wide.u32 	%rd18019, %r7638, %r7635;
	add.s64 	%rd18020, %rd18018, %rd18019;
	shr.u64 	%rd18021, %rd18020, 32;
	mul.wide.u32 	%rd18022, %r7639, %r7635;
	add.s64 	%rd18023, %rd18021, %rd18022;
	shr.u64 	%rd18024, %rd18023, 32;
	mul.wide.u32 	%rd18025, %r7640, %r7635;
	add.s64 	%rd18026, %rd18024, %rd18025;
	shr.u64 	%rd18027, %rd18026, 32;
	mul.wide.u32 	%rd18028, %r7641, %r7635;
	add.s64 	%rd18029, %rd18027, %rd18028;
	shr.u64 	%rd18030, %rd18029, 32;
	mul.wide.u32 	%rd18031, %r7642, %r7635;
	add.s64 	%rd18032, %rd18030, %rd18031;
	shr.u64 	%rd18033, %rd18032, 32;
	and.b64  	%rd18034, %rd18014, 4294967295;
	add.s64 	%rd18035, %rd18013, %rd18034;
	shr.u64 	%rd18036, %rd18035, 32;
	and.b64  	%rd18037, %rd18017, 4294967295;
	mul.wide.u32 	%rd18038, %r7636, %r7636;
	add.s64 	%rd18039, %rd18036, %rd18037;
	add.s64 	%rd18040, %rd18039, %rd18038;
	shr.u64 	%rd18041, %rd18040, 32;
	and.b64  	%rd18042, %rd18020, 4294967295;
	mul.wide.u32 	%rd18043, %r7637, %r7636;
	add.s64 	%rd18044, %rd18041, %rd18042;
	add.s64 	%rd18045, %rd18044, %rd18043;
	shr.u64 	%rd18046, %rd18045, 32;
	and.b64  	%rd18047, %rd18023, 4294967295;
	mul.wide.u32 	%rd18048, %r7638, %r7636;
	add.s64 	%rd18049, %rd18046, %rd18047;
	add.s64 	%rd18050, %rd18049, %rd18048;
	shr.u64 	%rd18051, %rd18050, 32;
	and.b64  	%rd18052, %rd18026, 4294967295;
	mul.wide.u32 	%rd18053, %r7639, %r7636;
	add.s64 	%rd18054, %rd18051, %rd18052;
	add.s64 	%rd18055, %rd18054, %rd18053;
	shr.u64 	%rd18056, %rd18055, 32;
	and.b64  	%rd18057, %rd18029, 4294967295;
	mul.wide.u32 	%rd18058, %r7640, %r7636;
	add.s64 	%rd18059, %rd18056, %rd18057;
	add.s64 	%rd18060, %rd18059, %rd18058;
	shr.u64 	%rd18061, %rd18060, 32;
	and.b64  	%rd18062, %rd18032, 4294967295;
	mul.wide.u32 	%rd18063, %r7641, %r7636;
	add.s64 	%rd18064, %rd18061, %rd18062;
	add.s64 	%rd18065, %rd18064, %rd18063;
	shr.u64 	%rd18066, %rd18065, 32;
	mul.wide.u32 	%rd18067, %r7642, %r7636;
	add.s64 	%rd18068, %rd18066, %rd18033;
	add.s64 	%rd18069, %rd18068, %rd18067;
	shr.u64 	%rd18070, %rd18069, 32;
	and.b64  	%rd18071, %rd18040, 4294967295;
	add.s64 	%rd18072, %rd18016, %rd18071;
	shr.u64 	%rd18073, %rd18072, 32;
	and.b64  	%rd18074, %rd18045, 4294967295;
	add.s64 	%rd18075, %rd18073, %rd18074;
	add.s64 	%rd18076, %rd18075, %rd18043;
	shr.u64 	%rd18077, %rd18076, 32;
	and.b64  	%rd18078, %rd18050, 4294967295;
	mul.wide.u32 	%rd18079, %r7637, %r7637;
	add.s64 	%rd18080, %rd18077, %rd18078;
	add.s64 	%rd18081, %rd18080, %rd18079;
	shr.u64 	%rd18082, %rd18081, 32;
	and.b64  	%rd18083, %rd18055, 4294967295;
	mul.wide.u32 	%rd18084, %r7638, %r7637;
	add.s64 	%rd18085, %rd18082, %rd18083;
	add.s64 	%rd18086, %rd18085, %rd18084;
	shr.u64 	%rd18087, %rd18086, 32;
	and.b64  	%rd18088, %rd18060, 4294967295;
	mul.wide.u32 	%rd18089, %r7639, %r7637;
	add.s64 	%rd18090, %rd18087, %rd18088;
	add.s64 	%rd18091, %rd18090, %rd18089;
	shr.u64 	%rd18092, %rd18091, 32;
	and.b64  	%rd18093, %rd18065, 4294967295;
	mul.wide.u32 	%rd18094, %r7640, %r7637;
	add.s64 	%rd18095, %rd18092, %rd18093;
	add.s64 	%rd18096, %rd18095, %rd18094;
	shr.u64 	%rd18097, %rd18096, 32;
	and.b64  	%rd18098, %rd18069, 4294967295;
	mul.wide.u32 	%rd18099, %r7641, %r7637;
	add.s64 	%rd18100, %rd18097, %rd18098;
	add.s64 	%rd18101, %rd18100, %rd18099;
	shr.u64 	%rd18102, %rd18101, 32;
	mul.wide.u32 	%rd18103, %r7642, %r7637;
	add.s64 	%rd18104, %rd18102, %rd18070;
	add.s64 	%rd18105, %rd18104, %rd18103;
	shr.u64 	%rd18106, %rd18105, 32;
	and.b64  	%rd18107, %rd18076, 4294967295;
	add.s64 	%rd18108, %rd18019, %rd18107;
	shr.u64 	%rd18109, %rd18108, 32;
	and.b64  	%rd18110, %rd18081, 4294967295;
	add.s64 	%rd18111, %rd18109, %rd18110;
	add.s64 	%rd18112, %rd18111, %rd18048;
	shr.u64 	%rd18113, %rd18112, 32;
	and.b64  	%rd18114, %rd18086, 4294967295;
	add.s64 	%rd18115, %rd18113, %rd18114;
	add.s64 	%rd18116, %rd18115, %rd18084;
	shr.u64 	%rd18117, %rd18116, 32;
	and.b64  	%rd18118, %rd18091, 4294967295;
	mul.wide.u32 	%rd18119, %r7638, %r7638;
	add.s64 	%rd18120, %rd18117, %rd18118;
	add.s64 	%rd18121, %rd18120, %rd18119;
	shr.u64 	%rd18122, %rd18121, 32;
	and.b64  	%rd18123, %rd18096, 4294967295;
	mul.wide.u32 	%rd18124, %r7639, %r7638;
	add.s64 	%rd18125, %rd18122, %rd18123;
	add.s64 	%rd18126, %rd18125, %rd18124;
	shr.u64 	%rd18127, %rd18126, 32;
	and.b64  	%rd18128, %rd18101, 4294967295;
	mul.wide.u32 	%rd18129, %r7640, %r7638;
	add.s64 	%rd18130, %rd18127, %rd18128;
	add.s64 	%rd18131, %rd18130, %rd18129;
	shr.u64 	%rd18132, %rd18131, 32;
	and.b64  	%rd18133, %rd18105, 4294967295;
	mul.wide.u32 	%rd18134, %r7641, %r7638;
	add.s64 	%rd18135, %rd18132, %rd18133;
	add.s64 	%rd18136, %rd18135, %rd18134;
	shr.u64 	%rd18137, %rd18136, 32;
	mul.wide.u32 	%rd18138, %r7642, %r7638;
	add.s64 	%rd18139, %rd18137, %rd18106;
	add.s64 	%rd18140, %rd18139, %rd18138;
	shr.u64 	%rd18141, %rd18140, 32;
	and.b64  	%rd18142, %rd18112, 4294967295;
	add.s64 	%rd18143, %rd18022, %rd18142;
	shr.u64 	%rd18144, %rd18143, 32;
	and.b64  	%rd18145, %rd18116, 4294967295;
	add.s64 	%rd18146, %rd18144, %rd18145;
	add.s64 	%rd18147, %rd18146, %rd18053;
	shr.u64 	%rd18148, %rd18147, 32;
	and.b64  	%rd18149, %rd18121, 4294967295;
	add.s64 	%rd18150, %rd18148, %rd18149;
	add.s64 	%rd18151, %rd18150, %rd18089;
	shr.u64 	%rd18152, %rd18151, 32;
	and.b64  	%rd18153, %rd18126, 4294967295;
	add.s64 	%rd18154, %rd18152, %rd18153;
	add.s64 	%rd18155, %rd18154, %rd18124;
	shr.u64 	%rd18156, %rd18155, 32;
	and.b64  	%rd18157, %rd18131, 4294967295;
	mul.wide.u32 	%rd18158, %r7639, %r7639;
	add.s64 	%rd18159, %rd18156, %rd18157;
	add.s64 	%rd18160, %rd18159, %rd18158;
	shr.u64 	%rd18161, %rd18160, 32;
	and.b64  	%rd18162, %rd18136, 4294967295;
	mul.wide.u32 	%rd18163, %r7640, %r7639;
	add.s64 	%rd18164, %rd18161, %rd18162;
	add.s64 	%rd18165, %rd18164, %rd18163;
	shr.u64 	%rd18166, %rd18165, 32;
	and.b64  	%rd18167, %rd18140, 4294967295;
	mul.wide.u32 	%rd18168, %r7641, %r7639;
	add.s64 	%rd18169, %rd18166, %rd18167;
	add.s64 	%rd18170, %rd18169, %rd18168;
	shr.u64 	%rd18171, %rd18170, 32;
	mul.wide.u32 	%rd18172, %r7642, %r7639;
	add.s64 	%rd18173, %rd18171, %rd18141;
	add.s64 	%rd18174, %rd18173, %rd18172;
	shr.u64 	%rd18175, %rd18174, 32;
	and.b64  	%rd18176, %rd18147, 4294967295;
	add.s64 	%rd18177, %rd18025, %rd18176;
	shr.u64 	%rd18178, %rd18177, 32;
	and.b64  	%rd18179, %rd18151, 4294967295;
	add.s64 	%rd18180, %rd18178, %rd18179;
	add.s64 	%rd18181, %rd18180, %rd18058;
	shr.u64 	%rd18182, %rd18181, 32;
	and.b64  	%rd18183, %rd18155, 4294967295;
	add.s64 	%rd18184, %rd18182, %rd18183;
	add.s64 	%rd18185, %rd18184, %rd18094;
	shr.u64 	%rd18186, %rd18185, 32;
	and.b64  	%rd18187, %rd18160, 4294967295;
	add.s64 	%rd18188, %rd18186, %rd18187;
	add.s64 	%rd18189, %rd18188, %rd18129;
	shr.u64 	%rd18190, %rd18189, 32;
	and.b64  	%rd18191, %rd18165, 4294967295;
	add.s64 	%rd18192, %rd18190, %rd18191;
	add.s64 	%rd18193, %rd18192, %rd18163;
	shr.u64 	%rd18194, %rd18193, 32;
	and.b64  	%rd18195, %rd18170, 4294967295;
	mul.wide.u32 	%rd18196, %r7640, %r7640;
	add.s64 	%rd18197, %rd18194, %rd18195;
	add.s64 	%rd18198, %rd18197, %rd18196;
	shr.u64 	%rd18199, %rd18198, 32;
	and.b64  	%rd18200, %rd18174, 4294967295;
	mul.wide.u32 	%rd18201, %r7641, %r7640;
	add.s64 	%rd18202, %rd18199, %rd18200;
	add.s64 	%rd18203, %rd18202, %rd18201;
	shr.u64 	%rd18204, %rd18203, 32;
	mul.wide.u32 	%rd18205, %r7642, %r7640;
	add.s64 	%rd18206, %rd18204, %rd18175;
	add.s64 	%rd18207, %rd18206, %rd18205;
	shr.u64 	%rd18208, %rd18207, 32;
	and.b64  	%rd18209, %rd18181, 4294967295;
	add.s64 	%rd18210, %rd18028, %rd18209;
	shr.u64 	%rd18211, %rd18210, 32;
	and.b64  	%rd18212, %rd18185, 4294967295;
	add.s64 	%rd18213, %rd18211, %rd18212;
	add.s64 	%rd18214, %rd18213, %rd18063;
	shr.u64 	%rd18215, %rd18214, 32;
	and.b64  	%rd18216, %rd18189, 4294967295;
	add.s64 	%rd18217, %rd18215, %rd18216;
	add.s64 	%rd18218, %rd18217, %rd18099;
	shr.u64 	%rd18219, %rd18218, 32;
	and.b64  	%rd18220, %rd18193, 4294967295;
	add.s64 	%rd18221, %rd18219, %rd18220;
	add.s64 	%rd18222, %rd18221, %rd18134;
	shr.u64 	%rd18223, %rd18222, 32;
	and.b64  	%rd18224, %rd18198, 4294967295;
	add.s64 	%rd18225, %rd18223, %rd18224;
	add.s64 	%rd18226, %rd18225, %rd18168;
	shr.u64 	%rd18227, %rd18226, 32;
	and.b64  	%rd18228, %rd18203, 4294967295;
	add.s64 	%rd18229, %rd18227, %rd18228;
	add.s64 	%rd18230, %rd18229, %rd18201;
	shr.u64 	%rd18231, %rd18230, 32;
	and.b64  	%rd18232, %rd18207, 4294967295;
	mul.wide.u32 	%rd18233, %r7641, %r7641;
	add.s64 	%rd18234, %rd18231, %rd18232;
	add.s64 	%rd18235, %rd18234, %rd18233;
	shr.u64 	%rd18236, %rd18235, 32;
	mul.wide.u32 	%rd18237, %r7642, %r7641;
	add.s64 	%rd18238, %rd18236, %rd18208;
	add.s64 	%rd18239, %rd18238, %rd18237;
	shr.u64 	%rd18240, %rd18239, 32;
	and.b64  	%rd18241, %rd18214, 4294967295;
	add.s64 	%rd18242, %rd18031, %rd18241;
	shr.u64 	%rd18243, %rd18242, 32;
	and.b64  	%rd18244, %rd18218, 4294967295;
	add.s64 	%rd18245, %rd18243, %rd18244;
	add.s64 	%rd18246, %rd18245, %rd18067;
	shr.u64 	%rd18247, %rd18246, 32;
	and.b64  	%rd18248, %rd18222, 4294967295;
	add.s64 	%rd18249, %rd18247, %rd18248;
	add.s64 	%rd18250, %rd18249, %rd18103;
	shr.u64 	%rd18251, %rd18250, 32;
	and.b64  	%rd18252, %rd18226, 4294967295;
	add.s64 	%rd18253, %rd18251, %rd18252;
	add.s64 	%rd18254, %rd18253, %rd18138;
	shr.u64 	%rd18255, %rd18254, 32;
	and.b64  	%rd18256, %rd18230, 4294967295;
	add.s64 	%rd18257, %rd18255, %rd18256;
	add.s64 	%rd18258, %rd18257, %rd18172;
	shr.u64 	%rd18259, %rd18258, 32;
	and.b64  	%rd18260, %rd18235, 4294967295;
	add.s64 	%rd18261, %rd18259, %rd18260;
	add.s64 	%rd18262, %rd18261, %rd18205;
	shr.u64 	%rd18263, %rd18262, 32;
	and.b64  	%rd18264, %rd18239, 4294967295;
	add.s64 	%rd18265, %rd18263, %rd18264;
	add.s64 	%rd18266, %rd18265, %rd18237;
	shr.u64 	%rd18267, %rd18266, 32;
	mul.wide.u32 	%rd18268, %r7642, %r7642;
	add.s64 	%rd18269, %rd18267, %rd18240;
	add.s64 	%rd18270, %rd18269, %rd18268;
	shr.u64 	%rd18271, %rd18270, 32;
	{ .reg .b32 tmp; mov.b64 {tmp, %r5778}, %rd18270; }
	and.b64  	%rd18272, %rd18246, 4294967295;
	mul.lo.s64 	%rd18273, %rd18272, 977;
	cvt.u32.u64 	%r5779, %rd18273;
	shr.u64 	%rd18274, %rd18273, 32;
	and.b64  	%rd18275, %rd18250, 4294967295;
	mad.lo.s64 	%rd18276, %rd18275, 977, %rd18274;
	shr.u64 	%rd18277, %rd18276, 32;
	and.b64  	%rd18278, %rd18254, 4294967295;
	mad.lo.s64 	%rd18279, %rd18278, 977, %rd18277;
	shr.u64 	%rd18280, %rd18279, 32;
	and.b64  	%rd18281, %rd18258, 4294967295;
	mad.lo.s64 	%rd18282, %rd18281, 977, %rd18280;
	shr.u64 	%rd18283, %rd18282, 32;
	and.b64  	%rd18284, %rd18262, 4294967295;
	mad.lo.s64 	%rd18285, %rd18284, 977, %rd18283;
	shr.u64 	%rd18286, %rd18285, 32;
	and.b64  	%rd18287, %rd18266, 4294967295;
	mad.lo.s64 	%rd18288, %rd18287, 977, %rd18286;
	shr.u64 	%rd18289, %rd18288, 32;
	and.b64  	%rd18290, %rd18270, 4294967295;
	mad.lo.s64 	%rd18291, %rd18290, 977, %rd18289;
	shr.u64 	%rd18292, %rd18291, 32;
	mad.lo.s64 	%rd18293, %rd18271, 977, %rd18292;
	{ .reg .b32 tmp; mov.b64 {tmp, %r5780}, %rd18293; }
	add.s32 	%r7653, %r5777, %r5779;
	setp.lt.u32 	%p2759, %r7653, %r5777;
	selp.u64 	%rd18294, 1, 0, %p2759;
	and.b64  	%rd18295, %rd18035, 4294967295;
	and.b64  	%rd18296, %rd18276, 4294967295;
	add.s64 	%rd18297, %rd18295, %rd18294;
	add.s64 	%rd18298, %rd18297, %rd18296;
	shr.u64 	%rd18299, %rd18298, 32;
	and.b64  	%rd18300, %rd18072, 4294967295;
	and.b64  	%rd18301, %rd18279, 4294967295;
	add.s64 	%rd18302, %rd18299, %rd18300;
	add.s64 	%rd18303, %rd18302, %rd18301;
	shr.u64 	%rd18304, %rd18303, 32;
	and.b64  	%rd18305, %rd18108, 4294967295;
	and.b64  	%rd18306, %rd18282, 4294967295;
	add.s64 	%rd18307, %rd18304, %rd18305;
	add.s64 	%rd18308, %rd18307, %rd18306;
	shr.u64 	%rd18309, %rd18308, 32;
	and.b64  	%rd18310, %rd18143, 4294967295;
	and.b64  	%rd18311, %rd18285, 4294967295;
	add.s64 	%rd18312, %rd18309, %rd18310;
	add.s64 	%rd18313, %rd18312, %rd18311;
	shr.u64 	%rd18314, %rd18313, 32;
	and.b64  	%rd18315, %rd18177, 4294967295;
	and.b64  	%rd18316, %rd18288, 4294967295;
	add.s64 	%rd18317, %rd18314, %rd18315;
	add.s64 	%rd18318, %rd18317, %rd18316;
	shr.u64 	%rd18319, %rd18318, 32;
	and.b64  	%rd18320, %rd18210, 4294967295;
	and.b64  	%rd18321, %rd18291, 4294967295;
	add.s64 	%rd18322, %rd18319, %rd18320;
	add.s64 	%rd18323, %rd18322, %rd18321;
	shr.u64 	%rd18324, %rd18323, 32;
	and.b64  	%rd18325, %rd18242, 4294967295;
	and.b64  	%rd18326, %rd18293, 4294967295;
	add.s64 	%rd18327, %rd18324, %rd18325;
	add.s64 	%rd18328, %rd18327, %rd18326;
	{ .reg .b32 tmp; mov.b64 {tmp, %r5781}, %rd18328; }
	add.s32 	%r5782, %r5781, %r5780;
	and.b64  	%rd18329, %rd18298, 4294967295;
	add.s64 	%rd26459, %rd18329, %rd18272;
	shr.u64 	%rd18330, %rd26459, 32;
	and.b64  	%rd18331, %rd18303, 4294967295;
	add.s64 	%rd18332, %rd18330, %rd18331;
	add.s64 	%rd26460, %rd18332, %rd18275;
	shr.u64 	%rd18333, %rd26460, 32;
	and.b64  	%rd18334, %rd18308, 4294967295;
	add.s64 	%rd18335, %rd18333, %rd18334;
	add.s64 	%rd26461, %rd18335, %rd18278;
	shr.u64 	%rd18336, %rd26461, 32;
	and.b64  	%rd18337, %rd18313, 4294967295;
	add.s64 	%rd18338, %rd18336, %rd18337;
	add.s64 	%rd26462, %rd18338, %rd18281;
	shr.u64 	%rd18339, %rd26462, 32;
	and.b64  	%rd18340, %rd18318, 4294967295;
	add.s64 	%rd18341, %rd18339, %rd18340;
	add.s64 	%rd26463, %rd18341, %rd18284;
	shr.u64 	%rd18342, %rd26463, 32;
	and.b64  	%rd18343, %rd18323, 4294967295;
	add.s64 	%rd18344, %rd18342, %rd18343;
	add.s64 	%rd26464, %rd18344, %rd18287;
	shr.u64 	%rd18345, %rd26464, 32;
	and.b64  	%rd18346, %rd18328, 4294967295;
	add.s64 	%rd18347, %rd18345, %rd18346;
	add.s64 	%rd26465, %rd18347, %rd18290;
	{ .reg .b32 tmp; mov.b64 {tmp, %r5783}, %rd26465; }
	add.s32 	%r5784, %r5782, %r5783;
	add.s32 	%r2222, %r5784, %r5778;
	setp.eq.s32 	%p2760, %r2222, 0;
	mov.pred 	%p4102, 0;
	@%p2760 bra 	$L__BB2_1595;
	cvt.u64.u32 	%rd18348, %r2222;
	mul.wide.u32 	%rd18349, %r2222, 977;
	cvt.u32.u64 	%r5785, %rd18349;
	shr.u64 	%rd18350, %rd18349, 32;
	add.s64 	%rd18351, %rd18350, %rd18348;
	shr.u64 	%rd18352, %rd18351, 32;
	add.s32 	%r2223, %r7653, %r5785;
	setp.lt.u32 	%p2761, %r2223, %r7653;
	selp.u64 	%rd18353, 1, 0, %p2761;
	and.b64  	%rd18354, %rd26459, 4294967295;
	and.b64  	%rd18355, %rd18351, 4294967295;
	add.s64 	%rd18356, %rd18354, %rd18353;
	add.s64 	%rd26459, %rd18356, %rd18355;
	shr.u64 	%rd18357, %rd26459, 32;
	and.b64  	%rd18358, %rd26460, 4294967295;
	add.s64 	%rd18359, %rd18357, %rd18358;
	add.s64 	%rd26460, %rd18359, %rd18352;
	shr.u64 	%rd18360, %rd26460, 32;
	and.b64  	%rd18361, %rd26461, 4294967295;
	add.s64 	%rd26461, %rd18360, %rd18361;
	shr.u64 	%rd18362, %rd26461, 32;
	and.b64  	%rd18363, %rd26462, 4294967295;
	add.s64 	%rd26462, %rd18362, %rd18363;
	shr.u64 	%rd18364, %rd26462, 32;
	and.b64  	%rd18365, %rd26463, 4294967295;
	add.s64 	%rd26463, %rd18364, %rd18365;
	shr.u64 	%rd18366, %rd26463, 32;
	and.b64  	%rd18367, %rd26464, 4294967295;
	add.s64 	%rd26464, %rd18366, %rd18367;
	shr.u64 	%rd18368, %rd26464, 32;
	and.b64  	%rd18369, %rd26465, 4294967295;
	add.s64 	%rd26465, %rd18368, %rd18369;
	setp.gt.u64 	%p4102, %rd26465, 4294967295;
	mov.u32 	%r7653, %r2223;
$L__BB2_1595:
	cvt.u32.u64 	%r7660, %rd26465;
	cvt.u32.u64 	%r7659, %rd26464;
	cvt.u32.u64 	%r7658, %rd26463;
	cvt.u32.u64 	%r7657, %rd26462;
	cvt.u32.u64 	%r7656, %rd26461;
	cvt.u32.u64 	%r7655, %rd26460;
	cvt.u32.u64 	%r7654, %rd26459;
	setp.ge.u32 	%p2762, %r1442, %r7660;
	not.pred 	%p2763, %p4102;
	and.pred  	%p2764, %p2763, %p2762;
	@%p2764 bra 	$L__BB2_1597;
	ld.const.u32 	%r7644, [const_p+24];
	bra.uni 	$L__BB2_1610;
$L__BB2_1597:
	setp.gt.u32 	%p2765, %r1442, %r7660;
	@%p2765 bra 	$L__BB2_1611;
	ld.const.u32 	%r7644, [const_p+24];
	setp.lt.u32 	%p2766, %r7644, %r7659;
	@%p2766 bra 	$L__BB2_1610;
	setp.gt.u32 	%p2767, %r7644, %r7659;
	@%p2767 bra 	$L__BB2_1611;
	ld.const.u32 	%r2234, [const_p+20];
	setp.lt.u32 	%p2768, %r2234, %r7658;
	@%p2768 bra 	$L__BB2_1610;
	setp.gt.u32 	%p2769, %r2234, %r7658;
	@%p2769 bra 	$L__BB2_1611;
	ld.const.u32 	%r2235, [const_p+16];
	setp.lt.u32 	%p2770, %r2235, %r7657;
	@%p2770 bra 	$L__BB2_1610;
	setp.gt.u32 	%p2771, %r2235, %r7657;
	@%p2771 bra 	$L__BB2_1611;
	ld.const.u32 	%r2236, [const_p+12];
	setp.lt.u32 	%p2772, %r2236, %r7656;
	@%p2772 bra 	$L__BB2_1610;
	setp.gt.u32 	%p2773, %r2236, %r7656;
	@%p2773 bra 	$L__BB2_1611;
	ld.const.u32 	%r2237, [const_p+8];
	setp.lt.u32 	%p2774, %r2237, %r7655;
	@%p2774 bra 	$L__BB2_1610;
	setp.gt.u32 	%p2775, %r2237, %r7655;
	@%p2775 bra 	$L__BB2_1611;
	ld.const.u32 	%r2238, [const_p+4];
	setp.lt.u32 	%p2776, %r2238, %r7654;
	@%p2776 bra 	$L__BB2_1610;
	setp.gt.u32 	%p2777, %r2238, %r7654;
	ld.const.u32 	%r5786, [const_p];
	setp.lt.u32 	%p2778, %r7653, %r5786;
	or.pred  	%p2779, %p2777, %p2778;
	@%p2779 bra 	$L__BB2_1611;
$L__BB2_1610:
	ld.const.u32 	%r5788, [const_p];
	setp.lt.u32 	%p2780, %r7653, %r5788;
	selp.s64 	%rd18371, -1, 0, %p2780;
	sub.s32 	%r7653, %r7653, %r5788;
	and.b64  	%rd18372, %rd26459, 4294967295;
	add.s64 	%rd18373, %rd18372, %rd18371;
	ld.const.u32 	%r5789, [const_p+4];
	cvt.u64.u32 	%rd18374, %r5789;
	setp.lt.u64 	%p2781, %rd18373, %rd18374;
	selp.s64 	%rd18375, -1, 0, %p2781;
	cvt.u32.u64 	%r5790, %rd18373;
	sub.s32 	%r7654, %r5790, %r5789;
	and.b64  	%rd18376, %rd26460, 4294967295;
	add.s64 	%rd18377, %rd18376, %rd18375;
	ld.const.u32 	%r5791, [const_p+8];
	cvt.u64.u32 	%rd18378, %r5791;
	setp.lt.u64 	%p2782, %rd18377, %rd18378;
	selp.s64 	%rd18379, -1, 0, %p2782;
	cvt.u32.u64 	%r5792, %rd18377;
	sub.s32 	%r7655, %r5792, %r5791;
	and.b64  	%rd18380, %rd26461, 4294967295;
	add.s64 	%rd18381, %rd18380, %rd18379;
	ld.const.u32 	%r5793, [const_p+12];
	cvt.u64.u32 	%rd18382, %r5793;
	setp.lt.u64 	%p2783, %rd18381, %rd18382;
	selp.s64 	%rd18383, -1, 0, %p2783;
	cvt.u32.u64 	%r5794, %rd18381;
	sub.s32 	%r7656, %r5794, %r5793;
	and.b64  	%rd18384, %rd26462, 4294967295;
	add.s64 	%rd18385, %rd18384, %rd18383;
	ld.const.u32 	%r5795, [const_p+16];
	cvt.u64.u32 	%rd18386, %r5795;
	setp.lt.u64 	%p2784, %rd18385, %rd18386;
	selp.s64 	%rd18387, -1, 0, %p2784;
	cvt.u32.u64 	%r5796, %rd18385;
	sub.s32 	%r7657, %r5796, %r5795;
	and.b64  	%rd18388, %rd26463, 4294967295;
	add.s64 	%rd18389, %rd18388, %rd18387;
	ld.const.u32 	%r5797, [const_p+20];
	cvt.u64.u32 	%rd18390, %r5797;
	setp.lt.u64 	%p2785, %rd18389, %rd18390;
	selp.s64 	%rd18391, -1, 0, %p2785;
	cvt.u32.u64 	%r5798, %rd18389;
	sub.s32 	%r7658, %r5798, %r5797;
	and.b64  	%rd18392, %rd26464, 4294967295;
	add.s64 	%rd18393, %rd18392, %rd18391;
	cvt.u64.u32 	%rd18394, %r7644;
	setp.lt.u64 	%p2786, %rd18393, %rd18394;
	selp.s32 	%r5799, -1, 0, %p2786;
	cvt.u32.u64 	%r5800, %rd18393;
	sub.s32 	%r7659, %r5800, %r7644;
	add.s32 	%r5801, %r7660, %r5799;
	sub.s32 	%r7660, %r5801, %r1442;
$L__BB2_1611:
	setp.gt.u32 	%p2787, %r7660, %r1442;
	@%p2787 bra 	$L__BB2_1624;
	bra.uni 	$L__BB2_1625;
$L__BB2_1612:
	ld.const.u32 	%r2248, [const_p+24];
	setp.gt.u32 	%p2789, %r7659, %r2248;
	@%p2789 bra 	$L__BB2_1624;
	setp.lt.u32 	%p2790, %r7659, %r2248;
	@%p2790 bra 	$L__BB2_1626;
	ld.const.u32 	%r2249, [const_p+20];
	setp.gt.u32 	%p2791, %r7658, %r2249;
	@%p2791 bra 	$L__BB2_1624;
	setp.lt.u32 	%p2792, %r7658, %r2249;
	@%p2792 bra 	$L__BB2_1626;
	ld.const.u32 	%r2250, [const_p+16];
	setp.gt.u32 	%p2793, %r7657, %r2250;
	@%p2793 bra 	$L__BB2_1624;
	setp.lt.u32 	%p2794, %r7657, %r2250;
	@%p2794 bra 	$L__BB2_1626;
	ld.const.u32 	%r2251, [const_p+12];
	setp.gt.u32 	%p2795, %r7656, %r2251;
	@%p2795 bra 	$L__BB2_1624;
	setp.lt.u32 	%p2796, %r7656, %r2251;
	@%p2796 bra 	$L__BB2_1626;
	ld.const.u32 	%r2252, [const_p+8];
	setp.gt.u32 	%p2797, %r7655, %r2252;
	@%p2797 bra 	$L__BB2_1624;
	setp.lt.u32 	%p2798, %r7655, %r2252;
	@%p2798 bra 	$L__BB2_1626;
	ld.const.u32 	%r2253, [const_p+4];
	setp.gt.u32 	%p2799, %r7654, %r2253;
	@%p2799 bra 	$L__BB2_1624;
	setp.lt.u32 	%p2800, %r7654, %r2253;
	ld.const.u32 	%r5802, [const_p];
	setp.lt.u32 	%p2801, %r7653, %r5802;
	or.pred  	%p2802, %p2800, %p2801;
	@%p2802 bra 	$L__BB2_1626;
$L__BB2_1624:
	ld.const.u32 	%r5804, [const_p];
	setp.lt.u32 	%p2803, %r7653, %r5804;
	selp.s64 	%rd18395, -1, 0, %p2803;
	sub.s32 	%r7653, %r7653, %r5804;
	cvt.u64.u32 	%rd18396, %r7654;
	add.s64 	%rd18397, %rd18395, %rd18396;
	ld.const.u32 	%r5805, [const_p+4];
	cvt.u64.u32 	%rd18398, %r5805;
	setp.lt.u64 	%p2804, %rd18397, %rd18398;
	selp.s64 	%rd18399, -1, 0, %p2804;
	cvt.u32.u64 	%r5806, %rd18397;
	sub.s32 	%r7654, %r5806, %r5805;
	cvt.u64.u32 	%rd18400, %r7655;
	add.s64 	%rd18401, %rd18399, %rd18400;
	ld.const.u32 	%r5807, [const_p+8];
	cvt.u64.u32 	%rd18402, %r5807;
	setp.lt.u64 	%p2805, %rd18401, %rd18402;
	selp.s64 	%rd18403, -1, 0, %p2805;
	cvt.u32.u64 	%r5808, %rd18401;
	sub.s32 	%r7655, %r5808, %r5807;
	cvt.u64.u32 	%rd18404, %r7656;
	add.s64 	%rd18405, %rd18403, %rd18404;
	ld.const.u32 	%r5809, [const_p+12];
	cvt.u64.u32 	%rd18406, %r5809;
	setp.lt.u64 	%p2806, %rd18405, %rd18406;
	selp.s64 	%rd18407, -1, 0, %p2806;
	cvt.u32.u64 	%r5810, %rd18405;
	sub.s32 	%r7656, %r5810, %r5809;
	cvt.u64.u32 	%rd18408, %r7657;
	add.s64 	%rd18409, %rd18407, %rd18408;
	ld.const.u32 	%r5811, [const_p+16];
	cvt.u64.u32 	%rd18410, %r5811;
	setp.lt.u64 	%p2807, %rd18409, %rd18410;
	selp.s64 	%rd18411, -1, 0, %p2807;
	cvt.u32.u64 	%r5812, %rd18409;
	sub.s32 	%r7657, %r5812, %r5811;
	cvt.u64.u32 	%rd18412, %r7658;
	add.s64 	%rd18413, %rd18411, %rd18412;
	ld.const.u32 	%r5813, [const_p+20];
	cvt.u64.u32 	%rd18414, %r5813;
	setp.lt.u64 	%p2808, %rd18413, %rd18414;
	selp.s64 	%rd18415, -1, 0, %p2808;
	cvt.u32.u64 	%r5814, %rd18413;
	sub.s32 	%r7658, %r5814, %r5813;
	cvt.u64.u32 	%rd18416, %r7659;
	add.s64 	%rd18417, %rd18415, %rd18416;
	ld.const.u32 	%r5815, [const_p+24];
	cvt.u64.u32 	%rd18418, %r5815;
	setp.lt.u64 	%p2809, %rd18417, %rd18418;
	selp.s32 	%r5816, -1, 0, %p2809;
	cvt.u32.u64 	%r5817, %rd18417;
	sub.s32 	%r7659, %r5817, %r5815;
	add.s32 	%r5818, %r7660, %r5816;
	sub.s32 	%r7660, %r5818, %r1442;
	bra.uni 	$L__BB2_1626;
$L__BB2_1625:
	setp.lt.u32 	%p2788, %r7660, %r1442;
	@%p2788 bra 	$L__BB2_1626;
	bra.uni 	$L__BB2_1612;
$L__BB2_1626:
	shl.b32 	%r5819, %r7564, 1;
	shr.u32 	%r5820, %r7564, 31;
	cvt.u64.u32 	%rd1158, %r7565;
	cvt.u64.u32 	%rd18419, %r5820;
	mul.wide.u32 	%rd18420, %r7565, 2;
	or.b64  	%rd18421, %rd18420, %rd18419;
	shr.u64 	%rd18422, %rd18420, 32;
	cvt.u64.u32 	%rd1159, %r7566;
	mul.wide.u32 	%rd18423, %r7566, 2;
	or.b64  	%rd18424, %rd18423, %rd18422;
	shr.u64 	%rd18425, %rd18423, 32;
	cvt.u64.u32 	%rd1160, %r7567;
	mul.wide.u32 	%rd18426, %r7567, 2;
	or.b64  	%rd18427, %rd18426, %rd18425;
	shr.u64 	%rd18428, %rd18426, 32;
	cvt.u64.u32 	%rd1161, %r7568;
	mul.wide.u32 	%rd18429, %r7568, 2;
	add.s64 	%rd18430, %rd18429, %rd18428;
	shr.u64 	%rd18431, %rd18430, 32;
	cvt.u64.u32 	%rd1162, %r7569;
	mul.wide.u32 	%rd18432, %r7569, 2;
	add.s64 	%rd18433, %rd18432, %rd18431;
	shr.u64 	%rd18434, %rd18433, 32;
	cvt.u64.u32 	%rd1163, %r7570;
	mul.wide.u32 	%rd18435, %r7570, 2;
	add.s64 	%rd18436, %rd18435, %rd18434;
	shr.u64 	%rd18437, %rd18436, 32;
	mul.wide.u32 	%rd18438, %r7571, 2;
	add.s64 	%rd18439, %rd18438, %rd18437;
	shr.u64 	%rd18440, %rd18439, 32;
	{ .reg .b32 tmp; mov.b64 {tmp, %r5821}, %rd18439; }
	mad.lo.s32 	%r7670, %r5821, 977, %r5819;
	setp.lt.u32 	%p2811, %r7670, %r5819;
	selp.u64 	%rd18441, 1, 0, %p2811;
	and.b64  	%rd18442, %rd18421, 4294967295;
	add.s64 	%rd18443, %rd18442, %rd18441;
	shr.u64 	%rd18444, %rd18443, 32;
	and.b64  	%rd18445, %rd18424, 4294967295;
	add.s64 	%rd18446, %rd18444, %rd18445;
	shr.u64 	%rd18447, %rd18446, 32;
	and.b64  	%rd18448, %rd18427, 4294967295;
	add.s64 	%rd18449, %rd18447, %rd18448;
	shr.u64 	%rd18450, %rd18449, 32;
	and.b64  	%rd18451, %rd18430, 4294967295;
	add.s64 	%rd18452, %rd18450, %rd18451;
	shr.u64 	%rd18453, %rd18452, 32;
	and.b64  	%rd18454, %rd18433, 4294967295;
	add.s64 	%rd18455, %rd18453, %rd18454;
	shr.u64 	%rd18456, %rd18455, 32;
	and.b64  	%rd18457, %rd18436, 4294967295;
	add.s64 	%rd18458, %rd18456, %rd18457;
	shr.u64 	%rd18459, %rd18458, 32;
	and.b64  	%rd18460, %rd18439, 4294967295;
	add.s64 	%rd18461, %rd18459, %rd18460;
	{ .reg .b32 tmp; mov.b64 {tmp, %r5822}, %rd18461; }
	and.b64  	%rd18462, %rd18443, 4294967295;
	add.s64 	%rd26466, %rd18462, %rd18440;
	shr.u64 	%rd18463, %rd26466, 32;
	and.b64  	%rd18464, %rd18446, 4294967295;
	add.s64 	%rd26467, %rd18463, %rd18464;
	shr.u64 	%rd18465, %rd26467, 32;
	and.b64  	%rd18466, %rd18449, 4294967295;
	add.s64 	%rd26468, %rd18465, %rd18466;
	shr.u64 	%rd18467, %rd26468, 32;
	and.b64  	%rd18468, %rd18452, 4294967295;
	add.s64 	%rd26469, %rd18467, %rd18468;
	shr.u64 	%rd18469, %rd26469, 32;
	and.b64  	%rd18470, %rd18455, 4294967295;
	add.s64 	%rd26470, %rd18469, %rd18470;
	shr.u64 	%rd18471, %rd26470, 32;
	and.b64  	%rd18472, %rd18458, 4294967295;
	add.s64 	%rd26471, %rd18471, %rd18472;
	shr.u64 	%rd18473, %rd26471, 32;
	and.b64  	%rd18474, %rd18461, 4294967295;
	add.s64 	%rd26472, %rd18473, %rd18474;
	{ .reg .b32 tmp; mov.b64 {tmp, %r5823}, %rd26472; }
	add.s32 	%r2279, %r5822, %r5823;
	setp.eq.s32 	%p2812, %r2279, 0;
	mov.pred 	%p4103, 0;
	@%p2812 bra 	$L__BB2_1628;
	mad.lo.s32 	%r2280, %r2279, 977, %r7670;
	setp.lt.u32 	%p2813, %r2280, %r7670;
	selp.u64 	%rd18475, 1, 0, %p2813;
	and.b64  	%rd18476, %rd26466, 4294967295;
	cvt.u64.u32 	%rd18477, %r2279;
	add.s64 	%rd18478, %rd18476, %rd18475;
	add.s64 	%rd26466, %rd18478, %rd18477;
	shr.u64 	%rd18479, %rd26466, 32;
	and.b64  	%rd18480, %rd26467, 4294967295;
	add.s64 	%rd26467, %rd18479, %rd18480;
	shr.u64 	%rd18481, %rd26467, 32;
	and.b64  	%rd18482, %rd26468, 4294967295;
	add.s64 	%rd26468, %rd18481, %rd18482;
	shr.u64 	%rd18483, %rd26468, 32;
	and.b64  	%rd18484, %rd26469, 4294967295;
	add.s64 	%rd26469, %rd18483, %rd18484;
	shr.u64 	%rd18485, %rd26469, 32;
	and.b64  	%rd18486, %rd26470, 4294967295;
	add.s64 	%rd26470, %rd18485, %rd18486;
	shr.u64 	%rd18487, %rd26470, 32;
	and.b64  	%rd18488, %rd26471, 4294967295;
	add.s64 	%rd26471, %rd18487, %rd18488;
	shr.u64 	%rd18489, %rd26471, 32;
	and.b64  	%rd18490, %rd26472, 4294967295;
	add.s64 	%rd26472, %rd18489, %rd18490;
	setp.gt.u64 	%p4103, %rd26472, 4294967295;
	mov.u32 	%r7670, %r2280;
$L__BB2_1628:
	cvt.u32.u64 	%r7677, %rd26472;
	cvt.u32.u64 	%r7676, %rd26471;
	cvt.u32.u64 	%r7675, %rd26470;
	cvt.u32.u64 	%r7674, %rd26469;
	cvt.u32.u64 	%r7673, %rd26468;
	cvt.u32.u64 	%r7672, %rd26467;
	cvt.u32.u64 	%r7671, %rd26466;
	setp.lt.u32 	%p2814, %r1442, %r7677;
	or.pred  	%p2815, %p4103, %p2814;
	@%p2815 bra 	$L__BB2_1642;
	setp.gt.u32 	%p2816, %r1442, %r7677;
	@%p2816 bra 	$L__BB2_1643;
	ld.const.u32 	%r2289, [const_p+24];
	setp.lt.u32 	%p2817, %r2289, %r7676;
	@%p2817 bra 	$L__BB2_1642;
	setp.gt.u32 	%p2818, %r2289, %r7676;
	@%p2818 bra 	$L__BB2_1643;
	ld.const.u32 	%r2290, [const_p+20];
	setp.lt.u32 	%p2819, %r2290, %r7675;
	@%p2819 bra 	$L__BB2_1642;
	setp.gt.u32 	%p2820, %r2290, %r7675;
	@%p2820 bra 	$L__BB2_1643;
	ld.const.u32 	%r2291, [const_p+16];
	setp.lt.u32 	%p2821, %r2291, %r7674;
	@%p2821 bra 	$L__BB2_1642;
	setp.gt.u32 	%p2822, %r2291, %r7674;
	@%p2822 bra 	$L__BB2_1643;
	ld.const.u32 	%r2292, [const_p+12];
	setp.lt.u32 	%p2823, %r2292, %r7673;
	@%p2823 bra 	$L__BB2_1642;
	setp.gt.u32 	%p2824, %r2292, %r7673;
	@%p2824 bra 	$L__BB2_1643;
	ld.const.u32 	%r2293, [const_p+8];
	setp.lt.u32 	%p2825, %r2293, %r7672;
	@%p2825 bra 	$L__BB2_1642;
	setp.gt.u32 	%p2826, %r2293, %r7672;
	@%p2826 bra 	$L__BB2_1643;
	ld.const.u32 	%r2294, [const_p+4];
	setp.lt.u32 	%p2827, %r2294, %r7671;
	@%p2827 bra 	$L__BB2_1642;
	setp.gt.u32 	%p2828, %r2294, %r7671;
	ld.const.u32 	%r5824, [const_p];
	setp.lt.u32 	%p2829, %r7670, %r5824;
	or.pred  	%p2830, %p2828, %p2829;
	@%p2830 bra 	$L__BB2_1643;
$L__BB2_1642:
	ld.const.u32 	%r5826, [const_p];
	setp.lt.u32 	%p2831, %r7670, %r5826;
	selp.s64 	%rd18492, -1, 0, %p2831;
	sub.s32 	%r7670, %r7670, %r5826;
	and.b64  	%rd18493, %rd26466, 4294967295;
	add.s64 	%rd18494, %rd18493, %rd18492;
	ld.const.u32 	%r5827, [const_p+4];
	cvt.u64.u32 	%rd18495, %r5827;
	setp.lt.u64 	%p2832, %rd18494, %rd18495;
	selp.s64 	%rd18496, -1, 0, %p2832;
	cvt.u32.u64 	%r5828, %rd18494;
	sub.s32 	%r7671, %r5828, %r5827;
	and.b64  	%rd18497, %rd26467, 4294967295;
	add.s64 	%rd18498, %rd18497, %rd18496;
	ld.const.u32 	%r5829, [const_p+8];
	cvt.u64.u32 	%rd18499, %r5829;
	setp.lt.u64 	%p2833, %rd18498, %rd18499;
	selp.s64 	%rd18500, -1, 0, %p2833;
	cvt.u32.u64 	%r5830, %rd18498;
	sub.s32 	%r7672, %r5830, %r5829;
	and.b64  	%rd18501, %rd26468, 4294967295;
	add.s64 	%rd18502, %rd18501, %rd18500;
	ld.const.u32 	%r5831, [const_p+12];
	cvt.u64.u32 	%rd18503, %r5831;
	setp.lt.u64 	%p2834, %rd18502, %rd18503;
	selp.s64 	%rd18504, -1, 0, %p2834;
	cvt.u32.u64 	%r5832, %rd18502;
	sub.s32 	%r7673, %r5832, %r5831;
	and.b64  	%rd18505, %rd26469, 4294967295;
	add.s64 	%rd18506, %rd18505, %rd18504;
	ld.const.u32 	%r5833, [const_p+16];
	cvt.u64.u32 	%rd18507, %r5833;
	setp.lt.u64 	%p2835, %rd18506, %rd18507;
	selp.s64 	%rd18508, -1, 0, %p2835;
	cvt.u32.u64 	%r5834, %rd18506;
	sub.s32 	%r7674, %r5834, %r5833;
	and.b64  	%rd18509, %rd26470, 4294967295;
	add.s64 	%rd18510, %rd18509, %rd18508;
	ld.const.u32 	%r5835, [const_p+20];
	cvt.u64.u32 	%rd18511, %r5835;
	setp.lt.u64 	%p2836, %rd18510, %rd18511;
	selp.s64 	%rd18512, -1, 0, %p2836;
	cvt.u32.u64 	%r5836, %rd18510;
	sub.s32 	%r7675, %r5836, %r5835;
	and.b64  	%rd18513, %rd26471, 4294967295;
	add.s64 	%rd18514, %rd18513, %rd18512;
	ld.const.u32 	%r5837, [const_p+24];
	cvt.u64.u32 	%rd18515, %r5837;
	setp.lt.u64 	%p2837, %rd18514, %rd18515;
	selp.s32 	%r5838, -1, 0, %p2837;
	cvt.u32.u64 	%r5839, %rd18514;
	sub.s32 	%r7676, %r5839, %r5837;
	add.s32 	%r5840, %r7677, %r5838;
	sub.s32 	%r7677, %r5840, %r1442;
$L__BB2_1643:
	setp.gt.u32 	%p2838, %r7677, %r1442;
	@%p2838 bra 	$L__BB2_1656;
	bra.uni 	$L__BB2_1657;
$L__BB2_1644:
	ld.const.u32 	%r2303, [const_p+24];
	setp.gt.u32 	%p2840, %r7676, %r2303;
	@%p2840 bra 	$L__BB2_1656;
	setp.lt.u32 	%p2841, %r7676, %r2303;
	@%p2841 bra 	$L__BB2_1658;
	ld.const.u32 	%r2304, [const_p+20];
	setp.gt.u32 	%p2842, %r7675, %r2304;
	@%p2842 bra 	$L__BB2_1656;
	setp.lt.u32 	%p2843, %r7675, %r2304;
	@%p2843 bra 	$L__BB2_1658;
	ld.const.u32 	%r2305, [const_p+16];
	setp.gt.u32 	%p2844, %r7674, %r2305;
	@%p2844 bra 	$L__BB2_1656;
	setp.lt.u32 	%p2845, %r7674, %r2305;
	@%p2845 bra 	$L__BB2_1658;
	ld.const.u32 	%r2306, [const_p+12];
	setp.gt.u32 	%p2846, %r7673, %r2306;
	@%p2846 bra 	$L__BB2_1656;
	setp.lt.u32 	%p2847, %r7673, %r2306;
	@%p2847 bra 	$L__BB2_1658;
	ld.const.u32 	%r2307, [const_p+8];
	setp.gt.u32 	%p2848, %r7672, %r2307;
	@%p2848 bra 	$L__BB2_1656;
	setp.lt.u32 	%p2849, %r7672, %r2307;
	@%p2849 bra 	$L__BB2_1658;
	ld.const.u32 	%r2308, [const_p+4];
	setp.gt.u32 	%p2850, %r7671, %r2308;
	@%p2850 bra 	$L__BB2_1656;
	setp.lt.u32 	%p2851, %r7671, %r2308;
	ld.const.u32 	%r5841, [const_p];
	setp.lt.u32 	%p2852, %r7670, %r5841;
	or.pred  	%p2853, %p2851, %p2852;
	@%p2853 bra 	$L__BB2_1658;
$L__BB2_1656:
	ld.const.u32 	%r5843, [const_p];
	setp.lt.u32 	%p2854, %r7670, %r5843;
	selp.s64 	%rd18516, -1, 0, %p2854;
	sub.s32 	%r7670, %r7670, %r5843;
	cvt.u64.u32 	%rd18517, %r7671;
	add.s64 	%rd18518, %rd18516, %rd18517;
	ld.const.u32 	%r5844, [const_p+4];
	cvt.u64.u32 	%rd18519, %r5844;
	setp.lt.u64 	%p2855, %rd18518, %rd18519;
	selp.s64 	%rd18520, -1, 0, %p2855;
	cvt.u32.u64 	%r5845, %rd18518;
	sub.s32 	%r7671, %r5845, %r5844;
	cvt.u64.u32 	%rd18521, %r7672;
	add.s64 	%rd18522, %rd18520, %rd18521;
	ld.const.u32 	%r5846, [const_p+8];
	cvt.u64.u32 	%rd18523, %r5846;
	setp.lt.u64 	%p2856, %rd18522, %rd18523;
	selp.s64 	%rd18524, -1, 0, %p2856;
	cvt.u32.u64 	%r5847, %rd18522;
	sub.s32 	%r7672, %r5847, %r5846;
	cvt.u64.u32 	%rd18525, %r7673;
	add.s64 	%rd18526, %rd18524, %rd18525;
	ld.const.u32 	%r5848, [const_p+12];
	cvt.u64.u32 	%rd18527, %r5848;
	setp.lt.u64 	%p2857, %rd18526, %rd18527;
	selp.s64 	%rd18528, -1, 0, %p2857;
	cvt.u32.u64 	%r5849, %rd18526;
	sub.s32 	%r7673, %r5849, %r5848;
	cvt.u64.u32 	%rd18529, %r7674;
	add.s64 	%rd18530, %rd18528, %rd18529;
	ld.const.u32 	%r5850, [const_p+16];
	cvt.u64.u32 	%rd18531, %r5850;
	setp.lt.u64 	%p2858, %rd18530, %rd18531;
	selp.s64 	%rd18532, -1, 0, %p2858;
	cvt.u32.u64 	%r5851, %rd18530;
	sub.s32 	%r7674, %r5851, %r5850;
	cvt.u64.u32 	%rd18533, %r7675;
	add.s64 	%rd18534, %rd18532, %rd18533;
	ld.const.u32 	%r5852, [const_p+20];
	cvt.u64.u32 	%rd18535, %r5852;
	setp.lt.u64 	%p2859, %rd18534, %rd18535;
	selp.s64 	%rd18536, -1, 0, %p2859;
	cvt.u32.u64 	%r5853, %rd18534;
	sub.s32 	%r7675, %r5853, %r5852;
	cvt.u64.u32 	%rd18537, %r7676;
	add.s64 	%rd18538, %rd18536, %rd18537;
	ld.const.u32 	%r5854, [const_p+24];
	cvt.u64.u32 	%rd18539, %r5854;
	setp.lt.u64 	%p2860, %rd18538, %rd18539;
	selp.s32 	%r5855, -1, 0, %p2860;
	cvt.u32.u64 	%r5856, %rd18538;
	sub.s32 	%r7676, %r5856, %r5854;
	add.s32 	%r5857, %r7677, %r5855;
	sub.s32 	%r7677, %r5857, %r1442;
	bra.uni 	$L__BB2_1658;
$L__BB2_1657:
	setp.lt.u32 	%p2839, %r7677, %r1442;
	@%p2839 bra 	$L__BB2_1658;
	bra.uni 	$L__BB2_1644;
$L__BB2_1658:
	setp.gt.u32 	%p2861, %r7660, %r7677;
	@%p2861 bra 	$L__BB2_1659;
	bra.uni 	$L__BB2_1672;
$L__BB2_1659:
	setp.lt.u32 	%p2885, %r7653, %r7670;
	selp.s64 	%rd18588, -1, 0, %p2885;
	cvt.u64.u32 	%rd18589, %r7654;
	add.s64 	%rd26473, %rd18588, %rd18589;
	cvt.u64.u32 	%rd18590, %r7671;
	setp.lt.u64 	%p2886, %rd26473, %rd18590;
	selp.s64 	%rd18591, -1, 0, %p2886;
	cvt.u64.u32 	%rd18592, %r7655;
	add.s64 	%rd26474, %rd18591, %rd18592;
	cvt.u64.u32 	%rd18593, %r7672;
	setp.lt.u64 	%p2887, %rd26474, %rd18593;
	selp.s64 	%rd18594, -1, 0, %p2887;
	cvt.u64.u32 	%rd18595, %r7656;
	add.s64 	%rd26475, %rd18594, %rd18595;
	cvt.u64.u32 	%rd18596, %r7673;
	setp.lt.u64 	%p2888, %rd26475, %rd18596;
	selp.s64 	%rd18597, -1, 0, %p2888;
	cvt.u64.u32 	%rd18598, %r7657;
	add.s64 	%rd26476, %rd18597, %rd18598;
	cvt.u64.u32 	%rd18599, %r7674;
	setp.lt.u64 	%p2889, %rd26476, %rd18599;
	selp.s64 	%rd18600, -1, 0, %p2889;
	cvt.u64.u32 	%rd18601, %r7658;
	add.s64 	%rd26477, %rd18600, %rd18601;
	cvt.u64.u32 	%rd18602, %r7675;
	setp.lt.u64 	%p2890, %rd26477, %rd18602;
	selp.s64 	%rd18603, -1, 0, %p2890;
	cvt.u64.u32 	%rd18604, %r7659;
	add.s64 	%rd26478, %rd18603, %rd18604;
	cvt.u64.u32 	%rd18605, %r7676;
	setp.lt.u64 	%p2891, %rd26478, %rd18605;
	selp.s32 	%r5863, -1, 0, %p2891;
	add.s32 	%r7679, %r7660, %r5863;
	bra.uni 	$L__BB2_1674;
$L__BB2_1660:
	setp.gt.u32 	%p2863, %r7659, %r7676;
	@%p2863 bra 	$L__BB2_1659;
	setp.lt.u32 	%p2864, %r7659, %r7676;
	@%p2864 bra 	$L__BB2_1673;
	setp.gt.u32 	%p2865, %r7658, %r7675;
	@%p2865 bra 	$L__BB2_1659;
	setp.lt.u32 	%p2866, %r7658, %r7675;
	@%p2866 bra 	$L__BB2_1673;
	setp.gt.u32 	%p2867, %r7657, %r7674;
	@%p2867 bra 	$L__BB2_1659;
	setp.lt.u32 	%p2868, %r7657, %r7674;
	@%p2868 bra 	$L__BB2_1673;
	setp.gt.u32 	%p2869, %r7656, %r7673;
	@%p2869 bra 	$L__BB2_1659;
	setp.lt.u32 	%p2870, %r7656, %r7673;
	@%p2870 bra 	$L__BB2_1673;
	setp.gt.u32 	%p2871, %r7655, %r7672;
	@%p2871 bra 	$L__BB2_1659;
	setp.lt.u32 	%p2872, %r7655, %r7672;
	@%p2872 bra 	$L__BB2_1673;
	setp.gt.u32 	%p2873, %r7654, %r7671;
	@%p2873 bra 	$L__BB2_1659;
	setp.lt.u32 	%p2874, %r7654, %r7671;
	setp.lt.u32 	%p2875, %r7653, %r7670;
	or.pred  	%p2876, %p2874, %p2875;
	@%p2876 bra 	$L__BB2_1673;
	bra.uni 	$L__BB2_1659;
$L__BB2_1672:
	setp.ge.u32 	%p2862, %r7660, %r7677;
	@%p2862 bra 	$L__BB2_1660;
$L__BB2_1673:
	ld.const.u32 	%r5858, [const_p];
	add.s32 	%r2333, %r7653, %r5858;
	setp.lt.u32 	%p2877, %r2333, %r7653;
	selp.u64 	%rd18540, 1, 0, %p2877;
	cvt.u64.u32 	%rd18541, %r7654;
	ld.const.u32 	%rd18542, [const_p+4];
	add.s64 	%rd18543, %rd18540, %rd18541;
	add.s64 	%rd18544, %rd18543, %rd18542;
	shr.u64 	%rd18545, %rd18544, 32;
	cvt.u64.u32 	%rd18546, %r7655;
	ld.const.u32 	%rd18547, [const_p+8];
	add.s64 	%rd18548, %rd18545, %rd18546;
	add.s64 	%rd18549, %rd18548, %rd18547;
	shr.u64 	%rd18550, %rd18549, 32;
	cvt.u64.u32 	%rd18551, %r7656;
	ld.const.u32 	%rd18552, [const_p+12];
	add.s64 	%rd18553, %rd18550, %rd18551;
	add.s64 	%rd18554, %rd18553, %rd18552;
	shr.u64 	%rd18555, %rd18554, 32;
	cvt.u64.u32 	%rd18556, %r7657;
	ld.const.u32 	%rd18557, [const_p+16];
	add.s64 	%rd18558, %rd18555, %rd18556;
	add.s64 	%rd18559, %rd18558, %rd18557;
	shr.u64 	%rd18560, %rd18559, 32;
	cvt.u64.u32 	%rd18561, %r7658;
	ld.const.u32 	%rd18562, [const_p+20];
	add.s64 	%rd18563, %rd18560, %rd18561;
	add.s64 	%rd18564, %rd18563, %rd18562;
	shr.u64 	%rd18565, %rd18564, 32;
	cvt.u64.u32 	%rd18566, %r7659;
	ld.const.u32 	%rd18567, [const_p+24];
	add.s64 	%rd18568, %rd18565, %rd18566;
	add.s64 	%rd18569, %rd18568, %rd18567;
	{ .reg .b32 tmp; mov.b64 {tmp, %r5859}, %rd18569; }
	add.s32 	%r5860, %r7660, %r5859;
	add.s32 	%r5861, %r5860, %r1442;
	setp.lt.u32 	%p2878, %r2333, %r7670;
	selp.s64 	%rd18570, -1, 0, %p2878;
	and.b64  	%rd18571, %rd18544, 4294967295;
	add.s64 	%rd26473, %rd18571, %rd18570;
	cvt.u64.u32 	%rd18572, %r7671;
	setp.lt.u64 	%p2879, %rd26473, %rd18572;
	selp.s64 	%rd18573, -1, 0, %p2879;
	and.b64  	%rd18574, %rd18549, 4294967295;
	add.s64 	%rd26474, %rd18574, %rd18573;
	cvt.u64.u32 	%rd18575, %r7672;
	setp.lt.u64 	%p2880, %rd26474, %rd18575;
	selp.s64 	%rd18576, -1, 0, %p2880;
	and.b64  	%rd18577, %rd18554, 4294967295;
	add.s64 	%rd26475, %rd18577, %rd18576;
	cvt.u64.u32 	%rd18578, %r7673;
	setp.lt.u64 	%p2881, %rd26475, %rd18578;
	selp.s64 	%rd18579, -1, 0, %p2881;
	and.b64  	%rd18580, %rd18559, 4294967295;
	add.s64 	%rd26476, %rd18580, %rd18579;
	cvt.u64.u32 	%rd18581, %r7674;
	setp.lt.u64 	%p2882, %rd26476, %rd18581;
	selp.s64 	%rd18582, -1, 0, %p2882;
	and.b64  	%rd18583, %rd18564, 4294967295;
	add.s64 	%rd26477, %rd18583, %rd18582;
	cvt.u64.u32 	%rd18584, %r7675;
	setp.lt.u64 	%p2883, %rd26477, %rd18584;
	selp.s64 	%rd18585, -1, 0, %p2883;
	and.b64  	%rd18586, %rd18569, 4294967295;
	add.s64 	%rd26478, %rd18586, %rd18585;
	cvt.u64.u32 	%rd18587, %r7676;
	setp.lt.u64 	%p2884, %rd26478, %rd18587;
	selp.s32 	%r5862, -1, 0, %p2884;
	add.s32 	%r7679, %r5861, %r5862;
	mov.u32 	%r7653, %r2333;
$L__BB2_1674:
	sub.s32 	%r7911, %r7679, %r7677;
	cvt.u32.u64 	%r5864, %rd26478;
	sub.s32 	%r7912, %r5864, %r7676;
	cvt.u32.u64 	%r5865, %rd26477;
	sub.s32 	%r7913, %r5865, %r7675;
	cvt.u32.u64 	%r5866, %rd26476;
	sub.s32 	%r7914, %r5866, %r7674;
	cvt.u32.u64 	%r5867, %rd26475;
	sub.s32 	%r7915, %r5867, %r7673;
	cvt.u32.u64 	%r5868, %rd26474;
	sub.s32 	%r7916, %r5868, %r7672;
	cvt.u32.u64 	%r5869, %rd26473;
	sub.s32 	%r7917, %r5869, %r7671;
	sub.s32 	%r7918, %r7653, %r7670;
	setp.gt.u32 	%p2892, %r7571, %r7911;
	@%p2892 bra 	$L__BB2_1675;
	bra.uni 	$L__BB2_1688;
$L__BB2_1675:
	setp.lt.u32 	%p2916, %r7564, %r7918;
	selp.s64 	%rd18648, -1, 0, %p2916;
	add.s64 	%rd26479, %rd18648, %rd1158;
	cvt.u64.u32 	%rd18649, %r7917;
	setp.lt.u64 	%p2917, %rd26479, %rd18649;
	selp.s64 	%rd18650, -1, 0, %p2917;
	add.s64 	%rd26480, %rd18650, %rd1159;
	cvt.u64.u32 	%rd18651, %r7916;
	setp.lt.u64 	%p2918, %rd26480, %rd18651;
	selp.s64 	%rd18652, -1, 0, %p2918;
	add.s64 	%rd26481, %rd18652, %rd1160;
	cvt.u64.u32 	%rd18653, %r7915;
	setp.lt.u64 	%p2919, %rd26481, %rd18653;
	selp.s64 	%rd18654, -1, 0, %p2919;
	add.s64 	%rd26482, %rd18654, %rd1161;
	cvt.u64.u32 	%rd18655, %r7914;
	setp.lt.u64 	%p2920, %rd26482, %rd18655;
	selp.s64 	%rd18656, -1, 0, %p2920;
	add.s64 	%rd26483, %rd18656, %rd1162;
	cvt.u64.u32 	%rd18657, %r7913;
	setp.lt.u64 	%p2921, %rd26483, %rd18657;
	selp.s64 	%rd18658, -1, 0, %p2921;
	add.s64 	%rd26484, %rd18658, %rd1163;
	cvt.u64.u32 	%rd18659, %r7912;
	setp.lt.u64 	%p2922, %rd26484, %rd18659;
	selp.s32 	%r5875, -1, 0, %p2922;
	add.s32 	%r7681, %r7571, %r5875;
	bra.uni 	$L__BB2_1690;
$L__BB2_1676:
	setp.gt.u32 	%p2894, %r7570, %r7912;
	@%p2894 bra 	$L__BB2_1675;
	setp.lt.u32 	%p2895, %r7570, %r7912;
	@%p2895 bra 	$L__BB2_1689;
	setp.gt.u32 	%p2896, %r7569, %r7913;
	@%p2896 bra 	$L__BB2_1675;
	setp.lt.u32 	%p2897, %r7569, %r7913;
	@%p2897 bra 	$L__BB2_1689;
	setp.gt.u32 	%p2898, %r7568, %r7914;
	@%p2898 bra 	$L__BB2_1675;
	setp.lt.u32 	%p2899, %r7568, %r7914;
	@%p2899 bra 	$L__BB2_1689;
	setp.gt.u32 	%p2900, %r7567, %r7915;
	@%p2900 bra 	$L__BB2_1675;
	setp.lt.u32 	%p2901, %r7567, %r7915;
	@%p2901 bra 	$L__BB2_1689;
	setp.gt.u32 	%p2902, %r7566, %r7916;
	@%p2902 bra 	$L__BB2_1675;
	setp.lt.u32 	%p2903, %r7566, %r7916;
	@%p2903 bra 	$L__BB2_1689;
	setp.gt.u32 	%p2904, %r7565, %r7917;
	@%p2904 bra 	$L__BB2_1675;
	setp.lt.u32 	%p2905, %r7565, %r7917;
	setp.lt.u32 	%p2906, %r7564, %r7918;
	or.pred  	%p2907, %p2905, %p2906;
	@%p2907 bra 	$L__BB2_1689;
	bra.uni 	$L__BB2_1675;
$L__BB2_1688:
	setp.ge.u32 	%p2893, %r7571, %r7911;
	@%p2893 bra 	$L__BB2_1676;
$L__BB2_1689:
	ld.const.u32 	%r5870, [const_p];
	add.s32 	%r2346, %r7564, %r5870;
	setp.lt.u32 	%p2908, %r2346, %r7564;
	selp.u64 	%rd18606, 1, 0, %p2908;
	ld.const.u32 	%rd18607, [const_p+4];
	add.s64 	%rd18608, %rd18606, %rd1158;
	add.s64 	%rd18609, %rd18608, %rd18607;
	shr.u64 	%rd18610, %rd18609, 32;
	ld.const.u32 	%rd18611, [const_p+8];
	add.s64 	%rd18612, %rd18610, %rd1159;
	add.s64 	%rd18613, %rd18612, %rd18611;
	shr.u64 	%rd18614, %rd18613, 32;
	ld.const.u32 	%rd18615, [const_p+12];
	add.s64 	%rd18616, %rd18614, %rd1160;
	add.s64 	%rd18617, %rd18616, %rd18615;
	shr.u64 	%rd18618, %rd18617, 32;
	ld.const.u32 	%rd18619, [const_p+16];
	add.s64 	%rd18620, %rd18618, %rd1161;
	add.s64 	%rd18621, %rd18620, %rd18619;
	shr.u64 	%rd18622, %rd18621, 32;
	ld.const.u32 	%rd18623, [const_p+20];
	add.s64 	%rd18624, %rd18622, %rd1162;
	add.s64 	%rd18625, %rd18624, %rd18623;
	shr.u64 	%rd18626, %rd18625, 32;
	ld.const.u32 	%rd18627, [const_p+24];
	add.s64 	%rd18628, %rd18626, %rd1163;
	add.s64 	%rd18629, %rd18628, %rd18627;
	{ .reg .b32 tmp; mov.b64 {tmp, %r5871}, %rd18629; }
	add.s32 	%r5872, %r7571, %r5871;
	add.s32 	%r5873, %r5872, %r1442;
	setp.lt.u32 	%p2909, %r2346, %r7918;
	selp.s64 	%rd18630, -1, 0, %p2909;
	and.b64  	%rd18631, %rd18609, 4294967295;
	add.s64 	%rd26479, %rd18631, %rd18630;
	cvt.u64.u32 	%rd18632, %r7917;
	setp.lt.u64 	%p2910, %rd26479, %rd18632;
	selp.s64 	%rd18633, -1, 0, %p2910;
	and.b64  	%rd18634, %rd18613, 4294967295;
	add.s64 	%rd26480, %rd18634, %rd18633;
	cvt.u64.u32 	%rd18635, %r7916;
	setp.lt.u64 	%p2911, %rd26480, %rd18635;
	selp.s64 	%rd18636, -1, 0, %p2911;
	and.b64  	%rd18637, %rd18617, 4294967295;
	add.s64 	%rd26481, %rd18637, %rd18636;
	cvt.u64.u32 	%rd18638, %r7915;
	setp.lt.u64 	%p2912, %rd26481, %rd18638;
	selp.s64 	%rd18639, -1, 0, %p2912;
	and.b64  	%rd18640, %rd18621, 4294967295;
	add.s64 	%rd26482, %rd18640, %rd18639;
	cvt.u64.u32 	%rd18641, %r7914;
	setp.lt.u64 	%p2913, %rd26482, %rd18641;
	selp.s64 	%rd18642, -1, 0, %p2913;
	and.b64  	%rd18643, %rd18625, 4294967295;
	add.s64 	%rd26483, %rd18643, %rd18642;
	cvt.u64.u32 	%rd18644, %r7913;
	setp.lt.u64 	%p2914, %rd26483, %rd18644;
	selp.s64 	%rd18645, -1, 0, %p2914;
	and.b64  	%rd18646, %rd18629, 4294967295;
	add.s64 	%rd26484, %rd18646, %rd18645;
	cvt.u64.u32 	%rd18647, %r7912;
	setp.lt.u64 	%p2915, %rd26484, %rd18647;
	selp.s32 	%r5874, -1, 0, %p2915;
	add.s32 	%r7681, %r5873, %r5874;
	mov.u32 	%r7564, %r2346;
$L__BB2_1690:
	sub.s32 	%r5876, %r7681, %r7911;
	cvt.u32.u64 	%r5877, %rd26484;
	sub.s32 	%r5878, %r5877, %r7912;
	cvt.u32.u64 	%r5879, %rd26483;
	sub.s32 	%r5880, %r5879, %r7913;
	cvt.u32.u64 	%r5881, %rd26482;
	sub.s32 	%r5882, %r5881, %r7914;
	cvt.u32.u64 	%r5883, %rd26481;
	sub.s32 	%r5884, %r5883, %r7915;
	cvt.u32.u64 	%r5885, %rd26480;
	sub.s32 	%r5886, %r5885, %r7916;
	cvt.u32.u64 	%r5887, %rd26479;
	sub.s32 	%r5888, %r5887, %r7917;
	sub.s32 	%r5889, %r7564, %r7918;
	mul.wide.u32 	%rd18660, %r5889, %r7635;
	cvt.u32.u64 	%r5890, %rd18660;
	shr.u64 	%rd18661, %rd18660, 32;
	mul.wide.u32 	%rd18662, %r5888, %r7635;
	add.s64 	%rd18663, %rd18661, %rd18662;
	shr.u64 	%rd18664, %rd18663, 32;
	mul.wide.u32 	%rd18665, %r5886, %r7635;
	add.s64 	%rd18666, %rd18664, %rd18665;
	shr.u64 	%rd18667, %rd18666, 32;
	mul.wide.u32 	%rd18668, %r5884, %r7635;
	add.s64 	%rd18669, %rd18667, %rd18668;
	shr.u64 	%rd18670, %rd18669, 32;
	mul.wide.u32 	%rd18671, %r5882, %r7635;
	add.s64 	%rd18672, %rd18670, %rd18671;
	shr.u64 	%rd18673, %rd18672, 32;
	mul.wide.u32 	%rd18674, %r5880, %r7635;
	add.s64 	%rd18675, %rd18673, %rd18674;
	shr.u64 	%rd18676, %rd18675, 32;
	mul.wide.u32 	%rd18677, %r5878, %r7635;
	add.s64 	%rd18678, %rd18676, %rd18677;
	shr.u64 	%rd18679, %rd18678, 32;
	mul.wide.u32 	%rd18680, %r5876, %r7635;
	add.s64 	%rd18681, %rd18679, %rd18680;
	shr.u64 	%rd18682, %rd18681, 32;
	and.b64  	%rd18683, %rd18663, 4294967295;
	mul.wide.u32 	%rd18684, %r5889, %r7636;
	add.s64 	%rd18685, %rd18684, %rd18683;
	shr.u64 	%rd18686, %rd18685, 32;
	and.b64  	%rd18687, %rd18666, 4294967295;
	mul.wide.u32 	%rd18688, %r5888, %r7636;
	add.s64 	%rd18689, %rd18686, %rd18687;
	add.s64 	%rd18690, %rd18689, %rd18688;
	shr.u64 	%rd18691, %rd18690, 32;
	and.b64  	%rd18692, %rd18669, 4294967295;
	mul.wide.u32 	%rd18693, %r5886, %r7636;
	add.s64 	%rd18694, %rd18691, %rd18692;
	add.s64 	%rd18695, %rd18694, %rd18693;
	shr.u64 	%rd18696, %rd18695, 32;
	and.b64  	%rd18697, %rd18672, 4294967295;
	mul.wide.u32 	%rd18698, %r5884, %r7636;
	add.s64 	%rd18699, %rd18696, %rd18697;
	add.s64 	%rd18700, %rd18699, %rd18698;
	shr.u64 	%rd18701, %rd18700, 32;
	and.b64  	%rd18702, %rd18675, 4294967295;
	mul.wide.u32 	%rd18703, %r5882, %r7636;
	add.s64 	%rd18704, %rd18701, %rd18702;
	add.s64 	%rd18705, %rd18704, %rd18703;
	shr.u64 	%rd18706, %rd18705, 32;
	and.b64  	%rd18707, %rd18678, 4294967295;
	mul.wide.u32 	%rd18708, %r5880, %r7636;
	add.s64 	%rd18709, %rd18706, %rd18707;
	add.s64 	%rd18710, %rd18709, %rd18708;
	shr.u64 	%rd18711, %rd18710, 32;
	and.b64  	%rd18712, %rd18681, 4294967295;
	mul.wide.u32 	%rd18713, %r5878, %r7636;
	add.s64 	%rd18714, %rd18711, %rd18712;
	add.s64 	%rd18715, %rd18714, %rd18713;
	shr.u64 	%rd18716, %rd18715, 32;
	mul.wide.u32 	%rd18717, %r5876, %r7636;
	add.s64 	%rd18718, %rd18716, %rd18682;
	add.s64 	%rd18719, %rd18718, %rd18717;
	shr.u64 	%rd18720, %rd18719, 32;
	and.b64  	%rd18721, %rd18690, 4294967295;
	mul.wide.u32 	%rd18722, %r5889, %r7637;
	add.s64 	%rd18723, %rd18722, %rd18721;
	shr.u64 	%rd18724, %rd18723, 32;
	and.b64  	%rd18725, %rd18695, 4294967295;
	mul.wide.u32 	%rd18726, %r5888, %r7637;
	add.s64 	%rd18727, %rd18724, %rd18725;
	add.s64 	%rd18728, %rd18727, %rd18726;
	shr.u64 	%rd18729, %rd18728, 32;
	and.b64  	%rd18730, %rd18700, 4294967295;
	mul.wide.u32 	%rd18731, %r5886, %r7637;
	add.s64 	%rd18732, %rd18729, %rd18730;
	add.s64 	%rd18733, %rd18732, %rd18731;
	shr.u64 	%rd18734, %rd18733, 32;
	and.b64  	%rd18735, %rd18705, 4294967295;
	mul.wide.u32 	%rd18736, %r5884, %r7637;
	add.s64 	%rd18737, %rd18734, %rd18735;
	add.s64 	%rd18738, %rd18737, %rd18736;
	shr.u64 	%rd18739, %rd18738, 32;
	and.b64  	%rd18740, %rd18710, 4294967295;
	mul.wide.u32 	%rd18741, %r5882, %r7637;
	add.s64 	%rd18742, %rd18739, %rd18740;
	add.s64 	%rd18743, %rd18742, %rd18741;
	shr.u64 	%rd18744, %rd18743, 32;
	and.b64  	%rd18745, %rd18715, 4294967295;
	mul.wide.u32 	%rd18746, %r5880, %r7637;
	add.s64 	%rd18747, %rd18744, %rd18745;
	add.s64 	%rd18748, %rd18747, %rd18746;
	shr.u64 	%rd18749, %rd18748, 32;
	and.b64  	%rd18750, %rd18719, 4294967295;
	mul.wide.u32 	%rd18751, %r5878, %r7637;
	add.s64 	%rd18752, %rd18749, %rd18750;
	add.s64 	%rd18753, %rd18752, %rd18751;
	shr.u64 	%rd18754, %rd18753, 32;
	mul.wide.u32 	%rd18755, %r5876, %r7637;
	add.s64 	%rd18756, %rd18754, %rd18720;
	add.s64 	%rd18757, %rd18756, %rd18755;
	shr.u64 	%rd18758, %rd18757, 32;
	and.b64  	%rd18759, %rd18728, 4294967295;
	mul.wide.u32 	%rd18760, %r5889, %r7638;
	add.s64 	%rd18761, %rd18760, %rd18759;
	shr.u64 	%rd18762, %rd18761, 32;
	and.b64  	%rd18763, %rd18733, 4294967295;
	mul.wide.u32 	%rd18764, %r5888, %r7638;
	add.s64 	%rd18765, %rd18762, %rd18763;
	add.s64 	%rd18766, %rd18765, %rd18764;
	shr.u64 	%rd18767, %rd18766, 32;
	and.b64  	%rd18768, %rd18738, 4294967295;
	mul.wide.u32 	%rd18769, %r5886, %r7638;
	add.s64 	%rd18770, %rd18767, %rd18768;
	add.s64 	%rd18771, %rd18770, %rd18769;
	shr.u64 	%rd18772, %rd18771, 32;
	and.b64  	%rd18773, %rd18743, 4294967295;
	mul.wide.u32 	%rd18774, %r5884, %r7638;
	add.s64 	%rd18775, %rd18772, %rd18773;
	add.s64 	%rd18776, %rd18775, %rd18774;
	shr.u64 	%rd18777, %rd18776, 32;
	and.b64  	%rd18778, %rd18748, 4294967295;
	mul.wide.u32 	%rd18779, %r5882, %r7638;
	add.s64 	%rd18780, %rd18777, %rd18778;
	add.s64 	%rd18781, %rd18780, %rd18779;
	shr.u64 	%rd18782, %rd18781, 32;
	and.b64  	%rd18783, %rd18753, 4294967295;
	mul.wide.u32 	%rd18784, %r5880, %r7638;
	add.s64 	%rd18785, %rd18782, %rd18783;
	add.s64 	%rd18786, %rd18785, %rd18784;
	shr.u64 	%rd18787, %rd18786, 32;
	and.b64  	%rd18788, %rd18757, 4294967295;
	mul.wide.u32 	%rd18789, %r5878, %r7638;
	add.s64 	%rd18790, %rd18787, %rd18788;
	add.s64 	%rd18791, %rd18790, %rd18789;
	shr.u64 	%rd18792, %rd18791, 32;
	mul.wide.u32 	%rd18793, %r5876, %r7638;
	add.s64 	%rd18794, %rd18792, %rd18758;
	add.s64 	%rd18795, %rd18794, %rd18793;
	shr.u64 	%rd18796, %rd18795, 32;
	and.b64  	%rd18797, %rd18766, 4294967295;
	mul.wide.u32 	%rd18798, %r5889, %r7639;
	add.s64 	%rd18799, %rd18798, %rd18797;
	shr.u64 	%rd18800, %rd18799, 32;
	and.b64  	%rd18801, %rd18771, 4294967295;
	mul.wide.u32 	%rd18802, %r5888, %r7639;
	add.s64 	%rd18803, %rd18800, %rd18801;
	add.s64 	%rd18804, %rd18803, %rd18802;
	shr.u64 	%rd18805, %rd18804, 32;
	and.b64  	%rd18806, %rd18776, 4294967295;
	mul.wide.u32 	%rd18807, %r5886, %r7639;
	add.s64 	%rd18808, %rd18805, %rd18806;
	add.s64 	%rd18809, %rd18808, %rd18807;
	shr.u64 	%rd18810, %rd18809, 32;
	and.b64  	%rd18811, %rd18781, 4294967295;
	mul.wide.u32 	%rd18812, %r5884, %r7639;
	add.s64 	%rd18813, %rd18810, %rd18811;
	add.s64 	%rd18814, %rd18813, %rd18812;
	shr.u64 	%rd18815, %rd18814, 32;
	and.b64  	%rd18816, %rd18786, 4294967295;
	mul.wide.u32 	%rd18817, %r5882, %r7639;
	add.s64 	%rd18818, %rd18815, %rd18816;
	add.s64 	%rd18819, %rd18818, %rd18817;
	shr.u64 	%rd18820, %rd18819, 32;
	and.b64  	%rd18821, %rd18791, 4294967295;
	mul.wide.u32 	%rd18822, %r5880, %r7639;
	add.s64 	%rd18823, %rd18820, %rd18821;
	add.s64 	%rd18824, %rd18823, %rd18822;
	shr.u64 	%rd18825, %rd18824, 32;
	and.b64  	%rd18826, %rd18795, 4294967295;
	mul.wide.u32 	%rd18827, %r5878, %r7639;
	add.s64 	%rd18828, %rd18825, %rd18826;
	add.s64 	%rd18829, %rd18828, %rd18827;
	shr.u64 	%rd18830, %rd18829, 32;
	mul.wide.u32 	%rd18831, %r5876, %r7639;
	add.s64 	%rd18832, %rd18830, %rd18796;
	add.s64 	%rd18833, %rd18832, %rd18831;
	shr.u64 	%rd18834, %rd18833, 32;
	and.b64  	%rd18835, %rd18804, 4294967295;
	mul.wide.u32 	%rd18836, %r5889, %r7640;
	add.s64 	%rd18837, %rd18836, %rd18835;
	shr.u64 	%rd18838, %rd18837, 32;
	and.b64  	%rd18839, %rd18809, 4294967295;
	mul.wide.u32 	%rd18840, %r5888, %r7640;
	add.s64 	%rd18841, %rd18838, %rd18839;
	add.s64 	%rd18842, %rd18841, %rd18840;
	shr.u64 	%rd18843, %rd18842, 32;
	and.b64  	%rd18844, %rd18814, 4294967295;
	mul.wide.u32 	%rd18845, %r5886, %r7640;
	add.s64 	%rd18846, %rd18843, %rd18844;
	add.s64 	%rd18847, %rd18846, %rd18845;
	shr.u64 	%rd18848, %rd18847, 32;
	and.b64  	%rd18849, %rd18819, 4294967295;
	mul.wide.u32 	%rd18850, %r5884, %r7640;
	add.s64 	%rd18851, %rd18848, %rd18849;
	add.s64 	%rd18852, %rd18851, %rd18850;
	shr.u64 	%rd18853, %rd18852, 32;
	and.b64  	%rd18854, %rd18824, 4294967295;
	mul.wide.u32 	%rd18855, %r5882, %r7640;
	add.s64 	%rd18856, %rd18853, %rd18854;
	add.s64 	%rd18857, %rd18856, %rd18855;
	shr.u64 	%rd18858, %rd18857, 32;
	and.b64  	%rd18859, %rd18829, 4294967295;
	mul.wide.u32 	%rd18860, %r5880, %r7640;
	add.s64 	%rd18861, %rd18858, %rd18859;
	add.s64 	%rd18862, %rd18861, %rd18860;
	shr.u64 	%rd18863, %rd18862, 32;
	and.b64  	%rd18864, %rd18833, 4294967295;
	mul.wide.u32 	%rd18865, %r5878, %r7640;
	add.s64 	%rd18866, %rd18863, %rd18864;
	add.s64 	%rd18867, %rd18866, %rd18865;
	shr.u64 	%rd18868, %rd18867, 32;
	mul.wide.u32 	%rd18869, %r5876, %r7640;
	add.s64 	%rd18870, %rd18868, %rd18834;
	add.s64 	%rd18871, %rd18870, %rd18869;
	shr.u64 	%rd18872, %rd18871, 32;
	and.b64  	%rd18873, %rd18842, 4294967295;
	mul.wide.u32 	%rd18874, %r5889, %r7641;
	add.s64 	%rd18875, %rd18874, %rd18873;
	shr.u64 	%rd18876, %rd18875, 32;
	and.b64  	%rd18877, %rd18847, 4294967295;
	mul.wide.u32 	%rd18878, %r5888, %r7641;
	add.s64 	%rd18879, %rd18876, %rd18877;
	add.s64 	%rd18880, %rd18879, %rd18878;
	shr.u64 	%rd18881, %rd18880, 32;
	and.b64  	%rd18882, %rd18852, 4294967295;
	mul.wide.u32 	%rd18883, %r5886, %r7641;
	add.s64 	%rd18884, %rd18881, %rd18882;
	add.s64 	%rd18885, %rd18884, %rd18883;
	shr.u64 	%rd18886, %rd18885, 32;
	and.b64  	%rd18887, %rd18857, 4294967295;
	mul.wide.u32 	%rd18888, %r5884, %r7641;
	add.s64 	%rd18889, %rd18886, %rd18887;
	add.s64 	%rd18890, %rd18889, %rd18888;
	shr.u64 	%rd18891, %rd18890, 32;
	and.b64  	%rd18892, %rd18862, 4294967295;
	mul.wide.u32 	%rd18893, %r5882, %r7641;
	add.s64 	%rd18894, %rd18891, %rd18892;
	add.s64 	%rd18895, %rd18894, %rd18893;
	shr.u64 	%rd18896, %rd18895, 32;
	and.b64  	%rd18897, %rd18867, 4294967295;
	mul.wide.u32 	%rd18898, %r5880, %r7641;
	add.s64 	%rd18899, %rd18896, %rd18897;
	add.s64 	%rd18900, %rd18899, %rd18898;
	shr.u64 	%rd18901, %rd18900, 32;
	and.b64  	%rd18902, %rd18871, 4294967295;
	mul.wide.u32 	%rd18903, %r5878, %r7641;
	add.s64 	%rd18904, %rd18901, %rd18902;
	add.s64 	%rd18905, %rd18904, %rd18903;
	shr.u64 	%rd18906, %rd18905, 32;
	mul.wide.u32 	%rd18907, %r5876, %r7641;
	add.s64 	%rd18908, %rd18906, %rd18872;
	add.s64 	%rd18909, %rd18908, %rd18907;
	shr.u64 	%rd18910, %rd18909, 32;
	and.b64  	%rd18911, %rd18880, 4294967295;
	mul.wide.u32 	%rd18912, %r5889, %r7642;
	add.s64 	%rd18913, %rd18912, %rd18911;
	shr.u64 	%rd18914, %rd18913, 32;
	and.b64  	%rd18915, %rd18885, 4294967295;
	mul.wide.u32 	%rd18916, %r5888, %r7642;
	add.s64 	%rd18917, %rd18914, %rd18915;
	add.s64 	%rd18918, %rd18917, %rd18916;
	shr.u64 	%rd18919, %rd18918, 32;
	and.b64  	%rd18920, %rd18890, 4294967295;
	mul.wide.u32 	%rd18921, %r5886, %r7642;
	add.s64 	%rd18922, %rd18919, %rd18920;
	add.s64 	%rd18923, %rd18922, %rd18921;
	shr.u64 	%rd18924, %rd18923, 32;
	and.b64  	%rd18925, %rd18895, 4294967295;
	mul.wide.u32 	%rd18926, %r5884, %r7642;
	add.s64 	%rd18927, %rd18924, %rd18925;
	add.s64 	%rd18928, %rd18927, %rd18926;
	shr.u64 	%rd18929, %rd18928, 32;
	and.b64  	%rd18930, %rd18900, 4294967295;
	mul.wide.u32 	%rd18931, %r5882, %r7642;
	add.s64 	%rd18932, %rd18929, %rd18930;
	add.s64 	%rd18933, %rd18932, %rd18931;
	shr.u64 	%rd18934, %rd18933, 32;
	and.b64  	%rd18935, %rd18905, 4294967295;
	mul.wide.u32 	%rd18936, %r5880, %r7642;
	add.s64 	%rd18937, %rd18934, %rd18935;
	add.s64 	%rd18938, %rd18937, %rd18936;
	shr.u64 	%rd18939, %rd18938, 32;
	and.b64  	%rd18940, %rd18909, 4294967295;
	mul.wide.u32 	%rd18941, %r5878, %r7642;
	add.s64 	%rd18942, %rd18939, %rd18940;
	add.s64 	%rd18943, %rd18942, %rd18941;
	shr.u64 	%rd18944, %rd18943, 32;
	mul.wide.u32 	%rd18945, %r5876, %r7642;
	add.s64 	%rd18946, %rd18944, %rd18910;
	add.s64 	%rd18947, %rd18946, %rd18945;
	shr.u64 	%rd18948, %rd18947, 32;
	{ .reg .b32 tmp; mov.b64 {tmp, %r5891}, %rd18947; }
	and.b64  	%rd18949, %rd18918, 4294967295;
	mul.lo.s64 	%rd18950, %rd18949, 977;
	cvt.u32.u64 	%r5892, %rd18950;
	shr.u64 	%rd18951, %rd18950, 32;
	and.b64  	%rd18952, %rd18923, 4294967295;
	mad.lo.s64 	%rd18953, %rd18952, 977, %rd18951;
	shr.u64 	%rd18954, %rd18953, 32;
	and.b64  	%rd18955, %rd18928, 4294967295;
	mad.lo.s64 	%rd18956, %rd18955, 977, %rd18954;
	shr.u64 	%rd18957, %rd18956, 32;
	and.b64  	%rd18958, %rd18933, 4294967295;
	mad.lo.s64 	%rd18959, %rd18958, 977, %rd18957;
	shr.u64 	%rd18960, %rd18959, 32;
	and.b64  	%rd18961, %rd18938, 4294967295;
	mad.lo.s64 	%rd18962, %rd18961, 977, %rd18960;
	shr.u64 	%rd18963, %rd18962, 32;
	and.b64  	%rd18964, %rd18943, 4294967295;
	mad.lo.s64 	%rd18965, %rd18964, 977, %rd18963;
	shr.u64 	%rd18966, %rd18965, 32;
	and.b64  	%rd18967, %rd18947, 4294967295;
	mad.lo.s64 	%rd18968, %rd18967, 977, %rd18966;
	shr.u64 	%rd18969, %rd18968, 32;
	mad.lo.s64 	%rd18970, %rd18948, 977, %rd18969;
	{ .reg .b32 tmp; mov.b64 {tmp, %r5893}, %rd18970; }
	add.s32 	%r7693, %r5890, %r5892;
	setp.lt.u32 	%p2924, %r7693, %r5890;
	selp.u64 	%rd18971, 1, 0, %p2924;
	and.b64  	%rd18972, %rd18685, 4294967295;
	and.b64  	%rd18973, %rd18953, 4294967295;
	add.s64 	%rd18974, %rd18972, %rd18971;
	add.s64 	%rd18975, %rd18974, %rd18973;
	shr.u64 	%rd18976, %rd18975, 32;
	and.b64  	%rd18977, %rd18723, 4294967295;
	and.b64  	%rd18978, %rd18956, 4294967295;
	add.s64 	%rd18979, %rd18976, %rd18977;
	add.s64 	%rd18980, %rd18979, %rd18978;
	shr.u64 	%rd18981, %rd18980, 32;
	and.b64  	%rd18982, %rd18761, 4294967295;
	and.b64  	%rd18983, %rd18959, 4294967295;
	add.s64 	%rd18984, %rd18981, %rd18982;
	add.s64 	%rd18985, %rd18984, %rd18983;
	shr.u64 	%rd18986, %rd18985, 32;
	and.b64  	%rd18987, %rd18799, 4294967295;
	and.b64  	%rd18988, %rd18962, 4294967295;
	add.s64 	%rd18989, %rd18986, %rd18987;
	add.s64 	%rd18990, %rd18989, %rd18988;
	shr.u64 	%rd18991, %rd18990, 32;
	and.b64  	%rd18992, %rd18837, 4294967295;
	and.b64  	%rd18993, %rd18965, 4294967295;
	add.s64 	%rd18994, %rd18991, %rd18992;
	add.s64 	%rd18995, %rd18994, %rd18993;
	shr.u64 	%rd18996, %rd18995, 32;
	and.b64  	%rd18997, %rd18875, 4294967295;
	and.b64  	%rd18998, %rd18968, 4294967295;
	add.s64 	%rd18999, %rd18996, %rd18997;
	add.s64 	%rd19000, %rd18999, %rd18998;
	shr.u64 	%rd19001, %rd19000, 32;
	and.b64  	%rd19002, %rd18913, 4294967295;
	and.b64  	%rd19003, %rd18970, 4294967295;
	add.s64 	%rd19004, %rd19001, %rd19002;
	add.s64 	%rd19005, %rd19004, %rd19003;
	{ .reg .b32 tmp; mov.b64 {tmp, %r5894}, %rd19005; }
	add.s32 	%r5895, %r5894, %r5893;
	and.b64  	%rd19006, %rd18975, 4294967295;
	add.s64 	%rd26485, %rd19006, %rd18949;
	shr.u64 	%rd19007, %rd26485, 32;
	and.b64  	%rd19008, %rd18980, 4294967295;
	add.s64 	%rd19009, %rd19007, %rd19008;
	add.s64 	%rd26486, %rd19009, %rd18952;
	shr.u64 	%rd19010, %rd26486, 32;
	and.b64  	%rd19011, %rd18985, 4294967295;
	add.s64 	%rd19012, %rd19010, %rd19011;
	add.s64 	%rd26487, %rd19012, %rd18955;
	shr.u64 	%rd19013, %rd26487, 32;
	and.b64  	%rd19014, %rd18990, 4294967295;
	add.s64 	%rd19015, %rd19013, %rd19014;
	add.s64 	%rd26488, %rd19015, %rd18958;
	shr.u64 	%rd19016, %rd26488, 32;
	and.b64  	%rd19017, %rd18995, 4294967295;
	add.s64 	%rd19018, %rd19016, %rd19017;
	add.s64 	%rd26489, %rd19018, %rd18961;
	shr.u64 	%rd19019, %rd26489, 32;
	and.b64  	%rd19020, %rd19000, 4294967295;
	add.s64 	%rd19021, %rd19019, %rd19020;
	add.s64 	%rd26490, %rd19021, %rd18964;
	shr.u64 	%rd19022, %rd26490, 32;
	and.b64  	%rd19023, %rd19005, 4294967295;
	add.s64 	%rd19024, %rd19022, %rd19023;
	add.s64 	%rd26491, %rd19024, %rd18967;
	{ .reg .b32 tmp; mov.b64 {tmp, %r5896}, %rd26491; }
	add.s32 	%r5897, %r5895, %r5896;
	add.s32 	%r2352, %r5897, %r5891;
	setp.eq.s32 	%p2925, %r2352, 0;
	mov.pred 	%p4104, 0;
	@%p2925 bra 	$L__BB2_1692;
	cvt.u64.u32 	%rd19025, %r2352;
	mul.wide.u32 	%rd19026, %r2352, 977;
	cvt.u32.u64 	%r5898, %rd19026;
	shr.u64 	%rd19027, %rd19026, 32;
	add.s64 	%rd19028, %rd19027, %rd19025;
	shr.u64 	%rd19029, %rd19028, 32;
	add.s32 	%r2353, %r7693, %r5898;
	setp.lt.u32 	%p2926, %r2353, %r7693;
	selp.u64 	%rd19030, 1, 0, %p2926;
	and.b64  	%rd19031, %rd26485, 4294967295;
	and.b64  	%rd19032, %rd19028, 4294967295;
	add.s64 	%rd19033, %rd19031, %rd19030;
	add.s64 	%rd26485, %rd19033, %rd19032;
	shr.u64 	%rd19034, %rd26485, 32;
	and.b64  	%rd19035, %rd26486, 4294967295;
	add.s64 	%rd19036, %rd19034, %rd19035;
	add.s64 	%rd26486, %rd19036, %rd19029;
	shr.u64 	%rd19037, %rd26486, 32;
	and.b64  	%rd19038, %rd26487, 4294967295;
	add.s64 	%rd26487, %rd19037, %rd19038;
	shr.u64 	%rd19039, %rd26487, 32;
	and.b64  	%rd19040, %rd26488, 4294967295;
	add.s64 	%rd26488, %rd19039, %rd19040;
	shr.u64 	%rd19041, %rd26488, 32;
	and.b64  	%rd19042, %rd26489, 4294967295;
	add.s64 	%rd26489, %rd19041, %rd19042;
	shr.u64 	%rd19043, %rd26489, 32;
	and.b64  	%rd19044, %rd26490, 4294967295;
	add.s64 	%rd26490, %rd19043, %rd19044;
	shr.u64 	%rd19045, %rd26490, 32;
	and.b64  	%rd19046, %rd26491, 4294967295;
	add.s64 	%rd26491, %rd19045, %rd19046;
	setp.gt.u64 	%p4104, %rd26491, 4294967295;
	mov.u32 	%r7693, %r2353;
$L__BB2_1692:
	cvt.u32.u64 	%r7700, %rd26491;
	cvt.u32.u64 	%r7699, %rd26490;
	cvt.u32.u64 	%r7698, %rd26489;
	cvt.u32.u64 	%r7697, %rd26488;
	cvt.u32.u64 	%r7696, %rd26487;
	cvt.u32.u64 	%r7695, %rd26486;
	cvt.u32.u64 	%r7694, %rd26485;
	setp.ge.u32 	%p2927, %r1442, %r7700;
	not.pred 	%p2928, %p4104;
	and.pred  	%p2929, %p2928, %p2927;
	@%p2929 bra 	$L__BB2_1694;
	ld.const.u32 	%r7683, [const_p+24];
	bra.uni 	$L__BB2_1707;
$L__BB2_1694:
	setp.gt.u32 	%p2930, %r1442, %r7700;
	@%p2930 bra 	$L__BB2_1708;
	ld.const.u32 	%r7683, [const_p+24];
	setp.lt.u32 	%p2931, %r7683, %r7699;
	@%p2931 bra 	$L__BB2_1707;
	setp.gt.u32 	%p2932, %r7683, %r7699;
	@%p2932 bra 	$L__BB2_1708;
	ld.const.u32 	%r2364, [const_p+20];
	setp.lt.u32 	%p2933, %r2364, %r7698;
	@%p2933 bra 	$L__BB2_1707;
	setp.gt.u32 	%p2934, %r2364, %r7698;
	@%p2934 bra 	$L__BB2_1708;
	ld.const.u32 	%r2365, [const_p+16];
	setp.lt.u32 	%p2935, %r2365, %r7697;
	@%p2935 bra 	$L__BB2_1707;
	setp.gt.u32 	%p2936, %r2365, %r7697;
	@%p2936 bra 	$L__BB2_1708;
	ld.const.u32 	%r2366, [const_p+12];
	setp.lt.u32 	%p2937, %r2366, %r7696;
	@%p2937 bra 	$L__BB2_1707;
	setp.gt.u32 	%p2938, %r2366, %r7696;
	@%p2938 bra 	$L__BB2_1708;
	ld.const.u32 	%r2367, [const_p+8];
	setp.lt.u32 	%p2939, %r2367, %r7695;
	@%p2939 bra 	$L__BB2_1707;
	setp.gt.u32 	%p2940, %r2367, %r7695;
	@%p2940 bra 	$L__BB2_1708;
	ld.const.u32 	%r2368, [const_p+4];
	setp.lt.u32 	%p2941, %r2368, %r7694;
	@%p2941 bra 	$L__BB2_1707;
	setp.gt.u32 	%p2942, %r2368, %r7694;
	ld.const.u32 	%r5899, [const_p];
	setp.lt.u32 	%p2943, %r7693, %r5899;
	or.pred  	%p2944, %p2942, %p2943;
	@%p2944 bra 	$L__BB2_1708;
$L__BB2_1707:
	ld.const.u32 	%r5901, [const_p];
	setp.lt.u32 	%p2945, %r7693, %r5901;
	selp.s64 	%rd19048, -1, 0, %p2945;
	sub.s32 	%r7693, %r7693, %r5901;
	and.b64  	%rd19049, %rd26485, 4294967295;
	add.s64 	%rd19050, %rd19049, %rd19048;
	ld.const.u32 	%r5902, [const_p+4];
	cvt.u64.u32 	%rd19051, %r5902;
	setp.lt.u64 	%p2946, %rd19050, %rd19051;
	selp.s64 	%rd19052, -1, 0, %p2946;
	cvt.u32.u64 	%r5903, %rd19050;
	sub.s32 	%r7694, %r5903, %r5902;
	and.b64  	%rd19053, %rd26486, 4294967295;
	add.s64 	%rd19054, %rd19053, %rd19052;
	ld.const.u32 	%r5904, [const_p+8];
	cvt.u64.u32 	%rd19055, %r5904;
	setp.lt.u64 	%p2947, %rd19054, %rd19055;
	selp.s64 	%rd19056, -1, 0, %p2947;
	cvt.u32.u64 	%r5905, %rd19054;
	sub.s32 	%r7695, %r5905, %r5904;
	and.b64  	%rd19057, %rd26487, 4294967295;
	add.s64 	%rd19058, %rd19057, %rd19056;
	ld.const.u32 	%r5906, [const_p+12];
	cvt.u64.u32 	%rd19059, %r5906;
	setp.lt.u64 	%p2948, %rd19058, %rd19059;
	selp.s64 	%rd19060, -1, 0, %p2948;
	cvt.u32.u64 	%r5907, %rd19058;
	sub.s32 	%r7696, %r5907, %r5906;
	and.b64  	%rd19061, %rd26488, 4294967295;
	add.s64 	%rd19062, %rd19061, %rd19060;
	ld.const.u32 	%r5908, [const_p+16];
	cvt.u64.u32 	%rd19063, %r5908;
	setp.lt.u64 	%p2949, %rd19062, %rd19063;
	selp.s64 	%rd19064, -1, 0, %p2949;
	cvt.u32.u64 	%r5909, %rd19062;
	sub.s32 	%r7697, %r5909, %r5908;
	and.b64  	%rd19065, %rd26489, 4294967295;
	add.s64 	%rd19066, %rd19065, %rd19064;
	ld.const.u32 	%r5910, [const_p+20];
	cvt.u64.u32 	%rd19067, %r5910;
	setp.lt.u64 	%p2950, %rd19066, %rd19067;
	selp.s64 	%rd19068, -1, 0, %p2950;
	cvt.u32.u64 	%r5911, %rd19066;
	sub.s32 	%r7698, %r5911, %r5910;
	and.b64  	%rd19069, %rd26490, 4294967295;
	add.s64 	%rd19070, %rd19069, %rd19068;
	cvt.u64.u32 	%rd19071, %r7683;
	setp.lt.u64 	%p2951, %rd19070, %rd19071;
	selp.s32 	%r5912, -1, 0, %p2951;
	cvt.u32.u64 	%r5913, %rd19070;
	sub.s32 	%r7699, %r5913, %r7683;
	add.s32 	%r5914, %r7700, %r5912;
	sub.s32 	%r7700, %r5914, %r1442;
$L__BB2_1708:
	setp.le.u32 	%p2952, %r7700, %r1442;
	@%p2952 bra 	$L__BB2_1709;
	bra.uni 	$L__BB2_1722;
$L__BB2_1709:
	setp.lt.u32 	%p2953, %r7700, %r1442;
	@%p2953 bra 	$L__BB2_1724;
	ld.const.u32 	%r7692, [const_p+24];
	setp.gt.u32 	%p2954, %r7699, %r7692;
	@%p2954 bra 	$L__BB2_1723;
	setp.lt.u32 	%p2955, %r7699, %r7692;
	@%p2955 bra 	$L__BB2_1724;
	ld.const.u32 	%r2379, [const_p+20];
	setp.gt.u32 	%p2956, %r7698, %r2379;
	@%p2956 bra 	$L__BB2_1723;
	setp.lt.u32 	%p2957, %r7698, %r2379;
	@%p2957 bra 	$L__BB2_1724;
	ld.const.u32 	%r2380, [const_p+16];
	setp.gt.u32 	%p2958, %r7697, %r2380;
	@%p2958 bra 	$L__BB2_1723;
	setp.lt.u32 	%p2959, %r7697, %r2380;
	@%p2959 bra 	$L__BB2_1724;
	ld.const.u32 	%r2381, [const_p+12];
	setp.gt.u32 	%p2960, %r7696, %r2381;
	@%p2960 bra 	$L__BB2_1723;
	setp.lt.u32 	%p2961, %r7696, %r2381;
	@%p2961 bra 	$L__BB2_1724;
	ld.const.u32 	%r2382, [const_p+8];
	setp.gt.u32 	%p2962, %r7695, %r2382;
	@%p2962 bra 	$L__BB2_1723;
	setp.lt.u32 	%p2963, %r7695, %r2382;
	@%p2963 bra 	$L__BB2_1724;
	ld.const.u32 	%r2383, [const_p+4];
	setp.gt.u32 	%p2964, %r7694, %r2383;
	@%p2964 bra 	$L__BB2_1723;
	setp.lt.u32 	%p2965, %r7694, %r2383;
	ld.const.u32 	%r5915, [const_p];
	setp.lt.u32 	%p2966, %r7693, %r5915;
	or.pred  	%p2967, %p2965, %p2966;
	@%p2967 bra 	$L__BB2_1724;
	bra.uni 	$L__BB2_1723;
$L__BB2_1722:
	ld.const.u32 	%r7692, [const_p+24];
$L__BB2_1723:
	ld.const.u32 	%r5917, [const_p];
	setp.lt.u32 	%p2968, %r7693, %r5917;
	selp.s64 	%rd19072, -1, 0, %p2968;
	sub.s32 	%r7693, %r7693, %r5917;
	cvt.u64.u32 	%rd19073, %r7694;
	add.s64 	%rd19074, %rd19072, %rd19073;
	ld.const.u32 	%r5918, [const_p+4];
	cvt.u64.u32 	%rd19075, %r5918;
	setp.lt.u64 	%p2969, %rd19074, %rd19075;
	selp.s64 	%rd19076, -1, 0, %p2969;
	cvt.u32.u64 	%r5919, %rd19074;
	sub.s32 	%r7694, %r5919, %r5918;
	cvt.u64.u32 	%rd19077, %r7695;
	add.s64 	%rd19078, %rd19076, %rd19077;
	ld.const.u32 	%r5920, [const_p+8];
	cvt.u64.u32 	%rd19079, %r5920;
	setp.lt.u64 	%p2970, %rd19078, %rd19079;
	selp.s64 	%rd19080, -1, 0, %p2970;
	cvt.u32.u64 	%r5921, %rd19078;
	sub.s32 	%r7695, %r5921, %r5920;
	cvt.u64.u32 	%rd19081, %r7696;
	add.s64 	%rd19082, %rd19080, %rd19081;
	ld.const.u32 	%r5922, [const_p+12];
	cvt.u64.u32 	%rd19083, %r5922;
	setp.lt.u64 	%p2971, %rd19082, %rd19083;
	selp.s64 	%rd19084, -1, 0, %p2971;
	cvt.u32.u64 	%r5923, %rd19082;
	sub.s32 	%r7696, %r5923, %r5922;
	cvt.u64.u32 	%rd19085, %r7697;
	add.s64 	%rd19086, %rd19084, %rd19085;
	ld.const.u32 	%r5924, [const_p+16];
	cvt.u64.u32 	%rd19087, %r5924;
	setp.lt.u64 	%p2972, %rd19086, %rd19087;
	selp.s64 	%rd19088, -1, 0, %p2972;
	cvt.u32.u64 	%r5925, %rd19086;
	sub.s32 	%r7697, %r5925, %r5924;
	cvt.u64.u32 	%rd19089, %r7698;
	add.s64 	%rd19090, %rd19088, %rd19089;
	ld.const.u32 	%r5926, [const_p+20];
	cvt.u64.u32 	%rd19091, %r5926;
	setp.lt.u64 	%p2973, %rd19090, %rd19091;
	selp.s64 	%rd19092, -1, 0, %p2973;
	cvt.u32.u64 	%r5927, %rd19090;
	sub.s32 	%r7698, %r5927, %r5926;
	cvt.u64.u32 	%rd19093, %r7699;
	add.s64 	%rd19094, %rd19092, %rd19093;
	cvt.u64.u32 	%rd19095, %r7692;
	setp.lt.u64 	%p2974, %rd19094, %rd19095;
	selp.s32 	%r5928, -1, 0, %p2974;
	cvt.u32.u64 	%r5929, %rd19094;
	sub.s32 	%r7699, %r5929, %r7692;
	add.s32 	%r5930, %r7700, %r5928;
	sub.s32 	%r7700, %r5930, %r1442;
$L__BB2_1724:
	setp.gt.u32 	%p2975, %r7700, %r7607;
	@%p2975 bra 	$L__BB2_1725;
	bra.uni 	$L__BB2_1738;
$L__BB2_1725:
	setp.lt.u32 	%p2999, %r7693, %r7600;
	selp.s64 	%rd19144, -1, 0, %p2999;
	cvt.u64.u32 	%rd19145, %r7694;
	add.s64 	%rd26492, %rd19144, %rd19145;
	cvt.u64.u32 	%rd19146, %r7601;
	setp.lt.u64 	%p3000, %rd26492, %rd19146;
	selp.s64 	%rd19147, -1, 0, %p3000;
	cvt.u64.u32 	%rd19148, %r7695;
	add.s64 	%rd26493, %rd19147, %rd19148;
	cvt.u64.u32 	%rd19149, %r7602;
	setp.lt.u64 	%p3001, %rd26493, %rd19149;
	selp.s64 	%rd19150, -1, 0, %p3001;
	cvt.u64.u32 	%rd19151, %r7696;
	add.s64 	%rd26494, %rd19150, %rd19151;
	cvt.u64.u32 	%rd19152, %r7603;
	setp.lt.u64 	%p3002, %rd26494, %rd19152;
	selp.s64 	%rd19153, -1, 0, %p3002;
	cvt.u64.u32 	%rd19154, %r7697;
	add.s64 	%rd26495, %rd19153, %rd19154;
	cvt.u64.u32 	%rd19155, %r7604;
	setp.lt.u64 	%p3003, %rd26495, %rd19155;
	selp.s64 	%rd19156, -1, 0, %p3003;
	cvt.u64.u32 	%rd19157, %r7698;
	add.s64 	%rd26496, %rd19156, %rd19157;
	cvt.u64.u32 	%rd19158, %r7605;
	setp.lt.u64 	%p3004, %rd26496, %rd19158;
	selp.s64 	%rd19159, -1, 0, %p3004;
	cvt.u64.u32 	%rd19160, %r7699;
	add.s64 	%rd26497, %rd19159, %rd19160;
	cvt.u64.u32 	%rd19161, %r7606;
	setp.lt.u64 	%p3005, %rd26497, %rd19161;
	selp.s32 	%r5936, -1, 0, %p3005;
	add.s32 	%r7702, %r7700, %r5936;
	bra.uni 	$L__BB2_1740;
$L__BB2_1726:
	setp.gt.u32 	%p2977, %r7699, %r7606;
	@%p2977 bra 	$L__BB2_1725;
	setp.lt.u32 	%p2978, %r7699, %r7606;
	@%p2978 bra 	$L__BB2_1739;
	setp.gt.u32 	%p2979, %r7698, %r7605;
	@%p2979 bra 	$L__BB2_1725;
	setp.lt.u32 	%p2980, %r7698, %r7605;
	@%p2980 bra 	$L__BB2_1739;
	setp.gt.u32 	%p2981, %r7697, %r7604;
	@%p2981 bra 	$L__BB2_1725;
	setp.lt.u32 	%p2982, %r7697, %r7604;
	@%p2982 bra 	$L__BB2_1739;
	setp.gt.u32 	%p2983, %r7696, %r7603;
	@%p2983 bra 	$L__BB2_1725;
	setp.lt.u32 	%p2984, %r7696, %r7603;
	@%p2984 bra 	$L__BB2_1739;
	setp.gt.u32 	%p2985, %r7695, %r7602;
	@%p2985 bra 	$L__BB2_1725;
	setp.lt.u32 	%p2986, %r7695, %r7602;
	@%p2986 bra 	$L__BB2_1739;
	setp.gt.u32 	%p2987, %r7694, %r7601;
	@%p2987 bra 	$L__BB2_1725;
	setp.lt.u32 	%p2988, %r7694, %r7601;
	setp.lt.u32 	%p2989, %r7693, %r7600;
	or.pred  	%p2990, %p2988, %p2989;
	@%p2990 bra 	$L__BB2_1739;
	bra.uni 	$L__BB2_1725;
$L__BB2_1738:
	setp.ge.u32 	%p2976, %r7700, %r7607;
	@%p2976 bra 	$L__BB2_1726;
$L__BB2_1739:
	ld.const.u32 	%r5931, [const_p];
	add.s32 	%r2410, %r7693, %r5931;
	setp.lt.u32 	%p2991, %r2410, %r7693;
	selp.u64 	%rd19096, 1, 0, %p2991;
	cvt.u64.u32 	%rd19097, %r7694;
	ld.const.u32 	%rd19098, [const_p+4];
	add.s64 	%rd19099, %rd19096, %rd19097;
	add.s64 	%rd19100, %rd19099, %rd19098;
	shr.u64 	%rd19101, %rd19100, 32;
	cvt.u64.u32 	%rd19102, %r7695;
	ld.const.u32 	%rd19103, [const_p+8];
	add.s64 	%rd19104, %rd19101, %rd19102;
	add.s64 	%rd19105, %rd19104, %rd19103;
	shr.u64 	%rd19106, %rd19105, 32;
	cvt.u64.u32 	%rd19107, %r7696;
	ld.const.u32 	%rd19108, [const_p+12];
	add.s64 	%rd19109, %rd19106, %rd19107;
	add.s64 	%rd19110, %rd19109, %rd19108;
	shr.u64 	%rd19111, %rd19110, 32;
	cvt.u64.u32 	%rd19112, %r7697;
	ld.const.u32 	%rd19113, [const_p+16];
	add.s64 	%rd19114, %rd19111, %rd19112;
	add.s64 	%rd19115, %rd19114, %rd19113;
	shr.u64 	%rd19116, %rd19115, 32;
	cvt.u64.u32 	%rd19117, %r7698;
	ld.const.u32 	%rd19118, [const_p+20];
	add.s64 	%rd19119, %rd19116, %rd19117;
	add.s64 	%rd19120, %rd19119, %rd19118;
	shr.u64 	%rd19121, %rd19120, 32;
	cvt.u64.u32 	%rd19122, %r7699;
	ld.const.u32 	%rd19123, [const_p+24];
	add.s64 	%rd19124, %rd19121, %rd19122;
	add.s64 	%rd19125, %rd19124, %rd19123;
	{ .reg .b32 tmp; mov.b64 {tmp, %r5932}, %rd19125; }
	add.s32 	%r5933, %r7700, %r5932;
	add.s32 	%r5934, %r5933, %r1442;
	setp.lt.u32 	%p2992, %r2410, %r7600;
	selp.s64 	%rd19126, -1, 0, %p2992;
	and.b64  	%rd19127, %rd19100, 4294967295;
	add.s64 	%rd26492, %rd19127, %rd19126;
	cvt.u64.u32 	%rd19128, %r7601;
	setp.lt.u64 	%p2993, %rd26492, %rd19128;
	selp.s64 	%rd19129, -1, 0, %p2993;
	and.b64  	%rd19130, %rd19105, 4294967295;
	add.s64 	%rd26493, %rd19130, %rd19129;
	cvt.u64.u32 	%rd19131, %r7602;
	setp.lt.u64 	%p2994, %rd26493, %rd19131;
	selp.s64 	%rd19132, -1, 0, %p2994;
	and.b64  	%rd19133, %rd19110, 4294967295;
	add.s64 	%rd26494, %rd19133, %rd19132;
	cvt.u64.u32 	%rd19134, %r7603;
	setp.lt.u64 	%p2995, %rd26494, %rd19134;
	selp.s64 	%rd19135, -1, 0, %p2995;
	and.b64  	%rd19136, %rd19115, 4294967295;
	add.s64 	%rd26495, %rd19136, %rd19135;
	cvt.u64.u32 	%rd19137, %r7604;
	setp.lt.u64 	%p2996, %rd26495, %rd19137;
	selp.s64 	%rd19138, -1, 0, %p2996;
	and.b64  	%rd19139, %rd19120, 4294967295;
	add.s64 	%rd26496, %rd19139, %rd19138;
	cvt.u64.u32 	%rd19140, %r7605;
	setp.lt.u64 	%p2997, %rd26496, %rd19140;
	selp.s64 	%rd19141, -1, 0, %p2997;
	and.b64  	%rd19142, %rd19125, 4294967295;
	add.s64 	%rd26497, %rd19142, %rd19141;
	cvt.u64.u32 	%rd19143, %r7606;
	setp.lt.u64 	%p2998, %rd26497, %rd19143;
	selp.s32 	%r5935, -1, 0, %p2998;
	add.s32 	%r7702, %r5934, %r5935;
	mov.u32 	%r7693, %r2410;
$L__BB2_1740:
	sub.s32 	%r7903, %r7702, %r7607;
	cvt.u32.u64 	%r5937, %rd26497;
	sub.s32 	%r7904, %r5937, %r7606;
	cvt.u32.u64 	%r5938, %rd26496;
	sub.s32 	%r7905, %r5938, %r7605;
	cvt.u32.u64 	%r5939, %rd26495;
	sub.s32 	%r7906, %r5939, %r7604;
	cvt.u32.u64 	%r5940, %rd26494;
	sub.s32 	%r7907, %r5940, %r7603;
	cvt.u32.u64 	%r5941, %rd26493;
	sub.s32 	%r7908, %r5941, %r7602;
	cvt.u32.u64 	%r5942, %rd26492;
	sub.s32 	%r7909, %r5942, %r7601;
	sub.s32 	%r7910, %r7693, %r7600;
	ld.const.u32 	%r5943, [const_target_jacobian+32];
	shl.b32 	%r5944, %r5943, 1;
	shr.u32 	%r5945, %r5943, 31;
	cvt.u64.u32 	%rd19162, %r5945;
	ld.const.u32 	%r5946, [const_target_jacobian+36];
	mul.wide.u32 	%rd19163, %r5946, 2;
	or.b64  	%rd19164, %rd19163, %rd19162;
	shr.u64 	%rd19165, %rd19163, 32;
	ld.const.u32 	%r5947, [const_target_jacobian+40];
	mul.wide.u32 	%rd19166, %r5947, 2;
	or.b64  	%rd19167, %rd19165, %rd19166;
	shr.u64 	%rd19168, %rd19166, 32;
	ld.const.u32 	%r5948, [const_target_jacobian+44];
	mul.wide.u32 	%rd19169, %r5948, 2;
	or.b64  	%rd19170, %rd19168, %rd19169;
	shr.u64 	%rd19171, %rd19169, 32;
	ld.const.u32 	%r5949, [const_target_jacobian+48];
	mul.wide.u32 	%rd19172, %r5949, 2;
	add.s64 	%rd19173, %rd19171, %rd19172;
	shr.u64 	%rd19174, %rd19173, 32;
	ld.const.u32 	%r5950, [const_target_jacobian+52];
	mul.wide.u32 	%rd19175, %r5950, 2;
	add.s64 	%rd19176, %rd19174, %rd19175;
	shr.u64 	%rd19177, %rd19176, 32;
	ld.const.u32 	%r5951, [const_target_jacobian+56];
	mul.wide.u32 	%rd19178, %r5951, 2;
	add.s64 	%rd19179, %rd19177, %rd19178;
	shr.u64 	%rd19180, %rd19179, 32;
	ld.const.u32 	%r5952, [const_target_jacobian+60];
	mul.wide.u32 	%rd19181, %r5952, 2;
	add.s64 	%rd19182, %rd19180, %rd19181;
	shr.u64 	%rd19183, %rd19182, 32;
	{ .reg .b32 tmp; mov.b64 {tmp, %r5953}, %rd19182; }
	mad.lo.s32 	%r7714, %r5953, 977, %r5944;
	setp.lt.u32 	%p3007, %r7714, %r5944;
	selp.u64 	%rd19184, 1, 0, %p3007;
	and.b64  	%rd19185, %rd19164, 4294967295;
	add.s64 	%rd19186, %rd19185, %rd19184;
	shr.u64 	%rd19187, %rd19186, 32;
	and.b64  	%rd19188, %rd19167, 4294967295;
	add.s64 	%rd19189, %rd19187, %rd19188;
	shr.u64 	%rd19190, %rd19189, 32;
	and.b64  	%rd19191, %rd19170, 4294967295;
	add.s64 	%rd19192, %rd19190, %rd19191;
	shr.u64 	%rd19193, %rd19192, 32;
	and.b64  	%rd19194, %rd19173, 4294967295;
	add.s64 	%rd19195, %rd19193, %rd19194;
	shr.u64 	%rd19196, %rd19195, 32;
	and.b64  	%rd19197, %rd19176, 4294967295;
	add.s64 	%rd19198, %rd19196, %rd19197;
	shr.u64 	%rd19199, %rd19198, 32;
	and.b64  	%rd19200, %rd19179, 4294967295;
	add.s64 	%rd19201, %rd19199, %rd19200;
	shr.u64 	%rd19202, %rd19201, 32;
	and.b64  	%rd19203, %rd19182, 4294967295;
	add.s64 	%rd19204, %rd19202, %rd19203;
	{ .reg .b32 tmp; mov.b64 {tmp, %r5954}, %rd19204; }
	and.b64  	%rd19205, %rd19186, 4294967295;
	add.s64 	%rd26498, %rd19205, %rd19183;
	shr.u64 	%rd19206, %rd26498, 32;
	and.b64  	%rd19207, %rd19189, 4294967295;
	add.s64 	%rd26499, %rd19206, %rd19207;
	shr.u64 	%rd19208, %rd26499, 32;
	and.b64  	%rd19209, %rd19192, 4294967295;
	add.s64 	%rd26500, %rd19208, %rd19209;
	shr.u64 	%rd19210, %rd26500, 32;
	and.b64  	%rd19211, %rd19195, 4294967295;
	add.s64 	%rd26501, %rd19210, %rd19211;
	shr.u64 	%rd19212, %rd26501, 32;
	and.b64  	%rd19213, %rd19198, 4294967295;
	add.s64 	%rd26502, %rd19212, %rd19213;
	shr.u64 	%rd19214, %rd26502, 32;
	and.b64  	%rd19215, %rd19201, 4294967295;
	add.s64 	%rd26503, %rd19214, %rd19215;
	shr.u64 	%rd19216, %rd26503, 32;
	and.b64  	%rd19217, %rd19204, 4294967295;
	add.s64 	%rd26504, %rd19216, %rd19217;
	{ .reg .b32 tmp; mov.b64 {tmp, %r5955}, %rd26504; }
	add.s32 	%r2424, %r5954, %r5955;
	setp.eq.s32 	%p3008, %r2424, 0;
	mov.pred 	%p4105, 0;
	@%p3008 bra 	$L__BB2_1742;
	mad.lo.s32 	%r2425, %r2424, 977, %r7714;
	setp.lt.u32 	%p3009, %r2425, %r7714;
	selp.u64 	%rd19218, 1, 0, %p3009;
	and.b64  	%rd19219, %rd26498, 4294967295;
	cvt.u64.u32 	%rd19220, %r2424;
	add.s64 	%rd19221, %rd19219, %rd19218;
	add.s64 	%rd26498, %rd19221, %rd19220;
	shr.u64 	%rd19222, %rd26498, 32;
	and.b64  	%rd19223, %rd26499, 4294967295;
	add.s64 	%rd26499, %rd19222, %rd19223;
	shr.u64 	%rd19224, %rd26499, 32;
	and.b64  	%rd19225, %rd26500, 4294967295;
	add.s64 	%rd26500, %rd19224, %rd19225;
	shr.u64 	%rd19226, %rd26500, 32;
	and.b64  	%rd19227, %rd26501, 4294967295;
	add.s64 	%rd26501, %rd19226, %rd19227;
	shr.u64 	%rd19228, %rd26501, 32;
	and.b64  	%rd19229, %rd26502, 4294967295;
	add.s64 	%rd26502, %rd19228, %rd19229;
	shr.u64 	%rd19230, %rd26502, 32;
	and.b64  	%rd19231, %rd26503, 4294967295;
	add.s64 	%rd26503, %rd19230, %rd19231;
	shr.u64 	%rd19232, %rd26503, 32;
	and.b64  	%rd19233, %rd26504, 4294967295;
	add.s64 	%rd26504, %rd19232, %rd19233;
	setp.gt.u64 	%p4105, %rd26504, 4294967295;
	mov.u32 	%r7714, %r2425;
$L__BB2_1742:
	cvt.u32.u64 	%r7721, %rd26504;
	cvt.u32.u64 	%r7720, %rd26503;
	cvt.u32.u64 	%r7719, %rd26502;
	cvt.u32.u64 	%r7718, %rd26501;
	cvt.u32.u64 	%r7717, %rd26500;
	cvt.u32.u64 	%r7716, %rd26499;
	cvt.u32.u64 	%r7715, %rd26498;
	setp.ge.u32 	%p3010, %r1442, %r7721;
	not.pred 	%p3011, %p4105;
	and.pred  	%p3012, %p3011, %p3010;
	@%p3012 bra 	$L__BB2_1744;
	ld.const.u32 	%r7704, [const_p+24];
	bra.uni 	$L__BB2_1757;
$L__BB2_1744:
	setp.gt.u32 	%p3013, %r1442, %r7721;
	@%p3013 bra 	$L__BB2_1758;
	ld.const.u32 	%r7704, [const_p+24];
	setp.lt.u32 	%p3014, %r7704, %r7720;
	@%p3014 bra 	$L__BB2_1757;
	setp.gt.u32 	%p3015, %r7704, %r7720;
	@%p3015 bra 	$L__BB2_1758;
	ld.const.u32 	%r2436, [const_p+20];
	setp.lt.u32 	%p3016, %r2436, %r7719;
	@%p3016 bra 	$L__BB2_1757;
	setp.gt.u32 	%p3017, %r2436, %r7719;
	@%p3017 bra 	$L__BB2_1758;
	ld.const.u32 	%r2437, [const_p+16];
	setp.lt.u32 	%p3018, %r2437, %r7718;
	@%p3018 bra 	$L__BB2_1757;
	setp.gt.u32 	%p3019, %r2437, %r7718;
	@%p3019 bra 	$L__BB2_1758;
	ld.const.u32 	%r2438, [const_p+12];
	setp.lt.u32 	%p3020, %r2438, %r7717;
	@%p3020 bra 	$L__BB2_1757;
	setp.gt.u32 	%p3021, %r2438, %r7717;
	@%p3021 bra 	$L__BB2_1758;
	ld.const.u32 	%r2439, [const_p+8];
	setp.lt.u32 	%p3022, %r2439, %r7716;
	@%p3022 bra 	$L__BB2_1757;
	setp.gt.u32 	%p3023, %r2439, %r7716;
	@%p3023 bra 	$L__BB2_1758;
	ld.const.u32 	%r2440, [const_p+4];
	setp.lt.u32 	%p3024, %r2440, %r7715;
	@%p3024 bra 	$L__BB2_1757;
	setp.gt.u32 	%p3025, %r2440, %r7715;
	ld.const.u32 	%r5956, [const_p];
	setp.lt.u32 	%p3026, %r7714, %r5956;
	or.pred  	%p3027, %p3025, %p3026;
	@%p3027 bra 	$L__BB2_1758;
$L__BB2_1757:
	ld.const.u32 	%r5958, [const_p];
	setp.lt.u32 	%p3028, %r7714, %r5958;
	selp.s64 	%rd19235, -1, 0, %p3028;
	sub.s32 	%r7714, %r7714, %r5958;
	and.b64  	%rd19236, %rd26498, 4294967295;
	add.s64 	%rd19237, %rd19236, %rd19235;
	ld.const.u32 	%r5959, [const_p+4];
	cvt.u64.u32 	%rd19238, %r5959;
	setp.lt.u64 	%p3029, %rd19237, %rd19238;
	selp.s64 	%rd19239, -1, 0, %p3029;
	cvt.u32.u64 	%r5960, %rd19237;
	sub.s32 	%r7715, %r5960, %r5959;
	and.b64  	%rd19240, %rd26499, 4294967295;
	add.s64 	%rd19241, %rd19240, %rd19239;
	ld.const.u32 	%r5961, [const_p+8];
	cvt.u64.u32 	%rd19242, %r5961;
	setp.lt.u64 	%p3030, %rd19241, %rd19242;
	selp.s64 	%rd19243, -1, 0, %p3030;
	cvt.u32.u64 	%r5962, %rd19241;
	sub.s32 	%r7716, %r5962, %r5961;
	and.b64  	%rd19244, %rd26500, 4294967295;
	add.s64 	%rd19245, %rd19244, %rd19243;
	ld.const.u32 	%r5963, [const_p+12];
	cvt.u64.u32 	%rd19246, %r5963;
	setp.lt.u64 	%p3031, %rd19245, %rd19246;
	selp.s64 	%rd19247, -1, 0, %p3031;
	cvt.u32.u64 	%r5964, %rd19245;
	sub.s32 	%r7717, %r5964, %r5963;
	and.b64  	%rd19248, %rd26501, 4294967295;
	add.s64 	%rd19249, %rd19248, %rd19247;
	ld.const.u32 	%r5965, [const_p+16];
	cvt.u64.u32 	%rd19250, %r5965;
	setp.lt.u64 	%p3032, %rd19249, %rd19250;
	selp.s64 	%rd19251, -1, 0, %p3032;
	cvt.u32.u64 	%r5966, %rd19249;
	sub.s32 	%r7718, %r5966, %r5965;
	and.b64  	%rd19252, %rd26502, 4294967295;
	add.s64 	%rd19253, %rd19252, %rd19251;
	ld.const.u32 	%r5967, [const_p+20];
	cvt.u64.u32 	%rd19254, %r5967;
	setp.lt.u64 	%p3033, %rd19253, %rd19254;
	selp.s64 	%rd19255, -1, 0, %p3033;
	cvt.u32.u64 	%r5968, %rd19253;
	sub.s32 	%r7719, %r5968, %r5967;
	and.b64  	%rd19256, %rd26503, 4294967295;
	add.s64 	%rd19257, %rd19256, %rd19255;
	cvt.u64.u32 	%rd19258, %r7704;
	setp.lt.u64 	%p3034, %rd19257, %rd19258;
	selp.s32 	%r5969, -1, 0, %p3034;
	cvt.u32.u64 	%r5970, %rd19257;
	sub.s32 	%r7720, %r5970, %r7704;
	add.s32 	%r5971, %r7721, %r5969;
	sub.s32 	%r7721, %r5971, %r1442;
$L__BB2_1758:
	setp.le.u32 	%p3035, %r7721, %r1442;
	@%p3035 bra 	$L__BB2_1759;
	bra.uni 	$L__BB2_1772;
$L__BB2_1759:
	setp.lt.u32 	%p3036, %r7721, %r1442;
	@%p3036 bra 	$L__BB2_1774;
	ld.const.u32 	%r7713, [const_p+24];
	setp.gt.u32 	%p3037, %r7720, %r7713;
	@%p3037 bra 	$L__BB2_1773;
	setp.lt.u32 	%p3038, %r7720, %r7713;
	@%p3038 bra 	$L__BB2_1774;
	ld.const.u32 	%r2451, [const_p+20];
	setp.gt.u32 	%p3039, %r7719, %r2451;
	@%p3039 bra 	$L__BB2_1773;
	setp.lt.u32 	%p3040, %r7719, %r2451;
	@%p3040 bra 	$L__BB2_1774;
	ld.const.u32 	%r2452, [const_p+16];
	setp.gt.u32 	%p3041, %r7718, %r2452;
	@%p3041 bra 	$L__BB2_1773;
	setp.lt.u32 	%p3042, %r7718, %r2452;
	@%p3042 bra 	$L__BB2_1774;
	ld.const.u32 	%r2453, [const_p+12];
	setp.gt.u32 	%p3043, %r7717, %r2453;
	@%p3043 bra 	$L__BB2_1773;
	setp.lt.u32 	%p3044, %r7717, %r2453;
	@%p3044 bra 	$L__BB2_1774;
	ld.const.u32 	%r2454, [const_p+8];
	setp.gt.u32 	%p3045, %r7716, %r2454;
	@%p3045 bra 	$L__BB2_1773;
	setp.lt.u32 	%p3046, %r7716, %r2454;
	@%p3046 bra 	$L__BB2_1774;
	ld.const.u32 	%r2455, [const_p+4];
	setp.gt.u32 	%p3047, %r7715, %r2455;
	@%p3047 bra 	$L__BB2_1773;
	setp.lt.u32 	%p3048, %r7715, %r2455;
	ld.const.u32 	%r5972, [const_p];
	setp.lt.u32 	%p3049, %r7714, %r5972;
	or.pred  	%p3050, %p3048, %p3049;
	@%p3050 bra 	$L__BB2_1774;
	bra.uni 	$L__BB2_1773;
$L__BB2_1772:
	ld.const.u32 	%r7713, [const_p+24];
$L__BB2_1773:
	ld.const.u32 	%r5974, [const_p];
	setp.lt.u32 	%p3051, %r7714, %r5974;
	selp.s64 	%rd19259, -1, 0, %p3051;
	sub.s32 	%r7714, %r7714, %r5974;
	cvt.u64.u32 	%rd19260, %r7715;
	add.s64 	%rd19261, %rd19259, %rd19260;
	ld.const.u32 	%r5975, [const_p+4];
	cvt.u64.u32 	%rd19262, %r5975;
	setp.lt.u64 	%p3052, %rd19261, %rd19262;
	selp.s64 	%rd19263, -1, 0, %p3052;
	cvt.u32.u64 	%r5976, %rd19261;
	sub.s32 	%r7715, %r5976, %r5975;
	cvt.u64.u32 	%rd19264, %r7716;
	add.s64 	%rd19265, %rd19263, %rd19264;
	ld.const.u32 	%r5977, [const_p+8];
	cvt.u64.u32 	%rd19266, %r5977;
	setp.lt.u64 	%p3053, %rd19265, %rd19266;
	selp.s64 	%rd19267, -1, 0, %p3053;
	cvt.u32.u64 	%r5978, %rd19265;
	sub.s32 	%r7716, %r5978, %r5977;
	cvt.u64.u32 	%rd19268, %r7717;
	add.s64 	%rd19269, %rd19267, %rd19268;
	ld.const.u32 	%r5979, [const_p+12];
	cvt.u64.u32 	%rd19270, %r5979;
	setp.lt.u64 	%p3054, %rd19269, %rd19270;
	selp.s64 	%rd19271, -1, 0, %p3054;
	cvt.u32.u64 	%r5980, %rd19269;
	sub.s32 	%r7717, %r5980, %r5979;
	cvt.u64.u32 	%rd19272, %r7718;
	add.s64 	%rd19273, %rd19271, %rd19272;
	ld.const.u32 	%r5981, [const_p+16];
	cvt.u64.u32 	%rd19274, %r5981;
	setp.lt.u64 	%p3055, %rd19273, %rd19274;
	selp.s64 	%rd19275, -1, 0, %p3055;
	cvt.u32.u64 	%r5982, %rd19273;
	sub.s32 	%r7718, %r5982, %r5981;
	cvt.u64.u32 	%rd19276, %r7719;
	add.s64 	%rd19277, %rd19275, %rd19276;
	ld.const.u32 	%r5983, [const_p+20];
	cvt.u64.u32 	%rd19278, %r5983;
	setp.lt.u64 	%p3056, %rd19277, %rd19278;
	selp.s64 	%rd19279, -1, 0, %p3056;
	cvt.u32.u64 	%r5984, %rd19277;
	sub.s32 	%r7719, %r5984, %r5983;
	cvt.u64.u32 	%rd19280, %r7720;
	add.s64 	%rd19281, %rd19279, %rd19280;
	cvt.u64.u32 	%rd19282, %r7713;
	setp.lt.u64 	%p3057, %rd19281, %rd19282;
	selp.s32 	%r5985, -1, 0, %p3057;
	cvt.u32.u64 	%r5986, %rd19281;
	sub.s32 	%r7720, %r5986, %r7713;
	add.s32 	%r5987, %r7721, %r5985;
	ld.const.u32 	%r5988, [const_p+28];
	sub.s32 	%r7721, %r5987, %r5988;
$L__BB2_1774:
	ld.const.u32 	%r5989, [const_target_jacobian+64];
	mul.wide.u32 	%rd19283, %r5989, %r7714;
	cvt.u32.u64 	%r5990, %rd19283;
	shr.u64 	%rd19284, %rd19283, 32;
	ld.const.u32 	%r5991, [const_target_jacobian+68];
	mul.wide.u32 	%rd19285, %r5991, %r7714;
	add.s64 	%rd19286, %rd19284, %rd19285;
	shr.u64 	%rd19287, %rd19286, 32;
	ld.const.u32 	%r5992, [const_target_jacobian+72];
	mul.wide.u32 	%rd19288, %r5992, %r7714;
	add.s64 	%rd19289, %rd19287, %rd19288;
	shr.u64 	%rd19290, %rd19289, 32;
	ld.const.u32 	%r5993, [const_target_jacobian+76];
	mul.wide.u32 	%rd19291, %r5993, %r7714;
	add.s64 	%rd19292, %rd19290, %rd19291;
	shr.u64 	%rd19293, %rd19292, 32;
	ld.const.u32 	%r5994, [const_target_jacobian+80];
	mul.wide.u32 	%rd19294, %r5994, %r7714;
	add.s64 	%rd19295, %rd19293, %rd19294;
	shr.u64 	%rd19296, %rd19295, 32;
	ld.const.u32 	%r5995, [const_target_jacobian+84];
	mul.wide.u32 	%rd19297, %r5995, %r7714;
	add.s64 	%rd19298, %rd19296, %rd19297;
	shr.u64 	%rd19299, %rd19298, 32;
	ld.const.u32 	%r5996, [const_target_jacobian+88];
	mul.wide.u32 	%rd19300, %r5996, %r7714;
	add.s64 	%rd19301, %rd19299, %rd19300;
	shr.u64 	%rd19302, %rd19301, 32;
	ld.const.u32 	%r5997, [const_target_jacobian+92];
	mul.wide.u32 	%rd19303, %r5997, %r7714;
	add.s64 	%rd19304, %rd19302, %rd19303;
	shr.u64 	%rd19305, %rd19304, 32;
	and.b64  	%rd19306, %rd19286, 4294967295;
	mul.wide.u32 	%rd19307, %r5989, %r7715;
	add.s64 	%rd19308, %rd19307, %rd19306;
	shr.u64 	%rd19309, %rd19308, 32;
	and.b64  	%rd19310, %rd19289, 4294967295;
	mul.wide.u32 	%rd19311, %r5991, %r7715;
	add.s64 	%rd19312, %rd19309, %rd19310;
	add.s64 	%rd19313, %rd19312, %rd19311;
	shr.u64 	%rd19314, %rd19313, 32;
	and.b64  	%rd19315, %rd19292, 4294967295;
	mul.wide.u32 	%rd19316, %r5992, %r7715;
	add.s64 	%rd19317, %rd19314, %rd19315;
	add.s64 	%rd19318, %rd19317, %rd19316;
	shr.u64 	%rd19319, %rd19318, 32;
	and.b64  	%rd19320, %rd19295, 4294967295;
	mul.wide.u32 	%rd19321, %r5993, %r7715;
	add.s64 	%rd19322, %rd19319, %rd19320;
	add.s64 	%rd19323, %rd19322, %rd19321;
	shr.u64 	%rd19324, %rd19323, 32;
	and.b64  	%rd19325, %rd19298, 4294967295;
	mul.wide.u32 	%rd19326, %r5994, %r7715;
	add.s64 	%rd19327, %rd19324, %rd19325;
	add.s64 	%rd19328, %rd19327, %rd19326;
	shr.u64 	%rd19329, %rd19328, 32;
	and.b64  	%rd19330, %rd19301, 4294967295;
	mul.wide.u32 	%rd19331, %r5995, %r7715;
	add.s64 	%rd19332, %rd19329, %rd19330;
	add.s64 	%rd19333, %rd19332, %rd19331;
	shr.u64 	%rd19334, %rd19333, 32;
	and.b64  	%rd19335, %rd19304, 4294967295;
	mul.wide.u32 	%rd19336, %r5996, %r7715;
	add.s64 	%rd19337, %rd19334, %rd19335;
	add.s64 	%rd19338, %rd19337, %rd19336;
	shr.u64 	%rd19339, %rd19338, 32;
	mul.wide.u32 	%rd19340, %r5997, %r7715;
	add.s64 	%rd19341, %rd19339, %rd19305;
	add.s64 	%rd19342, %rd19341, %rd19340;
	shr.u64 	%rd19343, %rd19342, 32;
	and.b64  	%rd19344, %rd19313, 4294967295;
	mul.wide.u32 	%rd19345, %r5989, %r7716;
	add.s64 	%rd19346, %rd19345, %rd19344;
	shr.u64 	%rd19347, %rd19346, 32;
	and.b64  	%rd19348, %rd19318, 4294967295;
	mul.wide.u32 	%rd19349, %r5991, %r7716;
	add.s64 	%rd19350, %rd19347, %rd19348;
	add.s64 	%rd19351, %rd19350, %rd19349;
	shr.u64 	%rd19352, %rd19351, 32;
	and.b64  	%rd19353, %rd19323, 4294967295;
	mul.wide.u32 	%rd19354, %r5992, %r7716;
	add.s64 	%rd19355, %rd19352, %rd19353;
	add.s64 	%rd19356, %rd19355, %rd19354;
	shr.u64 	%rd19357, %rd19356, 32;
	and.b64  	%rd19358, %rd19328, 4294967295;
	mul.wide.u32 	%rd19359, %r5993, %r7716;
	add.s64 	%rd19360, %rd19357, %rd19358;
	add.s64 	%rd19361, %rd19360, %rd19359;
	shr.u64 	%rd19362, %rd19361, 32;
	and.b64  	%rd19363, %rd19333, 4294967295;
	mul.wide.u32 	%rd19364, %r5994, %r7716;
	add.s64 	%rd19365, %rd19362, %rd19363;
	add.s64 	%rd19366, %rd19365, %rd19364;
	shr.u64 	%rd19367, %rd19366, 32;
	and.b64  	%rd19368, %rd19338, 4294967295;
	mul.wide.u32 	%rd19369, %r5995, %r7716;
	add.s64 	%rd19370, %rd19367, %rd19368;
	add.s64 	%rd19371, %rd19370, %rd19369;
	shr.u64 	%rd19372, %rd19371, 32;
	and.b64  	%rd19373, %rd19342, 4294967295;
	mul.wide.u32 	%rd19374, %r5996, %r7716;
	add.s64 	%rd19375, %rd19372, %rd19373;
	add.s64 	%rd19376, %rd19375, %rd19374;
	shr.u64 	%rd19377, %rd19376, 32;
	mul.wide.u32 	%rd19378, %r5997, %r7716;
	add.s64 	%rd19379, %rd19377, %rd19343;
	add.s64 	%rd19380, %rd19379, %rd19378;
	shr.u64 	%rd19381, %rd19380, 32;
	and.b64  	%rd19382, %rd19351, 4294967295;
	mul.wide.u32 	%rd19383, %r5989, %r7717;
	add.s64 	%rd19384, %rd19383, %rd19382;
	shr.u64 	%rd19385, %rd19384, 32;
	and.b64  	%rd19386, %rd19356, 4294967295;
	mul.wide.u32 	%rd19387, %r5991, %r7717;
	add.s64 	%rd19388, %rd19385, %rd19386;
	add.s64 	%rd19389, %rd19388, %rd19387;
	shr.u64 	%rd19390, %rd19389, 32;
	and.b64  	%rd19391, %rd19361, 4294967295;
	mul.wide.u32 	%rd19392, %r5992, %r7717;
	add.s64 	%rd19393, %rd19390, %rd19391;
	add.s64 	%rd19394, %rd19393, %rd19392;
	shr.u64 	%rd19395, %rd19394, 32;
	and.b64  	%rd19396, %rd19366, 4294967295;
	mul.wide.u32 	%rd19397, %r5993, %r7717;
	add.s64 	%rd19398, %rd19395, %rd19396;
	add.s64 	%rd19399, %rd19398, %rd19397;
	shr.u64 	%rd19400, %rd19399, 32;
	and.b64  	%rd19401, %rd19371, 4294967295;
	mul.wide.u32 	%rd19402, %r5994, %r7717;
	add.s64 	%rd19403, %rd19400, %rd19401;
	add.s64 	%rd19404, %rd19403, %rd19402;
	shr.u64 	%rd19405, %rd19404, 32;
	and.b64  	%rd19406, %rd19376, 4294967295;
	mul.wide.u32 	%rd19407, %r5995, %r7717;
	add.s64 	%rd19408, %rd19405, %rd19406;
	add.s64 	%rd19409, %rd19408, %rd19407;
	shr.u64 	%rd19410, %rd19409, 32;
	and.b64  	%rd19411, %rd19380, 4294967295;
	mul.wide.u32 	%rd19412, %r5996, %r7717;
	add.s64 	%rd19413, %rd19410, %rd19411;
	add.s64 	%rd19414, %rd19413, %rd19412;
	shr.u64 	%rd19415, %rd19414, 32;
	mul.wide.u32 	%rd19416, %r5997, %r7717;
	add.s64 	%rd19417, %rd19415, %rd19381;
	add.s64 	%rd19418, %rd19417, %rd19416;
	shr.u64 	%rd19419, %rd19418, 32;
	and.b64  	%rd19420, %rd19389, 4294967295;
	mul.wide.u32 	%rd19421, %r5989, %r7718;
	add.s64 	%rd19422, %rd19421, %rd19420;
	shr.u64 	%rd19423, %rd19422, 32;
	and.b64  	%rd19424, %rd19394, 4294967295;
	mul.wide.u32 	%rd19425, %r5991, %r7718;
	add.s64 	%rd19426, %rd19423, %rd19424;
	add.s64 	%rd19427, %rd19426, %rd19425;
	shr.u64 	%rd19428, %rd19427, 32;
	and.b64  	%rd19429, %rd19399, 4294967295;
	mul.wide.u32 	%rd19430, %r5992, %r7718;
	add.s64 	%rd19431, %rd19428, %rd19429;
	add.s64 	%rd19432, %rd19431, %rd19430;
	shr.u64 	%rd19433, %rd19432, 32;
	and.b64  	%rd19434, %rd19404, 4294967295;
	mul.wide.u32 	%rd19435, %r5993, %r7718;
	add.s64 	%rd19436, %rd19433, %rd19434;
	add.s64 	%rd19437, %rd19436, %rd19435;
	shr.u64 	%rd19438, %rd19437, 32;
	and.b64  	%rd19439, %rd19409, 4294967295;
	mul.wide.u32 	%rd19440, %r5994, %r7718;
	add.s64 	%rd19441, %rd19438, %rd19439;
	add.s64 	%rd19442, %rd19441, %rd19440;
	shr.u64 	%rd19443, %rd19442, 32;
	and.b64  	%rd19444, %rd19414, 4294967295;
	mul.wide.u32 	%rd19445, %r5995, %r7718;
	add.s64 	%rd19446, %rd19443, %rd19444;
	add.s64 	%rd19447, %rd19446, %rd19445;
	shr.u64 	%rd19448, %rd19447, 32;
	and.b64  	%rd19449, %rd19418, 4294967295;
	mul.wide.u32 	%rd19450, %r5996, %r7718;
	add.s64 	%rd19451, %rd19448, %rd19449;
	add.s64 	%rd19452, %rd19451, %rd19450;
	shr.u64 	%rd19453, %rd19452, 32;
	mul.wide.u32 	%rd19454, %r5997, %r7718;
	add.s64 	%rd19455, %rd19453, %rd19419;
	add.s64 	%rd19456, %rd19455, %rd19454;
	shr.u64 	%rd19457, %rd19456, 32;
	and.b64  	%rd19458, %rd19427, 4294967295;
	mul.wide.u32 	%rd19459, %r5989, %r7719;
	add.s64 	%rd19460, %rd19459, %rd19458;
	shr.u64 	%rd19461, %rd19460, 32;
	and.b64  	%rd19462, %rd19432, 4294967295;
	mul.wide.u32 	%rd19463, %r5991, %r7719;
	add.s64 	%rd19464, %rd19461, %rd19462;
	add.s64 	%rd19465, %rd19464, %rd19463;
	shr.u64 	%rd19466, %rd19465, 32;
	and.b64  	%rd19467, %rd19437, 4294967295;
	mul.wide.u32 	%rd19468, %r5992, %r7719;
	add.s64 	%rd19469, %rd19466, %rd19467;
	add.s64 	%rd19470, %rd19469, %rd19468;
	shr.u64 	%rd19471, %rd19470, 32;
	and.b64  	%rd19472, %rd19442, 4294967295;
	mul.wide.u32 	%rd19473, %r5993, %r7719;
	add.s64 	%rd19474, %rd19471, %rd19472;
	add.s64 	%rd19475, %rd19474, %rd19473;
	shr.u64 	%rd19476, %rd19475, 32;
	and.b64  	%rd19477, %rd19447, 4294967295;
	mul.wide.u32 	%rd19478, %r5994, %r7719;
	add.s64 	%rd19479, %rd19476, %rd19477;
	add.s64 	%rd19480, %rd19479, %rd19478;
	shr.u64 	%rd19481, %rd19480, 32;
	and.b64  	%rd19482, %rd19452, 4294967295;
	mul.wide.u32 	%rd19483, %r5995, %r7719;
	add.s64 	%rd19484, %rd19481, %rd19482;
	add.s64 	%rd19485, %rd19484, %rd19483;
	shr.u64 	%rd19486, %rd19485, 32;
	and.b64  	%rd19487, %rd19456, 4294967295;
	mul.wide.u32 	%rd19488, %r5996, %r7719;
	add.s64 	%rd19489, %rd19486, %rd19487;
	add.s64 	%rd19490, %rd19489, %rd19488;
	shr.u64 	%rd19491, %rd19490, 32;
	mul.wide.u32 	%rd19492, %r5997, %r7719;
	add.s64 	%rd19493, %rd19491, %rd19457;
	add.s64 	%rd19494, %rd19493, %rd19492;
	shr.u64 	%rd19495, %rd19494, 32;
	and.b64  	%rd19496, %rd19465, 4294967295;
	mul.wide.u32 	%rd19497, %r5989, %r7720;
	add.s64 	%rd19498, %rd19497, %rd19496;
	shr.u64 	%rd19499, %rd19498, 32;
	and.b64  	%rd19500, %rd19470, 4294967295;
	mul.wide.u32 	%rd19501, %r5991, %r7720;
	add.s64 	%rd19502, %rd19499, %rd19500;
	add.s64 	%rd19503, %rd19502, %rd19501;
	shr.u64 	%rd19504, %rd19503, 32;
	and.b64  	%rd19505, %rd19475, 4294967295;
	mul.wide.u32 	%rd19506, %r5992, %r7720;
	add.s64 	%rd19507, %rd19504, %rd19505;
	add.s64 	%rd19508, %rd19507, %rd19506;
	shr.u64 	%rd19509, %rd19508, 32;
	and.b64  	%rd19510, %rd19480, 4294967295;
	mul.wide.u32 	%rd19511, %r5993, %r7720;
	add.s64 	%rd19512, %rd19509, %rd19510;
	add.s64 	%rd19513, %rd19512, %rd19511;
	shr.u64 	%rd19514, %rd19513, 32;
	and.b64  	%rd19515, %rd19485, 4294967295;
	mul.wide.u32 	%rd19516, %r5994, %r7720;
	add.s64 	%rd19517, %rd19514, %rd19515;
	add.s64 	%rd19518, %rd19517, %rd19516;
	shr.u64 	%rd19519, %rd19518, 32;
	and.b64  	%rd19520, %rd19490, 4294967295;
	mul.wide.u32 	%rd19521, %r5995, %r7720;
	add.s64 	%rd19522, %rd19519, %rd19520;
	add.s64 	%rd19523, %rd19522, %rd19521;
	shr.u64 	%rd19524, %rd19523, 32;
	and.b64  	%rd19525, %rd19494, 4294967295;
	mul.wide.u32 	%rd19526, %r5996, %r7720;
	add.s64 	%rd19527, %rd19524, %rd19525;
	add.s64 	%rd19528, %rd19527, %rd19526;
	shr.u64 	%rd19529, %rd19528, 32;
	mul.wide.u32 	%rd19530, %r5997, %r7720;
	add.s64 	%rd19531, %rd19529, %rd19495;
	add.s64 	%rd19532, %rd19531, %rd19530;
	shr.u64 	%rd19533, %rd19532, 32;
	and.b64  	%rd19534, %rd19503, 4294967295;
	mul.wide.u32 	%rd19535, %r5989, %r7721;
	add.s64 	%rd19536, %rd19535, %rd19534;
	shr.u64 	%rd19537, %rd19536, 32;
	and.b64  	%rd19538, %rd19508, 4294967295;
	mul.wide.u32 	%rd19539, %r5991, %r7721;
	add.s64 	%rd19540, %rd19537, %rd19538;
	add.s64 	%rd19541, %rd19540, %rd19539;
	shr.u64 	%rd19542, %rd19541, 32;
	and.b64  	%rd19543, %rd19513, 4294967295;
	mul.wide.u32 	%rd19544, %r5992, %r7721;
	add.s64 	%rd19545, %rd19542, %rd19543;
	add.s64 	%rd19546, %rd19545, %rd19544;
	shr.u64 	%rd19547, %rd19546, 32;
	and.b64  	%rd19548, %rd19518, 4294967295;
	mul.wide.u32 	%rd19549, %r5993, %r7721;
	add.s64 	%rd19550, %rd19547, %rd19548;
	add.s64 	%rd19551, %rd19550, %rd19549;
	shr.u64 	%rd19552, %rd19551, 32;
	and.b64  	%rd19553, %rd19523, 4294967295;
	mul.wide.u32 	%rd19554, %r5994, %r7721;
	add.s64 	%rd19555, %rd19552, %rd19553;
	add.s64 	%rd19556, %rd19555, %rd19554;
	shr.u64 	%rd19557, %rd19556, 32;
	and.b64  	%rd19558, %rd19528, 4294967295;
	mul.wide.u32 	%rd19559, %r5995, %r7721;
	add.s64 	%rd19560, %rd19557, %rd19558;
	add.s64 	%rd19561, %rd19560, %rd19559;
	shr.u64 	%rd19562, %rd19561, 32;
	and.b64  	%rd19563, %rd19532, 4294967295;
	mul.wide.u32 	%rd19564, %r5996, %r7721;
	add.s64 	%rd19565, %rd19562, %rd19563;
	add.s64 	%rd19566, %rd19565, %rd19564;
	shr.u64 	%rd19567, %rd19566, 32;
	mul.wide.u32 	%rd19568, %r5997, %r7721;
	add.s64 	%rd19569, %rd19567, %rd19533;
	add.s64 	%rd19570, %rd19569, %rd19568;
	shr.u64 	%rd19571, %rd19570, 32;
	{ .reg .b32 tmp; mov.b64 {tmp, %r5998}, %rd19570; }
	and.b64  	%rd19572, %rd19541, 4294967295;
	mul.lo.s64 	%rd19573, %rd19572, 977;
	cvt.u32.u64 	%r5999, %rd19573;
	shr.u64 	%rd19574, %rd19573, 32;
	and.b64  	%rd19575, %rd19546, 4294967295;
	mad.lo.s64 	%rd19576, %rd19575, 977, %rd19574;
	shr.u64 	%rd19577, %rd19576, 32;
	and.b64  	%rd19578, %rd19551, 4294967295;
	mad.lo.s64 	%rd19579, %rd19578, 977, %rd19577;
	shr.u64 	%rd19580, %rd19579, 32;
	and.b64  	%rd19581, %rd19556, 4294967295;
	mad.lo.s64 	%rd19582, %rd19581, 977, %rd19580;
	shr.u64 	%rd19583, %rd19582, 32;
	and.b64  	%rd19584, %rd19561, 4294967295;
	mad.lo.s64 	%rd19585, %rd19584, 977, %rd19583;
	shr.u64 	%rd19586, %rd19585, 32;
	and.b64  	%rd19587, %rd19566, 4294967295;
	mad.lo.s64 	%rd19588, %rd19587, 977, %rd19586;
	shr.u64 	%rd19589, %rd19588, 32;
	and.b64  	%rd19590, %rd19570, 4294967295;
	mad.lo.s64 	%rd19591, %rd19590, 977, %rd19589;
	shr.u64 	%rd19592, %rd19591, 32;
	mad.lo.s64 	%rd19593, %rd19571, 977, %rd19592;
	{ .reg .b32 tmp; mov.b64 {tmp, %r6000}, %rd19593; }
	add.s32 	%r7902, %r5990, %r5999;
	setp.lt.u32 	%p3059, %r7902, %r5990;
	selp.u64 	%rd19594, 1, 0, %p3059;
	and.b64  	%rd19595, %rd19308, 4294967295;
	and.b64  	%rd19596, %rd19576, 4294967295;
	add.s64 	%rd19597, %rd19595, %rd19594;
	add.s64 	%rd19598, %rd19597, %rd19596;
	shr.u64 	%rd19599, %rd19598, 32;
	and.b64  	%rd19600, %rd19346, 4294967295;
	and.b64  	%rd19601, %rd19579, 4294967295;
	add.s64 	%rd19602, %rd19599, %rd19600;
	add.s64 	%rd19603, %rd19602, %rd19601;
	shr.u64 	%rd19604, %rd19603, 32;
	and.b64  	%rd19605, %rd19384, 4294967295;
	and.b64  	%rd19606, %rd19582, 4294967295;
	add.s64 	%rd19607, %rd19604, %rd19605;
	add.s64 	%rd19608, %rd19607, %rd19606;
	shr.u64 	%rd19609, %rd19608, 32;
	and.b64  	%rd19610, %rd19422, 4294967295;
	and.b64  	%rd19611, %rd19585, 4294967295;
	add.s64 	%rd19612, %rd19609, %rd19610;
	add.s64 	%rd19613, %rd19612, %rd19611;
	shr.u64 	%rd19614, %rd19613, 32;
	and.b64  	%rd19615, %rd19460, 4294967295;
	and.b64  	%rd19616, %rd19588, 4294967295;
	add.s64 	%rd19617, %rd19614, %rd19615;
	add.s64 	%rd19618, %rd19617, %rd19616;
	shr.u64 	%rd19619, %rd19618, 32;
	and.b64  	%rd19620, %rd19498, 4294967295;
	and.b64  	%rd19621, %rd19591, 4294967295;
	add.s64 	%rd19622, %rd19619, %rd19620;
	add.s64 	%rd19623, %rd19622, %rd19621;
	shr.u64 	%rd19624, %rd19623, 32;
	and.b64  	%rd19625, %rd19536, 4294967295;
	and.b64  	%rd19626, %rd19593, 4294967295;
	add.s64 	%rd19627, %rd19624, %rd19625;
	add.s64 	%rd19628, %rd19627, %rd19626;
	{ .reg .b32 tmp; mov.b64 {tmp, %r6001}, %rd19628; }
	add.s32 	%r6002, %r6001, %r6000;
	and.b64  	%rd19629, %rd19598, 4294967295;
	add.s64 	%rd26505, %rd19629, %rd19572;
	shr.u64 	%rd19630, %rd26505, 32;
	and.b64  	%rd19631, %rd19603, 4294967295;
	add.s64 	%rd19632, %rd19630, %rd19631;
	add.s64 	%rd26506, %rd19632, %rd19575;
	shr.u64 	%rd19633, %rd26506, 32;
	and.b64  	%rd19634, %rd19608, 4294967295;
	add.s64 	%rd19635, %rd19633, %rd19634;
	add.s64 	%rd26507, %rd19635, %rd19578;
	shr.u64 	%rd19636, %rd26507, 32;
	and.b64  	%rd19637, %rd19613, 4294967295;
	add.s64 	%rd19638, %rd19636, %rd19637;
	add.s64 	%rd26508, %rd19638, %rd19581;
	shr.u64 	%rd19639, %rd26508, 32;
	and.b64  	%rd19640, %rd19618, 4294967295;
	add.s64 	%rd19641, %rd19639, %rd19640;
	add.s64 	%rd26509, %rd19641, %rd19584;
	shr.u64 	%rd19642, %rd26509, 32;
	and.b64  	%rd19643, %rd19623, 4294967295;
	add.s64 	%rd19644, %rd19642, %rd19643;
	add.s64 	%rd26510, %rd19644, %rd19587;
	shr.u64 	%rd19645, %rd26510, 32;
	and.b64  	%rd19646, %rd19628, 4294967295;
	add.s64 	%rd19647, %rd19645, %rd19646;
	add.s64 	%rd26511, %rd19647, %rd19590;
	{ .reg .b32 tmp; mov.b64 {tmp, %r6003}, %rd26511; }
	add.s32 	%r6004, %r6002, %r6003;
	add.s32 	%r2483, %r6004, %r5998;
	setp.eq.s32 	%p3060, %r2483, 0;
	mov.pred 	%p4106, 0;
	@%p3060 bra 	$L__BB2_1776;
	cvt.u64.u32 	%rd19648, %r2483;
	mul.wide.u32 	%rd19649, %r2483, 977;
	cvt.u32.u64 	%r6005, %rd19649;
	shr.u64 	%rd19650, %rd19649, 32;
	add.s64 	%rd19651, %rd19650, %rd19648;
	shr.u64 	%rd19652, %rd19651, 32;
	add.s32 	%r2484, %r7902, %r6005;
	setp.lt.u32 	%p3061, %r2484, %r7902;
	selp.u64 	%rd19653, 1, 0, %p3061;
	and.b64  	%rd19654, %rd26505, 4294967295;
	and.b64  	%rd19655, %rd19651, 4294967295;
	add.s64 	%rd19656, %rd19654, %rd19653;
	add.s64 	%rd26505, %rd19656, %rd19655;
	shr.u64 	%rd19657, %rd26505, 32;
	and.b64  	%rd19658, %rd26506, 4294967295;
	add.s64 	%rd19659, %rd19657, %rd19658;
	add.s64 	%rd26506, %rd19659, %rd19652;
	shr.u64 	%rd19660, %rd26506, 32;
	and.b64  	%rd19661, %rd26507, 4294967295;
	add.s64 	%rd26507, %rd19660, %rd19661;
	shr.u64 	%rd19662, %rd26507, 32;
	and.b64  	%rd19663, %rd26508, 4294967295;
	add.s64 	%rd26508, %rd19662, %rd19663;
	shr.u64 	%rd19664, %rd26508, 32;
	and.b64  	%rd19665, %rd26509, 4294967295;
	add.s64 	%rd26509, %rd19664, %rd19665;
	shr.u64 	%rd19666, %rd26509, 32;
	and.b64  	%rd19667, %rd26510, 4294967295;
	add.s64 	%rd26510, %rd19666, %rd19667;
	shr.u64 	%rd19668, %rd26510, 32;
	and.b64  	%rd19669, %rd26511, 4294967295;
	add.s64 	%rd26511, %rd19668, %rd19669;
	setp.gt.u64 	%p4106, %rd26511, 4294967295;
	mov.u32 	%r7902, %r2484;
$L__BB2_1776:
	cvt.u32.u64 	%r7895, %rd26511;
	cvt.u32.u64 	%r7896, %rd26510;
	cvt.u32.u64 	%r7897, %rd26509;
	cvt.u32.u64 	%r7898, %rd26508;
	cvt.u32.u64 	%r7899, %rd26507;
	cvt.u32.u64 	%r7900, %rd26506;
	cvt.u32.u64 	%r7901, %rd26505;
	ld.const.u32 	%r6006, [const_p+28];
	setp.ge.u32 	%p3062, %r6006, %r7895;
	not.pred 	%p3063, %p4106;
	and.pred  	%p3064, %p3063, %p3062;
	@%p3064 bra 	$L__BB2_1778;
	ld.const.u32 	%r7723, [const_p+24];
	bra.uni 	$L__BB2_1791;
$L__BB2_1778:
	setp.gt.u32 	%p3065, %r6006, %r7895;
	@%p3065 bra 	$L__BB2_1792;
	ld.const.u32 	%r7723, [const_p+24];
	setp.lt.u32 	%p3066, %r7723, %r7896;
	@%p3066 bra 	$L__BB2_1791;
	setp.gt.u32 	%p3067, %r7723, %r7896;
	@%p3067 bra 	$L__BB2_1792;
	ld.const.u32 	%r2496, [const_p+20];
	setp.lt.u32 	%p3068, %r2496, %r7897;
	@%p3068 bra 	$L__BB2_1791;
	setp.gt.u32 	%p3069, %r2496, %r7897;
	@%p3069 bra 	$L__BB2_1792;
	ld.const.u32 	%r2497, [const_p+16];
	setp.lt.u32 	%p3070, %r2497, %r7898;
	@%p3070 bra 	$L__BB2_1791;
	setp.gt.u32 	%p3071, %r2497, %r7898;
	@%p3071 bra 	$L__BB2_1792;
	ld.const.u32 	%r2498, [const_p+12];
	setp.lt.u32 	%p3072, %r2498, %r7899;
	@%p3072 bra 	$L__BB2_1791;
	setp.gt.u32 	%p3073, %r2498, %r7899;
	@%p3073 bra 	$L__BB2_1792;
	ld.const.u32 	%r2499, [const_p+8];
	setp.lt.u32 	%p3074, %r2499, %r7900;
	@%p3074 bra 	$L__BB2_1791;
	setp.gt.u32 	%p3075, %r2499, %r7900;
	@%p3075 bra 	$L__BB2_1792;
	ld.const.u32 	%r2500, [const_p+4];
	setp.lt.u32 	%p3076, %r2500, %r7901;
	@%p3076 bra 	$L__BB2_1791;
	setp.gt.u32 	%p3077, %r2500, %r7901;
	ld.const.u32 	%r6007, [const_p];
	setp.lt.u32 	%p3078, %r7902, %r6007;
	or.pred  	%p3079, %p3077, %p3078;
	@%p3079 bra 	$L__BB2_1792;
$L__BB2_1791:
	ld.const.u32 	%r6009, [const_p];
	setp.lt.u32 	%p3080, %r7902, %r6009;
	selp.s64 	%rd19671, -1, 0, %p3080;
	sub.s32 	%r7902, %r7902, %r6009;
	and.b64  	%rd19672, %rd26505, 4294967295;
	add.s64 	%rd19673, %rd19672, %rd19671;
	ld.const.u32 	%r6010, [const_p+4];
	cvt.u64.u32 	%rd19674, %r6010;
	setp.lt.u64 	%p3081, %rd19673, %rd19674;
	selp.s64 	%rd19675, -1, 0, %p3081;
	cvt.u32.u64 	%r6011, %rd19673;
	sub.s32 	%r7901, %r6011, %r6010;
	and.b64  	%rd19676, %rd26506, 4294967295;
	add.s64 	%rd19677, %rd19676, %rd19675;
	ld.const.u32 	%r6012, [const_p+8];
	cvt.u64.u32 	%rd19678, %r6012;
	setp.lt.u64 	%p3082, %rd19677, %rd19678;
	selp.s64 	%rd19679, -1, 0, %p3082;
	cvt.u32.u64 	%r6013, %rd19677;
	sub.s32 	%r7900, %r6013, %r6012;
	and.b64  	%rd19680, %rd26507, 4294967295;
	add.s64 	%rd19681, %rd19680, %rd19679;
	ld.const.u32 	%r6014, [const_p+12];
	cvt.u64.u32 	%rd19682, %r6014;
	setp.lt.u64 	%p3083, %rd19681, %rd19682;
	selp.s64 	%rd19683, -1, 0, %p3083;
	cvt.u32.u64 	%r6015, %rd19681;
	sub.s32 	%r7899, %r6015, %r6014;
	and.b64  	%rd19684, %rd26508, 4294967295;
	add.s64 	%rd19685, %rd19684, %rd19683;
	ld.const.u32 	%r6016, [const_p+16];
	cvt.u64.u32 	%rd19686, %r6016;
	setp.lt.u64 	%p3084, %rd19685, %rd19686;
	selp.s64 	%rd19687, -1, 0, %p3084;
	cvt.u32.u64 	%r6017, %rd19685;
	sub.s32 	%r7898, %r6017, %r6016;
	and.b64  	%rd19688, %rd26509, 4294967295;
	add.s64 	%rd19689, %rd19688, %rd19687;
	ld.const.u32 	%r6018, [const_p+20];
	cvt.u64.u32 	%rd19690, %r6018;
	setp.lt.u64 	%p3085, %rd19689, %rd19690;
	selp.s64 	%rd19691, -1, 0, %p3085;
	cvt.u32.u64 	%r6019, %rd19689;
	sub.s32 	%r7897, %r6019, %r6018;
	and.b64  	%rd19692, %rd26510, 4294967295;
	add.s64 	%rd19693, %rd19692, %rd19691;
	cvt.u64.u32 	%rd19694, %r7723;
	setp.lt.u64 	%p3086, %rd19693, %rd19694;
	selp.s32 	%r6020, -1, 0, %p3086;
	cvt.u32.u64 	%r6021, %rd19693;
	sub.s32 	%r7896, %r6021, %r7723;
	add.s32 	%r6022, %r7895, %r6020;
	sub.s32 	%r7895, %r6022, %r6006;
$L__BB2_1792:
	setp.le.u32 	%p3087, %r7895, %r6006;
	@%p3087 bra 	$L__BB2_1793;
	bra.uni 	$L__BB2_1806;
$L__BB2_1793:
	setp.lt.u32 	%p3088, %r7895, %r6006;
	mov.b16 	%rs53, 0;
	@%p3088 bra 	$L__BB2_2197;
	ld.const.u32 	%r7732, [const_p+24];
	setp.gt.u32 	%p3089, %r7896, %r7732;
	@%p3089 bra 	$L__BB2_1807;
	setp.lt.u32 	%p3090, %r7896, %r7732;
	@%p3090 bra 	$L__BB2_2197;
	ld.const.u32 	%r2511, [const_p+20];
	setp.gt.u32 	%p3091, %r7897, %r2511;
	@%p3091 bra 	$L__BB2_1807;
	setp.lt.u32 	%p3092, %r7897, %r2511;
	@%p3092 bra 	$L__BB2_2197;
	ld.const.u32 	%r2512, [const_p+16];
	setp.gt.u32 	%p3093, %r7898, %r2512;
	@%p3093 bra 	$L__BB2_1807;
	setp.lt.u32 	%p3094, %r7898, %r2512;
	@%p3094 bra 	$L__BB2_2197;
	ld.const.u32 	%r2513, [const_p+12];
	setp.gt.u32 	%p3095, %r7899, %r2513;
	@%p3095 bra 	$L__BB2_1807;
	setp.lt.u32 	%p3096, %r7899, %r2513;
	@%p3096 bra 	$L__BB2_2197;
	ld.const.u32 	%r2514, [const_p+8];
	setp.gt.u32 	%p3097, %r7900, %r2514;
	@%p3097 bra 	$L__BB2_1807;
	setp.lt.u32 	%p3098, %r7900, %r2514;
	@%p3098 bra 	$L__BB2_2197;
	ld.const.u32 	%r2515, [const_p+4];
	setp.gt.u32 	%p3099, %r7901, %r2515;
	@%p3099 bra 	$L__BB2_1807;
	setp.lt.u32 	%p3100, %r7901, %r2515;
	ld.const.u32 	%r6023, [const_p];
	setp.lt.u32 	%p3101, %r7902, %r6023;
	or.pred  	%p3102, %p3100, %p3101;
	@%p3102 bra 	$L__BB2_2197;
	bra.uni 	$L__BB2_1807;
$L__BB2_1806:
	ld.const.u32 	%r7732, [const_p+24];
$L__BB2_1807:
	ld.const.u32 	%r6025, [const_p];
	setp.lt.u32 	%p3103, %r7902, %r6025;
	selp.s64 	%rd19695, -1, 0, %p3103;
	sub.s32 	%r7902, %r7902, %r6025;
	cvt.u64.u32 	%rd19696, %r7901;
	add.s64 	%rd19697, %rd19695, %rd19696;
	ld.const.u32 	%r6026, [const_p+4];
	cvt.u64.u32 	%rd19698, %r6026;
	setp.lt.u64 	%p3104, %rd19697, %rd19698;
	selp.s64 	%rd19699, -1, 0, %p3104;
	cvt.u32.u64 	%r6027, %rd19697;
	sub.s32 	%r7901, %r6027, %r6026;
	cvt.u64.u32 	%rd19700, %r7900;
	add.s64 	%rd19701, %rd19699, %rd19700;
	ld.const.u32 	%r6028, [const_p+8];
	cvt.u64.u32 	%rd19702, %r6028;
	setp.lt.u64 	%p3105, %rd19701, %rd19702;
	selp.s64 	%rd19703, -1, 0, %p3105;
	cvt.u32.u64 	%r6029, %rd19701;
	sub.s32 	%r7900, %r6029, %r6028;
	cvt.u64.u32 	%rd19704, %r7899;
	add.s64 	%rd19705, %rd19703, %rd19704;
	ld.const.u32 	%r6030, [const_p+12];
	cvt.u64.u32 	%rd19706, %r6030;
	setp.lt.u64 	%p3106, %rd19705, %rd19706;
	selp.s64 	%rd19707, -1, 0, %p3106;
	cvt.u32.u64 	%r6031, %rd19705;
	sub.s32 	%r7899, %r6031, %r6030;
	cvt.u64.u32 	%rd19708, %r7898;
	add.s64 	%rd19709, %rd19707, %rd19708;
	ld.const.u32 	%r6032, [const_p+16];
	cvt.u64.u32 	%rd19710, %r6032;
	setp.lt.u64 	%p3107, %rd19709, %rd19710;
	selp.s64 	%rd19711, -1, 0, %p3107;
	cvt.u32.u64 	%r6033, %rd19709;
	sub.s32 	%r7898, %r6033, %r6032;
	cvt.u64.u32 	%rd19712, %r7897;
	add.s64 	%rd19713, %rd19711, %rd19712;
	ld.const.u32 	%r6034, [const_p+20];
	cvt.u64.u32 	%rd19714, %r6034;
	setp.lt.u64 	%p3108, %rd19713, %rd19714;
	selp.s64 	%rd19715, -1, 0, %p3108;
	cvt.u32.u64 	%r6035, %rd19713;
	sub.s32 	%r7897, %r6035, %r6034;
	cvt.u64.u32 	%rd19716, %r7896;
	add.s64 	%rd19717, %rd19715, %rd19716;
	cvt.u64.u32 	%rd19718, %r7732;
	setp.lt.u64 	%p3109, %rd19717, %rd19718;
	selp.s32 	%r6036, -1, 0, %p3109;
	cvt.u32.u64 	%r6037, %rd19717;
	sub.s32 	%r7896, %r6037, %r7732;
	add.s32 	%r6038, %r7895, %r6036;
	sub.s32 	%r7895, %r6038, %r6006;
	mov.b16 	%rs53, 0;
	bra.uni 	$L__BB2_2197;
$L__BB2_1808:
	setp.gt.u32 	%p3112, %r7451, %r7434;
	@%p3112 bra 	$L__BB2_1820;
	setp.lt.u32 	%p3113, %r7451, %r7434;
	@%p3113 bra 	$L__BB2_1823;
	setp.gt.u32 	%p3114, %r7450, %r7433;
	@%p3114 bra 	$L__BB2_1820;
	setp.lt.u32 	%p3115, %r7450, %r7433;
	@%p3115 bra 	$L__BB2_1823;
	setp.gt.u32 	%p3116, %r7449, %r7432;
	@%p3116 bra 	$L__BB2_1820;
	setp.lt.u32 	%p3117, %r7449, %r7432;
	@%p3117 bra 	$L__BB2_1823;
	setp.gt.u32 	%p3118, %r7448, %r7431;
	@%p3118 bra 	$L__BB2_1820;
	setp.lt.u32 	%p3119, %r7448, %r7431;
	@%p3119 bra 	$L__BB2_1823;
	setp.gt.u32 	%p3120, %r7447, %r7430;
	@%p3120 bra 	$L__BB2_1820;
	setp.lt.u32 	%p3121, %r7447, %r7430;
	@%p3121 bra 	$L__BB2_1823;
	setp.gt.u32 	%p3122, %r7446, %r7429;
	@%p3122 bra 	$L__BB2_1820;
	setp.lt.u32 	%p3123, %r7446, %r7429;
	setp.lt.u32 	%p3124, %r7445, %r7428;
	or.pred  	%p3125, %p3123, %p3124;
	@%p3125 bra 	$L__BB2_1823;
$L__BB2_1820:
	setp.lt.u32 	%p3134, %r7445, %r7428;
	selp.s64 	%rd19767, -1, 0, %p3134;
	cvt.u64.u32 	%rd19768, %r7446;
	add.s64 	%rd26512, %rd19767, %rd19768;
	cvt.u64.u32 	%rd19769, %r7429;
	setp.lt.u64 	%p3135, %rd26512, %rd19769;
	selp.s64 	%rd19770, -1, 0, %p3135;
	cvt.u64.u32 	%rd19771, %r7447;
	add.s64 	%rd26513, %rd19770, %rd19771;
	cvt.u64.u32 	%rd19772, %r7430;
	setp.lt.u64 	%p3136, %rd26513, %rd19772;
	selp.s64 	%rd19773, -1, 0, %p3136;
	cvt.u64.u32 	%rd19774, %r7448;
	add.s64 	%rd26514, %rd19773, %rd19774;
	cvt.u64.u32 	%rd19775, %r7431;
	setp.lt.u64 	%p3137, %rd26514, %rd19775;
	selp.s64 	%rd19776, -1, 0, %p3137;
	cvt.u64.u32 	%rd19777, %r7449;
	add.s64 	%rd26515, %rd19776, %rd19777;
	cvt.u64.u32 	%rd19778, %r7432;
	setp.lt.u64 	%p3138, %rd26515, %rd19778;
	selp.s64 	%rd19779, -1, 0, %p3138;
	cvt.u64.u32 	%rd19780, %r7450;
	add.s64 	%rd26516, %rd19779, %rd19780;
	cvt.u64.u32 	%rd19781, %r7433;
	setp.lt.u64 	%p3139, %rd26516, %rd19781;
	selp.s64 	%rd19782, -1, 0, %p3139;
	cvt.u64.u32 	%rd19783, %r7451;
	add.s64 	%rd26517, %rd19782, %rd19783;
	cvt.u64.u32 	%rd19784, %r7434;
	setp.lt.u64 	%p3140, %rd26517, %rd19784;
	selp.s32 	%r6044, -1, 0, %p3140;
	add.s32 	%r7734, %r7452, %r6044;
	bra.uni 	$L__BB2_1824;
$L__BB2_1821:
	setp.gt.u32 	%p3110, %r7452, %r7435;
	@%p3110 bra 	$L__BB2_1820;
	setp.le.u32 	%p3111, %r7435, %r7452;
	@%p3111 bra 	$L__BB2_1808;
$L__BB2_1823:
	ld.const.u32 	%r6039, [const_p];
	add.s32 	%r2534, %r7445, %r6039;
	setp.lt.u32 	%p3126, %r2534, %r7445;
	selp.u64 	%rd19719, 1, 0, %p3126;
	cvt.u64.u32 	%rd19720, %r7446;
	ld.const.u32 	%rd19721, [const_p+4];
	add.s64 	%rd19722, %rd19719, %rd19720;
	add.s64 	%rd19723, %rd19722, %rd19721;
	shr.u64 	%rd19724, %rd19723, 32;
	cvt.u64.u32 	%rd19725, %r7447;
	ld.const.u32 	%rd19726, [const_p+8];
	add.s64 	%rd19727, %rd19724, %rd19725;
	add.s64 	%rd19728, %rd19727, %rd19726;
	shr.u64 	%rd19729, %rd19728, 32;
	cvt.u64.u32 	%rd19730, %r7448;
	ld.const.u32 	%rd19731, [const_p+12];
	add.s64 	%rd19732, %rd19729, %rd19730;
	add.s64 	%rd19733, %rd19732, %rd19731;
	shr.u64 	%rd19734, %rd19733, 32;
	cvt.u64.u32 	%rd19735, %r7449;
	ld.const.u32 	%rd19736, [const_p+16];
	add.s64 	%rd19737, %rd19734, %rd19735;
	add.s64 	%rd19738, %rd19737, %rd19736;
	shr.u64 	%rd19739, %rd19738, 32;
	cvt.u64.u32 	%rd19740, %r7450;
	ld.const.u32 	%rd19741, [const_p+20];
	add.s64 	%rd19742, %rd19739, %rd19740;
	add.s64 	%rd19743, %rd19742, %rd19741;
	shr.u64 	%rd19744, %rd19743, 32;
	cvt.u64.u32 	%rd19745, %r7451;
	cvt.u64.u32 	%rd19746, %r7375;
	add.s64 	%rd19747, %rd19744, %rd19745;
	add.s64 	%rd19748, %rd19747, %rd19746;
	{ .reg .b32 tmp; mov.b64 {tmp, %r6040}, %rd19748; }
	add.s32 	%r6041, %r7452, %r6040;
	add.s32 	%r6042, %r6041, %r1442;
	setp.lt.u32 	%p3127, %r2534, %r7428;
	selp.s64 	%rd19749, -1, 0, %p3127;
	and.b64  	%rd19750, %rd19723, 4294967295;
	add.s64 	%rd26512, %rd19750, %rd19749;
	cvt.u64.u32 	%rd19751, %r7429;
	setp.lt.u64 	%p3128, %rd26512, %rd19751;
	selp.s64 	%rd19752, -1, 0, %p3128;
	and.b64  	%rd19753, %rd19728, 4294967295;
	add.s64 	%rd26513, %rd19753, %rd19752;
	cvt.u64.u32 	%rd19754, %r7430;
	setp.lt.u64 	%p3129, %rd26513, %rd19754;
	selp.s64 	%rd19755, -1, 0, %p3129;
	and.b64  	%rd19756, %rd19733, 4294967295;
	add.s64 	%rd26514, %rd19756, %rd19755;
	cvt.u64.u32 	%rd19757, %r7431;
	setp.lt.u64 	%p3130, %rd26514, %rd19757;
	selp.s64 	%rd19758, -1, 0, %p3130;
	and.b64  	%rd19759, %rd19738, 4294967295;
	add.s64 	%rd26515, %rd19759, %rd19758;
	cvt.u64.u32 	%rd19760, %r7432;
	setp.lt.u64 	%p3131, %rd26515, %rd19760;
	selp.s64 	%rd19761, -1, 0, %p3131;
	and.b64  	%rd19762, %rd19743, 4294967295;
	add.s64 	%rd26516, %rd19762, %rd19761;
	cvt.u64.u32 	%rd19763, %r7433;
	setp.lt.u64 	%p3132, %rd26516, %rd19763;
	selp.s64 	%rd19764, -1, 0, %p3132;
	and.b64  	%rd19765, %rd19748, 4294967295;
	add.s64 	%rd26517, %rd19765, %rd19764;
	cvt.u64.u32 	%rd19766, %r7434;
	setp.lt.u64 	%p3133, %rd26517, %rd19766;
	selp.s32 	%r6043, -1, 0, %p3133;
	add.s32 	%r7734, %r6042, %r6043;
	mov.u32 	%r7445, %r2534;
$L__BB2_1824:
	sub.s32 	%r2539, %r7734, %r7435;
	cvt.u32.u64 	%r6045, %rd26517;
	sub.s32 	%r2540, %r6045, %r7434;
	cvt.u32.u64 	%r6046, %rd26516;
	sub.s32 	%r2541, %r6046, %r7433;
	cvt.u32.u64 	%r6047, %rd26515;
	sub.s32 	%r2542, %r6047, %r7432;
	cvt.u32.u64 	%r6048, %rd26514;
	sub.s32 	%r2543, %r6048, %r7431;
	cvt.u32.u64 	%r6049, %rd26513;
	sub.s32 	%r2544, %r6049, %r7430;
	cvt.u32.u64 	%r6050, %rd26512;
	sub.s32 	%r2545, %r6050, %r7429;
	sub.s32 	%r2546, %r7445, %r7428;
	setp.gt.u32 	%p3141, %r7520, %r7503;
	@%p3141 bra 	$L__BB2_1825;
	bra.uni 	$L__BB2_1838;
$L__BB2_1825:
	setp.lt.u32 	%p3165, %r7513, %r7496;
	selp.s64 	%rd19833, -1, 0, %p3165;
	cvt.u64.u32 	%rd19834, %r7514;
	add.s64 	%rd26518, %rd19833, %rd19834;
	cvt.u64.u32 	%rd19835, %r7497;
	setp.lt.u64 	%p3166, %rd26518, %rd19835;
	selp.s64 	%rd19836, -1, 0, %p3166;
	cvt.u64.u32 	%rd19837, %r7515;
	add.s64 	%rd26519, %rd19836, %rd19837;
	cvt.u64.u32 	%rd19838, %r7498;
	setp.lt.u64 	%p3167, %rd26519, %rd19838;
	selp.s64 	%rd19839, -1, 0, %p3167;
	cvt.u64.u32 	%rd19840, %r7516;
	add.s64 	%rd26520, %rd19839, %rd19840;
	cvt.u64.u32 	%rd19841, %r7499;
	setp.lt.u64 	%p3168, %rd26520, %rd19841;
	selp.s64 	%rd19842, -1, 0, %p3168;
	cvt.u64.u32 	%rd19843, %r7517;
	add.s64 	%rd26521, %rd19842, %rd19843;
	cvt.u64.u32 	%rd19844, %r7500;
	setp.lt.u64 	%p3169, %rd26521, %rd19844;
	selp.s64 	%rd19845, -1, 0, %p3169;
	cvt.u64.u32 	%rd19846, %r7518;
	add.s64 	%rd26522, %rd19845, %rd19846;
	cvt.u64.u32 	%rd19847, %r7501;
	setp.lt.u64 	%p3170, %rd26522, %rd19847;
	selp.s64 	%rd19848, -1, 0, %p3170;
	cvt.u64.u32 	%rd19849, %r7519;
	add.s64 	%rd26523, %rd19848, %rd19849;
	cvt.u64.u32 	%rd19850, %r7502;
	setp.lt.u64 	%p3171, %rd26523, %rd19850;
	selp.s32 	%r6056, -1, 0, %p3171;
	add.s32 	%r7736, %r7520, %r6056;
	bra.uni 	$L__BB2_1840;
$L__BB2_1826:
	setp.gt.u32 	%p3143, %r7519, %r7502;
	@%p3143 bra 	$L__BB2_1825;
	setp.lt.u32 	%p3144, %r7519, %r7502;
	@%p3144 bra 	$L__BB2_1839;
	setp.gt.u32 	%p3145, %r7518, %r7501;
	@%p3145 bra 	$L__BB2_1825;
	setp.lt.u32 	%p3146, %r7518, %r7501;
	@%p3146 bra 	$L__BB2_1839;
	setp.gt.u32 	%p3147, %r7517, %r7500;
	@%p3147 bra 	$L__BB2_1825;
	setp.lt.u32 	%p3148, %r7517, %r7500;
	@%p3148 bra 	$L__BB2_1839;
	setp.gt.u32 	%p3149, %r7516, %r7499;
	@%p3149 bra 	$L__BB2_1825;
	setp.lt.u32 	%p3150, %r7516, %r7499;
	@%p3150 bra 	$L__BB2_1839;
	setp.gt.u32 	%p3151, %r7515, %r7498;
	@%p3151 bra 	$L__BB2_1825;
	setp.lt.u32 	%p3152, %r7515, %r7498;
	@%p3152 bra 	$L__BB2_1839;
	setp.gt.u32 	%p3153, %r7514, %r7497;
	@%p3153 bra 	$L__BB2_1825;
	setp.lt.u32 	%p3154, %r7514, %r7497;
	setp.lt.u32 	%p3155, %r7513, %r7496;
	or.pred  	%p3156, %p3154, %p3155;
	@%p3156 bra 	$L__BB2_1839;
	bra.uni 	$L__BB2_1825;
$L__BB2_1838:
	setp.ge.u32 	%p3142, %r7520, %r7503;
	@%p3142 bra 	$L__BB2_1826;
$L__BB2_1839:
	ld.const.u32 	%r6051, [const_p];
	add.s32 	%r2547, %r7513, %r6051;
	setp.lt.u32 	%p3157, %r2547, %r7513;
	selp.u64 	%rd19785, 1, 0, %p3157;
	cvt.u64.u32 	%rd19786, %r7514;
	ld.const.u32 	%rd19787, [const_p+4];
	add.s64 	%rd19788, %rd19785, %rd19786;
	add.s64 	%rd19789, %rd19788, %rd19787;
	shr.u64 	%rd19790, %rd19789, 32;
	cvt.u64.u32 	%rd19791, %r7515;
	ld.const.u32 	%rd19792, [const_p+8];
	add.s64 	%rd19793, %rd19790, %rd19791;
	add.s64 	%rd19794, %rd19793, %rd19792;
	shr.u64 	%rd19795, %rd19794, 32;
	cvt.u64.u32 	%rd19796, %r7516;
	ld.const.u32 	%rd19797, [const_p+12];
	add.s64 	%rd19798, %rd19795, %rd19796;
	add.s64 	%rd19799, %rd19798, %rd19797;
	shr.u64 	%rd19800, %rd19799, 32;
	cvt.u64.u32 	%rd19801, %r7517;
	ld.const.u32 	%rd19802, [const_p+16];
	add.s64 	%rd19803, %rd19800, %rd19801;
	add.s64 	%rd19804, %rd19803, %rd19802;
	shr.u64 	%rd19805, %rd19804, 32;
	cvt.u64.u32 	%rd19806, %r7518;
	ld.const.u32 	%rd19807, [const_p+20];
	add.s64 	%rd19808, %rd19805, %rd19806;
	add.s64 	%rd19809, %rd19808, %rd19807;
	shr.u64 	%rd19810, %rd19809, 32;
	cvt.u64.u32 	%rd19811, %r7519;
	cvt.u64.u32 	%rd19812, %r7375;
	add.s64 	%rd19813, %rd19810, %rd19811;
	add.s64 	%rd19814, %rd19813, %rd19812;
	{ .reg .b32 tmp; mov.b64 {tmp, %r6052}, %rd19814; }
	add.s32 	%r6053, %r7520, %r6052;
	add.s32 	%r6054, %r6053, %r1442;
	setp.lt.u32 	%p3158, %r2547, %r7496;
	selp.s64 	%rd19815, -1, 0, %p3158;
	and.b64  	%rd19816, %rd19789, 4294967295;
	add.s64 	%rd26518, %rd19816, %rd19815;
	cvt.u64.u32 	%rd19817, %r7497;
	setp.lt.u64 	%p3159, %rd26518, %rd19817;
	selp.s64 	%rd19818, -1, 0, %p3159;
	and.b64  	%rd19819, %rd19794, 4294967295;
	add.s64 	%rd26519, %rd19819, %rd19818;
	cvt.u64.u32 	%rd19820, %r7498;
	setp.lt.u64 	%p3160, %rd26519, %rd19820;
	selp.s64 	%rd19821, -1, 0, %p3160;
	and.b64  	%rd19822, %rd19799, 4294967295;
	add.s64 	%rd26520, %rd19822, %rd19821;
	cvt.u64.u32 	%rd19823, %r7499;
	setp.lt.u64 	%p3161, %rd26520, %rd19823;
	selp.s64 	%rd19824, -1, 0, %p3161;
	and.b64  	%rd19825, %rd19804, 4294967295;
	add.s64 	%rd26521, %rd19825, %rd19824;
	cvt.u64.u32 	%rd19826, %r7500;
	setp.lt.u64 	%p3162, %rd26521, %rd19826;
	selp.s64 	%rd19827, -1, 0, %p3162;
	and.b64  	%rd19828, %rd19809, 4294967295;
	add.s64 	%rd26522, %rd19828, %rd19827;
	cvt.u64.u32 	%rd19829, %r7501;
	setp.lt.u64 	%p3163, %rd26522, %rd19829;
	selp.s64 	%rd19830, -1, 0, %p3163;
	and.b64  	%rd19831, %rd19814, 4294967295;
	add.s64 	%rd26523, %rd19831, %rd19830;
	cvt.u64.u32 	%rd19832, %r7502;
	setp.lt.u64 	%p3164, %rd26523, %rd19832;
	selp.s32 	%r6055, -1, 0, %p3164;
	add.s32 	%r7736, %r6054, %r6055;
	mov.u32 	%r7513, %r2547;
$L__BB2_1840:
	sub.s32 	%r2552, %r7736, %r7503;
	cvt.u32.u64 	%r6057, %rd26523;
	sub.s32 	%r2553, %r6057, %r7502;
	cvt.u32.u64 	%r6058, %rd26522;
	sub.s32 	%r2554, %r6058, %r7501;
	cvt.u32.u64 	%r6059, %rd26521;
	sub.s32 	%r2555, %r6059, %r7500;
	cvt.u32.u64 	%r6060, %rd26520;
	sub.s32 	%r2556, %r6060, %r7499;
	cvt.u32.u64 	%r6061, %rd26519;
	sub.s32 	%r2557, %r6061, %r7498;
	cvt.u32.u64 	%r6062, %rd26518;
	sub.s32 	%r2558, %r6062, %r7497;
	sub.s32 	%r2559, %r7513, %r7496;
	mul.wide.u32 	%rd19851, %r2546, %r2546;
	cvt.u32.u64 	%r6063, %rd19851;
	shr.u64 	%rd19852, %rd19851, 32;
	mul.wide.u32 	%rd19853, %r2545, %r2546;
	add.s64 	%rd19854, %rd19852, %rd19853;
	shr.u64 	%rd19855, %rd19854, 32;
	mul.wide.u32 	%rd19856, %r2544, %r2546;
	add.s64 	%rd19857, %rd19855, %rd19856;
	shr.u64 	%rd19858, %rd19857, 32;
	mul.wide.u32 	%rd19859, %r2543, %r2546;
	add.s64 	%rd19860, %rd19858, %rd19859;
	shr.u64 	%rd19861, %rd19860, 32;
	mul.wide.u32 	%rd19862, %r2542, %r2546;
	add.s64 	%rd19863, %rd19861, %rd19862;
	shr.u64 	%rd19864, %rd19863, 32;
	mul.wide.u32 	%rd19865, %r2541, %r2546;
	add.s64 	%rd19866, %rd19864, %rd19865;
	shr.u64 	%rd19867, %rd19866, 32;
	mul.wide.u32 	%rd19868, %r2540, %r2546;
	add.s64 	%rd19869, %rd19867, %rd19868;
	shr.u64 	%rd19870, %rd19869, 32;
	mul.wide.u32 	%rd19871, %r2539, %r2546;
	add.s64 	%rd19872, %rd19870, %rd19871;
	shr.u64 	%rd19873, %rd19872, 32;
	and.b64  	%rd19874, %rd19854, 4294967295;
	add.s64 	%rd19875, %rd19853, %rd19874;
	shr.u64 	%rd19876, %rd19875, 32;
	and.b64  	%rd19877, %rd19857, 4294967295;
	mul.wide.u32 	%rd19878, %r2545, %r2545;
	add.s64 	%rd19879, %rd19876, %rd19877;
	add.s64 	%rd19880, %rd19879, %rd19878;
	shr.u64 	%rd19881, %rd19880, 32;
	and.b64  	%rd19882, %rd19860, 4294967295;
	mul.wide.u32 	%rd19883, %r2544, %r2545;
	add.s64 	%rd19884, %rd19881, %rd19882;
	add.s64 	%rd19885, %rd19884, %rd19883;
	shr.u64 	%rd19886, %rd19885, 32;
	and.b64  	%rd19887, %rd19863, 4294967295;
	mul.wide.u32 	%rd19888, %r2543, %r2545;
	add.s64 	%rd19889, %rd19886, %rd19887;
	add.s64 	%rd19890, %rd19889, %rd19888;
	shr.u64 	%rd19891, %rd19890, 32;
	and.b64  	%rd19892, %rd19866, 4294967295;
	mul.wide.u32 	%rd19893, %r2542, %r2545;
	add.s64 	%rd19894, %rd19891, %rd19892;
	add.s64 	%rd19895, %rd19894, %rd19893;
	shr.u64 	%rd19896, %rd19895, 32;
	and.b64  	%rd19897, %rd19869, 4294967295;
	mul.wide.u32 	%rd19898, %r2541, %r2545;
	add.s64 	%rd19899, %rd19896, %rd19897;
	add.s64 	%rd19900, %rd19899, %rd19898;
	shr.u64 	%rd19901, %rd19900, 32;
	and.b64  	%rd19902, %rd19872, 4294967295;
	mul.wide.u32 	%rd19903, %r2540, %r2545;
	add.s64 	%rd19904, %rd19901, %rd19902;
	add.s64 	%rd19905, %rd19904, %rd19903;
	shr.u64 	%rd19906, %rd19905, 32;
	mul.wide.u32 	%rd19907, %r2539, %r2545;
	add.s64 	%rd19908, %rd19906, %rd19873;
	add.s64 	%rd19909, %rd19908, %rd19907;
	shr.u64 	%rd19910, %rd19909, 32;
	and.b64  	%rd19911, %rd19880, 4294967295;
	add.s64 	%rd19912, %rd19856, %rd19911;
	shr.u64 	%rd19913, %rd19912, 32;
	and.b64  	%rd19914, %rd19885, 4294967295;
	add.s64 	%rd19915, %rd19913, %rd19914;
	add.s64 	%rd19916, %rd19915, %rd19883;
	shr.u64 	%rd19917, %rd19916, 32;
	and.b64  	%rd19918, %rd19890, 4294967295;
	mul.wide.u32 	%rd19919, %r2544, %r2544;
	add.s64 	%rd19920, %rd19917, %rd19918;
	add.s64 	%rd19921, %rd19920, %rd19919;
	shr.u64 	%rd19922, %rd19921, 32;
	and.b64  	%rd19923, %rd19895, 4294967295;
	mul.wide.u32 	%rd19924, %r2543, %r2544;
	add.s64 	%rd19925, %rd19922, %rd19923;
	add.s64 	%rd19926, %rd19925, %rd19924;
	shr.u64 	%rd19927, %rd19926, 32;
	and.b64  	%rd19928, %rd19900, 4294967295;
	mul.wide.u32 	%rd19929, %r2542, %r2544;
	add.s64 	%rd19930, %rd19927, %rd19928;
	add.s64 	%rd19931, %rd19930, %rd19929;
	shr.u64 	%rd19932, %rd19931, 32;
	and.b64  	%rd19933, %rd19905, 4294967295;
	mul.wide.u32 	%rd19934, %r2541, %r2544;
	add.s64 	%rd19935, %rd19932, %rd19933;
	add.s64 	%rd19936, %rd19935, %rd19934;
	shr.u64 	%rd19937, %rd19936, 32;
	and.b64  	%rd19938, %rd19909, 4294967295;
	mul.wide.u32 	%rd19939, %r2540, %r2544;
	add.s64 	%rd19940, %rd19937, %rd19938;
	add.s64 	%rd19941, %rd19940, %rd19939;
	shr.u64 	%rd19942, %rd19941, 32;
	mul.wide.u32 	%rd19943, %r2539, %r2544;
	add.s64 	%rd19944, %rd19942, %rd19910;
	add.s64 	%rd19945, %rd19944, %rd19943;
	shr.u64 	%rd19946, %rd19945, 32;
	and.b64  	%rd19947, %rd19916, 4294967295;
	add.s64 	%rd19948, %rd19859, %rd19947;
	shr.u64 	%rd19949, %rd19948, 32;
	and.b64  	%rd19950, %rd19921, 4294967295;
	add.s64 	%rd19951, %rd19949, %rd19950;
	add.s64 	%rd19952, %rd19951, %rd19888;
	shr.u64 	%rd19953, %rd19952, 32;
	and.b64  	%rd19954, %rd19926, 4294967295;
	add.s64 	%rd19955, %rd19953, %rd19954;
	add.s64 	%rd19956, %rd19955, %rd19924;
	shr.u64 	%rd19957, %rd19956, 32;
	and.b64  	%rd19958, %rd19931, 4294967295;
	mul.wide.u32 	%rd19959, %r2543, %r2543;
	add.s64 	%rd19960, %rd19957, %rd19958;
	add.s64 	%rd19961, %rd19960, %rd19959;
	shr.u64 	%rd19962, %rd19961, 32;
	and.b64  	%rd19963, %rd19936, 4294967295;
	mul.wide.u32 	%rd19964, %r2542, %r2543;
	add.s64 	%rd19965, %rd19962, %rd19963;
	add.s64 	%rd19966, %rd19965, %rd19964;
	shr.u64 	%rd19967, %rd19966, 32;
	and.b64  	%rd19968, %rd19941, 4294967295;
	mul.wide.u32 	%rd19969, %r2541, %r2543;
	add.s64 	%rd19970, %rd19967, %rd19968;
	add.s64 	%rd19971, %rd19970, %rd19969;
	shr.u64 	%rd19972, %rd19971, 32;
	and.b64  	%rd19973, %rd19945, 4294967295;
	mul.wide.u32 	%rd19974, %r2540, %r2543;
	add.s64 	%rd19975, %rd19972, %rd19973;
	add.s64 	%rd19976, %rd19975, %rd19974;
	shr.u64 	%rd19977, %rd19976, 32;
	mul.wide.u32 	%rd19978, %r2539, %r2543;
	add.s64 	%rd19979, %rd19977, %rd19946;
	add.s64 	%rd19980, %rd19979, %rd19978;
	shr.u64 	%rd19981, %rd19980, 32;
	and.b64  	%rd19982, %rd19952, 4294967295;
	add.s64 	%rd19983, %rd19862, %rd19982;
	shr.u64 	%rd19984, %rd19983, 32;
	and.b64  	%rd19985, %rd19956, 4294967295;
	add.s64 	%rd19986, %rd19984, %rd19985;
	add.s64 	%rd19987, %rd19986, %rd19893;
	shr.u64 	%rd19988, %rd19987, 32;
	and.b64  	%rd19989, %rd19961, 4294967295;
	add.s64 	%rd19990, %rd19988, %rd19989;
	add.s64 	%rd19991, %rd19990, %rd19929;
	shr.u64 	%rd19992, %rd19991, 32;
	and.b64  	%rd19993, %rd19966, 4294967295;
	add.s64 	%rd19994, %rd19992, %rd19993;
	add.s64 	%rd19995, %rd19994, %rd19964;
	shr.u64 	%rd19996, %rd19995, 32;
	and.b64  	%rd19997, %rd19971, 4294967295;
	mul.wide.u32 	%rd19998, %r2542, %r2542;
	add.s64 	%rd19999, %rd19996, %rd19997;
	add.s64 	%rd20000, %rd19999, %rd19998;
	shr.u64 	%rd20001, %rd20000, 32;
	and.b64  	%rd20002, %rd19976, 4294967295;
	mul.wide.u32 	%rd20003, %r2541, %r2542;
	add.s64 	%rd20004, %rd20001, %rd20002;
	add.s64 	%rd20005, %rd20004, %rd20003;
	shr.u64 	%rd20006, %rd20005, 32;
	and.b64  	%rd20007, %rd19980, 4294967295;
	mul.wide.u32 	%rd20008, %r2540, %r2542;
	add.s64 	%rd20009, %rd20006, %rd20007;
	add.s64 	%rd20010, %rd20009, %rd20008;
	shr.u64 	%rd20011, %rd20010, 32;
	mul.wide.u32 	%rd20012, %r2539, %r2542;
	add.s64 	%rd20013, %rd20011, %rd19981;
	add.s64 	%rd20014, %rd20013, %rd20012;
	shr.u64 	%rd20015, %rd20014, 32;
	and.b64  	%rd20016, %rd19987, 4294967295;
	add.s64 	%rd20017, %rd19865, %rd20016;
	shr.u64 	%rd20018, %rd20017, 32;
	and.b64  	%rd20019, %rd19991, 4294967295;
	add.s64 	%rd20020, %rd20018, %rd20019;
	add.s64 	%rd20021, %rd20020, %rd19898;
	shr.u64 	%rd20022, %rd20021, 32;
	and.b64  	%rd20023, %rd19995, 4294967295;
	add.s64 	%rd20024, %rd20022, %rd20023;
	add.s64 	%rd20025, %rd20024, %rd19934;
	shr.u64 	%rd20026, %rd20025, 32;
	and.b64  	%rd20027, %rd20000, 4294967295;
	add.s64 	%rd20028, %rd20026, %rd20027;
	add.s64 	%rd20029, %rd20028, %rd19969;
	shr.u64 	%rd20030, %rd20029, 32;
	and.b64  	%rd20031, %rd20005, 4294967295;
	add.s64 	%rd20032, %rd20030, %rd20031;
	add.s64 	%rd20033, %rd20032, %rd20003;
	shr.u64 	%rd20034, %rd20033, 32;
	and.b64  	%rd20035, %rd20010, 4294967295;
	mul.wide.u32 	%rd20036, %r2541, %r2541;
	add.s64 	%rd20037, %rd20034, %rd20035;
	add.s64 	%rd20038, %rd20037, %rd20036;
	shr.u64 	%rd20039, %rd20038, 32;
	and.b64  	%rd20040, %rd20014, 4294967295;
	mul.wide.u32 	%rd20041, %r2540, %r2541;
	add.s64 	%rd20042, %rd20039, %rd20040;
	add.s64 	%rd20043, %rd20042, %rd20041;
	shr.u64 	%rd20044, %rd20043, 32;
	mul.wide.u32 	%rd20045, %r2539, %r2541;
	add.s64 	%rd20046, %rd20044, %rd20015;
	add.s64 	%rd20047, %rd20046, %rd20045;
	shr.u64 	%rd20048, %rd20047, 32;
	and.b64  	%rd20049, %rd20021, 4294967295;
	add.s64 	%rd20050, %rd19868, %rd20049;
	shr.u64 	%rd20051, %rd20050, 32;
	and.b64  	%rd20052, %rd20025, 4294967295;
	add.s64 	%rd20053, %rd20051, %rd20052;
	add.s64 	%rd20054, %rd20053, %rd19903;
	shr.u64 	%rd20055, %rd20054, 32;
	and.b64  	%rd20056, %rd20029, 4294967295;
	add.s64 	%rd20057, %rd20055, %rd20056;
	add.s64 	%rd20058, %rd20057, %rd19939;
	shr.u64 	%rd20059, %rd20058, 32;
	and.b64  	%rd20060, %rd20033, 4294967295;
	add.s64 	%rd20061, %rd20059, %rd20060;
	add.s64 	%rd20062, %rd20061, %rd19974;
	shr.u64 	%rd20063, %rd20062, 32;
	and.b64  	%rd20064, %rd20038, 4294967295;
	add.s64 	%rd20065, %rd20063, %rd20064;
	add.s64 	%rd20066, %rd20065, %rd20008;
	shr.u64 	%rd20067, %rd20066, 32;
	and.b64  	%rd20068, %rd20043, 4294967295;
	add.s64 	%rd20069, %rd20067, %rd20068;
	add.s64 	%rd20070, %rd20069, %rd20041;
	shr.u64 	%rd20071, %rd20070, 32;
	and.b64  	%rd20072, %rd20047, 4294967295;
	mul.wide.u32 	%rd20073, %r2540, %r2540;
	add.s64 	%rd20074, %rd20071, %rd20072;
	add.s64 	%rd20075, %rd20074, %rd20073;
	shr.u64 	%rd20076, %rd20075, 32;
	mul.wide.u32 	%rd20077, %r2539, %r2540;
	add.s64 	%rd20078, %rd20076, %rd20048;
	add.s64 	%rd20079, %rd20078, %rd20077;
	shr.u64 	%rd20080, %rd20079, 32;
	and.b64  	%rd20081, %rd20054, 4294967295;
	add.s64 	%rd20082, %rd19871, %rd20081;
	shr.u64 	%rd20083, %rd20082, 32;
	and.b64  	%rd20084, %rd20058, 4294967295;
	add.s64 	%rd20085, %rd20083, %rd20084;
	add.s64 	%rd20086, %rd20085, %rd19907;
	shr.u64 	%rd20087, %rd20086, 32;
	and.b64  	%rd20088, %rd20062, 4294967295;
	add.s64 	%rd20089, %rd20087, %rd20088;
	add.s64 	%rd20090, %rd20089, %rd19943;
	shr.u64 	%rd20091, %rd20090, 32;
	and.b64  	%rd20092, %rd20066, 4294967295;
	add.s64 	%rd20093, %rd20091, %rd20092;
	add.s64 	%rd20094, %rd20093, %rd19978;
	shr.u64 	%rd20095, %rd20094, 32;
	and.b64  	%rd20096, %rd20070, 4294967295;
	add.s64 	%rd20097, %rd20095, %rd20096;
	add.s64 	%rd20098, %rd20097, %rd20012;
	shr.u64 	%rd20099, %rd20098, 32;
	and.b64  	%rd20100, %rd20075, 4294967295;
	add.s64 	%rd20101, %rd20099, %rd20100;
	add.s64 	%rd20102, %rd20101, %rd20045;
	shr.u64 	%rd20103, %rd20102, 32;
	and.b64  	%rd20104, %rd20079, 4294967295;
	add.s64 	%rd20105, %rd20103, %rd20104;
	add.s64 	%rd20106, %rd20105, %rd20077;
	shr.u64 	%rd20107, %rd20106, 32;
	mul.wide.u32 	%rd20108, %r2539, %r2539;
	add.s64 	%rd20109, %rd20107, %rd20080;
	add.s64 	%rd20110, %rd20109, %rd20108;
	shr.u64 	%rd20111, %rd20110, 32;
	{ .reg .b32 tmp; mov.b64 {tmp, %r6064}, %rd20110; }
	and.b64  	%rd20112, %rd20086, 4294967295;
	mul.lo.s64 	%rd20113, %rd20112, 977;
	cvt.u32.u64 	%r6065, %rd20113;
	shr.u64 	%rd20114, %rd20113, 32;
	and.b64  	%rd20115, %rd20090, 4294967295;
	mad.lo.s64 	%rd20116, %rd20115, 977, %rd20114;
	shr.u64 	%rd20117, %rd20116, 32;
	and.b64  	%rd20118, %rd20094, 4294967295;
	mad.lo.s64 	%rd20119, %rd20118, 977, %rd20117;
	shr.u64 	%rd20120, %rd20119, 32;
	and.b64  	%rd20121, %rd20098, 4294967295;
	mad.lo.s64 	%rd20122, %rd20121, 977, %rd20120;
	shr.u64 	%rd20123, %rd20122, 32;
	and.b64  	%rd20124, %rd20102, 4294967295;
	mad.lo.s64 	%rd20125, %rd20124, 977, %rd20123;
	shr.u64 	%rd20126, %rd20125, 32;
	and.b64  	%rd20127, %rd20106, 4294967295;
	mad.lo.s64 	%rd20128, %rd20127, 977, %rd20126;
	shr.u64 	%rd20129, %rd20128, 32;
	and.b64  	%rd20130, %rd20110, 4294967295;
	mad.lo.s64 	%rd20131, %rd20130, 977, %rd20129;
	shr.u64 	%rd20132, %rd20131, 32;
	mad.lo.s64 	%rd20133, %rd20111, 977, %rd20132;
	{ .reg .b32 tmp; mov.b64 {tmp, %r6066}, %rd20133; }
	add.s32 	%r7746, %r6063, %r6065;
	setp.lt.u32 	%p3173, %r7746, %r6063;
	selp.u64 	%rd20134, 1, 0, %p3173;
	and.b64  	%rd20135, %rd19875, 4294967295;
	and.b64  	%rd20136, %rd20116, 4294967295;
	add.s64 	%rd20137, %rd20135, %rd20134;
	add.s64 	%rd20138, %rd20137, %rd20136;
	shr.u64 	%rd20139, %rd20138, 32;
	and.b64  	%rd20140, %rd19912, 4294967295;
	and.b64  	%rd20141, %rd20119, 4294967295;
	add.s64 	%rd20142, %rd20139, %rd20140;
	add.s64 	%rd20143, %rd20142, %rd20141;
	shr.u64 	%rd20144, %rd20143, 32;
	and.b64  	%rd20145, %rd19948, 4294967295;
	and.b64  	%rd20146, %rd20122, 4294967295;
	add.s64 	%rd20147, %rd20144, %rd20145;
	add.s64 	%rd20148, %rd20147, %rd20146;
	shr.u64 	%rd20149, %rd20148, 32;
	and.b64  	%rd20150, %rd19983, 4294967295;
	and.b64  	%rd20151, %rd20125, 4294967295;
	add.s64 	%rd20152, %rd20149, %rd20150;
	add.s64 	%rd20153, %rd20152, %rd20151;
	shr.u64 	%rd20154, %rd20153, 32;
	and.b64  	%rd20155, %rd20017, 4294967295;
	and.b64  	%rd20156, %rd20128, 4294967295;
	add.s64 	%rd20157, %rd20154, %rd20155;
	add.s64 	%rd20158, %rd20157, %rd20156;
	shr.u64 	%rd20159, %rd20158, 32;
	and.b64  	%rd20160, %rd20050, 4294967295;
	and.b64  	%rd20161, %rd20131, 4294967295;
	add.s64 	%rd20162, %rd20159, %rd20160;
	add.s64 	%rd20163, %rd20162, %rd20161;
	shr.u64 	%rd20164, %rd20163, 32;
	and.b64  	%rd20165, %rd20082, 4294967295;
	and.b64  	%rd20166, %rd20133, 4294967295;
	add.s64 	%rd20167, %rd20164, %rd20165;
	add.s64 	%rd20168, %rd20167, %rd20166;
	{ .reg .b32 tmp; mov.b64 {tmp, %r6067}, %rd20168; }
	add.s32 	%r6068, %r6067, %r6066;
	and.b64  	%rd20169, %rd20138, 4294967295;
	add.s64 	%rd26524, %rd20169, %rd20112;
	shr.u64 	%rd20170, %rd26524, 32;
	and.b64  	%rd20171, %rd20143, 4294967295;
	add.s64 	%rd20172, %rd20170, %rd20171;
	add.s64 	%rd26525, %rd20172, %rd20115;
	shr.u64 	%rd20173, %rd26525, 32;
	and.b64  	%rd20174, %rd20148, 4294967295;
	add.s64 	%rd20175, %rd20173, %rd20174;
	add.s64 	%rd26526, %rd20175, %rd20118;
	shr.u64 	%rd20176, %rd26526, 32;
	and.b64  	%rd20177, %rd20153, 4294967295;
	add.s64 	%rd20178, %rd20176, %rd20177;
	add.s64 	%rd26527, %rd20178, %rd20121;
	shr.u64 	%rd20179, %rd26527, 32;
	and.b64  	%rd20180, %rd20158, 4294967295;
	add.s64 	%rd20181, %rd20179, %rd20180;
	add.s64 	%rd26528, %rd20181, %rd20124;
	shr.u64 	%rd20182, %rd26528, 32;
	and.b64  	%rd20183, %rd20163, 4294967295;
	add.s64 	%rd20184, %rd20182, %rd20183;
	add.s64 	%rd26529, %rd20184, %rd20127;
	shr.u64 	%rd20185, %rd26529, 32;
	and.b64  	%rd20186, %rd20168, 4294967295;
	add.s64 	%rd20187, %rd20185, %rd20186;
	add.s64 	%rd26530, %rd20187, %rd20130;
	{ .reg .b32 tmp; mov.b64 {tmp, %r6069}, %rd26530; }
	add.s32 	%r6070, %r6068, %r6069;
	add.s32 	%r2561, %r6070, %r6064;
	setp.eq.s32 	%p3174, %r2561, 0;
	mov.pred 	%p4107, 0;
	@%p3174 bra 	$L__BB2_1842;
	cvt.u64.u32 	%rd20188, %r2561;
	mul.wide.u32 	%rd20189, %r2561, 977;
	cvt.u32.u64 	%r6071, %rd20189;
	shr.u64 	%rd20190, %rd20189, 32;
	add.s64 	%rd20191, %rd20190, %rd20188;
	shr.u64 	%rd20192, %rd20191, 32;
	add.s32 	%r2562, %r7746, %r6071;
	setp.lt.u32 	%p3175, %r2562, %r7746;
	selp.u64 	%rd20193, 1, 0, %p3175;
	and.b64  	%rd20194, %rd26524, 4294967295;
	and.b64  	%rd20195, %rd20191, 4294967295;
	add.s64 	%rd20196, %rd20194, %rd20193;
	add.s64 	%rd26524, %rd20196, %rd20195;
	shr.u64 	%rd20197, %rd26524, 32;
	and.b64  	%rd20198, %rd26525, 4294967295;
	add.s64 	%rd20199, %rd20197, %rd20198;
	add.s64 	%rd26525, %rd20199, %rd20192;
	shr.u64 	%rd20200, %rd26525, 32;
	and.b64  	%rd20201, %rd26526, 4294967295;
	add.s64 	%rd26526, %rd20200, %rd20201;
	shr.u64 	%rd20202, %rd26526, 32;
	and.b64  	%rd20203, %rd26527, 4294967295;
	add.s64 	%rd26527, %rd20202, %rd20203;
	shr.u64 	%rd20204, %rd26527, 32;
	and.b64  	%rd20205, %rd26528, 4294967295;
	add.s64 	%rd26528, %rd20204, %rd20205;
	shr.u64 	%rd20206, %rd26528, 32;
	and.b64  	%rd20207, %rd26529, 4294967295;
	add.s64 	%rd26529, %rd20206, %rd20207;
	shr.u64 	%rd20208, %rd26529, 32;
	and.b64  	%rd20209, %rd26530, 4294967295;
	add.s64 	%rd26530, %rd20208, %rd20209;
	setp.gt.u64 	%p4107, %rd26530, 4294967295;
	mov.u32 	%r7746, %r2562;
$L__BB2_1842:
	cvt.u32.u64 	%r7753, %rd26530;
	cvt.u32.u64 	%r7752, %rd26529;
	cvt.u32.u64 	%r7751, %rd26528;
	cvt.u32.u64 	%r7750, %rd26527;
	cvt.u32.u64 	%r7749, %rd26526;
	cvt.u32.u64 	%r7748, %rd26525;
	cvt.u32.u64 	%r7747, %rd26524;
	setp.lt.u32 	%p3176, %r1442, %r7753;
	or.pred  	%p3177, %p4107, %p3176;
	@%p3177 bra 	$L__BB2_1856;
	setp.gt.u32 	%p3178, %r1442, %r7753;
	@%p3178 bra 	$L__BB2_1857;
	setp.lt.u32 	%p3179, %r7375, %r7752;
	@%p3179 bra 	$L__BB2_1856;
	setp.gt.u32 	%p3180, %r7375, %r7752;
	@%p3180 bra 	$L__BB2_1857;
	ld.const.u32 	%r2571, [const_p+20];
	setp.lt.u32 	%p3181, %r2571, %r7751;
	@%p3181 bra 	$L__BB2_1856;
	setp.gt.u32 	%p3182, %r2571, %r7751;
	@%p3182 bra 	$L__BB2_1857;
	ld.const.u32 	%r2572, [const_p+16];
	setp.lt.u32 	%p3183, %r2572, %r7750;
	@%p3183 bra 	$L__BB2_1856;
	setp.gt.u32 	%p3184, %r2572, %r7750;
	@%p3184 bra 	$L__BB2_1857;
	ld.const.u32 	%r2573, [const_p+12];
	setp.lt.u32 	%p3185, %r2573, %r7749;
	@%p3185 bra 	$L__BB2_1856;
	setp.gt.u32 	%p3186, %r2573, %r7749;
	@%p3186 bra 	$L__BB2_1857;
	ld.const.u32 	%r2574, [const_p+8];
	setp.lt.u32 	%p3187, %r2574, %r7748;
	@%p3187 bra 	$L__BB2_1856;
	setp.gt.u32 	%p3188, %r2574, %r7748;
	@%p3188 bra 	$L__BB2_1857;
	ld.const.u32 	%r2575, [const_p+4];
	setp.lt.u32 	%p3189, %r2575, %r7747;
	@%p3189 bra 	$L__BB2_1856;
	setp.gt.u32 	%p3190, %r2575, %r7747;
	ld.const.u32 	%r6072, [const_p];
	setp.lt.u32 	%p3191, %r7746, %r6072;
	or.pred  	%p3192, %p3190, %p3191;
	@%p3192 bra 	$L__BB2_1857;
$L__BB2_1856:
	ld.const.u32 	%r6074, [const_p];
	setp.lt.u32 	%p3193, %r7746, %r6074;
	selp.s64 	%rd20211, -1, 0, %p3193;
	sub.s32 	%r7746, %r7746, %r6074;
	and.b64  	%rd20212, %rd26524, 4294967295;
	add.s64 	%rd20213, %rd20212, %rd20211;
	ld.const.u32 	%r6075, [const_p+4];
	cvt.u64.u32 	%rd20214, %r6075;
	setp.lt.u64 	%p3194, %rd20213, %rd20214;
	selp.s64 	%rd20215, -1, 0, %p3194;
	cvt.u32.u64 	%r6076, %rd20213;
	sub.s32 	%r7747, %r6076, %r6075;
	and.b64  	%rd20216, %rd26525, 4294967295;
	add.s64 	%rd20217, %rd20216, %rd20215;
	ld.const.u32 	%r6077, [const_p+8];
	cvt.u64.u32 	%rd20218, %r6077;
	setp.lt.u64 	%p3195, %rd20217, %rd20218;
	selp.s64 	%rd20219, -1, 0, %p3195;
	cvt.u32.u64 	%r6078, %rd20217;
	sub.s32 	%r7748, %r6078, %r6077;
	and.b64  	%rd20220, %rd26526, 4294967295;
	add.s64 	%rd20221, %rd20220, %rd20219;
	ld.const.u32 	%r6079, [const_p+12];
	cvt.u64.u32 	%rd20222, %r6079;
	setp.lt.u64 	%p3196, %rd20221, %rd20222;
	selp.s64 	%rd20223, -1, 0, %p3196;
	cvt.u32.u64 	%r6080, %rd20221;
	sub.s32 	%r7749, %r6080, %r6079;
	and.b64  	%rd20224, %rd26527, 4294967295;
	add.s64 	%rd20225, %rd20224, %rd20223;
	ld.const.u32 	%r6081, [const_p+16];
	cvt.u64.u32 	%rd20226, %r6081;
	setp.lt.u64 	%p3197, %rd20225, %rd20226;
	selp.s64 	%rd20227, -1, 0, %p3197;
	cvt.u32.u64 	%r6082, %rd20225;
	sub.s32 	%r7750, %r6082, %r6081;
	and.b64  	%rd20228, %rd26528, 4294967295;
	add.s64 	%rd20229, %rd20228, %rd20227;
	ld.const.u32 	%r6083, [const_p+20];
	cvt.u64.u32 	%rd20230, %r6083;
	setp.lt.u64 	%p3198, %rd20229, %rd20230;
	selp.s64 	%rd20231, -1, 0, %p3198;
	cvt.u32.u64 	%r6084, %rd20229;
	sub.s32 	%r7751, %r6084, %r6083;
	and.b64  	%rd20232, %rd26529, 4294967295;
	add.s64 	%rd20233, %rd20232, %rd20231;
	cvt.u64.u32 	%rd20234, %r7375;
	setp.lt.u64 	%p3199, %rd20233, %rd20234;
	selp.s32 	%r6085, -1, 0, %p3199;
	cvt.u32.u64 	%r6086, %rd20233;
	sub.s32 	%r7752, %r6086, %r7375;
	add.s32 	%r6087, %r7753, %r6085;
	sub.s32 	%r7753, %r6087, %r1442;
$L__BB2_1857:
	setp.gt.u32 	%p3200, %r7753, %r1442;
	@%p3200 bra 	$L__BB2_1870;
	bra.uni 	$L__BB2_1871;
$L__BB2_1858:
	setp.gt.u32 	%p3202, %r7752, %r7375;
	@%p3202 bra 	$L__BB2_1870;
	setp.lt.u32 	%p3203, %r7752, %r7375;
	@%p3203 bra 	$L__BB2_1872;
	ld.const.u32 	%r2584, [const_p+20];
	setp.gt.u32 	%p3204, %r7751, %r2584;
	@%p3204 bra 	$L__BB2_1870;
	setp.lt.u32 	%p3205, %r7751, %r2584;
	@%p3205 bra 	$L__BB2_1872;
	ld.const.u32 	%r2585, [const_p+16];
	setp.gt.u32 	%p3206, %r7750, %r2585;
	@%p3206 bra 	$L__BB2_1870;
	setp.lt.u32 	%p3207, %r7750, %r2585;
	@%p3207 bra 	$L__BB2_1872;
	ld.const.u32 	%r2586, [const_p+12];
	setp.gt.u32 	%p3208, %r7749, %r2586;
	@%p3208 bra 	$L__BB2_1870;
	setp.lt.u32 	%p3209, %r7749, %r2586;
	@%p3209 bra 	$L__BB2_1872;
	ld.const.u32 	%r2587, [const_p+8];
	setp.gt.u32 	%p3210, %r7748, %r2587;
	@%p3210 bra 	$L__BB2_1870;
	setp.lt.u32 	%p3211, %r7748, %r2587;
	@%p3211 bra 	$L__BB2_1872;
	ld.const.u32 	%r2588, [const_p+4];
	setp.gt.u32 	%p3212, %r7747, %r2588;
	@%p3212 bra 	$L__BB2_1870;
	setp.lt.u32 	%p3213, %r7747, %r2588;
	ld.const.u32 	%r6088, [const_p];
	setp.lt.u32 	%p3214, %r7746, %r6088;
	or.pred  	%p3215, %p3213, %p3214;
	@%p3215 bra 	$L__BB2_1872;
$L__BB2_1870:
	ld.const.u32 	%r6090, [const_p];
	setp.lt.u32 	%p3216, %r7746, %r6090;
	selp.s64 	%rd20235, -1, 0, %p3216;
	sub.s32 	%r7746, %r7746, %r6090;
	cvt.u64.u32 	%rd20236, %r7747;
	add.s64 	%rd20237, %rd20235, %rd20236;
	ld.const.u32 	%r6091, [const_p+4];
	cvt.u64.u32 	%rd20238, %r6091;
	setp.lt.u64 	%p3217, %rd20237, %rd20238;
	selp.s64 	%rd20239, -1, 0, %p3217;
	cvt.u32.u64 	%r6092, %rd20237;
	sub.s32 	%r7747, %r6092, %r6091;
	cvt.u64.u32 	%rd20240, %r7748;
	add.s64 	%rd20241, %rd20239, %rd20240;
	ld.const.u32 	%r6093, [const_p+8];
	cvt.u64.u32 	%rd20242, %r6093;
	setp.lt.u64 	%p3218, %rd20241, %rd20242;
	selp.s64 	%rd20243, -1, 0, %p3218;
	cvt.u32.u64 	%r6094, %rd20241;
	sub.s32 	%r7748, %r6094, %r6093;
	cvt.u64.u32 	%rd20244, %r7749;
	add.s64 	%rd20245, %rd20243, %rd20244;
	ld.const.u32 	%r6095, [const_p+12];
	cvt.u64.u32 	%rd20246, %r6095;
	setp.lt.u64 	%p3219, %rd20245, %rd20246;
	selp.s64 	%rd20247, -1, 0, %p3219;
	cvt.u32.u64 	%r6096, %rd20245;
	sub.s32 	%r7749, %r6096, %r6095;
	cvt.u64.u32 	%rd20248, %r7750;
	add.s64 	%rd20249, %rd20247, %rd20248;
	ld.const.u32 	%r6097, [const_p+16];
	cvt.u64.u32 	%rd20250, %r6097;
	setp.lt.u64 	%p3220, %rd20249, %rd20250;
	selp.s64 	%rd20251, -1, 0, %p3220;
	cvt.u32.u64 	%r6098, %rd20249;
	sub.s32 	%r7750, %r6098, %r6097;
	cvt.u64.u32 	%rd20252, %r7751;
	add.s64 	%rd20253, %rd20251, %rd20252;
	ld.const.u32 	%r6099, [const_p+20];
	cvt.u64.u32 	%rd20254, %r6099;
	setp.lt.u64 	%p3221, %rd20253, %rd20254;
	selp.s64 	%rd20255, -1, 0, %p3221;
	cvt.u32.u64 	%r6100, %rd20253;
	sub.s32 	%r7751, %r6100, %r6099;
	cvt.u64.u32 	%rd20256, %r7752;
	add.s64 	%rd20257, %rd20255, %rd20256;
	cvt.u64.u32 	%rd20258, %r7375;
	setp.lt.u64 	%p3222, %rd20257, %rd20258;
	selp.s32 	%r6101, -1, 0, %p3222;
	cvt.u32.u64 	%r6102, %rd20257;
	sub.s32 	%r7752, %r6102, %r7375;
	add.s32 	%r6103, %r7753, %r6101;
	ld.const.u32 	%r6104, [const_p+28];
	sub.s32 	%r7753, %r6103, %r6104;
	bra.uni 	$L__BB2_1872;
$L__BB2_1871:
	setp.lt.u32 	%p3201, %r7753, %r1442;
	@%p3201 bra 	$L__BB2_1872;
	bra.uni 	$L__BB2_1858;
$L__BB2_1872:
	mul.wide.u32 	%rd20259, %r2546, %r7746;
	cvt.u32.u64 	%r6105, %rd20259;
	shr.u64 	%rd20260, %rd20259, 32;
	mul.wide.u32 	%rd20261, %r2545, %r7746;
	add.s64 	%rd20262, %rd20260, %rd20261;
	shr.u64 	%rd20263, %rd20262, 32;
	mul.wide.u32 	%rd20264, %r2544, %r7746;
	add.s64 	%rd20265, %rd20263, %rd20264;
	shr.u64 	%rd20266, %rd20265, 32;
	mul.wide.u32 	%rd20267, %r2543, %r7746;
	add.s64 	%rd20268, %rd20266, %rd20267;
	shr.u64 	%rd20269, %rd20268, 32;
	mul.wide.u32 	%rd20270, %r2542, %r7746;
	add.s64 	%rd20271, %rd20269, %rd20270;
	shr.u64 	%rd20272, %rd20271, 32;
	mul.wide.u32 	%rd20273, %r2541, %r7746;
	add.s64 	%rd20274, %rd20272, %rd20273;
	shr.u64 	%rd20275, %rd20274, 32;
	mul.wide.u32 	%rd20276, %r2540, %r7746;
	add.s64 	%rd20277, %rd20275, %rd20276;
	shr.u64 	%rd20278, %rd20277, 32;
	mul.wide.u32 	%rd20279, %r2539, %r7746;
	add.s64 	%rd20280, %rd20278, %rd20279;
	shr.u64 	%rd20281, %rd20280, 32;
	and.b64  	%rd20282, %rd20262, 4294967295;
	mul.wide.u32 	%rd20283, %r2546, %r7747;
	add.s64 	%rd20284, %rd20283, %rd20282;
	shr.u64 	%rd20285, %rd20284, 32;
	and.b64  	%rd20286, %rd20265, 4294967295;
	mul.wide.u32 	%rd20287, %r2545, %r7747;
	add.s64 	%rd20288, %rd20285, %rd20286;
	add.s64 	%rd20289, %rd20288, %rd20287;
	shr.u64 	%rd20290, %rd20289, 32;
	and.b64  	%rd20291, %rd20268, 4294967295;
	mul.wide.u32 	%rd20292, %r2544, %r7747;
	add.s64 	%rd20293, %rd20290, %rd20291;
	add.s64 	%rd20294, %rd20293, %rd20292;
	shr.u64 	%rd20295, %rd20294, 32;
	and.b64  	%rd20296, %rd20271, 4294967295;
	mul.wide.u32 	%rd20297, %r2543, %r7747;
	add.s64 	%rd20298, %rd20295, %rd20296;
	add.s64 	%rd20299, %rd20298, %rd20297;
	shr.u64 	%rd20300, %rd20299, 32;
	and.b64  	%rd20301, %rd20274, 4294967295;
	mul.wide.u32 	%rd20302, %r2542, %r7747;
	add.s64 	%rd20303, %rd20300, %rd20301;
	add.s64 	%rd20304, %rd20303, %rd20302;
	shr.u64 	%rd20305, %rd20304, 32;
	and.b64  	%rd20306, %rd20277, 4294967295;
	mul.wide.u32 	%rd20307, %r2541, %r7747;
	add.s64 	%rd20308, %rd20305, %rd20306;
	add.s64 	%rd20309, %rd20308, %rd20307;
	shr.u64 	%rd20310, %rd20309, 32;
	and.b64  	%rd20311, %rd20280, 4294967295;
	mul.wide.u32 	%rd20312, %r2540, %r7747;
	add.s64 	%rd20313, %rd20310, %rd20311;
	add.s64 	%rd20314, %rd20313, %rd20312;
	shr.u64 	%rd20315, %rd20314, 32;
	mul.wide.u32 	%rd20316, %r2539, %r7747;
	add.s64 	%rd20317, %rd20315, %rd20281;
	add.s64 	%rd20318, %rd20317, %rd20316;
	shr.u64 	%rd20319, %rd20318, 32;
	and.b64  	%rd20320, %rd20289, 4294967295;
	mul.wide.u32 	%rd20321, %r2546, %r7748;
	add.s64 	%rd20322, %rd20321, %rd20320;
	shr.u64 	%rd20323, %rd20322, 32;
	and.b64  	%rd20324, %rd20294, 4294967295;
	mul.wide.u32 	%rd20325, %r2545, %r7748;
	add.s64 	%rd20326, %rd20323, %rd20324;
	add.s64 	%rd20327, %rd20326, %rd20325;
	shr.u64 	%rd20328, %rd20327, 32;
	and.b64  	%rd20329, %rd20299, 4294967295;
	mul.wide.u32 	%rd20330, %r2544, %r7748;
	add.s64 	%rd20331, %rd20328, %rd20329;
	add.s64 	%rd20332, %rd20331, %rd20330;
	shr.u64 	%rd20333, %rd20332, 32;
	and.b64  	%rd20334, %rd20304, 4294967295;
	mul.wide.u32 	%rd20335, %r2543, %r7748;
	add.s64 	%rd20336, %rd20333, %rd20334;
	add.s64 	%rd20337, %rd20336, %rd20335;
	shr.u64 	%rd20338, %rd20337, 32;
	and.b64  	%rd20339, %rd20309, 4294967295;
	mul.wide.u32 	%rd20340, %r2542, %r7748;
	add.s64 	%rd20341, %rd20338, %rd20339;
	add.s64 	%rd20342, %rd20341, %rd20340;
	shr.u64 	%rd20343, %rd20342, 32;
	and.b64  	%rd20344, %rd20314, 4294967295;
	mul.wide.u32 	%rd20345, %r2541, %r7748;
	add.s64 	%rd20346, %rd20343, %rd20344;
	add.s64 	%rd20347, %rd20346, %rd20345;
	shr.u64 	%rd20348, %rd20347, 32;
	and.b64  	%rd20349, %rd20318, 4294967295;
	mul.wide.u32 	%rd20350, %r2540, %r7748;
	add.s64 	%rd20351, %rd20348, %rd20349;
	add.s64 	%rd20352, %rd20351, %rd20350;
	shr.u64 	%rd20353, %rd20352, 32;
	mul.wide.u32 	%rd20354, %r2539, %r7748;
	add.s64 	%rd20355, %rd20353, %rd20319;
	add.s64 	%rd20356, %rd20355, %rd20354;
	shr.u64 	%rd20357, %rd20356, 32;
	and.b64  	%rd20358, %rd20327, 4294967295;
	mul.wide.u32 	%rd20359, %r2546, %r7749;
	add.s64 	%rd20360, %rd20359, %rd20358;
	shr.u64 	%rd20361, %rd20360, 32;
	and.b64  	%rd20362, %rd20332, 4294967295;
	mul.wide.u32 	%rd20363, %r2545, %r7749;
	add.s64 	%rd20364, %rd20361, %rd20362;
	add.s64 	%rd20365, %rd20364, %rd20363;
	shr.u64 	%rd20366, %rd20365, 32;
	and.b64  	%rd20367, %rd20337, 4294967295;
	mul.wide.u32 	%rd20368, %r2544, %r7749;
	add.s64 	%rd20369, %rd20366, %rd20367;
	add.s64 	%rd20370, %rd20369, %rd20368;
	shr.u64 	%rd20371, %rd20370, 32;
	and.b64  	%rd20372, %rd20342, 4294967295;
	mul.wide.u32 	%rd20373, %r2543, %r7749;
	add.s64 	%rd20374, %rd20371, %rd20372;
	add.s64 	%rd20375, %rd20374, %rd20373;
	shr.u64 	%rd20376, %rd20375, 32;
	and.b64  	%rd20377, %rd20347, 4294967295;
	mul.wide.u32 	%rd20378, %r2542, %r7749;
	add.s64 	%rd20379, %rd20376, %rd20377;
	add.s64 	%rd20380, %rd20379, %rd20378;
	shr.u64 	%rd20381, %rd20380, 32;
	and.b64  	%rd20382, %rd20352, 4294967295;
	mul.wide.u32 	%rd20383, %r2541, %r7749;
	add.s64 	%rd20384, %rd20381, %rd20382;
	add.s64 	%rd20385, %rd20384, %rd20383;
	shr.u64 	%rd20386, %rd20385, 32;
	and.b64  	%rd20387, %rd20356, 4294967295;
	mul.wide.u32 	%rd20388, %r2540, %r7749;
	add.s64 	%rd20389, %rd20386, %rd20387;
	add.s64 	%rd20390, %rd20389, %rd20388;
	shr.u64 	%rd20391, %rd20390, 32;
	mul.wide.u32 	%rd20392, %r2539, %r7749;
	add.s64 	%rd20393, %rd20391, %rd20357;
	add.s64 	%rd20394, %rd20393, %rd20392;
	shr.u64 	%rd20395, %rd20394, 32;
	and.b64  	%rd20396, %rd20365, 4294967295;
	mul.wide.u32 	%rd20397, %r2546, %r7750;
	add.s64 	%rd20398, %rd20397, %rd20396;
	shr.u64 	%rd20399, %rd20398, 32;
	and.b64  	%rd20400, %rd20370, 4294967295;
	mul.wide.u32 	%rd20401, %r2545, %r7750;
	add.s64 	%rd20402, %rd20399, %rd20400;
	add.s64 	%rd20403, %rd20402, %rd20401;
	shr.u64 	%rd20404, %rd20403, 32;
	and.b64  	%rd20405, %rd20375, 4294967295;
	mul.wide.u32 	%rd20406, %r2544, %r7750;
	add.s64 	%rd20407, %rd20404, %rd20405;
	add.s64 	%rd20408, %rd20407, %rd20406;
	shr.u64 	%rd20409, %rd20408, 32;
	and.b64  	%rd20410, %rd20380, 4294967295;
	mul.wide.u32 	%rd20411, %r2543, %r7750;
	add.s64 	%rd20412, %rd20409, %rd20410;
	add.s64 	%rd20413, %rd20412, %rd20411;
	shr.u64 	%rd20414, %rd20413, 32;
	and.b64  	%rd20415, %rd20385, 4294967295;
	mul.wide.u32 	%rd20416, %r2542, %r7750;
	add.s64 	%rd20417, %rd20414, %rd20415;
	add.s64 	%rd20418, %rd20417, %rd20416;
	shr.u64 	%rd20419, %rd20418, 32;
	and.b64  	%rd20420, %rd20390, 4294967295;
	mul.wide.u32 	%rd20421, %r2541, %r7750;
	add.s64 	%rd20422, %rd20419, %rd20420;
	add.s64 	%rd20423, %rd20422, %rd20421;
	shr.u64 	%rd20424, %rd20423, 32;
	and.b64  	%rd20425, %rd20394, 4294967295;
	mul.wide.u32 	%rd20426, %r2540, %r7750;
	add.s64 	%rd20427, %rd20424, %rd20425;
	add.s64 	%rd20428, %rd20427, %rd20426;
	shr.u64 	%rd20429, %rd20428, 32;
	mul.wide.u32 	%rd20430, %r2539, %r7750;
	add.s64 	%rd20431, %rd20429, %rd20395;
	add.s64 	%rd20432, %rd20431, %rd20430;
	shr.u64 	%rd20433, %rd20432, 32;
	and.b64  	%rd20434, %rd20403, 4294967295;
	mul.wide.u32 	%rd20435, %r2546, %r7751;
	add.s64 	%rd20436, %rd20435, %rd20434;
	shr.u64 	%rd20437, %rd20436, 32;
	and.b64  	%rd20438, %rd20408, 4294967295;
	mul.wide.u32 	%rd20439, %r2545, %r7751;
	add.s64 	%rd20440, %rd20437, %rd20438;
	add.s64 	%rd20441, %rd20440, %rd20439;
	shr.u64 	%rd20442, %rd20441, 32;
	and.b64  	%rd20443, %rd20413, 4294967295;
	mul.wide.u32 	%rd20444, %r2544, %r7751;
	add.s64 	%rd20445, %rd20442, %rd20443;
	add.s64 	%rd20446, %rd20445, %rd20444;
	shr.u64 	%rd20447, %rd20446, 32;
	and.b64  	%rd20448, %rd20418, 4294967295;
	mul.wide.u32 	%rd20449, %r2543, %r7751;
	add.s64 	%rd20450, %rd20447, %rd20448;
	add.s64 	%rd20451, %rd20450, %rd20449;
	shr.u64 	%rd20452, %rd20451, 32;
	and.b64  	%rd20453, %rd20423, 4294967295;
	mul.wide.u32 	%rd20454, %r2542, %r7751;
	add.s64 	%rd20455, %rd20452, %rd20453;
	add.s64 	%rd20456, %rd20455, %rd20454;
	shr.u64 	%rd20457, %rd20456, 32;
	and.b64  	%rd20458, %rd20428, 4294967295;
	mul.wide.u32 	%rd20459, %r2541, %r7751;
	add.s64 	%rd20460, %rd20457, %rd20458;
	add.s64 	%rd20461, %rd20460, %rd20459;
	shr.u64 	%rd20462, %rd20461, 32;
	and.b64  	%rd20463, %rd20432, 4294967295;
	mul.wide.u32 	%rd20464, %r2540, %r7751;
	add.s64 	%rd20465, %rd20462, %rd20463;
	add.s64 	%rd20466, %rd20465, %rd20464;
	shr.u64 	%rd20467, %rd20466, 32;
	mul.wide.u32 	%rd20468, %r2539, %r7751;
	add.s64 	%rd20469, %rd20467, %rd20433;
	add.s64 	%rd20470, %rd20469, %rd20468;
	shr.u64 	%rd20471, %rd20470, 32;
	and.b64  	%rd20472, %rd20441, 4294967295;
	mul.wide.u32 	%rd20473, %r2546, %r7752;
	add.s64 	%rd20474, %rd20473, %rd20472;
	shr.u64 	%rd20475, %rd20474, 32;
	and.b64  	%rd20476, %rd20446, 4294967295;
	mul.wide.u32 	%rd20477, %r2545, %r7752;
	add.s64 	%rd20478, %rd20475, %rd20476;
	add.s64 	%rd20479, %rd20478, %rd20477;
	shr.u64 	%rd20480, %rd20479, 32;
	and.b64  	%rd20481, %rd20451, 4294967295;
	mul.wide.u32 	%rd20482, %r2544, %r7752;
	add.s64 	%rd20483, %rd20480, %rd20481;
	add.s64 	%rd20484, %rd20483, %rd20482;
	shr.u64 	%rd20485, %rd20484, 32;
	and.b64  	%rd20486, %rd20456, 4294967295;
	mul.wide.u32 	%rd20487, %r2543, %r7752;
	add.s64 	%rd20488, %rd20485, %rd20486;
	add.s64 	%rd20489, %rd20488, %rd20487;
	shr.u64 	%rd20490, %rd20489, 32;
	and.b64  	%rd20491, %rd20461, 4294967295;
	mul.wide.u32 	%rd20492, %r2542, %r7752;
	add.s64 	%rd20493, %rd20490, %rd20491;
	add.s64 	%rd20494, %rd20493, %rd20492;
	shr.u64 	%rd20495, %rd20494, 32;
	and.b64  	%rd20496, %rd20466, 4294967295;
	mul.wide.u32 	%rd20497, %r2541, %r7752;
	add.s64 	%rd20498, %rd20495, %rd20496;
	add.s64 	%rd20499, %rd20498, %rd20497;
	shr.u64 	%rd20500, %rd20499, 32;
	and.b64  	%rd20501, %rd20470, 4294967295;
	mul.wide.u32 	%rd20502, %r2540, %r7752;
	add.s64 	%rd20503, %rd20500, %rd20501;
	add.s64 	%rd20504, %rd20503, %rd20502;
	shr.u64 	%rd20505, %rd20504, 32;
	mul.wide.u32 	%rd20506, %r2539, %r7752;
	add.s64 	%rd20507, %rd20505, %rd20471;
	add.s64 	%rd20508, %rd20507, %rd20506;
	shr.u64 	%rd20509, %rd20508, 32;
	and.b64  	%rd20510, %rd20479, 4294967295;
	mul.wide.u32 	%rd20511, %r2546, %r7753;
	add.s64 	%rd20512, %rd20511, %rd20510;
	shr.u64 	%rd20513, %rd20512, 32;
	and.b64  	%rd20514, %rd20484, 4294967295;
	mul.wide.u32 	%rd20515, %r2545, %r7753;
	add.s64 	%rd20516, %rd20513, %rd20514;
	add.s64 	%rd20517, %rd20516, %rd20515;
	shr.u64 	%rd20518, %rd20517, 32;
	and.b64  	%rd20519, %rd20489, 4294967295;
	mul.wide.u32 	%rd20520, %r2544, %r7753;
	add.s64 	%rd20521, %rd20518, %rd20519;
	add.s64 	%rd20522, %rd20521, %rd20520;
	shr.u64 	%rd20523, %rd20522, 32;
	and.b64  	%rd20524, %rd20494, 4294967295;
	mul.wide.u32 	%rd20525, %r2543, %r7753;
	add.s64 	%rd20526, %rd20523, %rd20524;
	add.s64 	%rd20527, %rd20526, %rd20525;
	shr.u64 	%rd20528, %rd20527, 32;
	and.b64  	%rd20529, %rd20499, 4294967295;
	mul.wide.u32 	%rd20530, %r2542, %r7753;
	add.s64 	%rd20531, %rd20528, %rd20529;
	add.s64 	%rd20532, %rd20531, %rd20530;
	shr.u64 	%rd20533, %rd20532, 32;
	and.b64  	%rd20534, %rd20504, 4294967295;
	mul.wide.u32 	%rd20535, %r2541, %r7753;
	add.s64 	%rd20536, %rd20533, %rd20534;
	add.s64 	%rd20537, %rd20536, %rd20535;
	shr.u64 	%rd20538, %rd20537, 32;
	and.b64  	%rd20539, %rd20508, 4294967295;
	mul.wide.u32 	%rd20540, %r2540, %r7753;
	add.s64 	%rd20541, %rd20538, %rd20539;
	add.s64 	%rd20542, %rd20541, %rd20540;
	shr.u64 	%rd20543, %rd20542, 32;
	mul.wide.u32 	%rd20544, %r2539, %r7753;
	add.s64 	%rd20545, %rd20543, %rd20509;
	add.s64 	%rd20546, %rd20545, %rd20544;
	shr.u64 	%rd20547, %rd20546, 32;
	{ .reg .b32 tmp; mov.b64 {tmp, %r6106}, %rd20546; }
	and.b64  	%rd20548, %rd20517, 4294967295;
	mul.lo.s64 	%rd20549, %rd20548, 977;
	cvt.u32.u64 	%r6107, %rd20549;
	shr.u64 	%rd20550, %rd20549, 32;
	and.b64  	%rd20551, %rd20522, 4294967295;
	mad.lo.s64 	%rd20552, %rd20551, 977, %rd20550;
	shr.u64 	%rd20553, %rd20552, 32;
	and.b64  	%rd20554, %rd20527, 4294967295;
	mad.lo.s64 	%rd20555, %rd20554, 977, %rd20553;
	shr.u64 	%rd20556, %rd20555, 32;
	and.b64  	%rd20557, %rd20532, 4294967295;
	mad.lo.s64 	%rd20558, %rd20557, 977, %rd20556;
	shr.u64 	%rd20559, %rd20558, 32;
	and.b64  	%rd20560, %rd20537, 4294967295;
	mad.lo.s64 	%rd20561, %rd20560, 977, %rd20559;
	shr.u64 	%rd20562, %rd20561, 32;
	and.b64  	%rd20563, %rd20542, 4294967295;
	mad.lo.s64 	%rd20564, %rd20563, 977, %rd20562;
	shr.u64 	%rd20565, %rd20564, 32;
	and.b64  	%rd20566, %rd20546, 4294967295;
	mad.lo.s64 	%rd20567, %rd20566, 977, %rd20565;
	shr.u64 	%rd20568, %rd20567, 32;
	mad.lo.s64 	%rd20569, %rd20547, 977, %rd20568;
	{ .reg .b32 tmp; mov.b64 {tmp, %r6108}, %rd20569; }
	add.s32 	%r7763, %r6105, %r6107;
	setp.lt.u32 	%p3224, %r7763, %r6105;
	selp.u64 	%rd20570, 1, 0, %p3224;
	and.b64  	%rd20571, %rd20284, 4294967295;
	and.b64  	%rd20572, %rd20552, 4294967295;
	add.s64 	%rd20573, %rd20571, %rd20570;
	add.s64 	%rd20574, %rd20573, %rd20572;
	shr.u64 	%rd20575, %rd20574, 32;
	and.b64  	%rd20576, %rd20322, 4294967295;
	and.b64  	%rd20577, %rd20555, 4294967295;
	add.s64 	%rd20578, %rd20575, %rd20576;
	add.s64 	%rd20579, %rd20578, %rd20577;
	shr.u64 	%rd20580, %rd20579, 32;
	and.b64  	%rd20581, %rd20360, 4294967295;
	and.b64  	%rd20582, %rd20558, 4294967295;
	add.s64 	%rd20583, %rd20580, %rd20581;
	add.s64 	%rd20584, %rd20583, %rd20582;
	shr.u64 	%rd20585, %rd20584, 32;
	and.b64  	%rd20586, %rd20398, 4294967295;
	and.b64  	%rd20587, %rd20561, 4294967295;
	add.s64 	%rd20588, %rd20585, %rd20586;
	add.s64 	%rd20589, %rd20588, %rd20587;
	shr.u64 	%rd20590, %rd20589, 32;
	and.b64  	%rd20591, %rd20436, 4294967295;
	and.b64  	%rd20592, %rd20564, 4294967295;
	add.s64 	%rd20593, %rd20590, %rd20591;
	add.s64 	%rd20594, %rd20593, %rd20592;
	shr.u64 	%rd20595, %rd20594, 32;
	and.b64  	%rd20596, %rd20474, 4294967295;
	and.b64  	%rd20597, %rd20567, 4294967295;
	add.s64 	%rd20598, %rd20595, %rd20596;
	add.s64 	%rd20599, %rd20598, %rd20597;
	shr.u64 	%rd20600, %rd20599, 32;
	and.b64  	%rd20601, %rd20512, 4294967295;
	and.b64  	%rd20602, %rd20569, 4294967295;
	add.s64 	%rd20603, %rd20600, %rd20601;
	add.s64 	%rd20604, %rd20603, %rd20602;
	{ .reg .b32 tmp; mov.b64 {tmp, %r6109}, %rd20604; }
	add.s32 	%r6110, %r6109, %r6108;
	and.b64  	%rd20605, %rd20574, 4294967295;
	add.s64 	%rd26531, %rd20605, %rd20548;
	shr.u64 	%rd20606, %rd26531, 32;
	and.b64  	%rd20607, %rd20579, 4294967295;
	add.s64 	%rd20608, %rd20606, %rd20607;
	add.s64 	%rd26532, %rd20608, %rd20551;
	shr.u64 	%rd20609, %rd26532, 32;
	and.b64  	%rd20610, %rd20584, 4294967295;
	add.s64 	%rd20611, %rd20609, %rd20610;
	add.s64 	%rd26533, %rd20611, %rd20554;
	shr.u64 	%rd20612, %rd26533, 32;
	and.b64  	%rd20613, %rd20589, 4294967295;
	add.s64 	%rd20614, %rd20612, %rd20613;
	add.s64 	%rd26534, %rd20614, %rd20557;
	shr.u64 	%rd20615, %rd26534, 32;
	and.b64  	%rd20616, %rd20594, 4294967295;
	add.s64 	%rd20617, %rd20615, %rd20616;
	add.s64 	%rd26535, %rd20617, %rd20560;
	shr.u64 	%rd20618, %rd26535, 32;
	and.b64  	%rd20619, %rd20599, 4294967295;
	add.s64 	%rd20620, %rd20618, %rd20619;
	add.s64 	%rd26536, %rd20620, %rd20563;
	shr.u64 	%rd20621, %rd26536, 32;
	and.b64  	%rd20622, %rd20604, 4294967295;
	add.s64 	%rd20623, %rd20621, %rd20622;
	add.s64 	%rd26537, %rd20623, %rd20566;
	{ .reg .b32 tmp; mov.b64 {tmp, %r6111}, %rd26537; }
	add.s32 	%r6112, %r6110, %r6111;
	add.s32 	%r2614, %r6112, %r6106;
	setp.eq.s32 	%p3225, %r2614, 0;
	mov.pred 	%p4108, 0;
	@%p3225 bra 	$L__BB2_1874;
	cvt.u64.u32 	%rd20624, %r2614;
	mul.wide.u32 	%rd20625, %r2614, 977;
	cvt.u32.u64 	%r6113, %rd20625;
	shr.u64 	%rd20626, %rd20625, 32;
	add.s64 	%rd20627, %rd20626, %rd20624;
	shr.u64 	%rd20628, %rd20627, 32;
	add.s32 	%r2615, %r7763, %r6113;
	setp.lt.u32 	%p3226, %r2615, %r7763;
	selp.u64 	%rd20629, 1, 0, %p3226;
	and.b64  	%rd20630, %rd26531, 4294967295;
	and.b64  	%rd20631, %rd20627, 4294967295;
	add.s64 	%rd20632, %rd20630, %rd20629;
	add.s64 	%rd26531, %rd20632, %rd20631;
	shr.u64 	%rd20633, %rd26531, 32;
	and.b64  	%rd20634, %rd26532, 4294967295;
	add.s64 	%rd20635, %rd20633, %rd20634;
	add.s64 	%rd26532, %rd20635, %rd20628;
	shr.u64 	%rd20636, %rd26532, 32;
	and.b64  	%rd20637, %rd26533, 4294967295;
	add.s64 	%rd26533, %rd20636, %rd20637;
	shr.u64 	%rd20638, %rd26533, 32;
	and.b64  	%rd20639, %rd26534, 4294967295;
	add.s64 	%rd26534, %rd20638, %rd20639;
	shr.u64 	%rd20640, %rd26534, 32;
	and.b64  	%rd20641, %rd26535, 4294967295;
	add.s64 	%rd26535, %rd20640, %rd20641;
	shr.u64 	%rd20642, %rd26535, 32;
	and.b64  	%rd20643, %rd26536, 4294967295;
	add.s64 	%rd26536, %rd20642, %rd20643;
	shr.u64 	%rd20644, %rd26536, 32;
	and.b64  	%rd20645, %rd26537, 4294967295;
	add.s64 	%rd26537, %rd20644, %rd20645;
	setp.gt.u64 	%p4108, %rd26537, 4294967295;
	mov.u32 	%r7763, %r2615;
$L__BB2_1874:
	cvt.u32.u64 	%r7770, %rd26537;
	cvt.u32.u64 	%r7769, %rd26536;
	cvt.u32.u64 	%r7768, %rd26535;
	cvt.u32.u64 	%r7767, %rd26534;
	cvt.u32.u64 	%r7766, %rd26533;
	cvt.u32.u64 	%r7765, %rd26532;
	cvt.u32.u64 	%r7764, %rd26531;
	ld.const.u32 	%r6114, [const_p+28];
	setp.lt.u32 	%p3227, %r6114, %r7770;
	or.pred  	%p3228, %p4108, %p3227;
	@%p3228 bra 	$L__BB2_1888;
	setp.gt.u32 	%p3229, %r6114, %r7770;
	@%p3229 bra 	$L__BB2_1889;
	setp.lt.u32 	%p3230, %r7375, %r7769;
	@%p3230 bra 	$L__BB2_1888;
	setp.gt.u32 	%p3231, %r7375, %r7769;
	@%p3231 bra 	$L__BB2_1889;
	ld.const.u32 	%r2625, [const_p+20];
	setp.lt.u32 	%p3232, %r2625, %r7768;
	@%p3232 bra 	$L__BB2_1888;
	setp.gt.u32 	%p3233, %r2625, %r7768;
	@%p3233 bra 	$L__BB2_1889;
	ld.const.u32 	%r2626, [const_p+16];
	setp.lt.u32 	%p3234, %r2626, %r7767;
	@%p3234 bra 	$L__BB2_1888;
	setp.gt.u32 	%p3235, %r2626, %r7767;
	@%p3235 bra 	$L__BB2_1889;
	ld.const.u32 	%r2627, [const_p+12];
	setp.lt.u32 	%p3236, %r2627, %r7766;
	@%p3236 bra 	$L__BB2_1888;
	setp.gt.u32 	%p3237, %r2627, %r7766;
	@%p3237 bra 	$L__BB2_1889;
	ld.const.u32 	%r2628, [const_p+8];
	setp.lt.u32 	%p3238, %r2628, %r7765;
	@%p3238 bra 	$L__BB2_1888;
	setp.gt.u32 	%p3239, %r2628, %r7765;
	@%p3239 bra 	$L__BB2_1889;
	ld.const.u32 	%r2629, [const_p+4];
	setp.lt.u32 	%p3240, %r2629, %r7764;
	@%p3240 bra 	$L__BB2_1888;
	setp.gt.u32 	%p3241, %r2629, %r7764;
	ld.const.u32 	%r6115, [const_p];
	setp.lt.u32 	%p3242, %r7763, %r6115;
	or.pred  	%p3243, %p3241, %p3242;
	@%p3243 bra 	$L__BB2_1889;
$L__BB2_1888:
	ld.const.u32 	%r6117, [const_p];
	setp.lt.u32 	%p3244, %r7763, %r6117;
	selp.s64 	%rd20647, -1, 0, %p3244;
	sub.s32 	%r7763, %r7763, %r6117;
	and.b64  	%rd20648, %rd26531, 4294967295;
	add.s64 	%rd20649, %rd20648, %rd20647;
	ld.const.u32 	%r6118, [const_p+4];
	cvt.u64.u32 	%rd20650, %r6118;
	setp.lt.u64 	%p3245, %rd20649, %rd20650;
	selp.s64 	%rd20651, -1, 0, %p3245;
	cvt.u32.u64 	%r6119, %rd20649;
	sub.s32 	%r7764, %r6119, %r6118;
	and.b64  	%rd20652, %rd26532, 4294967295;
	add.s64 	%rd20653, %rd20652, %rd20651;
	ld.const.u32 	%r6120, [const_p+8];
	cvt.u64.u32 	%rd20654, %r6120;
	setp.lt.u64 	%p3246, %rd20653, %rd20654;
	selp.s64 	%rd20655, -1, 0, %p3246;
	cvt.u32.u64 	%r6121, %rd20653;
	sub.s32 	%r7765, %r6121, %r6120;
	and.b64  	%rd20656, %rd26533, 4294967295;
	add.s64 	%rd20657, %rd20656, %rd20655;
	ld.const.u32 	%r6122, [const_p+12];
	cvt.u64.u32 	%rd20658, %r6122;
	setp.lt.u64 	%p3247, %rd20657, %rd20658;
	selp.s64 	%rd20659, -1, 0, %p3247;
	cvt.u32.u64 	%r6123, %rd20657;
	sub.s32 	%r7766, %r6123, %r6122;
	and.b64  	%rd20660, %rd26534, 4294967295;
	add.s64 	%rd20661, %rd20660, %rd20659;
	ld.const.u32 	%r6124, [const_p+16];
	cvt.u64.u32 	%rd20662, %r6124;
	setp.lt.u64 	%p3248, %rd20661, %rd20662;
	selp.s64 	%rd20663, -1, 0, %p3248;
	cvt.u32.u64 	%r6125, %rd20661;
	sub.s32 	%r7767, %r6125, %r6124;
	and.b64  	%rd20664, %rd26535, 4294967295;
	add.s64 	%rd20665, %rd20664, %rd20663;
	ld.const.u32 	%r6126, [const_p+20];
	cvt.u64.u32 	%rd20666, %r6126;
	setp.lt.u64 	%p3249, %rd20665, %rd20666;
	selp.s64 	%rd20667, -1, 0, %p3249;
	cvt.u32.u64 	%r6127, %rd20665;
	sub.s32 	%r7768, %r6127, %r6126;
	and.b64  	%rd20668, %rd26536, 4294967295;
	add.s64 	%rd20669, %rd20668, %rd20667;
	cvt.u64.u32 	%rd20670, %r7375;
	setp.lt.u64 	%p3250, %rd20669, %rd20670;
	selp.s32 	%r6128, -1, 0, %p3250;
	cvt.u32.u64 	%r6129, %rd20669;
	sub.s32 	%r7769, %r6129, %r7375;
	add.s32 	%r6130, %r7770, %r6128;
	sub.s32 	%r7770, %r6130, %r6114;
$L__BB2_1889:
	setp.gt.u32 	%p3251, %r7770, %r6114;
	@%p3251 bra 	$L__BB2_1902;
	bra.uni 	$L__BB2_1903;
$L__BB2_1890:
	setp.gt.u32 	%p3253, %r7769, %r7375;
	@%p3253 bra 	$L__BB2_1902;
	setp.lt.u32 	%p3254, %r7769, %r7375;
	@%p3254 bra 	$L__BB2_1904;
	ld.const.u32 	%r2638, [const_p+20];
	setp.gt.u32 	%p3255, %r7768, %r2638;
	@%p3255 bra 	$L__BB2_1902;
	setp.lt.u32 	%p3256, %r7768, %r2638;
	@%p3256 bra 	$L__BB2_1904;
	ld.const.u32 	%r2639, [const_p+16];
	setp.gt.u32 	%p3257, %r7767, %r2639;
	@%p3257 bra 	$L__BB2_1902;
	setp.lt.u32 	%p3258, %r7767, %r2639;
	@%p3258 bra 	$L__BB2_1904;
	ld.const.u32 	%r2640, [const_p+12];
	setp.gt.u32 	%p3259, %r7766, %r2640;
	@%p3259 bra 	$L__BB2_1902;
	setp.lt.u32 	%p3260, %r7766, %r2640;
	@%p3260 bra 	$L__BB2_1904;
	ld.const.u32 	%r2641, [const_p+8];
	setp.gt.u32 	%p3261, %r7765, %r2641;
	@%p3261 bra 	$L__BB2_1902;
	setp.lt.u32 	%p3262, %r7765, %r2641;
	@%p3262 bra 	$L__BB2_1904;
	ld.const.u32 	%r2642, [const_p+4];
	setp.gt.u32 	%p3263, %r7764, %r2642;
	@%p3263 bra 	$L__BB2_1902;
	setp.lt.u32 	%p3264, %r7764, %r2642;
	ld.const.u32 	%r6131, [const_p];
	setp.lt.u32 	%p3265, %r7763, %r6131;
	or.pred  	%p3266, %p3264, %p3265;
	@%p3266 bra 	$L__BB2_1904;
$L__BB2_1902:
	ld.const.u32 	%r6133, [const_p];
	setp.lt.u32 	%p3267, %r7763, %r6133;
	selp.s64 	%rd20671, -1, 0, %p3267;
	sub.s32 	%r7763, %r7763, %r6133;
	cvt.u64.u32 	%rd20672, %r7764;
	add.s64 	%rd20673, %rd20671, %rd20672;
	ld.const.u32 	%r6134, [const_p+4];
	cvt.u64.u32 	%rd20674, %r6134;
	setp.lt.u64 	%p3268, %rd20673, %rd20674;
	selp.s64 	%rd20675, -1, 0, %p3268;
	cvt.u32.u64 	%r6135, %rd20673;
	sub.s32 	%r7764, %r6135, %r6134;
	cvt.u64.u32 	%rd20676, %r7765;
	add.s64 	%rd20677, %rd20675, %rd20676;
	ld.const.u32 	%r6136, [const_p+8];
	cvt.u64.u32 	%rd20678, %r6136;
	setp.lt.u64 	%p3269, %rd20677, %rd20678;
	selp.s64 	%rd20679, -1, 0, %p3269;
	cvt.u32.u64 	%r6137, %rd20677;
	sub.s32 	%r7765, %r6137, %r6136;
	cvt.u64.u32 	%rd20680, %r7766;
	add.s64 	%rd20681, %rd20679, %rd20680;
	ld.const.u32 	%r6138, [const_p+12];
	cvt.u64.u32 	%rd20682, %r6138;
	setp.lt.u64 	%p3270, %rd20681, %rd20682;
	selp.s64 	%rd20683, -1, 0, %p3270;
	cvt.u32.u64 	%r6139, %rd20681;
	sub.s32 	%r7766, %r6139, %r6138;
	cvt.u64.u32 	%rd20684, %r7767;
	add.s64 	%rd20685, %rd20683, %rd20684;
	ld.const.u32 	%r6140, [const_p+16];
	cvt.u64.u32 	%rd20686, %r6140;
	setp.lt.u64 	%p3271, %rd20685, %rd20686;
	selp.s64 	%rd20687, -1, 0, %p3271;
	cvt.u32.u64 	%r6141, %rd20685;
	sub.s32 	%r7767, %r6141, %r6140;
	cvt.u64.u32 	%rd20688, %r7768;
	add.s64 	%rd20689, %rd20687, %rd20688;
	ld.const.u32 	%r6142, [const_p+20];
	cvt.u64.u32 	%rd20690, %r6142;
	setp.lt.u64 	%p3272, %rd20689, %rd20690;
	selp.s64 	%rd20691, -1, 0, %p3272;
	cvt.u32.u64 	%r6143, %rd20689;
	sub.s32 	%r7768, %r6143, %r6142;
	cvt.u64.u32 	%rd20692, %r7769;
	add.s64 	%rd20693, %rd20691, %rd20692;
	cvt.u64.u32 	%rd20694, %r7375;
	setp.lt.u64 	%p3273, %rd20693, %rd20694;
	selp.s32 	%r6144, -1, 0, %p3273;
	cvt.u32.u64 	%r6145, %rd20693;
	sub.s32 	%r7769, %r6145, %r7375;
	add.s32 	%r6146, %r7770, %r6144;
	sub.s32 	%r7770, %r6146, %r6114;
	bra.uni 	$L__BB2_1904;
$L__BB2_1903:
	setp.lt.u32 	%p3252, %r7770, %r6114;
	@%p3252 bra 	$L__BB2_1904;
	bra.uni 	$L__BB2_1890;
$L__BB2_1904:
	mul.wide.u32 	%rd20695, %r7746, %r7428;
	cvt.u32.u64 	%r6147, %rd20695;
	shr.u64 	%rd20696, %rd20695, 32;
	mul.wide.u32 	%rd20697, %r7747, %r7428;
	add.s64 	%rd20698, %rd20696, %rd20697;
	shr.u64 	%rd20699, %rd20698, 32;
	mul.wide.u32 	%rd20700, %r7748, %r7428;
	add.s64 	%rd20701, %rd20699, %rd20700;
	shr.u64 	%rd20702, %rd20701, 32;
	mul.wide.u32 	%rd20703, %r7749, %r7428;
	add.s64 	%rd20704, %rd20702, %rd20703;
	shr.u64 	%rd20705, %rd20704, 32;
	mul.wide.u32 	%rd20706, %r7750, %r7428;
	add.s64 	%rd20707, %rd20705, %rd20706;
	shr.u64 	%rd20708, %rd20707, 32;
	mul.wide.u32 	%rd20709, %r7751, %r7428;
	add.s64 	%rd20710, %rd20708, %rd20709;
	shr.u64 	%rd20711, %rd20710, 32;
	mul.wide.u32 	%rd20712, %r7752, %r7428;
	add.s64 	%rd20713, %rd20711, %rd20712;
	shr.u64 	%rd20714, %rd20713, 32;
	mul.wide.u32 	%rd20715, %r7753, %r7428;
	add.s64 	%rd20716, %rd20714, %rd20715;
	shr.u64 	%rd20717, %rd20716, 32;
	and.b64  	%rd20718, %rd20698, 4294967295;
	mul.wide.u32 	%rd20719, %r7746, %r7429;
	add.s64 	%rd20720, %rd20719, %rd20718;
	shr.u64 	%rd20721, %rd20720, 32;
	and.b64  	%rd20722, %rd20701, 4294967295;
	mul.wide.u32 	%rd20723, %r7747, %r7429;
	add.s64 	%rd20724, %rd20721, %rd20722;
	add.s64 	%rd20725, %rd20724, %rd20723;
	shr.u64 	%rd20726, %rd20725, 32;
	and.b64  	%rd20727, %rd20704, 4294967295;
	mul.wide.u32 	%rd20728, %r7748, %r7429;
	add.s64 	%rd20729, %rd20726, %rd20727;
	add.s64 	%rd20730, %rd20729, %rd20728;
	shr.u64 	%rd20731, %rd20730, 32;
	and.b64  	%rd20732, %rd20707, 4294967295;
	mul.wide.u32 	%rd20733, %r7749, %r7429;
	add.s64 	%rd20734, %rd20731, %rd20732;
	add.s64 	%rd20735, %rd20734, %rd20733;
	shr.u64 	%rd20736, %rd20735, 32;
	and.b64  	%rd20737, %rd20710, 4294967295;
	mul.wide.u32 	%rd20738, %r7750, %r7429;
	add.s64 	%rd20739, %rd20736, %rd20737;
	add.s64 	%rd20740, %rd20739, %rd20738;
	shr.u64 	%rd20741, %rd20740, 32;
	and.b64  	%rd20742, %rd20713, 4294967295;
	mul.wide.u32 	%rd20743, %r7751, %r7429;
	add.s64 	%rd20744, %rd20741, %rd20742;
	add.s64 	%rd20745, %rd20744, %rd20743;
	shr.u64 	%rd20746, %rd20745, 32;
	and.b64  	%rd20747, %rd20716, 4294967295;
	mul.wide.u32 	%rd20748, %r7752, %r7429;
	add.s64 	%rd20749, %rd20746, %rd20747;
	add.s64 	%rd20750, %rd20749, %rd20748;
	shr.u64 	%rd20751, %rd20750, 32;
	mul.wide.u32 	%rd20752, %r7753, %r7429;
	add.s64 	%rd20753, %rd20751, %rd20717;
	add.s64 	%rd20754, %rd20753, %rd20752;
	shr.u64 	%rd20755, %rd20754, 32;
	and.b64  	%rd20756, %rd20725, 4294967295;
	mul.wide.u32 	%rd20757, %r7746, %r7430;
	add.s64 	%rd20758, %rd20757, %rd20756;
	shr.u64 	%rd20759, %rd20758, 32;
	and.b64  	%rd20760, %rd20730, 4294967295;
	mul.wide.u32 	%rd20761, %r7747, %r7430;
	add.s64 	%rd20762, %rd20759, %rd20760;
	add.s64 	%rd20763, %rd20762, %rd20761;
	shr.u64 	%rd20764, %rd20763, 32;
	and.b64  	%rd20765, %rd20735, 4294967295;
	mul.wide.u32 	%rd20766, %r7748, %r7430;
	add.s64 	%rd20767, %rd20764, %rd20765;
	add.s64 	%rd20768, %rd20767, %rd20766;
	shr.u64 	%rd20769, %rd20768, 32;
	and.b64  	%rd20770, %rd20740, 4294967295;
	mul.wide.u32 	%rd20771, %r7749, %r7430;
	add.s64 	%rd20772, %rd20769, %rd20770;
	add.s64 	%rd20773, %rd20772, %rd20771;
	shr.u64 	%rd20774, %rd20773, 32;
	and.b64  	%rd20775, %rd20745, 4294967295;
	mul.wide.u32 	%rd20776, %r7750, %r7430;
	add.s64 	%rd20777, %rd20774, %rd20775;
	add.s64 	%rd20778, %rd20777, %rd20776;
	shr.u64 	%rd20779, %rd20778, 32;
	and.b64  	%rd20780, %rd20750, 4294967295;
	mul.wide.u32 	%rd20781, %r7751, %r7430;
	add.s64 	%rd20782, %rd20779, %rd20780;
	add.s64 	%rd20783, %rd20782, %rd20781;
	shr.u64 	%rd20784, %rd20783, 32;
	and.b64  	%rd20785, %rd20754, 4294967295;
	mul.wide.u32 	%rd20786, %r7752, %r7430;
	add.s64 	%rd20787, %rd20784, %rd20785;
	add.s64 	%rd20788, %rd20787, %rd20786;
	shr.u64 	%rd20789, %rd20788, 32;
	mul.wide.u32 	%rd20790, %r7753, %r7430;
	add.s64 	%rd20791, %rd20789, %rd20755;
	add.s64 	%rd20792, %rd20791, %rd20790;
	shr.u64 	%rd20793, %rd20792, 32;
	and.b64  	%rd20794, %rd20763, 4294967295;
	mul.wide.u32 	%rd20795, %r7746, %r7431;
	add.s64 	%rd20796, %rd20795, %rd20794;
	shr.u64 	%rd20797, %rd20796, 32;
	and.b64  	%rd20798, %rd20768, 4294967295;
	mul.wide.u32 	%rd20799, %r7747, %r7431;
	add.s64 	%rd20800, %rd20797, %rd20798;
	add.s64 	%rd20801, %rd20800, %rd20799;
	shr.u64 	%rd20802, %rd20801, 32;
	and.b64  	%rd20803, %rd20773, 4294967295;
	mul.wide.u32 	%rd20804, %r7748, %r7431;
	add.s64 	%rd20805, %rd20802, %rd20803;
	add.s64 	%rd20806, %rd20805, %rd20804;
	shr.u64 	%rd20807, %rd20806, 32;
	and.b64  	%rd20808, %rd20778, 4294967295;
	mul.wide.u32 	%rd20809, %r7749, %r7431;
	add.s64 	%rd20810, %rd20807, %rd20808;
	add.s64 	%rd20811, %rd20810, %rd20809;
	shr.u64 	%rd20812, %rd20811, 32;
	and.b64  	%rd20813, %rd20783, 4294967295;
	mul.wide.u32 	%rd20814, %r7750, %r7431;
	add.s64 	%rd20815, %rd20812, %rd20813;
	add.s64 	%rd20816, %rd20815, %rd20814;
	shr.u64 	%rd20817, %rd20816, 32;
	and.b64  	%rd20818, %rd20788, 4294967295;
	mul.wide.u32 	%rd20819, %r7751, %r7431;
	add.s64 	%rd20820, %rd20817, %rd20818;
	add.s64 	%rd20821, %rd20820, %rd20819;
	shr.u64 	%rd20822, %rd20821, 32;
	and.b64  	%rd20823, %rd20792, 4294967295;
	mul.wide.u32 	%rd20824, %r7752, %r7431;
	add.s64 	%rd20825, %rd20822, %rd20823;
	add.s64 	%rd20826, %rd20825, %rd20824;
	shr.u64 	%rd20827, %rd20826, 32;
	mul.wide.u32 	%rd20828, %r7753, %r7431;
	add.s64 	%rd20829, %rd20827, %rd20793;
	add.s64 	%rd20830, %rd20829, %rd20828;
	shr.u64 	%rd20831, %rd20830, 32;
	and.b64  	%rd20832, %rd20801, 4294967295;
	mul.wide.u32 	%rd20833, %r7746, %r7432;
	add.s64 	%rd20834, %rd20833, %rd20832;
	shr.u64 	%rd20835, %rd20834, 32;
	and.b64  	%rd20836, %rd20806, 4294967295;
	mul.wide.u32 	%rd20837, %r7747, %r7432;
	add.s64 	%rd20838, %rd20835, %rd20836;
	add.s64 	%rd20839, %rd20838, %rd20837;
	shr.u64 	%rd20840, %rd20839, 32;
	and.b64  	%rd20841, %rd20811, 4294967295;
	mul.wide.u32 	%rd20842, %r7748, %r7432;
	add.s64 	%rd20843, %rd20840, %rd20841;
	add.s64 	%rd20844, %rd20843, %rd20842;
	shr.u64 	%rd20845, %rd20844, 32;
	and.b64  	%rd20846, %rd20816, 4294967295;
	mul.wide.u32 	%rd20847, %r7749, %r7432;
	add.s64 	%rd20848, %rd20845, %rd20846;
	add.s64 	%rd20849, %rd20848, %rd20847;
	shr.u64 	%rd20850, %rd20849, 32;
	and.b64  	%rd20851, %rd20821, 4294967295;
	mul.wide.u32 	%rd20852, %r7750, %r7432;
	add.s64 	%rd20853, %rd20850, %rd20851;
	add.s64 	%rd20854, %rd20853, %rd20852;
	shr.u64 	%rd20855, %rd20854, 32;
	and.b64  	%rd20856, %rd20826, 4294967295;
	mul.wide.u32 	%rd20857, %r7751, %r7432;
	add.s64 	%rd20858, %rd20855, %rd20856;
	add.s64 	%rd20859, %rd20858, %rd20857;
	shr.u64 	%rd20860, %rd20859, 32;
	and.b64  	%rd20861, %rd20830, 4294967295;
	mul.wide.u32 	%rd20862, %r7752, %r7432;
	add.s64 	%rd20863, %rd20860, %rd20861;
	add.s64 	%rd20864, %rd20863, %rd20862;
	shr.u64 	%rd20865, %rd20864, 32;
	mul.wide.u32 	%rd20866, %r7753, %r7432;
	add.s64 	%rd20867, %rd20865, %rd20831;
	add.s64 	%rd20868, %rd20867, %rd20866;
	shr.u64 	%rd20869, %rd20868, 32;
	and.b64  	%rd20870, %rd20839, 4294967295;
	mul.wide.u32 	%rd20871, %r7746, %r7433;
	add.s64 	%rd20872, %rd20871, %rd20870;
	shr.u64 	%rd20873, %rd20872, 32;
	and.b64  	%rd20874, %rd20844, 4294967295;
	mul.wide.u32 	%rd20875, %r7747, %r7433;
	add.s64 	%rd20876, %rd20873, %rd20874;
	add.s64 	%rd20877, %rd20876, %rd20875;
	shr.u64 	%rd20878, %rd20877, 32;
	and.b64  	%rd20879, %rd20849, 4294967295;
	mul.wide.u32 	%rd20880, %r7748, %r7433;
	add.s64 	%rd20881, %rd20878, %rd20879;
	add.s64 	%rd20882, %rd20881, %rd20880;
	shr.u64 	%rd20883, %rd20882, 32;
	and.b64  	%rd20884, %rd20854, 4294967295;
	mul.wide.u32 	%rd20885, %r7749, %r7433;
	add.s64 	%rd20886, %rd20883, %rd20884;
	add.s64 	%rd20887, %rd20886, %rd20885;
	shr.u64 	%rd20888, %rd20887, 32;
	and.b64  	%rd20889, %rd20859, 4294967295;
	mul.wide.u32 	%rd20890, %r7750, %r7433;
	add.s64 	%rd20891, %rd20888, %rd20889;
	add.s64 	%rd20892, %rd20891, %rd20890;
	shr.u64 	%rd20893, %rd20892, 32;
	and.b64  	%rd20894, %rd20864, 4294967295;
	mul.wide.u32 	%rd20895, %r7751, %r7433;
	add.s64 	%rd20896, %rd20893, %rd20894;
	add.s64 	%rd20897, %rd20896, %rd20895;
	shr.u64 	%rd20898, %rd20897, 32;
	and.b64  	%rd20899, %rd20868, 4294967295;
	mul.wide.u32 	%rd20900, %r7752, %r7433;
	add.s64 	%rd20901, %rd20898, %rd20899;
	add.s64 	%rd20902, %rd20901, %rd20900;
	shr.u64 	%rd20903, %rd20902, 32;
	mul.wide.u32 	%rd20904, %r7753, %r7433;
	add.s64 	%rd20905, %rd20903, %rd20869;
	add.s64 	%rd20906, %rd20905, %rd20904;
	shr.u64 	%rd20907, %rd20906, 32;
	and.b64  	%rd20908, %rd20877, 4294967295;
	mul.wide.u32 	%rd20909, %r7746, %r7434;
	add.s64 	%rd20910, %rd20909, %rd20908;
	shr.u64 	%rd20911, %rd20910, 32;
	and.b64  	%rd20912, %rd20882, 4294967295;
	mul.wide.u32 	%rd20913, %r7747, %r7434;
	add.s64 	%rd20914, %rd20911, %rd20912;
	add.s64 	%rd20915, %rd20914, %rd20913;
	shr.u64 	%rd20916, %rd20915, 32;
	and.b64  	%rd20917, %rd20887, 4294967295;
	mul.wide.u32 	%rd20918, %r7748, %r7434;
	add.s64 	%rd20919, %rd20916, %rd20917;
	add.s64 	%rd20920, %rd20919, %rd20918;
	shr.u64 	%rd20921, %rd20920, 32;
	and.b64  	%rd20922, %rd20892, 4294967295;
	mul.wide.u32 	%rd20923, %r7749, %r7434;
	add.s64 	%rd20924, %rd20921, %rd20922;
	add.s64 	%rd20925, %rd20924, %rd20923;
	shr.u64 	%rd20926, %rd20925, 32;
	and.b64  	%rd20927, %rd20897, 4294967295;
	mul.wide.u32 	%rd20928, %r7750, %r7434;
	add.s64 	%rd20929, %rd20926, %rd20927;
	add.s64 	%rd20930, %rd20929, %rd20928;
	shr.u64 	%rd20931, %rd20930, 32;
	and.b64  	%rd20932, %rd20902, 4294967295;
	mul.wide.u32 	%rd20933, %r7751, %r7434;
	add.s64 	%rd20934, %rd20931, %rd20932;
	add.s64 	%rd20935, %rd20934, %rd20933;
	shr.u64 	%rd20936, %rd20935, 32;
	and.b64  	%rd20937, %rd20906, 4294967295;
	mul.wide.u32 	%rd20938, %r7752, %r7434;
	add.s64 	%rd20939, %rd20936, %rd20937;
	add.s64 	%rd20940, %rd20939, %rd20938;
	shr.u64 	%rd20941, %rd20940, 32;
	mul.wide.u32 	%rd20942, %r7753, %r7434;
	add.s64 	%rd20943, %rd20941, %rd20907;
	add.s64 	%rd20944, %rd20943, %rd20942;
	shr.u64 	%rd20945, %rd20944, 32;
	and.b64  	%rd20946, %rd20915, 4294967295;
	mul.wide.u32 	%rd20947, %r7746, %r7435;
	add.s64 	%rd20948, %rd20947, %rd20946;
	shr.u64 	%rd20949, %rd20948, 32;
	and.b64  	%rd20950, %rd20920, 4294967295;
	mul.wide.u32 	%rd20951, %r7747, %r7435;
	add.s64 	%rd20952, %rd20949, %rd20950;
	add.s64 	%rd20953, %rd20952, %rd20951;
	shr.u64 	%rd20954, %rd20953, 32;
	and.b64  	%rd20955, %rd20925, 4294967295;
	mul.wide.u32 	%rd20956, %r7748, %r7435;
	add.s64 	%rd20957, %rd20954, %rd20955;
	add.s64 	%rd20958, %rd20957, %rd20956;
	shr.u64 	%rd20959, %rd20958, 32;
	and.b64  	%rd20960, %rd20930, 4294967295;
	mul.wide.u32 	%rd20961, %r7749, %r7435;
	add.s64 	%rd20962, %rd20959, %rd20960;
	add.s64 	%rd20963, %rd20962, %rd20961;
	shr.u64 	%rd20964, %rd20963, 32;
	and.b64  	%rd20965, %rd20935, 4294967295;
	mul.wide.u32 	%rd20966, %r7750, %r7435;
	add.s64 	%rd20967, %rd20964, %rd20965;
	add.s64 	%rd20968, %rd20967, %rd20966;
	shr.u64 	%rd20969, %rd20968, 32;
	and.b64  	%rd20970, %rd20940, 4294967295;
	mul.wide.u32 	%rd20971, %r7751, %r7435;
	add.s64 	%rd20972, %rd20969, %rd20970;
	add.s64 	%rd20973, %rd20972, %rd20971;
	shr.u64 	%rd20974, %rd20973, 32;
	and.b64  	%rd20975, %rd20944, 4294967295;
	mul.wide.u32 	%rd20976, %r7752, %r7435;
	add.s64 	%rd20977, %rd20974, %rd20975;
	add.s64 	%rd20978, %rd20977, %rd20976;
	shr.u64 	%rd20979, %rd20978, 32;
	mul.wide.u32 	%rd20980, %r7753, %r7435;
	add.s64 	%rd20981, %rd20979, %rd20945;
	add.s64 	%rd20982, %rd20981, %rd20980;
	shr.u64 	%rd20983, %rd20982, 32;
	{ .reg .b32 tmp; mov.b64 {tmp, %r6148}, %rd20982; }
	and.b64  	%rd20984, %rd20953, 4294967295;
	mul.lo.s64 	%rd20985, %rd20984, 977;
	cvt.u32.u64 	%r6149, %rd20985;
	shr.u64 	%rd20986, %rd20985, 32;
	and.b64  	%rd20987, %rd20958, 4294967295;
	mad.lo.s64 	%rd20988, %rd20987, 977, %rd20986;
	shr.u64 	%rd20989, %rd20988, 32;
	and.b64  	%rd20990, %rd20963, 4294967295;
	mad.lo.s64 	%rd20991, %rd20990, 977, %rd20989;
	shr.u64 	%rd20992, %rd20991, 32;
	and.b64  	%rd20993, %rd20968, 4294967295;
	mad.lo.s64 	%rd20994, %rd20993, 977, %rd20992;
	shr.u64 	%rd20995, %rd20994, 32;
	and.b64  	%rd20996, %rd20973, 4294967295;
	mad.lo.s64 	%rd20997, %rd20996, 977, %rd20995;
	shr.u64 	%rd20998, %rd20997, 32;
	and.b64  	%rd20999, %rd20978, 4294967295;
	mad.lo.s64 	%rd21000, %rd20999, 977, %rd20998;
	shr.u64 	%rd21001, %rd21000, 32;
	and.b64  	%rd21002, %rd20982, 4294967295;
	mad.lo.s64 	%rd21003, %rd21002, 977, %rd21001;
	shr.u64 	%rd21004, %rd21003, 32;
	mad.lo.s64 	%rd21005, %rd20983, 977, %rd21004;
	{ .reg .b32 tmp; mov.b64 {tmp, %r6150}, %rd21005; }
	add.s32 	%r7780, %r6147, %r6149;
	setp.lt.u32 	%p3275, %r7780, %r6147;
	selp.u64 	%rd21006, 1, 0, %p3275;
	and.b64  	%rd21007, %rd20720, 4294967295;
	and.b64  	%rd21008, %rd20988, 4294967295;
	add.s64 	%rd21009, %rd21007, %rd21006;
	add.s64 	%rd21010, %rd21009, %rd21008;
	shr.u64 	%rd21011, %rd21010, 32;
	and.b64  	%rd21012, %rd20758, 4294967295;
	and.b64  	%rd21013, %rd20991, 4294967295;
	add.s64 	%rd21014, %rd21011, %rd21012;
	add.s64 	%rd21015, %rd21014, %rd21013;
	shr.u64 	%rd21016, %rd21015, 32;
	and.b64  	%rd21017, %rd20796, 4294967295;
	and.b64  	%rd21018, %rd20994, 4294967295;
	add.s64 	%rd21019, %rd21016, %rd21017;
	add.s64 	%rd21020, %rd21019, %rd21018;
	shr.u64 	%rd21021, %rd21020, 32;
	and.b64  	%rd21022, %rd20834, 4294967295;
	and.b64  	%rd21023, %rd20997, 4294967295;
	add.s64 	%rd21024, %rd21021, %rd21022;
	add.s64 	%rd21025, %rd21024, %rd21023;
	shr.u64 	%rd21026, %rd21025, 32;
	and.b64  	%rd21027, %rd20872, 4294967295;
	and.b64  	%rd21028, %rd21000, 4294967295;
	add.s64 	%rd21029, %rd21026, %rd21027;
	add.s64 	%rd21030, %rd21029, %rd21028;
	shr.u64 	%rd21031, %rd21030, 32;
	and.b64  	%rd21032, %rd20910, 4294967295;
	and.b64  	%rd21033, %rd21003, 4294967295;
	add.s64 	%rd21034, %rd21031, %rd21032;
	add.s64 	%rd21035, %rd21034, %rd21033;
	shr.u64 	%rd21036, %rd21035, 32;
	and.b64  	%rd21037, %rd20948, 4294967295;
	and.b64  	%rd21038, %rd21005, 4294967295;
	add.s64 	%rd21039, %rd21036, %rd21037;
	add.s64 	%rd21040, %rd21039, %rd21038;
	{ .reg .b32 tmp; mov.b64 {tmp, %r6151}, %rd21040; }
	add.s32 	%r6152, %r6151, %r6150;
	and.b64  	%rd21041, %rd21010, 4294967295;
	add.s64 	%rd26538, %rd21041, %rd20984;
	shr.u64 	%rd21042, %rd26538, 32;
	and.b64  	%rd21043, %rd21015, 4294967295;
	add.s64 	%rd21044, %rd21042, %rd21043;
	add.s64 	%rd26539, %rd21044, %rd20987;
	shr.u64 	%rd21045, %rd26539, 32;
	and.b64  	%rd21046, %rd21020, 4294967295;
	add.s64 	%rd21047, %rd21045, %rd21046;
	add.s64 	%rd26540, %rd21047, %rd20990;
	shr.u64 	%rd21048, %rd26540, 32;
	and.b64  	%rd21049, %rd21025, 4294967295;
	add.s64 	%rd21050, %rd21048, %rd21049;
	add.s64 	%rd26541, %rd21050, %rd20993;
	shr.u64 	%rd21051, %rd26541, 32;
	and.b64  	%rd21052, %rd21030, 4294967295;
	add.s64 	%rd21053, %rd21051, %rd21052;
	add.s64 	%rd26542, %rd21053, %rd20996;
	shr.u64 	%rd21054, %rd26542, 32;
	and.b64  	%rd21055, %rd21035, 4294967295;
	add.s64 	%rd21056, %rd21054, %rd21055;
	add.s64 	%rd26543, %rd21056, %rd20999;
	shr.u64 	%rd21057, %rd26543, 32;
	and.b64  	%rd21058, %rd21040, 4294967295;
	add.s64 	%rd21059, %rd21057, %rd21058;
	add.s64 	%rd26544, %rd21059, %rd21002;
	{ .reg .b32 tmp; mov.b64 {tmp, %r6153}, %rd26544; }
	add.s32 	%r6154, %r6152, %r6153;
	add.s32 	%r2668, %r6154, %r6148;
	setp.eq.s32 	%p3276, %r2668, 0;
	mov.pred 	%p4109, 0;
	@%p3276 bra 	$L__BB2_1906;
	cvt.u64.u32 	%rd21060, %r2668;
	mul.wide.u32 	%rd21061, %r2668, 977;
	cvt.u32.u64 	%r6155, %rd21061;
	shr.u64 	%rd21062, %rd21061, 32;
	add.s64 	%rd21063, %rd21062, %rd21060;
	shr.u64 	%rd21064, %rd21063, 32;
	add.s32 	%r2669, %r7780, %r6155;
	setp.lt.u32 	%p3277, %r2669, %r7780;
	selp.u64 	%rd21065, 1, 0, %p3277;
	and.b64  	%rd21066, %rd26538, 4294967295;
	and.b64  	%rd21067, %rd21063, 4294967295;
	add.s64 	%rd21068, %rd21066, %rd21065;
	add.s64 	%rd26538, %rd21068, %rd21067;
	shr.u64 	%rd21069, %rd26538, 32;
	and.b64  	%rd21070, %rd26539, 4294967295;
	add.s64 	%rd21071, %rd21069, %rd21070;
	add.s64 	%rd26539, %rd21071, %rd21064;
	shr.u64 	%rd21072, %rd26539, 32;
	and.b64  	%rd21073, %rd26540, 4294967295;
	add.s64 	%rd26540, %rd21072, %rd21073;
	shr.u64 	%rd21074, %rd26540, 32;
	and.b64  	%rd21075, %rd26541, 4294967295;
	add.s64 	%rd26541, %rd21074, %rd21075;
	shr.u64 	%rd21076, %rd26541, 32;
	and.b64  	%rd21077, %rd26542, 4294967295;
	add.s64 	%rd26542, %rd21076, %rd21077;
	shr.u64 	%rd21078, %rd26542, 32;
	and.b64  	%rd21079, %rd26543, 4294967295;
	add.s64 	%rd26543, %rd21078, %rd21079;
	shr.u64 	%rd21080, %rd26543, 32;
	and.b64  	%rd21081, %rd26544, 4294967295;
	add.s64 	%rd26544, %rd21080, %rd21081;
	setp.gt.u64 	%p4109, %rd26544, 4294967295;
	mov.u32 	%r7780, %r2669;
$L__BB2_1906:
	cvt.u32.u64 	%r7787, %rd26544;
	cvt.u32.u64 	%r7786, %rd26543;
	cvt.u32.u64 	%r7785, %rd26542;
	cvt.u32.u64 	%r7784, %rd26541;
	cvt.u32.u64 	%r7783, %rd26540;
	cvt.u32.u64 	%r7782, %rd26539;
	cvt.u32.u64 	%r7781, %rd26538;
	setp.lt.u32 	%p3278, %r6114, %r7787;
	or.pred  	%p3279, %p4109, %p3278;
	@%p3279 bra 	$L__BB2_1920;
	setp.gt.u32 	%p3280, %r6114, %r7787;
	@%p3280 bra 	$L__BB2_1921;
	setp.lt.u32 	%p3281, %r7375, %r7786;
	@%p3281 bra 	$L__BB2_1920;
	setp.gt.u32 	%p3282, %r7375, %r7786;
	@%p3282 bra 	$L__BB2_1921;
	ld.const.u32 	%r2678, [const_p+20];
	setp.lt.u32 	%p3283, %r2678, %r7785;
	@%p3283 bra 	$L__BB2_1920;
	setp.gt.u32 	%p3284, %r2678, %r7785;
	@%p3284 bra 	$L__BB2_1921;
	ld.const.u32 	%r2679, [const_p+16];
	setp.lt.u32 	%p3285, %r2679, %r7784;
	@%p3285 bra 	$L__BB2_1920;
	setp.gt.u32 	%p3286, %r2679, %r7784;
	@%p3286 bra 	$L__BB2_1921;
	ld.const.u32 	%r2680, [const_p+12];
	setp.lt.u32 	%p3287, %r2680, %r7783;
	@%p3287 bra 	$L__BB2_1920;
	setp.gt.u32 	%p3288, %r2680, %r7783;
	@%p3288 bra 	$L__BB2_1921;
	ld.const.u32 	%r2681, [const_p+8];
	setp.lt.u32 	%p3289, %r2681, %r7782;
	@%p3289 bra 	$L__BB2_1920;
	setp.gt.u32 	%p3290, %r2681, %r7782;
	@%p3290 bra 	$L__BB2_1921;
	ld.const.u32 	%r2682, [const_p+4];
	setp.lt.u32 	%p3291, %r2682, %r7781;
	@%p3291 bra 	$L__BB2_1920;
	setp.gt.u32 	%p3292, %r2682, %r7781;
	ld.const.u32 	%r6156, [const_p];
	setp.lt.u32 	%p3293, %r7780, %r6156;
	or.pred  	%p3294, %p3292, %p3293;
	@%p3294 bra 	$L__BB2_1921;
$L__BB2_1920:
	ld.const.u32 	%r6158, [const_p];
	setp.lt.u32 	%p3295, %r7780, %r6158;
	selp.s64 	%rd21083, -1, 0, %p3295;
	sub.s32 	%r7780, %r7780, %r6158;
	and.b64  	%rd21084, %rd26538, 4294967295;
	add.s64 	%rd21085, %rd21084, %rd21083;
	ld.const.u32 	%r6159, [const_p+4];
	cvt.u64.u32 	%rd21086, %r6159;
	setp.lt.u64 	%p3296, %rd21085, %rd21086;
	selp.s64 	%rd21087, -1, 0, %p3296;
	cvt.u32.u64 	%r6160, %rd21085;
	sub.s32 	%r7781, %r6160, %r6159;
	and.b64  	%rd21088, %rd26539, 4294967295;
	add.s64 	%rd21089, %rd21088, %rd21087;
	ld.const.u32 	%r6161, [const_p+8];
	cvt.u64.u32 	%rd21090, %r6161;
	setp.lt.u64 	%p3297, %rd21089, %rd21090;
	selp.s64 	%rd21091, -1, 0, %p3297;
	cvt.u32.u64 	%r6162, %rd21089;
	sub.s32 	%r7782, %r6162, %r6161;
	and.b64  	%rd21092, %rd26540, 4294967295;
	add.s64 	%rd21093, %rd21092, %rd21091;
	ld.const.u32 	%r6163, [const_p+12];
	cvt.u64.u32 	%rd21094, %r6163;
	setp.lt.u64 	%p3298, %rd21093, %rd21094;
	selp.s64 	%rd21095, -1, 0, %p3298;
	cvt.u32.u64 	%r6164, %rd21093;
	sub.s32 	%r7783, %r6164, %r6163;
	and.b64  	%rd21096, %rd26541, 4294967295;
	add.s64 	%rd21097, %rd21096, %rd21095;
	ld.const.u32 	%r6165, [const_p+16];
	cvt.u64.u32 	%rd21098, %r6165;
	setp.lt.u64 	%p3299, %rd21097, %rd21098;
	selp.s64 	%rd21099, -1, 0, %p3299;
	cvt.u32.u64 	%r6166, %rd21097;
	sub.s32 	%r7784, %r6166, %r6165;
	and.b64  	%rd21100, %rd26542, 4294967295;
	add.s64 	%rd21101, %rd21100, %rd21099;
	ld.const.u32 	%r6167, [const_p+20];
	cvt.u64.u32 	%rd21102, %r6167;
	setp.lt.u64 	%p3300, %rd21101, %rd21102;
	selp.s64 	%rd21103, -1, 0, %p3300;
	cvt.u32.u64 	%r6168, %rd21101;
	sub.s32 	%r7785, %r6168, %r6167;
	and.b64  	%rd21104, %rd26543, 4294967295;
	add.s64 	%rd21105, %rd21104, %rd21103;
	cvt.u64.u32 	%rd21106, %r7375;
	setp.lt.u64 	%p3301, %rd21105, %rd21106;
	selp.s32 	%r6169, -1, 0, %p3301;
	cvt.u32.u64 	%r6170, %rd21105;
	sub.s32 	%r7786, %r6170, %r7375;
	add.s32 	%r6171, %r7787, %r6169;
	sub.s32 	%r7787, %r6171, %r6114;
$L__BB2_1921:
	setp.gt.u32 	%p3302, %r7787, %r6114;
	@%p3302 bra 	$L__BB2_1934;
	bra.uni 	$L__BB2_1935;
$L__BB2_1922:
	setp.gt.u32 	%p3304, %r7786, %r7375;
	@%p3304 bra 	$L__BB2_1934;
	setp.lt.u32 	%p3305, %r7786, %r7375;
	@%p3305 bra 	$L__BB2_1936;
	ld.const.u32 	%r2691, [const_p+20];
	setp.gt.u32 	%p3306, %r7785, %r2691;
	@%p3306 bra 	$L__BB2_1934;
	setp.lt.u32 	%p3307, %r7785, %r2691;
	@%p3307 bra 	$L__BB2_1936;
	ld.const.u32 	%r2692, [const_p+16];
	setp.gt.u32 	%p3308, %r7784, %r2692;
	@%p3308 bra 	$L__BB2_1934;
	setp.lt.u32 	%p3309, %r7784, %r2692;
	@%p3309 bra 	$L__BB2_1936;
	ld.const.u32 	%r2693, [const_p+12];
	setp.gt.u32 	%p3310, %r7783, %r2693;
	@%p3310 bra 	$L__BB2_1934;
	setp.lt.u32 	%p3311, %r7783, %r2693;
	@%p3311 bra 	$L__BB2_1936;
	ld.const.u32 	%r2694, [const_p+8];
	setp.gt.u32 	%p3312, %r7782, %r2694;
	@%p3312 bra 	$L__BB2_1934;
	setp.lt.u32 	%p3313, %r7782, %r2694;
	@%p3313 bra 	$L__BB2_1936;
	ld.const.u32 	%r2695, [const_p+4];
	setp.gt.u32 	%p3314, %r7781, %r2695;
	@%p3314 bra 	$L__BB2_1934;
	setp.lt.u32 	%p3315, %r7781, %r2695;
	ld.const.u32 	%r6172, [const_p];
	setp.lt.u32 	%p3316, %r7780, %r6172;
	or.pred  	%p3317, %p3315, %p3316;
	@%p3317 bra 	$L__BB2_1936;
$L__BB2_1934:
	ld.const.u32 	%r6174, [const_p];
	setp.lt.u32 	%p3318, %r7780, %r6174;
	selp.s64 	%rd21107, -1, 0, %p3318;
	sub.s32 	%r7780, %r7780, %r6174;
	cvt.u64.u32 	%rd21108, %r7781;
	add.s64 	%rd21109, %rd21107, %rd21108;
	ld.const.u32 	%r6175, [const_p+4];
	cvt.u64.u32 	%rd21110, %r6175;
	setp.lt.u64 	%p3319, %rd21109, %rd21110;
	selp.s64 	%rd21111, -1, 0, %p3319;
	cvt.u32.u64 	%r6176, %rd21109;
	sub.s32 	%r7781, %r6176, %r6175;
	cvt.u64.u32 	%rd21112, %r7782;
	add.s64 	%rd21113, %rd21111, %rd21112;
	ld.const.u32 	%r6177, [const_p+8];
	cvt.u64.u32 	%rd21114, %r6177;
	setp.lt.u64 	%p3320, %rd21113, %rd21114;
	selp.s64 	%rd21115, -1, 0, %p3320;
	cvt.u32.u64 	%r6178, %rd21113;
	sub.s32 	%r7782, %r6178, %r6177;
	cvt.u64.u32 	%rd21116, %r7783;
	add.s64 	%rd21117, %rd21115, %rd21116;
	ld.const.u32 	%r6179, [const_p+12];
	cvt.u64.u32 	%rd21118, %r6179;
	setp.lt.u64 	%p3321, %rd21117, %rd21118;
	selp.s64 	%rd21119, -1, 0, %p3321;
	cvt.u32.u64 	%r6180, %rd21117;
	sub.s32 	%r7783, %r6180, %r6179;
	cvt.u64.u32 	%rd21120, %r7784;
	add.s64 	%rd21121, %rd21119, %rd21120;
	ld.const.u32 	%r6181, [const_p+16];
	cvt.u64.u32 	%rd21122, %r6181;
	setp.lt.u64 	%p3322, %rd21121, %rd21122;
	selp.s64 	%rd21123, -1, 0, %p3322;
	cvt.u32.u64 	%r6182, %rd21121;
	sub.s32 	%r7784, %r6182, %r6181;
	cvt.u64.u32 	%rd21124, %r7785;
	add.s64 	%rd21125, %rd21123, %rd21124;
	ld.const.u32 	%r6183, [const_p+20];
	cvt.u64.u32 	%rd21126, %r6183;
	setp.lt.u64 	%p3323, %rd21125, %rd21126;
	selp.s64 	%rd21127, -1, 0, %p3323;
	cvt.u32.u64 	%r6184, %rd21125;
	sub.s32 	%r7785, %r6184, %r6183;
	cvt.u64.u32 	%rd21128, %r7786;
	add.s64 	%rd21129, %rd21127, %rd21128;
	cvt.u64.u32 	%rd21130, %r7375;
	setp.lt.u64 	%p3324, %rd21129, %rd21130;
	selp.s32 	%r6185, -1, 0, %p3324;
	cvt.u32.u64 	%r6186, %rd21129;
	sub.s32 	%r7786, %r6186, %r7375;
	add.s32 	%r6187, %r7787, %r6185;
	sub.s32 	%r7787, %r6187, %r6114;
	bra.uni 	$L__BB2_1936;
$L__BB2_1935:
	setp.lt.u32 	%p3303, %r7787, %r6114;
	@%p3303 bra 	$L__BB2_1936;
	bra.uni 	$L__BB2_1922;
$L__BB2_1936:
	mul.wide.u32 	%rd21131, %r2559, %r2559;
	cvt.u32.u64 	%r6188, %rd21131;
	shr.u64 	%rd21132, %rd21131, 32;
	mul.wide.u32 	%rd21133, %r2558, %r2559;
	add.s64 	%rd21134, %rd21132, %rd21133;
	shr.u64 	%rd21135, %rd21134, 32;
	mul.wide.u32 	%rd21136, %r2557, %r2559;
	add.s64 	%rd21137, %rd21135, %rd21136;
	shr.u64 	%rd21138, %rd21137, 32;
	mul.wide.u32 	%rd21139, %r2556, %r2559;
	add.s64 	%rd21140, %rd21138, %rd21139;
	shr.u64 	%rd21141, %rd21140, 32;
	mul.wide.u32 	%rd21142, %r2555, %r2559;
	add.s64 	%rd21143, %rd21141, %rd21142;
	shr.u64 	%rd21144, %rd21143, 32;
	mul.wide.u32 	%rd21145, %r2554, %r2559;
	add.s64 	%rd21146, %rd21144, %rd21145;
	shr.u64 	%rd21147, %rd21146, 32;
	mul.wide.u32 	%rd21148, %r2553, %r2559;
	add.s64 	%rd21149, %rd21147, %rd21148;
	shr.u64 	%rd21150, %rd21149, 32;
	mul.wide.u32 	%rd21151, %r2552, %r2559;
	add.s64 	%rd21152, %rd21150, %rd21151;
	shr.u64 	%rd21153, %rd21152, 32;
	and.b64  	%rd21154, %rd21134, 4294967295;
	add.s64 	%rd21155, %rd21133, %rd21154;
	shr.u64 	%rd21156, %rd21155, 32;
	and.b64  	%rd21157, %rd21137, 4294967295;
	mul.wide.u32 	%rd21158, %r2558, %r2558;
	add.s64 	%rd21159, %rd21156, %rd21157;
	add.s64 	%rd21160, %rd21159, %rd21158;
	shr.u64 	%rd21161, %rd21160, 32;
	and.b64  	%rd21162, %rd21140, 4294967295;
	mul.wide.u32 	%rd21163, %r2557, %r2558;
	add.s64 	%rd21164, %rd21161, %rd21162;
	add.s64 	%rd21165, %rd21164, %rd21163;
	shr.u64 	%rd21166, %rd21165, 32;
	and.b64  	%rd21167, %rd21143, 4294967295;
	mul.wide.u32 	%rd21168, %r2556, %r2558;
	add.s64 	%rd21169, %rd21166, %rd21167;
	add.s64 	%rd21170, %rd21169, %rd21168;
	shr.u64 	%rd21171, %rd21170, 32;
	and.b64  	%rd21172, %rd21146, 4294967295;
	mul.wide.u32 	%rd21173, %r2555, %r2558;
	add.s64 	%rd21174, %rd21171, %rd21172;
	add.s64 	%rd21175, %rd21174, %rd21173;
	shr.u64 	%rd21176, %rd21175, 32;
	and.b64  	%rd21177, %rd21149, 4294967295;
	mul.wide.u32 	%rd21178, %r2554, %r2558;
	add.s64 	%rd21179, %rd21176, %rd21177;
	add.s64 	%rd21180, %rd21179, %rd21178;
	shr.u64 	%rd21181, %rd21180, 32;
	and.b64  	%rd21182, %rd21152, 4294967295;
	mul.wide.u32 	%rd21183, %r2553, %r2558;
	add.s64 	%rd21184, %rd21181, %rd21182;
	add.s64 	%rd21185, %rd21184, %rd21183;
	shr.u64 	%rd21186, %rd21185, 32;
	mul.wide.u32 	%rd21187, %r2552, %r2558;
	add.s64 	%rd21188, %rd21186, %rd21153;
	add.s64 	%rd21189, %rd21188, %rd21187;
	shr.u64 	%rd21190, %rd21189, 32;
	and.b64  	%rd21191, %rd21160, 4294967295;
	add.s64 	%rd21192, %rd21136, %rd21191;
	shr.u64 	%rd21193, %rd21192, 32;
	and.b64  	%rd21194, %rd21165, 4294967295;
	add.s64 	%rd21195, %rd21193, %rd21194;
	add.s64 	%rd21196, %rd21195, %rd21163;
	shr.u64 	%rd21197, %rd21196, 32;
	and.b64  	%rd21198, %rd21170, 4294967295;
	mul.wide.u32 	%rd21199, %r2557, %r2557;
	add.s64 	%rd21200, %rd21197, %rd21198;
	add.s64 	%rd21201, %rd21200, %rd21199;
	shr.u64 	%rd21202, %rd21201, 32;
	and.b64  	%rd21203, %rd21175, 4294967295;
	mul.wide.u32 	%rd21204, %r2556, %r2557;
	add.s64 	%rd21205, %rd21202, %rd21203;
	add.s64 	%rd21206, %rd21205, %rd21204;
	shr.u64 	%rd21207, %rd21206, 32;
	and.b64  	%rd21208, %rd21180, 4294967295;
	mul.wide.u32 	%rd21209, %r2555, %r2557;
	add.s64 	%rd21210, %rd21207, %rd21208;
	add.s64 	%rd21211, %rd21210, %rd21209;
	shr.u64 	%rd21212, %rd21211, 32;
	and.b64  	%rd21213, %rd21185, 4294967295;
	mul.wide.u32 	%rd21214, %r2554, %r2557;
	add.s64 	%rd21215, %rd21212, %rd21213;
	add.s64 	%rd21216, %rd21215, %rd21214;
	shr.u64 	%rd21217, %rd21216, 32;
	and.b64  	%rd21218, %rd21189, 4294967295;
	mul.wide.u32 	%rd21219, %r2553, %r2557;
	add.s64 	%rd21220, %rd21217, %rd21218;
	add.s64 	%rd21221, %rd21220, %rd21219;
	shr.u64 	%rd21222, %rd21221, 32;
	mul.wide.u32 	%rd21223, %r2552, %r2557;
	add.s64 	%rd21224, %rd21222, %rd21190;
	add.s64 	%rd21225, %rd21224, %rd21223;
	shr.u64 	%rd21226, %rd21225, 32;
	and.b64  	%rd21227, %rd21196, 4294967295;
	add.s64 	%rd21228, %rd21139, %rd21227;
	shr.u64 	%rd21229, %rd21228, 32;
	and.b64  	%rd21230, %rd21201, 4294967295;
	add.s64 	%rd21231, %rd21229, %rd21230;
	add.s64 	%rd21232, %rd21231, %rd21168;
	shr.u64 	%rd21233, %rd21232, 32;
	and.b64  	%rd21234, %rd21206, 4294967295;
	add.s64 	%rd21235, %rd21233, %rd21234;
	add.s64 	%rd21236, %rd21235, %rd21204;
	shr.u64 	%rd21237, %rd21236, 32;
	and.b64  	%rd21238, %rd21211, 4294967295;
	mul.wide.u32 	%rd21239, %r2556, %r2556;
	add.s64 	%rd21240, %rd21237, %rd21238;
	add.s64 	%rd21241, %rd21240, %rd21239;
	shr.u64 	%rd21242, %rd21241, 32;
	and.b64  	%rd21243, %rd21216, 4294967295;
	mul.wide.u32 	%rd21244, %r2555, %r2556;
	add.s64 	%rd21245, %rd21242, %rd21243;
	add.s64 	%rd21246, %rd21245, %rd21244;
	shr.u64 	%rd21247, %rd21246, 32;
	and.b64  	%rd21248, %rd21221, 4294967295;
	mul.wide.u32 	%rd21249, %r2554, %r2556;
	add.s64 	%rd21250, %rd21247, %rd21248;
	add.s64 	%rd21251, %rd21250, %rd21249;
	shr.u64 	%rd21252, %rd21251, 32;
	and.b64  	%rd21253, %rd21225, 4294967295;
	mul.wide.u32 	%rd21254, %r2553, %r2556;
	add.s64 	%rd21255, %rd21252, %rd21253;
	add.s64 	%rd21256, %rd21255, %rd21254;
	shr.u64 	%rd21257, %rd21256, 32;
	mul.wide.u32 	%rd21258, %r2552, %r2556;
	add.s64 	%rd21259, %rd21257, %rd21226;
	add.s64 	%rd21260, %rd21259, %rd21258;
	shr.u64 	%rd21261, %rd21260, 32;
	and.b64  	%rd21262, %rd21232, 4294967295;
	add.s64 	%rd21263, %rd21142, %rd21262;
	shr.u64 	%rd21264, %rd21263, 32;
	and.b64  	%rd21265, %rd21236, 4294967295;
	add.s64 	%rd21266, %rd21264, %rd21265;
	add.s64 	%rd21267, %rd21266, %rd21173;
	shr.u64 	%rd21268, %rd21267, 32;
	and.b64  	%rd21269, %rd21241, 4294967295;
	add.s64 	%rd21270, %rd21268, %rd21269;
	add.s64 	%rd21271, %rd21270, %rd21209;
	shr.u64 	%rd21272, %rd21271, 32;
	and.b64  	%rd21273, %rd21246, 4294967295;
	add.s64 	%rd21274, %rd21272, %rd21273;
	add.s64 	%rd21275, %rd21274, %rd21244;
	shr.u64 	%rd21276, %rd21275, 32;
	and.b64  	%rd21277, %rd21251, 4294967295;
	mul.wide.u32 	%rd21278, %r2555, %r2555;
	add.s64 	%rd21279, %rd21276, %rd21277;
	add.s64 	%rd21280, %rd21279, %rd21278;
	shr.u64 	%rd21281, %rd21280, 32;
	and.b64  	%rd21282, %rd21256, 4294967295;
	mul.wide.u32 	%rd21283, %r2554, %r2555;
	add.s64 	%rd21284, %rd21281, %rd21282;
	add.s64 	%rd21285, %rd21284, %rd21283;
	shr.u64 	%rd21286, %rd21285, 32;
	and.b64  	%rd21287, %rd21260, 4294967295;
	mul.wide.u32 	%rd21288, %r2553, %r2555;
	add.s64 	%rd21289, %rd21286, %rd21287;
	add.s64 	%rd21290, %rd21289, %rd21288;
	shr.u64 	%rd21291, %rd21290, 32;
	mul.wide.u32 	%rd21292, %r2552, %r2555;
	add.s64 	%rd21293, %rd21291, %rd21261;
	add.s64 	%rd21294, %rd21293, %rd21292;
	shr.u64 	%rd21295, %rd21294, 32;
	and.b64  	%rd21296, %rd21267, 4294967295;
	add.s64 	%rd21297, %rd21145, %rd21296;
	shr.u64 	%rd21298, %rd21297, 32;
	and.b64  	%rd21299, %rd21271, 4294967295;
	add.s64 	%rd21300, %rd21298, %rd21299;
	add.s64 	%rd21301, %rd21300, %rd21178;
	shr.u64 	%rd21302, %rd21301, 32;
	and.b64  	%rd21303, %rd21275, 4294967295;
	add.s64 	%rd21304, %rd21302, %rd21303;
	add.s64 	%rd21305, %rd21304, %rd21214;
	shr.u64 	%rd21306, %rd21305, 32;
	and.b64  	%rd21307, %rd21280, 4294967295;
	add.s64 	%rd21308, %rd21306, %rd21307;
	add.s64 	%rd21309, %rd21308, %rd21249;
	shr.u64 	%rd21310, %rd21309, 32;
	and.b64  	%rd21311, %rd21285, 4294967295;
	add.s64 	%rd21312, %rd21310, %rd21311;
	add.s64 	%rd21313, %rd21312, %rd21283;
	shr.u64 	%rd21314, %rd21313, 32;
	and.b64  	%rd21315, %rd21290, 4294967295;
	mul.wide.u32 	%rd21316, %r2554, %r2554;
	add.s64 	%rd21317, %rd21314, %rd21315;
	add.s64 	%rd21318, %rd21317, %rd21316;
	shr.u64 	%rd21319, %rd21318, 32;
	and.b64  	%rd21320, %rd21294, 4294967295;
	mul.wide.u32 	%rd21321, %r2553, %r2554;
	add.s64 	%rd21322, %rd21319, %rd21320;
	add.s64 	%rd21323, %rd21322, %rd21321;
	shr.u64 	%rd21324, %rd21323, 32;
	mul.wide.u32 	%rd21325, %r2552, %r2554;
	add.s64 	%rd21326, %rd21324, %rd21295;
	add.s64 	%rd21327, %rd21326, %rd21325;
	shr.u64 	%rd21328, %rd21327, 32;
	and.b64  	%rd21329, %rd21301, 4294967295;
	add.s64 	%rd21330, %rd21148, %rd21329;
	shr.u64 	%rd21331, %rd21330, 32;
	and.b64  	%rd21332, %rd21305, 4294967295;
	add.s64 	%rd21333, %rd21331, %rd21332;
	add.s64 	%rd21334, %rd21333, %rd21183;
	shr.u64 	%rd21335, %rd21334, 32;
	and.b64  	%rd21336, %rd21309, 4294967295;
	add.s64 	%rd21337, %rd21335, %rd21336;
	add.s64 	%rd21338, %rd21337, %rd21219;
	shr.u64 	%rd21339, %rd21338, 32;
	and.b64  	%rd21340, %rd21313, 4294967295;
	add.s64 	%rd21341, %rd21339, %rd21340;
	add.s64 	%rd21342, %rd21341, %rd21254;
	shr.u64 	%rd21343, %rd21342, 32;
	and.b64  	%rd21344, %rd21318, 4294967295;
	add.s64 	%rd21345, %rd21343, %rd21344;
	add.s64 	%rd21346, %rd21345, %rd21288;
	shr.u64 	%rd21347, %rd21346, 32;
	and.b64  	%rd21348, %rd21323, 4294967295;
	add.s64 	%rd21349, %rd21347, %rd21348;
	add.s64 	%rd21350, %rd21349, %rd21321;
	shr.u64 	%rd21351, %rd21350, 32;
	and.b64  	%rd21352, %rd21327, 4294967295;
	mul.wide.u32 	%rd21353, %r2553, %r2553;
	add.s64 	%rd21354, %rd21351, %rd21352;
	add.s64 	%rd21355, %rd21354, %rd21353;
	shr.u64 	%rd21356, %rd21355, 32;
	mul.wide.u32 	%rd21357, %r2552, %r2553;
	add.s64 	%rd21358, %rd21356, %rd21328;
	add.s64 	%rd21359, %rd21358, %rd21357;
	shr.u64 	%rd21360, %rd21359, 32;
	and.b64  	%rd21361, %rd21334, 4294967295;
	add.s64 	%rd21362, %rd21151, %rd21361;
	shr.u64 	%rd21363, %rd21362, 32;
	and.b64  	%rd21364, %rd21338, 4294967295;
	add.s64 	%rd21365, %rd21363, %rd21364;
	add.s64 	%rd21366, %rd21365, %rd21187;
	shr.u64 	%rd21367, %rd21366, 32;
	and.b64  	%rd21368, %rd21342, 4294967295;
	add.s64 	%rd21369, %rd21367, %rd21368;
	add.s64 	%rd21370, %rd21369, %rd21223;
	shr.u64 	%rd21371, %rd21370, 32;
	and.b64  	%rd21372, %rd21346, 4294967295;
	add.s64 	%rd21373, %rd21371, %rd21372;
	add.s64 	%rd21374, %rd21373, %rd21258;
	shr.u64 	%rd21375, %rd21374, 32;
	and.b64  	%rd21376, %rd21350, 4294967295;
	add.s64 	%rd21377, %rd21375, %rd21376;
	add.s64 	%rd21378, %rd21377, %rd21292;
	shr.u64 	%rd21379, %rd21378, 32;
	and.b64  	%rd21380, %rd21355, 4294967295;
	add.s64 	%rd21381, %rd21379, %rd21380;
	add.s64 	%rd21382, %rd21381, %rd21325;
	shr.u64 	%rd21383, %rd21382, 32;
	and.b64  	%rd21384, %rd21359, 4294967295;
	add.s64 	%rd21385, %rd21383, %rd21384;
	add.s64 	%rd21386, %rd21385, %rd21357;
	shr.u64 	%rd21387, %rd21386, 32;
	mul.wide.u32 	%rd21388, %r2552, %r2552;
	add.s64 	%rd21389, %rd21387, %rd21360;
	add.s64 	%rd21390, %rd21389, %rd21388;
	shr.u64 	%rd21391, %rd21390, 32;
	{ .reg .b32 tmp; mov.b64 {tmp, %r6189}, %rd21390; }
	and.b64  	%rd21392, %rd21366, 4294967295;
	mul.lo.s64 	%rd21393, %rd21392, 977;
	cvt.u32.u64 	%r6190, %rd21393;
	shr.u64 	%rd21394, %rd21393, 32;
	and.b64  	%rd21395, %rd21370, 4294967295;
	mad.lo.s64 	%rd21396, %rd21395, 977, %rd21394;
	shr.u64 	%rd21397, %rd21396, 32;
	and.b64  	%rd21398, %rd21374, 4294967295;
	mad.lo.s64 	%rd21399, %rd21398, 977, %rd21397;
	shr.u64 	%rd21400, %rd21399, 32;
	and.b64  	%rd21401, %rd21378, 4294967295;
	mad.lo.s64 	%rd21402, %rd21401, 977, %rd21400;
	shr.u64 	%rd21403, %rd21402, 32;
	and.b64  	%rd21404, %rd21382, 4294967295;
	mad.lo.s64 	%rd21405, %rd21404, 977, %rd21403;
	shr.u64 	%rd21406, %rd21405, 32;
	and.b64  	%rd21407, %rd21386, 4294967295;
	mad.lo.s64 	%rd21408, %rd21407, 977, %rd21406;
	shr.u64 	%rd21409, %rd21408, 32;
	and.b64  	%rd21410, %rd21390, 4294967295;
	mad.lo.s64 	%rd21411, %rd21410, 977, %rd21409;
	shr.u64 	%rd21412, %rd21411, 32;
	mad.lo.s64 	%rd21413, %rd21391, 977, %rd21412;
	{ .reg .b32 tmp; mov.b64 {tmp, %r6191}, %rd21413; }
	add.s32 	%r7799, %r6188, %r6190;
	setp.lt.u32 	%p3326, %r7799, %r6188;
	selp.u64 	%rd21414, 1, 0, %p3326;
	and.b64  	%rd21415, %rd21155, 4294967295;
	and.b64  	%rd21416, %rd21396, 4294967295;
	add.s64 	%rd21417, %rd21415, %rd21414;
	add.s64 	%rd21418, %rd21417, %rd21416;
	shr.u64 	%rd21419, %rd21418, 32;
	and.b64  	%rd21420, %rd21192, 4294967295;
	and.b64  	%rd21421, %rd21399, 4294967295;
	add.s64 	%rd21422, %rd21419, %rd21420;
	add.s64 	%rd21423, %rd21422, %rd21421;
	shr.u64 	%rd21424, %rd21423, 32;
	and.b64  	%rd21425, %rd21228, 4294967295;
	and.b64  	%rd21426, %rd21402, 4294967295;
	add.s64 	%rd21427, %rd21424, %rd21425;
	add.s64 	%rd21428, %rd21427, %rd21426;
	shr.u64 	%rd21429, %rd21428, 32;
	and.b64  	%rd21430, %rd21263, 4294967295;
	and.b64  	%rd21431, %rd21405, 4294967295;
	add.s64 	%rd21432, %rd21429, %rd21430;
	add.s64 	%rd21433, %rd21432, %rd21431;
	shr.u64 	%rd21434, %rd21433, 32;
	and.b64  	%rd21435, %rd21297, 4294967295;
	and.b64  	%rd21436, %rd21408, 4294967295;
	add.s64 	%rd21437, %rd21434, %rd21435;
	add.s64 	%rd21438, %rd21437, %rd21436;
	shr.u64 	%rd21439, %rd21438, 32;
	and.b64  	%rd21440, %rd21330, 4294967295;
	and.b64  	%rd21441, %rd21411, 4294967295;
	add.s64 	%rd21442, %rd21439, %rd21440;
	add.s64 	%rd21443, %rd21442, %rd21441;
	shr.u64 	%rd21444, %rd21443, 32;
	and.b64  	%rd21445, %rd21362, 4294967295;
	and.b64  	%rd21446, %rd21413, 4294967295;
	add.s64 	%rd21447, %rd21444, %rd21445;
	add.s64 	%rd21448, %rd21447, %rd21446;
	{ .reg .b32 tmp; mov.b64 {tmp, %r6192}, %rd21448; }
	add.s32 	%r6193, %r6192, %r6191;
	and.b64  	%rd21449, %rd21418, 4294967295;
	add.s64 	%rd26545, %rd21449, %rd21392;
	shr.u64 	%rd21450, %rd26545, 32;
	and.b64  	%rd21451, %rd21423, 4294967295;
	add.s64 	%rd21452, %rd21450, %rd21451;
	add.s64 	%rd26546, %rd21452, %rd21395;
	shr.u64 	%rd21453, %rd26546, 32;
	and.b64  	%rd21454, %rd21428, 4294967295;
	add.s64 	%rd21455, %rd21453, %rd21454;
	add.s64 	%rd26547, %rd21455, %rd21398;
	shr.u64 	%rd21456, %rd26547, 32;
	and.b64  	%rd21457, %rd21433, 4294967295;
	add.s64 	%rd21458, %rd21456, %rd21457;
	add.s64 	%rd26548, %rd21458, %rd21401;
	shr.u64 	%rd21459, %rd26548, 32;
	and.b64  	%rd21460, %rd21438, 4294967295;
	add.s64 	%rd21461, %rd21459, %rd21460;
	add.s64 	%rd26549, %rd21461, %rd21404;
	shr.u64 	%rd21462, %rd26549, 32;
	and.b64  	%rd21463, %rd21443, 4294967295;
	add.s64 	%rd21464, %rd21462, %rd21463;
	add.s64 	%rd26550, %rd21464, %rd21407;
	shr.u64 	%rd21465, %rd26550, 32;
	and.b64  	%rd21466, %rd21448, 4294967295;
	add.s64 	%rd21467, %rd21465, %rd21466;
	add.s64 	%rd26551, %rd21467, %rd21410;
	{ .reg .b32 tmp; mov.b64 {tmp, %r6194}, %rd26551; }
	add.s32 	%r6195, %r6193, %r6194;
	add.s32 	%r2721, %r6195, %r6189;
	setp.eq.s32 	%p3327, %r2721, 0;
	mov.pred 	%p4110, 0;
	@%p3327 bra 	$L__BB2_1938;
	cvt.u64.u32 	%rd21468, %r2721;
	mul.wide.u32 	%rd21469, %r2721, 977;
	cvt.u32.u64 	%r6196, %rd21469;
	shr.u64 	%rd21470, %rd21469, 32;
	add.s64 	%rd21471, %rd21470, %rd21468;
	shr.u64 	%rd21472, %rd21471, 32;
	add.s32 	%r2722, %r7799, %r6196;
	setp.lt.u32 	%p3328, %r2722, %r7799;
	selp.u64 	%rd21473, 1, 0, %p3328;
	and.b64  	%rd21474, %rd26545, 4294967295;
	and.b64  	%rd21475, %rd21471, 4294967295;
	add.s64 	%rd21476, %rd21474, %rd21473;
	add.s64 	%rd26545, %rd21476, %rd21475;
	shr.u64 	%rd21477, %rd26545, 32;
	and.b64  	%rd21478, %rd26546, 4294967295;
	add.s64 	%rd21479, %rd21477, %rd21478;
	add.s64 	%rd26546, %rd21479, %rd21472;
	shr.u64 	%rd21480, %rd26546, 32;
	and.b64  	%rd21481, %rd26547, 4294967295;
	add.s64 	%rd26547, %rd21480, %rd21481;
	shr.u64 	%rd21482, %rd26547, 32;
	and.b64  	%rd21483, %rd26548, 4294967295;
	add.s64 	%rd26548, %rd21482, %rd21483;
	shr.u64 	%rd21484, %rd26548, 32;
	and.b64  	%rd21485, %rd26549, 4294967295;
	add.s64 	%rd26549, %rd21484, %rd21485;
	shr.u64 	%rd21486, %rd26549, 32;
	and.b64  	%rd21487, %rd26550, 4294967295;
	add.s64 	%rd26550, %rd21486, %rd21487;
	shr.u64 	%rd21488, %rd26550, 32;
	and.b64  	%rd21489, %rd26551, 4294967295;
	add.s64 	%rd26551, %rd21488, %rd21489;
	setp.gt.u64 	%p4110, %rd26551, 4294967295;
	mov.u32 	%r7799, %r2722;
$L__BB2_1938:
	cvt.u32.u64 	%r7806, %rd26551;
	cvt.u32.u64 	%r7805, %rd26550;
	cvt.u32.u64 	%r7804, %rd26549;
	cvt.u32.u64 	%r7803, %rd26548;
	cvt.u32.u64 	%r7802, %rd26547;
	cvt.u32.u64 	%r7801, %rd26546;
	cvt.u32.u64 	%r7800, %rd26545;
	setp.ge.u32 	%p3329, %r6114, %r7806;
	not.pred 	%p3330, %p4110;
	and.pred  	%p3331, %p3330, %p3329;
	@%p3331 bra 	$L__BB2_1940;
	ld.const.u32 	%r7789, [const_p+24];
	bra.uni 	$L__BB2_1953;
$L__BB2_1940:
	setp.gt.u32 	%p3332, %r6114, %r7806;
	@%p3332 bra 	$L__BB2_1954;
	ld.const.u32 	%r7789, [const_p+24];
	setp.lt.u32 	%p3333, %r7789, %r7805;
	@%p3333 bra 	$L__BB2_1953;
	setp.gt.u32 	%p3334, %r7789, %r7805;
	@%p3334 bra 	$L__BB2_1954;
	ld.const.u32 	%r2733, [const_p+20];
	setp.lt.u32 	%p3335, %r2733, %r7804;
	@%p3335 bra 	$L__BB2_1953;
	setp.gt.u32 	%p3336, %r2733, %r7804;
	@%p3336 bra 	$L__BB2_1954;
	ld.const.u32 	%r2734, [const_p+16];
	setp.lt.u32 	%p3337, %r2734, %r7803;
	@%p3337 bra 	$L__BB2_1953;
	setp.gt.u32 	%p3338, %r2734, %r7803;
	@%p3338 bra 	$L__BB2_1954;
	ld.const.u32 	%r2735, [const_p+12];
	setp.lt.u32 	%p3339, %r2735, %r7802;
	@%p3339 bra 	$L__BB2_1953;
	setp.gt.u32 	%p3340, %r2735, %r7802;
	@%p3340 bra 	$L__BB2_1954;
	ld.const.u32 	%r2736, [const_p+8];
	setp.lt.u32 	%p3341, %r2736, %r7801;
	@%p3341 bra 	$L__BB2_1953;
	setp.gt.u32 	%p3342, %r2736, %r7801;
	@%p3342 bra 	$L__BB2_1954;
	ld.const.u32 	%r2737, [const_p+4];
	setp.lt.u32 	%p3343, %r2737, %r7800;
	@%p3343 bra 	$L__BB2_1953;
	setp.gt.u32 	%p3344, %r2737, %r7800;
	ld.const.u32 	%r6197, [const_p];
	setp.lt.u32 	%p3345, %r7799, %r6197;
	or.pred  	%p3346, %p3344, %p3345;
	@%p3346 bra 	$L__BB2_1954;
$L__BB2_1953:
	ld.const.u32 	%r6199, [const_p];
	setp.lt.u32 	%p3347, %r7799, %r6199;
	selp.s64 	%rd21491, -1, 0, %p3347;
	sub.s32 	%r7799, %r7799, %r6199;
	and.b64  	%rd21492, %rd26545, 4294967295;
	add.s64 	%rd21493, %rd21492, %rd21491;
	ld.const.u32 	%r6200, [const_p+4];
	cvt.u64.u32 	%rd21494, %r6200;
	setp.lt.u64 	%p3348, %rd21493, %rd21494;
	selp.s64 	%rd21495, -1, 0, %p3348;
	cvt.u32.u64 	%r6201, %rd21493;
	sub.s32 	%r7800, %r6201, %r6200;
	and.b64  	%rd21496, %rd26546, 4294967295;
	add.s64 	%rd21497, %rd21496, %rd21495;
	ld.const.u32 	%r6202, [const_p+8];
	cvt.u64.u32 	%rd21498, %r6202;
	setp.lt.u64 	%p3349, %rd21497, %rd21498;
	selp.s64 	%rd21499, -1, 0, %p3349;
	cvt.u32.u64 	%r6203, %rd21497;
	sub.s32 	%r7801, %r6203, %r6202;
	and.b64  	%rd21500, %rd26547, 4294967295;
	add.s64 	%rd21501, %rd21500, %rd21499;
	ld.const.u32 	%r6204, [const_p+12];
	cvt.u64.u32 	%rd21502, %r6204;
	setp.lt.u64 	%p3350, %rd21501, %rd21502;
	selp.s64 	%rd21503, -1, 0, %p3350;
	cvt.u32.u64 	%r6205, %rd21501;
	sub.s32 	%r7802, %r6205, %r6204;
	and.b64  	%rd21504, %rd26548, 4294967295;
	add.s64 	%rd21505, %rd21504, %rd21503;
	ld.const.u32 	%r6206, [const_p+16];
	cvt.u64.u32 	%rd21506, %r6206;
	setp.lt.u64 	%p3351, %rd21505, %rd21506;
	selp.s64 	%rd21507, -1, 0, %p3351;
	cvt.u32.u64 	%r6207, %rd21505;
	sub.s32 	%r7803, %r6207, %r6206;
	and.b64  	%rd21508, %rd26549, 4294967295;
	add.s64 	%rd21509, %rd21508, %rd21507;
	ld.const.u32 	%r6208, [const_p+20];
	cvt.u64.u32 	%rd21510, %r6208;
	setp.lt.u64 	%p3352, %rd21509, %rd21510;
	selp.s64 	%rd21511, -1, 0, %p3352;
	cvt.u32.u64 	%r6209, %rd21509;
	sub.s32 	%r7804, %r6209, %r6208;
	and.b64  	%rd21512, %rd26550, 4294967295;
	add.s64 	%rd21513, %rd21512, %rd21511;
	cvt.u64.u32 	%rd21514, %r7789;
	setp.lt.u64 	%p3353, %rd21513, %rd21514;
	selp.s32 	%r6210, -1, 0, %p3353;
	cvt.u32.u64 	%r6211, %rd21513;
	sub.s32 	%r7805, %r6211, %r7789;
	add.s32 	%r6212, %r7806, %r6210;
	sub.s32 	%r7806, %r6212, %r6114;
$L__BB2_1954:
	setp.le.u32 	%p3354, %r7806, %r6114;
	@%p3354 bra 	$L__BB2_1955;
	bra.uni 	$L__BB2_1968;
$L__BB2_1955:
	setp.lt.u32 	%p3355, %r7806, %r6114;
	@%p3355 bra 	$L__BB2_1970;
	ld.const.u32 	%r7798, [const_p+24];
	setp.gt.u32 	%p3356, %r7805, %r7798;
	@%p3356 bra 	$L__BB2_1969;
	setp.lt.u32 	%p3357, %r7805, %r7798;
	@%p3357 bra 	$L__BB2_1970;
	ld.const.u32 	%r2748, [const_p+20];
	setp.gt.u32 	%p3358, %r7804, %r2748;
	@%p3358 bra 	$L__BB2_1969;
	setp.lt.u32 	%p3359, %r7804, %r2748;
	@%p3359 bra 	$L__BB2_1970;
	ld.const.u32 	%r2749, [const_p+16];
	setp.gt.u32 	%p3360, %r7803, %r2749;
	@%p3360 bra 	$L__BB2_1969;
	setp.lt.u32 	%p3361, %r7803, %r2749;
	@%p3361 bra 	$L__BB2_1970;
	ld.const.u32 	%r2750, [const_p+12];
	setp.gt.u32 	%p3362, %r7802, %r2750;
	@%p3362 bra 	$L__BB2_1969;
	setp.lt.u32 	%p3363, %r7802, %r2750;
	@%p3363 bra 	$L__BB2_1970;
	ld.const.u32 	%r2751, [const_p+8];
	setp.gt.u32 	%p3364, %r7801, %r2751;
	@%p3364 bra 	$L__BB2_1969;
	setp.lt.u32 	%p3365, %r7801, %r2751;
	@%p3365 bra 	$L__BB2_1970;
	ld.const.u32 	%r2752, [const_p+4];
	setp.gt.u32 	%p3366, %r7800, %r2752;
	@%p3366 bra 	$L__BB2_1969;
	setp.lt.u32 	%p3367, %r7800, %r2752;
	ld.const.u32 	%r6213, [const_p];
	setp.lt.u32 	%p3368, %r7799, %r6213;
	or.pred  	%p3369, %p3367, %p3368;
	@%p3369 bra 	$L__BB2_1970;
	bra.uni 	$L__BB2_1969;
$L__BB2_1968:
	ld.const.u32 	%r7798, [const_p+24];
$L__BB2_1969:
	ld.const.u32 	%r6215, [const_p];
	setp.lt.u32 	%p3370, %r7799, %r6215;
	selp.s64 	%rd21515, -1, 0, %p3370;
	sub.s32 	%r7799, %r7799, %r6215;
	cvt.u64.u32 	%rd21516, %r7800;
	add.s64 	%rd21517, %rd21515, %rd21516;
	ld.const.u32 	%r6216, [const_p+4];
	cvt.u64.u32 	%rd21518, %r6216;
	setp.lt.u64 	%p3371, %rd21517, %rd21518;
	selp.s64 	%rd21519, -1, 0, %p3371;
	cvt.u32.u64 	%r6217, %rd21517;
	sub.s32 	%r7800, %r6217, %r6216;
	cvt.u64.u32 	%rd21520, %r7801;
	add.s64 	%rd21521, %rd21519, %rd21520;
	ld.const.u32 	%r6218, [const_p+8];
	cvt.u64.u32 	%rd21522, %r6218;
	setp.lt.u64 	%p3372, %rd21521, %rd21522;
	selp.s64 	%rd21523, -1, 0, %p3372;
	cvt.u32.u64 	%r6219, %rd21521;
	sub.s32 	%r7801, %r6219, %r6218;
	cvt.u64.u32 	%rd21524, %r7802;
	add.s64 	%rd21525, %rd21523, %rd21524;
	ld.const.u32 	%r6220, [const_p+12];
	cvt.u64.u32 	%rd21526, %r6220;
	setp.lt.u64 	%p3373, %rd21525, %rd21526;
	selp.s64 	%rd21527, -1, 0, %p3373;
	cvt.u32.u64 	%r6221, %rd21525;
	sub.s32 	%r7802, %r6221, %r6220;
	cvt.u64.u32 	%rd21528, %r7803;
	add.s64 	%rd21529, %rd21527, %rd21528;
	ld.const.u32 	%r6222, [const_p+16];
	cvt.u64.u32 	%rd21530, %r6222;
	setp.lt.u64 	%p3374, %rd21529, %rd21530;
	selp.s64 	%rd21531, -1, 0, %p3374;
	cvt.u32.u64 	%r6223, %rd21529;
	sub.s32 	%r7803, %r6223, %r6222;
	cvt.u64.u32 	%rd21532, %r7804;
	add.s64 	%rd21533, %rd21531, %rd21532;
	ld.const.u32 	%r6224, [const_p+20];
	cvt.u64.u32 	%rd21534, %r6224;
	setp.lt.u64 	%p3375, %rd21533, %rd21534;
	selp.s64 	%rd21535, -1, 0, %p3375;
	cvt.u32.u64 	%r6225, %rd21533;
	sub.s32 	%r7804, %r6225, %r6224;
	cvt.u64.u32 	%rd21536, %r7805;
	add.s64 	%rd21537, %rd21535, %rd21536;
	cvt.u64.u32 	%rd21538, %r7798;
	setp.lt.u64 	%p3376, %rd21537, %rd21538;
	selp.s32 	%r6226, -1, 0, %p3376;
	cvt.u32.u64 	%r6227, %rd21537;
	sub.s32 	%r7805, %r6227, %r7798;
	add.s32 	%r6228, %r7806, %r6226;
	sub.s32 	%r7806, %r6228, %r6114;
$L__BB2_1970:
	shl.b32 	%r6229, %r7780, 1;
	shr.u32 	%r6230, %r7780, 31;
	cvt.u64.u32 	%rd1422, %r7781;
	cvt.u64.u32 	%rd21539, %r6230;
	mul.wide.u32 	%rd21540, %r7781, 2;
	or.b64  	%rd21541, %rd21540, %rd21539;
	shr.u64 	%rd21542, %rd21540, 32;
	cvt.u64.u32 	%rd1423, %r7782;
	mul.wide.u32 	%rd21543, %r7782, 2;
	or.b64  	%rd21544, %rd21543, %rd21542;
	shr.u64 	%rd21545, %rd21543, 32;
	cvt.u64.u32 	%rd1424, %r7783;
	mul.wide.u32 	%rd21546, %r7783, 2;
	or.b64  	%rd21547, %rd21546, %rd21545;
	shr.u64 	%rd21548, %rd21546, 32;
	cvt.u64.u32 	%rd1425, %r7784;
	mul.wide.u32 	%rd21549, %r7784, 2;
	add.s64 	%rd21550, %rd21549, %rd21548;
	shr.u64 	%rd21551, %rd21550, 32;
	cvt.u64.u32 	%rd1426, %r7785;
	mul.wide.u32 	%rd21552, %r7785, 2;
	add.s64 	%rd21553, %rd21552, %rd21551;
	shr.u64 	%rd21554, %rd21553, 32;
	cvt.u64.u32 	%rd1427, %r7786;
	mul.wide.u32 	%rd21555, %r7786, 2;
	add.s64 	%rd21556, %rd21555, %rd21554;
	shr.u64 	%rd21557, %rd21556, 32;
	mul.wide.u32 	%rd21558, %r7787, 2;
	add.s64 	%rd21559, %rd21558, %rd21557;
	shr.u64 	%rd21560, %rd21559, 32;
	{ .reg .b32 tmp; mov.b64 {tmp, %r6231}, %rd21559; }
	mad.lo.s32 	%r7817, %r6231, 977, %r6229;
	setp.lt.u32 	%p3378, %r7817, %r6229;
	selp.u64 	%rd21561, 1, 0, %p3378;
	and.b64  	%rd21562, %rd21541, 4294967295;
	add.s64 	%rd21563, %rd21562, %rd21561;
	shr.u64 	%rd21564, %rd21563, 32;
	and.b64  	%rd21565, %rd21544, 4294967295;
	add.s64 	%rd21566, %rd21564, %rd21565;
	shr.u64 	%rd21567, %rd21566, 32;
	and.b64  	%rd21568, %rd21547, 4294967295;
	add.s64 	%rd21569, %rd21567, %rd21568;
	shr.u64 	%rd21570, %rd21569, 32;
	and.b64  	%rd21571, %rd21550, 4294967295;
	add.s64 	%rd21572, %rd21570, %rd21571;
	shr.u64 	%rd21573, %rd21572, 32;
	and.b64  	%rd21574, %rd21553, 4294967295;
	add.s64 	%rd21575, %rd21573, %rd21574;
	shr.u64 	%rd21576, %rd21575, 32;
	and.b64  	%rd21577, %rd21556, 4294967295;
	add.s64 	%rd21578, %rd21576, %rd21577;
	shr.u64 	%rd21579, %rd21578, 32;
	and.b64  	%rd21580, %rd21559, 4294967295;
	add.s64 	%rd21581, %rd21579, %rd21580;
	{ .reg .b32 tmp; mov.b64 {tmp, %r6232}, %rd21581; }
	and.b64  	%rd21582, %rd21563, 4294967295;
	add.s64 	%rd26552, %rd21582, %rd21560;
	shr.u64 	%rd21583, %rd26552, 32;
	and.b64  	%rd21584, %rd21566, 4294967295;
	add.s64 	%rd26553, %rd21583, %rd21584;
	shr.u64 	%rd21585, %rd26553, 32;
	and.b64  	%rd21586, %rd21569, 4294967295;
	add.s64 	%rd26554, %rd21585, %rd21586;
	shr.u64 	%rd21587, %rd26554, 32;
	and.b64  	%rd21588, %rd21572, 4294967295;
	add.s64 	%rd26555, %rd21587, %rd21588;
	shr.u64 	%rd21589, %rd26555, 32;
	and.b64  	%rd21590, %rd21575, 4294967295;
	add.s64 	%rd26556, %rd21589, %rd21590;
	shr.u64 	%rd21591, %rd26556, 32;
	and.b64  	%rd21592, %rd21578, 4294967295;
	add.s64 	%rd26557, %rd21591, %rd21592;
	shr.u64 	%rd21593, %rd26557, 32;
	and.b64  	%rd21594, %rd21581, 4294967295;
	add.s64 	%rd26558, %rd21593, %rd21594;
	{ .reg .b32 tmp; mov.b64 {tmp, %r6233}, %rd26558; }
	add.s32 	%r2780, %r6232, %r6233;
	setp.eq.s32 	%p3379, %r2780, 0;
	mov.pred 	%p4111, 0;
	@%p3379 bra 	$L__BB2_1972;
	mad.lo.s32 	%r2781, %r2780, 977, %r7817;
	setp.lt.u32 	%p3380, %r2781, %r7817;
	selp.u64 	%rd21595, 1, 0, %p3380;
	and.b64  	%rd21596, %rd26552, 4294967295;
	cvt.u64.u32 	%rd21597, %r2780;
	add.s64 	%rd21598, %rd21596, %rd21595;
	add.s64 	%rd26552, %rd21598, %rd21597;
	shr.u64 	%rd21599, %rd26552, 32;
	and.b64  	%rd21600, %rd26553, 4294967295;
	add.s64 	%rd26553, %rd21599, %rd21600;
	shr.u64 	%rd21601, %rd26553, 32;
	and.b64  	%rd21602, %rd26554, 4294967295;
	add.s64 	%rd26554, %rd21601, %rd21602;
	shr.u64 	%rd21603, %rd26554, 32;
	and.b64  	%rd21604, %rd26555, 4294967295;
	add.s64 	%rd26555, %rd21603, %rd21604;
	shr.u64 	%rd21605, %rd26555, 32;
	and.b64  	%rd21606, %rd26556, 4294967295;
	add.s64 	%rd26556, %rd21605, %rd21606;
	shr.u64 	%rd21607, %rd26556, 32;
	and.b64  	%rd21608, %rd26557, 4294967295;
	add.s64 	%rd26557, %rd21607, %rd21608;
	shr.u64 	%rd21609, %rd26557, 32;
	and.b64  	%rd21610, %rd26558, 4294967295;
	add.s64 	%rd26558, %rd21609, %rd21610;
	setp.gt.u64 	%p4111, %rd26558, 4294967295;
	mov.u32 	%r7817, %r2781;
$L__BB2_1972:
	cvt.u32.u64 	%r7824, %rd26558;
	cvt.u32.u64 	%r7823, %rd26557;
	cvt.u32.u64 	%r7822, %rd26556;
	cvt.u32.u64 	%r7821, %rd26555;
	cvt.u32.u64 	%r7820, %rd26554;
	cvt.u32.u64 	%r7819, %rd26553;
	cvt.u32.u64 	%r7818, %rd26552;
	setp.lt.u32 	%p3381, %r6114, %r7824;
	or.pred  	%p3382, %p4111, %p3381;
	@%p3382 bra 	$L__BB2_1986;
	setp.gt.u32 	%p3383, %r6114, %r7824;
	@%p3383 bra 	$L__BB2_1987;
	ld.const.u32 	%r2790, [const_p+24];
	setp.lt.u32 	%p3384, %r2790, %r7823;
	@%p3384 bra 	$L__BB2_1986;
	setp.gt.u32 	%p3385, %r2790, %r7823;
	@%p3385 bra 	$L__BB2_1987;
	ld.const.u32 	%r2791, [const_p+20];
	setp.lt.u32 	%p3386, %r2791, %r7822;
	@%p3386 bra 	$L__BB2_1986;
	setp.gt.u32 	%p3387, %r2791, %r7822;
	@%p3387 bra 	$L__BB2_1987;
	ld.const.u32 	%r2792, [const_p+16];
	setp.lt.u32 	%p3388, %r2792, %r7821;
	@%p3388 bra 	$L__BB2_1986;
	setp.gt.u32 	%p3389, %r2792, %r7821;
	@%p3389 bra 	$L__BB2_1987;
	ld.const.u32 	%r2793, [const_p+12];
	setp.lt.u32 	%p3390, %r2793, %r7820;
	@%p3390 bra 	$L__BB2_1986;
	setp.gt.u32 	%p3391, %r2793, %r7820;
	@%p3391 bra 	$L__BB2_1987;
	ld.const.u32 	%r2794, [const_p+8];
	setp.lt.u32 	%p3392, %r2794, %r7819;
	@%p3392 bra 	$L__BB2_1986;
	setp.gt.u32 	%p3393, %r2794, %r7819;
	@%p3393 bra 	$L__BB2_1987;
	ld.const.u32 	%r2795, [const_p+4];
	setp.lt.u32 	%p3394, %r2795, %r7818;
	@%p3394 bra 	$L__BB2_1986;
	setp.gt.u32 	%p3395, %r2795, %r7818;
	ld.const.u32 	%r6234, [const_p];
	setp.lt.u32 	%p3396, %r7817, %r6234;
	or.pred  	%p3397, %p3395, %p3396;
	@%p3397 bra 	$L__BB2_1987;
$L__BB2_1986:
	ld.const.u32 	%r6236, [const_p];
	setp.lt.u32 	%p3398, %r7817, %r6236;
	selp.s64 	%rd21612, -1, 0, %p3398;
	sub.s32 	%r7817, %r7817, %r6236;
	and.b64  	%rd21613, %rd26552, 4294967295;
	add.s64 	%rd21614, %rd21613, %rd21612;
	ld.const.u32 	%r6237, [const_p+4];
	cvt.u64.u32 	%rd21615, %r6237;
	setp.lt.u64 	%p3399, %rd21614, %rd21615;
	selp.s64 	%rd21616, -1, 0, %p3399;
	cvt.u32.u64 	%r6238, %rd21614;
	sub.s32 	%r7818, %r6238, %r6237;
	and.b64  	%rd21617, %rd26553, 4294967295;
	add.s64 	%rd21618, %rd21617, %rd21616;
	ld.const.u32 	%r6239, [const_p+8];
	cvt.u64.u32 	%rd21619, %r6239;
	setp.lt.u64 	%p3400, %rd21618, %rd21619;
	selp.s64 	%rd21620, -1, 0, %p3400;
	cvt.u32.u64 	%r6240, %rd21618;
	sub.s32 	%r7819, %r6240, %r6239;
	and.b64  	%rd21621, %rd26554, 4294967295;
	add.s64 	%rd21622, %rd21621, %rd21620;
	ld.const.u32 	%r6241, [const_p+12];
	cvt.u64.u32 	%rd21623, %r6241;
	setp.lt.u64 	%p3401, %rd21622, %rd21623;
	selp.s64 	%rd21624, -1, 0, %p3401;
	cvt.u32.u64 	%r6242, %rd21622;
	sub.s32 	%r7820, %r6242, %r6241;
	and.b64  	%rd21625, %rd26555, 4294967295;
	add.s64 	%rd21626, %rd21625, %rd21624;
	ld.const.u32 	%r6243, [const_p+16];
	cvt.u64.u32 	%rd21627, %r6243;
	setp.lt.u64 	%p3402, %rd21626, %rd21627;
	selp.s64 	%rd21628, -1, 0, %p3402;
	cvt.u32.u64 	%r6244, %rd21626;
	sub.s32 	%r7821, %r6244, %r6243;
	and.b64  	%rd21629, %rd26556, 4294967295;
	add.s64 	%rd21630, %rd21629, %rd21628;
	ld.const.u32 	%r6245, [const_p+20];
	cvt.u64.u32 	%rd21631, %r6245;
	setp.lt.u64 	%p3403, %rd21630, %rd21631;
	selp.s64 	%rd21632, -1, 0, %p3403;
	cvt.u32.u64 	%r6246, %rd21630;
	sub.s32 	%r7822, %r6246, %r6245;
	and.b64  	%rd21633, %rd26557, 4294967295;
	add.s64 	%rd21634, %rd21633, %rd21632;
	ld.const.u32 	%r6247, [const_p+24];
	cvt.u64.u32 	%rd21635, %r6247;
	setp.lt.u64 	%p3404, %rd21634, %rd21635;
	selp.s32 	%r6248, -1, 0, %p3404;
	cvt.u32.u64 	%r6249, %rd21634;
	sub.s32 	%r7823, %r6249, %r6247;
	add.s32 	%r6250, %r7824, %r6248;
	sub.s32 	%r7824, %r6250, %r6114;
$L__BB2_1987:
	setp.le.u32 	%p3405, %r7824, %r6114;
	@%p3405 bra 	$L__BB2_1988;
	bra.uni 	$L__BB2_2001;
$L__BB2_1988:
	setp.lt.u32 	%p3406, %r7824, %r6114;
	@%p3406 bra 	$L__BB2_2003;
	ld.const.u32 	%r7816, [const_p+24];
	setp.gt.u32 	%p3407, %r7823, %r7816;
	@%p3407 bra 	$L__BB2_2002;
	setp.lt.u32 	%p3408, %r7823, %r7816;
	@%p3408 bra 	$L__BB2_2003;
	ld.const.u32 	%r2805, [const_p+20];
	setp.gt.u32 	%p3409, %r7822, %r2805;
	@%p3409 bra 	$L__BB2_2002;
	setp.lt.u32 	%p3410, %r7822, %r2805;
	@%p3410 bra 	$L__BB2_2003;
	ld.const.u32 	%r2806, [const_p+16];
	setp.gt.u32 	%p3411, %r7821, %r2806;
	@%p3411 bra 	$L__BB2_2002;
	setp.lt.u32 	%p3412, %r7821, %r2806;
	@%p3412 bra 	$L__BB2_2003;
	ld.const.u32 	%r2807, [const_p+12];
	setp.gt.u32 	%p3413, %r7820, %r2807;
	@%p3413 bra 	$L__BB2_2002;
	setp.lt.u32 	%p3414, %r7820, %r2807;
	@%p3414 bra 	$L__BB2_2003;
	ld.const.u32 	%r2808, [const_p+8];
	setp.gt.u32 	%p3415, %r7819, %r2808;
	@%p3415 bra 	$L__BB2_2002;
	setp.lt.u32 	%p3416, %r7819, %r2808;
	@%p3416 bra 	$L__BB2_2003;
	ld.const.u32 	%r2809, [const_p+4];
	setp.gt.u32 	%p3417, %r7818, %r2809;
	@%p3417 bra 	$L__BB2_2002;
	setp.lt.u32 	%p3418, %r7818, %r2809;
	ld.const.u32 	%r6251, [const_p];
	setp.lt.u32 	%p3419, %r7817, %r6251;
	or.pred  	%p3420, %p3418, %p3419;
	@%p3420 bra 	$L__BB2_2003;
	bra.uni 	$L__BB2_2002;
$L__BB2_2001:
	ld.const.u32 	%r7816, [const_p+24];
$L__BB2_2002:
	ld.const.u32 	%r6253, [const_p];
	setp.lt.u32 	%p3421, %r7817, %r6253;
	selp.s64 	%rd21636, -1, 0, %p3421;
	sub.s32 	%r7817, %r7817, %r6253;
	cvt.u64.u32 	%rd21637, %r7818;
	add.s64 	%rd21638, %rd21636, %rd21637;
	ld.const.u32 	%r6254, [const_p+4];
	cvt.u64.u32 	%rd21639, %r6254;
	setp.lt.u64 	%p3422, %rd21638, %rd21639;
	selp.s64 	%rd21640, -1, 0, %p3422;
	cvt.u32.u64 	%r6255, %rd21638;
	sub.s32 	%r7818, %r6255, %r6254;
	cvt.u64.u32 	%rd21641, %r7819;
	add.s64 	%rd21642, %rd21640, %rd21641;
	ld.const.u32 	%r6256, [const_p+8];
	cvt.u64.u32 	%rd21643, %r6256;
	setp.lt.u64 	%p3423, %rd21642, %rd21643;
	selp.s64 	%rd21644, -1, 0, %p3423;
	cvt.u32.u64 	%r6257, %rd21642;
	sub.s32 	%r7819, %r6257, %r6256;
	cvt.u64.u32 	%rd21645, %r7820;
	add.s64 	%rd21646, %rd21644, %rd21645;
	ld.const.u32 	%r6258, [const_p+12];
	cvt.u64.u32 	%rd21647, %r6258;
	setp.lt.u64 	%p3424, %rd21646, %rd21647;
	selp.s64 	%rd21648, -1, 0, %p3424;
	cvt.u32.u64 	%r6259, %rd21646;
	sub.s32 	%r7820, %r6259, %r6258;
	cvt.u64.u32 	%rd21649, %r7821;
	add.s64 	%rd21650, %rd21648, %rd21649;
	ld.const.u32 	%r6260, [const_p+16];
	cvt.u64.u32 	%rd21651, %r6260;
	setp.lt.u64 	%p3425, %rd21650, %rd21651;
	selp.s64 	%rd21652, -1, 0, %p3425;
	cvt.u32.u64 	%r6261, %rd21650;
	sub.s32 	%r7821, %r6261, %r6260;
	cvt.u64.u32 	%rd21653, %r7822;
	add.s64 	%rd21654, %rd21652, %rd21653;
	ld.const.u32 	%r6262, [const_p+20];
	cvt.u64.u32 	%rd21655, %r6262;
	setp.lt.u64 	%p3426, %rd21654, %rd21655;
	selp.s64 	%rd21656, -1, 0, %p3426;
	cvt.u32.u64 	%r6263, %rd21654;
	sub.s32 	%r7822, %r6263, %r6262;
	cvt.u64.u32 	%rd21657, %r7823;
	add.s64 	%rd21658, %rd21656, %rd21657;
	cvt.u64.u32 	%rd21659, %r7816;
	setp.lt.u64 	%p3427, %rd21658, %rd21659;
	selp.s32 	%r6264, -1, 0, %p3427;
	cvt.u32.u64 	%r6265, %rd21658;
	sub.s32 	%r7823, %r6265, %r7816;
	add.s32 	%r6266, %r7824, %r6264;
	sub.s32 	%r7824, %r6266, %r6114;
$L__BB2_2003:
	setp.gt.u32 	%p3428, %r7806, %r7770;
	@%p3428 bra 	$L__BB2_2004;
	bra.uni 	$L__BB2_2017;
$L__BB2_2004:
	setp.lt.u32 	%p3452, %r7799, %r7763;
	selp.s64 	%rd21708, -1, 0, %p3452;
	cvt.u64.u32 	%rd21709, %r7800;
	add.s64 	%rd26559, %rd21708, %rd21709;
	cvt.u64.u32 	%rd21710, %r7764;
	setp.lt.u64 	%p3453, %rd26559, %rd21710;
	selp.s64 	%rd21711, -1, 0, %p3453;
	cvt.u64.u32 	%rd21712, %r7801;
	add.s64 	%rd26560, %rd21711, %rd21712;
	cvt.u64.u32 	%rd21713, %r7765;
	setp.lt.u64 	%p3454, %rd26560, %rd21713;
	selp.s64 	%rd21714, -1, 0, %p3454;
	cvt.u64.u32 	%rd21715, %r7802;
	add.s64 	%rd26561, %rd21714, %rd21715;
	cvt.u64.u32 	%rd21716, %r7766;
	setp.lt.u64 	%p3455, %rd26561, %rd21716;
	selp.s64 	%rd21717, -1, 0, %p3455;
	cvt.u64.u32 	%rd21718, %r7803;
	add.s64 	%rd26562, %rd21717, %rd21718;
	cvt.u64.u32 	%rd21719, %r7767;
	setp.lt.u64 	%p3456, %rd26562, %rd21719;
	selp.s64 	%rd21720, -1, 0, %p3456;
	cvt.u64.u32 	%rd21721, %r7804;
	add.s64 	%rd26563, %rd21720, %rd21721;
	cvt.u64.u32 	%rd21722, %r7768;
	setp.lt.u64 	%p3457, %rd26563, %rd21722;
	selp.s64 	%rd21723, -1, 0, %p3457;
	cvt.u64.u32 	%rd21724, %r7805;
	add.s64 	%rd26564, %rd21723, %rd21724;
	cvt.u64.u32 	%rd21725, %r7769;
	setp.lt.u64 	%p3458, %rd26564, %rd21725;
	selp.s32 	%r6272, -1, 0, %p3458;
	add.s32 	%r7826, %r7806, %r6272;
	bra.uni 	$L__BB2_2019;
$L__BB2_2005:
	setp.gt.u32 	%p3430, %r7805, %r7769;
	@%p3430 bra 	$L__BB2_2004;
	setp.lt.u32 	%p3431, %r7805, %r7769;
	@%p3431 bra 	$L__BB2_2018;
	setp.gt.u32 	%p3432, %r7804, %r7768;
	@%p3432 bra 	$L__BB2_2004;
	setp.lt.u32 	%p3433, %r7804, %r7768;
	@%p3433 bra 	$L__BB2_2018;
	setp.gt.u32 	%p3434, %r7803, %r7767;
	@%p3434 bra 	$L__BB2_2004;
	setp.lt.u32 	%p3435, %r7803, %r7767;
	@%p3435 bra 	$L__BB2_2018;
	setp.gt.u32 	%p3436, %r7802, %r7766;
	@%p3436 bra 	$L__BB2_2004;
	setp.lt.u32 	%p3437, %r7802, %r7766;
	@%p3437 bra 	$L__BB2_2018;
	setp.gt.u32 	%p3438, %r7801, %r7765;
	@%p3438 bra 	$L__BB2_2004;
	setp.lt.u32 	%p3439, %r7801, %r7765;
	@%p3439 bra 	$L__BB2_2018;
	setp.gt.u32 	%p3440, %r7800, %r7764;
	@%p3440 bra 	$L__BB2_2004;
	setp.lt.u32 	%p3441, %r7800, %r7764;
	setp.lt.u32 	%p3442, %r7799, %r7763;
	or.pred  	%p3443, %p3441, %p3442;
	@%p3443 bra 	$L__BB2_2018;
	bra.uni 	$L__BB2_2004;
$L__BB2_2017:
	setp.ge.u32 	%p3429, %r7806, %r7770;
	@%p3429 bra 	$L__BB2_2005;
$L__BB2_2018:
	ld.const.u32 	%r6267, [const_p];
	add.s32 	%r2836, %r7799, %r6267;
	setp.lt.u32 	%p3444, %r2836, %r7799;
	selp.u64 	%rd21660, 1, 0, %p3444;
	cvt.u64.u32 	%rd21661, %r7800;
	ld.const.u32 	%rd21662, [const_p+4];
	add.s64 	%rd21663, %rd21660, %rd21661;
	add.s64 	%rd21664, %rd21663, %rd21662;
	shr.u64 	%rd21665, %rd21664, 32;
	cvt.u64.u32 	%rd21666, %r7801;
	ld.const.u32 	%rd21667, [const_p+8];
	add.s64 	%rd21668, %rd21665, %rd21666;
	add.s64 	%rd21669, %rd21668, %rd21667;
	shr.u64 	%rd21670, %rd21669, 32;
	cvt.u64.u32 	%rd21671, %r7802;
	ld.const.u32 	%rd21672, [const_p+12];
	add.s64 	%rd21673, %rd21670, %rd21671;
	add.s64 	%rd21674, %rd21673, %rd21672;
	shr.u64 	%rd21675, %rd21674, 32;
	cvt.u64.u32 	%rd21676, %r7803;
	ld.const.u32 	%rd21677, [const_p+16];
	add.s64 	%rd21678, %rd21675, %rd21676;
	add.s64 	%rd21679, %rd21678, %rd21677;
	shr.u64 	%rd21680, %rd21679, 32;
	cvt.u64.u32 	%rd21681, %r7804;
	ld.const.u32 	%rd21682, [const_p+20];
	add.s64 	%rd21683, %rd21680, %rd21681;
	add.s64 	%rd21684, %rd21683, %rd21682;
	shr.u64 	%rd21685, %rd21684, 32;
	cvt.u64.u32 	%rd21686, %r7805;
	ld.const.u32 	%rd21687, [const_p+24];
	add.s64 	%rd21688, %rd21685, %rd21686;
	add.s64 	%rd21689, %rd21688, %rd21687;
	{ .reg .b32 tmp; mov.b64 {tmp, %r6268}, %rd21689; }
	add.s32 	%r6269, %r7806, %r6268;
	add.s32 	%r6270, %r6269, %r6114;
	setp.lt.u32 	%p3445, %r2836, %r7763;
	selp.s64 	%rd21690, -1, 0, %p3445;
	and.b64  	%rd21691, %rd21664, 4294967295;
	add.s64 	%rd26559, %rd21691, %rd21690;
	cvt.u64.u32 	%rd21692, %r7764;
	setp.lt.u64 	%p3446, %rd26559, %rd21692;
	selp.s64 	%rd21693, -1, 0, %p3446;
	and.b64  	%rd21694, %rd21669, 4294967295;
	add.s64 	%rd26560, %rd21694, %rd21693;
	cvt.u64.u32 	%rd21695, %r7765;
	setp.lt.u64 	%p3447, %rd26560, %rd21695;
	selp.s64 	%rd21696, -1, 0, %p3447;
	and.b64  	%rd21697, %rd21674, 4294967295;
	add.s64 	%rd26561, %rd21697, %rd21696;
	cvt.u64.u32 	%rd21698, %r7766;
	setp.lt.u64 	%p3448, %rd26561, %rd21698;
	selp.s64 	%rd21699, -1, 0, %p3448;
	and.b64  	%rd21700, %rd21679, 4294967295;
	add.s64 	%rd26562, %rd21700, %rd21699;
	cvt.u64.u32 	%rd21701, %r7767;
	setp.lt.u64 	%p3449, %rd26562, %rd21701;
	selp.s64 	%rd21702, -1, 0, %p3449;
	and.b64  	%rd21703, %rd21684, 4294967295;
	add.s64 	%rd26563, %rd21703, %rd21702;
	cvt.u64.u32 	%rd21704, %r7768;
	setp.lt.u64 	%p3450, %rd26563, %rd21704;
	selp.s64 	%rd21705, -1, 0, %p3450;
	and.b64  	%rd21706, %rd21689, 4294967295;
	add.s64 	%rd26564, %rd21706, %rd21705;
	cvt.u64.u32 	%rd21707, %r7769;
	setp.lt.u64 	%p3451, %rd26564, %rd21707;
	selp.s32 	%r6271, -1, 0, %p3451;
	add.s32 	%r7826, %r6270, %r6271;
	mov.u32 	%r7799, %r2836;
$L__BB2_2019:
	sub.s32 	%r2841, %r7826, %r7770;
	cvt.u32.u64 	%r6273, %rd26564;
	sub.s32 	%r2842, %r6273, %r7769;
	cvt.u32.u64 	%r6274, %rd26563;
	sub.s32 	%r2843, %r6274, %r7768;
	cvt.u32.u64 	%r6275, %rd26562;
	sub.s32 	%r2844, %r6275, %r7767;
	cvt.u32.u64 	%r6276, %rd26561;
	sub.s32 	%r2845, %r6276, %r7766;
	cvt.u32.u64 	%r6277, %rd26560;
	sub.s32 	%r2846, %r6277, %r7765;
	cvt.u32.u64 	%r6278, %rd26559;
	sub.s32 	%r2847, %r6278, %r7764;
	sub.s32 	%r7827, %r7799, %r7763;
	setp.gt.u32 	%p3459, %r2841, %r7824;
	@%p3459 bra 	$L__BB2_2020;
	bra.uni 	$L__BB2_2033;
$L__BB2_2020:
	setp.lt.u32 	%p3483, %r7827, %r7817;
	selp.s64 	%rd21774, -1, 0, %p3483;
	cvt.u64.u32 	%rd21775, %r2847;
	add.s64 	%rd26565, %rd21774, %rd21775;
	cvt.u64.u32 	%rd21776, %r7818;
	setp.lt.u64 	%p3484, %rd26565, %rd21776;
	selp.s64 	%rd21777, -1, 0, %p3484;
	cvt.u64.u32 	%rd21778, %r2846;
	add.s64 	%rd26566, %rd21777, %rd21778;
	cvt.u64.u32 	%rd21779, %r7819;
	setp.lt.u64 	%p3485, %rd26566, %rd21779;
	selp.s64 	%rd21780, -1, 0, %p3485;
	cvt.u64.u32 	%rd21781, %r2845;
	add.s64 	%rd26567, %rd21780, %rd21781;
	cvt.u64.u32 	%rd21782, %r7820;
	setp.lt.u64 	%p3486, %rd26567, %rd21782;
	selp.s64 	%rd21783, -1, 0, %p3486;
	cvt.u64.u32 	%rd21784, %r2844;
	add.s64 	%rd26568, %rd21783, %rd21784;
	cvt.u64.u32 	%rd21785, %r7821;
	setp.lt.u64 	%p3487, %rd26568, %rd21785;
	selp.s64 	%rd21786, -1, 0, %p3487;
	cvt.u64.u32 	%rd21787, %r2843;
	add.s64 	%rd26569, %rd21786, %rd21787;
	cvt.u64.u32 	%rd21788, %r7822;
	setp.lt.u64 	%p3488, %rd26569, %rd21788;
	selp.s64 	%rd21789, -1, 0, %p3488;
	cvt.u64.u32 	%rd21790, %r2842;
	add.s64 	%rd26570, %rd21789, %rd21790;
	cvt.u64.u32 	%rd21791, %r7823;
	setp.lt.u64 	%p3489, %rd26570, %rd21791;
	selp.s32 	%r6284, -1, 0, %p3489;
	add.s32 	%r7828, %r2841, %r6284;
	bra.uni 	$L__BB2_2035;
$L__BB2_2021:
	setp.gt.u32 	%p3461, %r2842, %r7823;
	@%p3461 bra 	$L__BB2_2020;
	setp.lt.u32 	%p3462, %r2842, %r7823;
	@%p3462 bra 	$L__BB2_2034;
	setp.gt.u32 	%p3463, %r2843, %r7822;
	@%p3463 bra 	$L__BB2_2020;
	setp.lt.u32 	%p3464, %r2843, %r7822;
	@%p3464 bra 	$L__BB2_2034;
	setp.gt.u32 	%p3465, %r2844, %r7821;
	@%p3465 bra 	$L__BB2_2020;
	setp.lt.u32 	%p3466, %r2844, %r7821;
	@%p3466 bra 	$L__BB2_2034;
	setp.gt.u32 	%p3467, %r2845, %r7820;
	@%p3467 bra 	$L__BB2_2020;
	setp.lt.u32 	%p3468, %r2845, %r7820;
	@%p3468 bra 	$L__BB2_2034;
	setp.gt.u32 	%p3469, %r2846, %r7819;
	@%p3469 bra 	$L__BB2_2020;
	setp.lt.u32 	%p3470, %r2846, %r7819;
	@%p3470 bra 	$L__BB2_2034;
	setp.gt.u32 	%p3471, %r2847, %r7818;
	@%p3471 bra 	$L__BB2_2020;
	setp.lt.u32 	%p3472, %r2847, %r7818;
	setp.lt.u32 	%p3473, %r7827, %r7817;
	or.pred  	%p3474, %p3472, %p3473;
	@%p3474 bra 	$L__BB2_2034;
	bra.uni 	$L__BB2_2020;
$L__BB2_2033:
	setp.ge.u32 	%p3460, %r2841, %r7824;
	@%p3460 bra 	$L__BB2_2021;
$L__BB2_2034:
	ld.const.u32 	%r6279, [const_p];
	add.s32 	%r2849, %r7827, %r6279;
	setp.lt.u32 	%p3475, %r2849, %r7827;
	selp.u64 	%rd21726, 1, 0, %p3475;
	cvt.u64.u32 	%rd21727, %r2847;
	ld.const.u32 	%rd21728, [const_p+4];
	add.s64 	%rd21729, %rd21726, %rd21727;
	add.s64 	%rd21730, %rd21729, %rd21728;
	shr.u64 	%rd21731, %rd21730, 32;
	cvt.u64.u32 	%rd21732, %r2846;
	ld.const.u32 	%rd21733, [const_p+8];
	add.s64 	%rd21734, %rd21731, %rd21732;
	add.s64 	%rd21735, %rd21734, %rd21733;
	shr.u64 	%rd21736, %rd21735, 32;
	cvt.u64.u32 	%rd21737, %r2845;
	ld.const.u32 	%rd21738, [const_p+12];
	add.s64 	%rd21739, %rd21736, %rd21737;
	add.s64 	%rd21740, %rd21739, %rd21738;
	shr.u64 	%rd21741, %rd21740, 32;
	cvt.u64.u32 	%rd21742, %r2844;
	ld.const.u32 	%rd21743, [const_p+16];
	add.s64 	%rd21744, %rd21741, %rd21742;
	add.s64 	%rd21745, %rd21744, %rd21743;
	shr.u64 	%rd21746, %rd21745, 32;
	cvt.u64.u32 	%rd21747, %r2843;
	ld.const.u32 	%rd21748, [const_p+20];
	add.s64 	%rd21749, %rd21746, %rd21747;
	add.s64 	%rd21750, %rd21749, %rd21748;
	shr.u64 	%rd21751, %rd21750, 32;
	cvt.u64.u32 	%rd21752, %r2842;
	ld.const.u32 	%rd21753, [const_p+24];
	add.s64 	%rd21754, %rd21751, %rd21752;
	add.s64 	%rd21755, %rd21754, %rd21753;
	{ .reg .b32 tmp; mov.b64 {tmp, %r6280}, %rd21755; }
	add.s32 	%r6281, %r2841, %r6280;
	add.s32 	%r6282, %r6281, %r6114;
	setp.lt.u32 	%p3476, %r2849, %r7817;
	selp.s64 	%rd21756, -1, 0, %p3476;
	and.b64  	%rd21757, %rd21730, 4294967295;
	add.s64 	%rd26565, %rd21757, %rd21756;
	cvt.u64.u32 	%rd21758, %r7818;
	setp.lt.u64 	%p3477, %rd26565, %rd21758;
	selp.s64 	%rd21759, -1, 0, %p3477;
	and.b64  	%rd21760, %rd21735, 4294967295;
	add.s64 	%rd26566, %rd21760, %rd21759;
	cvt.u64.u32 	%rd21761, %r7819;
	setp.lt.u64 	%p3478, %rd26566, %rd21761;
	selp.s64 	%rd21762, -1, 0, %p3478;
	and.b64  	%rd21763, %rd21740, 4294967295;
	add.s64 	%rd26567, %rd21763, %rd21762;
	cvt.u64.u32 	%rd21764, %r7820;
	setp.lt.u64 	%p3479, %rd26567, %rd21764;
	selp.s64 	%rd21765, -1, 0, %p3479;
	and.b64  	%rd21766, %rd21745, 4294967295;
	add.s64 	%rd26568, %rd21766, %rd21765;
	cvt.u64.u32 	%rd21767, %r7821;
	setp.lt.u64 	%p3480, %rd26568, %rd21767;
	selp.s64 	%rd21768, -1, 0, %p3480;
	and.b64  	%rd21769, %rd21750, 4294967295;
	add.s64 	%rd26569, %rd21769, %rd21768;
	cvt.u64.u32 	%rd21770, %r7822;
	setp.lt.u64 	%p3481, %rd26569, %rd21770;
	selp.s64 	%rd21771, -1, 0, %p3481;
	and.b64  	%rd21772, %rd21755, 4294967295;
	add.s64 	%rd26570, %rd21772, %rd21771;
	cvt.u64.u32 	%rd21773, %r7823;
	setp.lt.u64 	%p3482, %rd26570, %rd21773;
	selp.s32 	%r6283, -1, 0, %p3482;
	add.s32 	%r7828, %r6282, %r6283;
	mov.u32 	%r7827, %r2849;
$L__BB2_2035:
	sub.s32 	%r7911, %r7828, %r7824;
	cvt.u32.u64 	%r6285, %rd26570;
	sub.s32 	%r7912, %r6285, %r7823;
	cvt.u32.u64 	%r6286, %rd26569;
	sub.s32 	%r7913, %r6286, %r7822;
	cvt.u32.u64 	%r6287, %rd26568;
	sub.s32 	%r7914, %r6287, %r7821;
	cvt.u32.u64 	%r6288, %rd26567;
	sub.s32 	%r7915, %r6288, %r7820;
	cvt.u32.u64 	%r6289, %rd26566;
	sub.s32 	%r7916, %r6289, %r7819;
	cvt.u32.u64 	%r6290, %rd26565;
	sub.s32 	%r7917, %r6290, %r7818;
	sub.s32 	%r7918, %r7827, %r7817;
	setp.gt.u32 	%p3490, %r7787, %r7911;
	@%p3490 bra 	$L__BB2_2036;
	bra.uni 	$L__BB2_2049;
$L__BB2_2036:
	setp.lt.u32 	%p3514, %r7780, %r7918;
	selp.s64 	%rd21834, -1, 0, %p3514;
	add.s64 	%rd26571, %rd21834, %rd1422;
	cvt.u64.u32 	%rd21835, %r7917;
	setp.lt.u64 	%p3515, %rd26571, %rd21835;
	selp.s64 	%rd21836, -1, 0, %p3515;
	add.s64 	%rd26572, %rd21836, %rd1423;
	cvt.u64.u32 	%rd21837, %r7916;
	setp.lt.u64 	%p3516, %rd26572, %rd21837;
	selp.s64 	%rd21838, -1, 0, %p3516;
	add.s64 	%rd26573, %rd21838, %rd1424;
	cvt.u64.u32 	%rd21839, %r7915;
	setp.lt.u64 	%p3517, %rd26573, %rd21839;
	selp.s64 	%rd21840, -1, 0, %p3517;
	add.s64 	%rd26574, %rd21840, %rd1425;
	cvt.u64.u32 	%rd21841, %r7914;
	setp.lt.u64 	%p3518, %rd26574, %rd21841;
	selp.s64 	%rd21842, -1, 0, %p3518;
	add.s64 	%rd26575, %rd21842, %rd1426;
	cvt.u64.u32 	%rd21843, %r7913;
	setp.lt.u64 	%p3519, %rd26575, %rd21843;
	selp.s64 	%rd21844, -1, 0, %p3519;
	add.s64 	%rd26576, %rd21844, %rd1427;
	cvt.u64.u32 	%rd21845, %r7912;
	setp.lt.u64 	%p3520, %rd26576, %rd21845;
	selp.s32 	%r6296, -1, 0, %p3520;
	add.s32 	%r7830, %r7787, %r6296;
	bra.uni 	$L__BB2_2051;
$L__BB2_2037:
	setp.gt.u32 	%p3492, %r7786, %r7912;
	@%p3492 bra 	$L__BB2_2036;
	setp.lt.u32 	%p3493, %r7786, %r7912;
	@%p3493 bra 	$L__BB2_2050;
	setp.gt.u32 	%p3494, %r7785, %r7913;
	@%p3494 bra 	$L__BB2_2036;
	setp.lt.u32 	%p3495, %r7785, %r7913;
	@%p3495 bra 	$L__BB2_2050;
	setp.gt.u32 	%p3496, %r7784, %r7914;
	@%p3496 bra 	$L__BB2_2036;
	setp.lt.u32 	%p3497, %r7784, %r7914;
	@%p3497 bra 	$L__BB2_2050;
	setp.gt.u32 	%p3498, %r7783, %r7915;
	@%p3498 bra 	$L__BB2_2036;
	setp.lt.u32 	%p3499, %r7783, %r7915;
	@%p3499 bra 	$L__BB2_2050;
	setp.gt.u32 	%p3500, %r7782, %r7916;
	@%p3500 bra 	$L__BB2_2036;
	setp.lt.u32 	%p3501, %r7782, %r7916;
	@%p3501 bra 	$L__BB2_2050;
	setp.gt.u32 	%p3502, %r7781, %r7917;
	@%p3502 bra 	$L__BB2_2036;
	setp.lt.u32 	%p3503, %r7781, %r7917;
	setp.lt.u32 	%p3504, %r7780, %r7918;
	or.pred  	%p3505, %p3503, %p3504;
	@%p3505 bra 	$L__BB2_2050;
	bra.uni 	$L__BB2_2036;
$L__BB2_2049:
	setp.ge.u32 	%p3491, %r7787, %r7911;
	@%p3491 bra 	$L__BB2_2037;
$L__BB2_2050:
	ld.const.u32 	%r6291, [const_p];
	add.s32 	%r2862, %r7780, %r6291;
	setp.lt.u32 	%p3506, %r2862, %r7780;
	selp.u64 	%rd21792, 1, 0, %p3506;
	ld.const.u32 	%rd21793, [const_p+4];
	add.s64 	%rd21794, %rd21792, %rd1422;
	add.s64 	%rd21795, %rd21794, %rd21793;
	shr.u64 	%rd21796, %rd21795, 32;
	ld.const.u32 	%rd21797, [const_p+8];
	add.s64 	%rd21798, %rd21796, %rd1423;
	add.s64 	%rd21799, %rd21798, %rd21797;
	shr.u64 	%rd21800, %rd21799, 32;
	ld.const.u32 	%rd21801, [const_p+12];
	add.s64 	%rd21802, %rd21800, %rd1424;
	add.s64 	%rd21803, %rd21802, %rd21801;
	shr.u64 	%rd21804, %rd21803, 32;
	ld.const.u32 	%rd21805, [const_p+16];
	add.s64 	%rd21806, %rd21804, %rd1425;
	add.s64 	%rd21807, %rd21806, %rd21805;
	shr.u64 	%rd21808, %rd21807, 32;
	ld.const.u32 	%rd21809, [const_p+20];
	add.s64 	%rd21810, %rd21808, %rd1426;
	add.s64 	%rd21811, %rd21810, %rd21809;
	shr.u64 	%rd21812, %rd21811, 32;
	ld.const.u32 	%rd21813, [const_p+24];
	add.s64 	%rd21814, %rd21812, %rd1427;
	add.s64 	%rd21815, %rd21814, %rd21813;
	{ .reg .b32 tmp; mov.b64 {tmp, %r6292}, %rd21815; }
	add.s32 	%r6293, %r7787, %r6292;
	add.s32 	%r6294, %r6293, %r6114;
	setp.lt.u32 	%p3507, %r2862, %r7918;
	selp.s64 	%rd21816, -1, 0, %p3507;
	and.b64  	%rd21817, %rd21795, 4294967295;
	add.s64 	%rd26571, %rd21817, %rd21816;
	cvt.u64.u32 	%rd21818, %r7917;
	setp.lt.u64 	%p3508, %rd26571, %rd21818;
	selp.s64 	%rd21819, -1, 0, %p3508;
	and.b64  	%rd21820, %rd21799, 4294967295;
	add.s64 	%rd26572, %rd21820, %rd21819;
	cvt.u64.u32 	%rd21821, %r7916;
	setp.lt.u64 	%p3509, %rd26572, %rd21821;
	selp.s64 	%rd21822, -1, 0, %p3509;
	and.b64  	%rd21823, %rd21803, 4294967295;
	add.s64 	%rd26573, %rd21823, %rd21822;
	cvt.u64.u32 	%rd21824, %r7915;
	setp.lt.u64 	%p3510, %rd26573, %rd21824;
	selp.s64 	%rd21825, -1, 0, %p3510;
	and.b64  	%rd21826, %rd21807, 4294967295;
	add.s64 	%rd26574, %rd21826, %rd21825;
	cvt.u64.u32 	%rd21827, %r7914;
	setp.lt.u64 	%p3511, %rd26574, %rd21827;
	selp.s64 	%rd21828, -1, 0, %p3511;
	and.b64  	%rd21829, %rd21811, 4294967295;
	add.s64 	%rd26575, %rd21829, %rd21828;
	cvt.u64.u32 	%rd21830, %r7913;
	setp.lt.u64 	%p3512, %rd26575, %rd21830;
	selp.s64 	%rd21831, -1, 0, %p3512;
	and.b64  	%rd21832, %rd21815, 4294967295;
	add.s64 	%rd26576, %rd21832, %rd21831;
	cvt.u64.u32 	%rd21833, %r7912;
	setp.lt.u64 	%p3513, %rd26576, %rd21833;
	selp.s32 	%r6295, -1, 0, %p3513;
	add.s32 	%r7830, %r6294, %r6295;
	mov.u32 	%r7780, %r2862;
$L__BB2_2051:
	sub.s32 	%r6297, %r7830, %r7911;
	cvt.u32.u64 	%r6298, %rd26576;
	sub.s32 	%r6299, %r6298, %r7912;
	cvt.u32.u64 	%r6300, %rd26575;
	sub.s32 	%r6301, %r6300, %r7913;
	cvt.u32.u64 	%r6302, %rd26574;
	sub.s32 	%r6303, %r6302, %r7914;
	cvt.u32.u64 	%r6304, %rd26573;
	sub.s32 	%r6305, %r6304, %r7915;
	cvt.u32.u64 	%r6306, %rd26572;
	sub.s32 	%r6307, %r6306, %r7916;
	cvt.u32.u64 	%r6308, %rd26571;
	sub.s32 	%r6309, %r6308, %r7917;
	sub.s32 	%r6310, %r7780, %r7918;
	mul.wide.u32 	%rd21846, %r6310, %r2559;
	cvt.u32.u64 	%r6311, %rd21846;
	shr.u64 	%rd21847, %rd21846, 32;
	mul.wide.u32 	%rd21848, %r6309, %r2559;
	add.s64 	%rd21849, %rd21847, %rd21848;
	shr.u64 	%rd21850, %rd21849, 32;
	mul.wide.u32 	%rd21851, %r6307, %r2559;
	add.s64 	%rd21852, %rd21850, %rd21851;
	shr.u64 	%rd21853, %rd21852, 32;
	mul.wide.u32 	%rd21854, %r6305, %r2559;
	add.s64 	%rd21855, %rd21853, %rd21854;
	shr.u64 	%rd21856, %rd21855, 32;
	mul.wide.u32 	%rd21857, %r6303, %r2559;
	add.s64 	%rd21858, %rd21856, %rd21857;
	shr.u64 	%rd21859, %rd21858, 32;
	mul.wide.u32 	%rd21860, %r6301, %r2559;
	add.s64 	%rd21861, %rd21859, %rd21860;
	shr.u64 	%rd21862, %rd21861, 32;
	mul.wide.u32 	%rd21863, %r6299, %r2559;
	add.s64 	%rd21864, %rd21862, %rd21863;
	shr.u64 	%rd21865, %rd21864, 32;
	mul.wide.u32 	%rd21866, %r6297, %r2559;
	add.s64 	%rd21867, %rd21865, %rd21866;
	shr.u64 	%rd21868, %rd21867, 32;
	and.b64  	%rd21869, %rd21849, 4294967295;
	mul.wide.u32 	%rd21870, %r6310, %r2558;
	add.s64 	%rd21871, %rd21870, %rd21869;
	shr.u64 	%rd21872, %rd21871, 32;
	and.b64  	%rd21873, %rd21852, 4294967295;
	mul.wide.u32 	%rd21874, %r6309, %r2558;
	add.s64 	%rd21875, %rd21872, %rd21873;
	add.s64 	%rd21876, %rd21875, %rd21874;
	shr.u64 	%rd21877, %rd21876, 32;
	and.b64  	%rd21878, %rd21855, 4294967295;
	mul.wide.u32 	%rd21879, %r6307, %r2558;
	add.s64 	%rd21880, %rd21877, %rd21878;
	add.s64 	%rd21881, %rd21880, %rd21879;
	shr.u64 	%rd21882, %rd21881, 32;
	and.b64  	%rd21883, %rd21858, 4294967295;
	mul.wide.u32 	%rd21884, %r6305, %r2558;
	add.s64 	%rd21885, %rd21882, %rd21883;
	add.s64 	%rd21886, %rd21885, %rd21884;
	shr.u64 	%rd21887, %rd21886, 32;
	and.b64  	%rd21888, %rd21861, 4294967295;
	mul.wide.u32 	%rd21889, %r6303, %r2558;
	add.s64 	%rd21890, %rd21887, %rd21888;
	add.s64 	%rd21891, %rd21890, %rd21889;
	shr.u64 	%rd21892, %rd21891, 32;
	and.b64  	%rd21893, %rd21864, 4294967295;
	mul.wide.u32 	%rd21894, %r6301, %r2558;
	add.s64 	%rd21895, %rd21892, %rd21893;
	add.s64 	%rd21896, %rd21895, %rd21894;
	shr.u64 	%rd21897, %rd21896, 32;
	and.b64  	%rd21898, %rd21867, 4294967295;
	mul.wide.u32 	%rd21899, %r6299, %r2558;
	add.s64 	%rd21900, %rd21897, %rd21898;
	add.s64 	%rd21901, %rd21900, %rd21899;
	shr.u64 	%rd21902, %rd21901, 32;
	mul.wide.u32 	%rd21903, %r6297, %r2558;
	add.s64 	%rd21904, %rd21902, %rd21868;
	add.s64 	%rd21905, %rd21904, %rd21903;
	shr.u64 	%rd21906, %rd21905, 32;
	and.b64  	%rd21907, %rd21876, 4294967295;
	mul.wide.u32 	%rd21908, %r6310, %r2557;
	add.s64 	%rd21909, %rd21908, %rd21907;
	shr.u64 	%rd21910, %rd21909, 32;
	and.b64  	%rd21911, %rd21881, 4294967295;
	mul.wide.u32 	%rd21912, %r6309, %r2557;
	add.s64 	%rd21913, %rd21910, %rd21911;
	add.s64 	%rd21914, %rd21913, %rd21912;
	shr.u64 	%rd21915, %rd21914, 32;
	and.b64  	%rd21916, %rd21886, 4294967295;
	mul.wide.u32 	%rd21917, %r6307, %r2557;
	add.s64 	%rd21918, %rd21915, %rd21916;
	add.s64 	%rd21919, %rd21918, %rd21917;
	shr.u64 	%rd21920, %rd21919, 32;
	and.b64  	%rd21921, %rd21891, 4294967295;
	mul.wide.u32 	%rd21922, %r6305, %r2557;
	add.s64 	%rd21923, %rd21920, %rd21921;
	add.s64 	%rd21924, %rd21923, %rd21922;
	shr.u64 	%rd21925, %rd21924, 32;
	and.b64  	%rd21926, %rd21896, 4294967295;
	mul.wide.u32 	%rd21927, %r6303, %r2557;
	add.s64 	%rd21928, %rd21925, %rd21926;
	add.s64 	%rd21929, %rd21928, %rd21927;
	shr.u64 	%rd21930, %rd21929, 32;
	and.b64  	%rd21931, %rd21901, 4294967295;
	mul.wide.u32 	%rd21932, %r6301, %r2557;
	add.s64 	%rd21933, %rd21930, %rd21931;
	add.s64 	%rd21934, %rd21933, %rd21932;
	shr.u64 	%rd21935, %rd21934, 32;
	and.b64  	%rd21936, %rd21905, 4294967295;
	mul.wide.u32 	%rd21937, %r6299, %r2557;
	add.s64 	%rd21938, %rd21935, %rd21936;
	add.s64 	%rd21939, %rd21938, %rd21937;
	shr.u64 	%rd21940, %rd21939, 32;
	mul.wide.u32 	%rd21941, %r6297, %r2557;
	add.s64 	%rd21942, %rd21940, %rd21906;
	add.s64 	%rd21943, %rd21942, %rd21941;
	shr.u64 	%rd21944, %rd21943, 32;
	and.b64  	%rd21945, %rd21914, 4294967295;
	mul.wide.u32 	%rd21946, %r6310, %r2556;
	add.s64 	%rd21947, %rd21946, %rd21945;
	shr.u64 	%rd21948, %rd21947, 32;
	and.b64  	%rd21949, %rd21919, 4294967295;
	mul.wide.u32 	%rd21950, %r6309, %r2556;
	add.s64 	%rd21951, %rd21948, %rd21949;
	add.s64 	%rd21952, %rd21951, %rd21950;
	shr.u64 	%rd21953, %rd21952, 32;
	and.b64  	%rd21954, %rd21924, 4294967295;
	mul.wide.u32 	%rd21955, %r6307, %r2556;
	add.s64 	%rd21956, %rd21953, %rd21954;
	add.s64 	%rd21957, %rd21956, %rd21955;
	shr.u64 	%rd21958, %rd21957, 32;
	and.b64  	%rd21959, %rd21929, 4294967295;
	mul.wide.u32 	%rd21960, %r6305, %r2556;
	add.s64 	%rd21961, %rd21958, %rd21959;
	add.s64 	%rd21962, %rd21961, %rd21960;
	shr.u64 	%rd21963, %rd21962, 32;
	and.b64  	%rd21964, %rd21934, 4294967295;
	mul.wide.u32 	%rd21965, %r6303, %r2556;
	add.s64 	%rd21966, %rd21963, %rd21964;
	add.s64 	%rd21967, %rd21966, %rd21965;
	shr.u64 	%rd21968, %rd21967, 32;
	and.b64  	%rd21969, %rd21939, 4294967295;
	mul.wide.u32 	%rd21970, %r6301, %r2556;
	add.s64 	%rd21971, %rd21968, %rd21969;
	add.s64 	%rd21972, %rd21971, %rd21970;
	shr.u64 	%rd21973, %rd21972, 32;
	and.b64  	%rd21974, %rd21943, 4294967295;
	mul.wide.u32 	%rd21975, %r6299, %r2556;
	add.s64 	%rd21976, %rd21973, %rd21974;
	add.s64 	%rd21977, %rd21976, %rd21975;
	shr.u64 	%rd21978, %rd21977, 32;
	mul.wide.u32 	%rd21979, %r6297, %r2556;
	add.s64 	%rd21980, %rd21978, %rd21944;
	add.s64 	%rd21981, %rd21980, %rd21979;
	shr.u64 	%rd21982, %rd21981, 32;
	and.b64  	%rd21983, %rd21952, 4294967295;
	mul.wide.u32 	%rd21984, %r6310, %r2555;
	add.s64 	%rd21985, %rd21984, %rd21983;
	shr.u64 	%rd21986, %rd21985, 32;
	and.b64  	%rd21987, %rd21957, 4294967295;
	mul.wide.u32 	%rd21988, %r6309, %r2555;
	add.s64 	%rd21989, %rd21986, %rd21987;
	add.s64 	%rd21990, %rd21989, %rd21988;
	shr.u64 	%rd21991, %rd21990, 32;
	and.b64  	%rd21992, %rd21962, 4294967295;
	mul.wide.u32 	%rd21993, %r6307, %r2555;
	add.s64 	%rd21994, %rd21991, %rd21992;
	add.s64 	%rd21995, %rd21994, %rd21993;
	shr.u64 	%rd21996, %rd21995, 32;
	and.b64  	%rd21997, %rd21967, 4294967295;
	mul.wide.u32 	%rd21998, %r6305, %r2555;
	add.s64 	%rd21999, %rd21996, %rd21997;
	add.s64 	%rd22000, %rd21999, %rd21998;
	shr.u64 	%rd22001, %rd22000, 32;
	and.b64  	%rd22002, %rd21972, 4294967295;
	mul.wide.u32 	%rd22003, %r6303, %r2555;
	add.s64 	%rd22004, %rd22001, %rd22002;
	add.s64 	%rd22005, %rd22004, %rd22003;
	shr.u64 	%rd22006, %rd22005, 32;
	and.b64  	%rd22007, %rd21977, 4294967295;
	mul.wide.u32 	%rd22008, %r6301, %r2555;
	add.s64 	%rd22009, %rd22006, %rd22007;
	add.s64 	%rd22010, %rd22009, %rd22008;
	shr.u64 	%rd22011, %rd22010, 32;
	and.b64  	%rd22012, %rd21981, 4294967295;
	mul.wide.u32 	%rd22013, %r6299, %r2555;
	add.s64 	%rd22014, %rd22011, %rd22012;
	add.s64 	%rd22015, %rd22014, %rd22013;
	shr.u64 	%rd22016, %rd22015, 32;
	mul.wide.u32 	%rd22017, %r6297, %r2555;
	add.s64 	%rd22018, %rd22016, %rd21982;
	add.s64 	%rd22019, %rd22018, %rd22017;
	shr.u64 	%rd22020, %rd22019, 32;
	and.b64  	%rd22021, %rd21990, 4294967295;
	mul.wide.u32 	%rd22022, %r6310, %r2554;
	add.s64 	%rd22023, %rd22022, %rd22021;
	shr.u64 	%rd22024, %rd22023, 32;
	and.b64  	%rd22025, %rd21995, 4294967295;
	mul.wide.u32 	%rd22026, %r6309, %r2554;
	add.s64 	%rd22027, %rd22024, %rd22025;
	add.s64 	%rd22028, %rd22027, %rd22026;
	shr.u64 	%rd22029, %rd22028, 32;
	and.b64  	%rd22030, %rd22000, 4294967295;
	mul.wide.u32 	%rd22031, %r6307, %r2554;
	add.s64 	%rd22032, %rd22029, %rd22030;
	add.s64 	%rd22033, %rd22032, %rd22031;
	shr.u64 	%rd22034, %rd22033, 32;
	and.b64  	%rd22035, %rd22005, 4294967295;
	mul.wide.u32 	%rd22036, %r6305, %r2554;
	add.s64 	%rd22037, %rd22034, %rd22035;
	add.s64 	%rd22038, %rd22037, %rd22036;
	shr.u64 	%rd22039, %rd22038, 32;
	and.b64  	%rd22040, %rd22010, 4294967295;
	mul.wide.u32 	%rd22041, %r6303, %r2554;
	add.s64 	%rd22042, %rd22039, %rd22040;
	add.s64 	%rd22043, %rd22042, %rd22041;
	shr.u64 	%rd22044, %rd22043, 32;
	and.b64  	%rd22045, %rd22015, 4294967295;
	mul.wide.u32 	%rd22046, %r6301, %r2554;
	add.s64 	%rd22047, %rd22044, %rd22045;
	add.s64 	%rd22048, %rd22047, %rd22046;
	shr.u64 	%rd22049, %rd22048, 32;
	and.b64  	%rd22050, %rd22019, 4294967295;
	mul.wide.u32 	%rd22051, %r6299, %r2554;
	add.s64 	%rd22052, %rd22049, %rd22050;
	add.s64 	%rd22053, %rd22052, %rd22051;
	shr.u64 	%rd22054, %rd22053, 32;
	mul.wide.u32 	%rd22055, %r6297, %r2554;
	add.s64 	%rd22056, %rd22054, %rd22020;
	add.s64 	%rd22057, %rd22056, %rd22055;
	shr.u64 	%rd22058, %rd22057, 32;
	and.b64  	%rd22059, %rd22028, 4294967295;
	mul.wide.u32 	%rd22060, %r6310, %r2553;
	add.s64 	%rd22061, %rd22060, %rd22059;
	shr.u64 	%rd22062, %rd22061, 32;
	and.b64  	%rd22063, %rd22033, 4294967295;
	mul.wide.u32 	%rd22064, %r6309, %r2553;
	add.s64 	%rd22065, %rd22062, %rd22063;
	add.s64 	%rd22066, %rd22065, %rd22064;
	shr.u64 	%rd22067, %rd22066, 32;
	and.b64  	%rd22068, %rd22038, 4294967295;
	mul.wide.u32 	%rd22069, %r6307, %r2553;
	add.s64 	%rd22070, %rd22067, %rd22068;
	add.s64 	%rd22071, %rd22070, %rd22069;
	shr.u64 	%rd22072, %rd22071, 32;
	and.b64  	%rd22073, %rd22043, 4294967295;
	mul.wide.u32 	%rd22074, %r6305, %r2553;
	add.s64 	%rd22075, %rd22072, %rd22073;
	add.s64 	%rd22076, %rd22075, %rd22074;
	shr.u64 	%rd22077, %rd22076, 32;
	and.b64  	%rd22078, %rd22048, 4294967295;
	mul.wide.u32 	%rd22079, %r6303, %r2553;
	add.s64 	%rd22080, %rd22077, %rd22078;
	add.s64 	%rd22081, %rd22080, %rd22079;
	shr.u64 	%rd22082, %rd22081, 32;
	and.b64  	%rd22083, %rd22053, 4294967295;
	mul.wide.u32 	%rd22084, %r6301, %r2553;
	add.s64 	%rd22085, %rd22082, %rd22083;
	add.s64 	%rd22086, %rd22085, %rd22084;
	shr.u64 	%rd22087, %rd22086, 32;
	and.b64  	%rd22088, %rd22057, 4294967295;
	mul.wide.u32 	%rd22089, %r6299, %r2553;
	add.s64 	%rd22090, %rd22087, %rd22088;
	add.s64 	%rd22091, %rd22090, %rd22089;
	shr.u64 	%rd22092, %rd22091, 32;
	mul.wide.u32 	%rd22093, %r6297, %r2553;
	add.s64 	%rd22094, %rd22092, %rd22058;
	add.s64 	%rd22095, %rd22094, %rd22093;
	shr.u64 	%rd22096, %rd22095, 32;
	and.b64  	%rd22097, %rd22066, 4294967295;
	mul.wide.u32 	%rd22098, %r6310, %r2552;
	add.s64 	%rd22099, %rd22098, %rd22097;
	shr.u64 	%rd22100, %rd22099, 32;
	and.b64  	%rd22101, %rd22071, 4294967295;
	mul.wide.u32 	%rd22102, %r6309, %r2552;
	add.s64 	%rd22103, %rd22100, %rd22101;
	add.s64 	%rd22104, %rd22103, %rd22102;
	shr.u64 	%rd22105, %rd22104, 32;
	and.b64  	%rd22106, %rd22076, 4294967295;
	mul.wide.u32 	%rd22107, %r6307, %r2552;
	add.s64 	%rd22108, %rd22105, %rd22106;
	add.s64 	%rd22109, %rd22108, %rd22107;
	shr.u64 	%rd22110, %rd22109, 32;
	and.b64  	%rd22111, %rd22081, 4294967295;
	mul.wide.u32 	%rd22112, %r6305, %r2552;
	add.s64 	%rd22113, %rd22110, %rd22111;
	add.s64 	%rd22114, %rd22113, %rd22112;
	shr.u64 	%rd22115, %rd22114, 32;
	and.b64  	%rd22116, %rd22086, 4294967295;
	mul.wide.u32 	%rd22117, %r6303, %r2552;
	add.s64 	%rd22118, %rd22115, %rd22116;
	add.s64 	%rd22119, %rd22118, %rd22117;
	shr.u64 	%rd22120, %rd22119, 32;
	and.b64  	%rd22121, %rd22091, 4294967295;
	mul.wide.u32 	%rd22122, %r6301, %r2552;
	add.s64 	%rd22123, %rd22120, %rd22121;
	add.s64 	%rd22124, %rd22123, %rd22122;
	shr.u64 	%rd22125, %rd22124, 32;
	and.b64  	%rd22126, %rd22095, 4294967295;
	mul.wide.u32 	%rd22127, %r6299, %r2552;
	add.s64 	%rd22128, %rd22125, %rd22126;
	add.s64 	%rd22129, %rd22128, %rd22127;
	shr.u64 	%rd22130, %rd22129, 32;
	mul.wide.u32 	%rd22131, %r6297, %r2552;
	add.s64 	%rd22132, %rd22130, %rd22096;
	add.s64 	%rd22133, %rd22132, %rd22131;
	shr.u64 	%rd22134, %rd22133, 32;
	{ .reg .b32 tmp; mov.b64 {tmp, %r6312}, %rd22133; }
	and.b64  	%rd22135, %rd22104, 4294967295;
	mul.lo.s64 	%rd22136, %rd22135, 977;
	cvt.u32.u64 	%r6313, %rd22136;
	shr.u64 	%rd22137, %rd22136, 32;
	and.b64  	%rd22138, %rd22109, 4294967295;
	mad.lo.s64 	%rd22139, %rd22138, 977, %rd22137;
	shr.u64 	%rd22140, %rd22139, 32;
	and.b64  	%rd22141, %rd22114, 4294967295;
	mad.lo.s64 	%rd22142, %rd22141, 977, %rd22140;
	shr.u64 	%rd22143, %rd22142, 32;
	and.b64  	%rd22144, %rd22119, 4294967295;
	mad.lo.s64 	%rd22145, %rd22144, 977, %rd22143;
	shr.u64 	%rd22146, %rd22145, 32;
	and.b64  	%rd22147, %rd22124, 4294967295;
	mad.lo.s64 	%rd22148, %rd22147, 977, %rd22146;
	shr.u64 	%rd22149, %rd22148, 32;
	and.b64  	%rd22150, %rd22129, 4294967295;
	mad.lo.s64 	%rd22151, %rd22150, 977, %rd22149;
	shr.u64 	%rd22152, %rd22151, 32;
	and.b64  	%rd22153, %rd22133, 4294967295;
	mad.lo.s64 	%rd22154, %rd22153, 977, %rd22152;
	shr.u64 	%rd22155, %rd22154, 32;
	mad.lo.s64 	%rd22156, %rd22134, 977, %rd22155;
	{ .reg .b32 tmp; mov.b64 {tmp, %r6314}, %rd22156; }
	add.s32 	%r7841, %r6311, %r6313;
	setp.lt.u32 	%p3522, %r7841, %r6311;
	selp.u64 	%rd22157, 1, 0, %p3522;
	and.b64  	%rd22158, %rd21871, 4294967295;
	and.b64  	%rd22159, %rd22139, 4294967295;
	add.s64 	%rd22160, %rd22158, %rd22157;
	add.s64 	%rd22161, %rd22160, %rd22159;
	shr.u64 	%rd22162, %rd22161, 32;
	and.b64  	%rd22163, %rd21909, 4294967295;
	and.b64  	%rd22164, %rd22142, 4294967295;
	add.s64 	%rd22165, %rd22162, %rd22163;
	add.s64 	%rd22166, %rd22165, %rd22164;
	shr.u64 	%rd22167, %rd22166, 32;
	and.b64  	%rd22168, %rd21947, 4294967295;
	and.b64  	%rd22169, %rd22145, 4294967295;
	add.s64 	%rd22170, %rd22167, %rd22168;
	add.s64 	%rd22171, %rd22170, %rd22169;
	shr.u64 	%rd22172, %rd22171, 32;
	and.b64  	%rd22173, %rd21985, 4294967295;
	and.b64  	%rd22174, %rd22148, 4294967295;
	add.s64 	%rd22175, %rd22172, %rd22173;
	add.s64 	%rd22176, %rd22175, %rd22174;
	shr.u64 	%rd22177, %rd22176, 32;
	and.b64  	%rd22178, %rd22023, 4294967295;
	and.b64  	%rd22179, %rd22151, 4294967295;
	add.s64 	%rd22180, %rd22177, %rd22178;
	add.s64 	%rd22181, %rd22180, %rd22179;
	shr.u64 	%rd22182, %rd22181, 32;
	and.b64  	%rd22183, %rd22061, 4294967295;
	and.b64  	%rd22184, %rd22154, 4294967295;
	add.s64 	%rd22185, %rd22182, %rd22183;
	add.s64 	%rd22186, %rd22185, %rd22184;
	shr.u64 	%rd22187, %rd22186, 32;
	and.b64  	%rd22188, %rd22099, 4294967295;
	and.b64  	%rd22189, %rd22156, 4294967295;
	add.s64 	%rd22190, %rd22187, %rd22188;
	add.s64 	%rd22191, %rd22190, %rd22189;
	{ .reg .b32 tmp; mov.b64 {tmp, %r6315}, %rd22191; }
	add.s32 	%r6316, %r6315, %r6314;
	and.b64  	%rd22192, %rd22161, 4294967295;
	add.s64 	%rd26577, %rd22192, %rd22135;
	shr.u64 	%rd22193, %rd26577, 32;
	and.b64  	%rd22194, %rd22166, 4294967295;
	add.s64 	%rd22195, %rd22193, %rd22194;
	add.s64 	%rd26578, %rd22195, %rd22138;
	shr.u64 	%rd22196, %rd26578, 32;
	and.b64  	%rd22197, %rd22171, 4294967295;
	add.s64 	%rd22198, %rd22196, %rd22197;
	add.s64 	%rd26579, %rd22198, %rd22141;
	shr.u64 	%rd22199, %rd26579, 32;
	and.b64  	%rd22200, %rd22176, 4294967295;
	add.s64 	%rd22201, %rd22199, %rd22200;
	add.s64 	%rd26580, %rd22201, %rd22144;
	shr.u64 	%rd22202, %rd26580, 32;
	and.b64  	%rd22203, %rd22181, 4294967295;
	add.s64 	%rd22204, %rd22202, %rd22203;
	add.s64 	%rd26581, %rd22204, %rd22147;
	shr.u64 	%rd22205, %rd26581, 32;
	and.b64  	%rd22206, %rd22186, 4294967295;
	add.s64 	%rd22207, %rd22205, %rd22206;
	add.s64 	%rd26582, %rd22207, %rd22150;
	shr.u64 	%rd22208, %rd26582, 32;
	and.b64  	%rd22209, %rd22191, 4294967295;
	add.s64 	%rd22210, %rd22208, %rd22209;
	add.s64 	%rd26583, %rd22210, %rd22153;
	{ .reg .b32 tmp; mov.b64 {tmp, %r6317}, %rd26583; }
	add.s32 	%r6318, %r6316, %r6317;
	add.s32 	%r2868, %r6318, %r6312;
	setp.eq.s32 	%p3523, %r2868, 0;
	mov.pred 	%p4112, 0;
	@%p3523 bra 	$L__BB2_2053;
	cvt.u64.u32 	%rd22211, %r2868;
	mul.wide.u32 	%rd22212, %r2868, 977;
	cvt.u32.u64 	%r6319, %rd22212;
	shr.u64 	%rd22213, %rd22212, 32;
	add.s64 	%rd22214, %rd22213, %rd22211;
	shr.u64 	%rd22215, %rd22214, 32;
	add.s32 	%r2869, %r7841, %r6319;
	setp.lt.u32 	%p3524, %r2869, %r7841;
	selp.u64 	%rd22216, 1, 0, %p3524;
	and.b64  	%rd22217, %rd26577, 4294967295;
	and.b64  	%rd22218, %rd22214, 4294967295;
	add.s64 	%rd22219, %rd22217, %rd22216;
	add.s64 	%rd26577, %rd22219, %rd22218;
	shr.u64 	%rd22220, %rd26577, 32;
	and.b64  	%rd22221, %rd26578, 4294967295;
	add.s64 	%rd22222, %rd22220, %rd22221;
	add.s64 	%rd26578, %rd22222, %rd22215;
	shr.u64 	%rd22223, %rd26578, 32;
	and.b64  	%rd22224, %rd26579, 4294967295;
	add.s64 	%rd26579, %rd22223, %rd22224;
	shr.u64 	%rd22225, %rd26579, 32;
	and.b64  	%rd22226, %rd26580, 4294967295;
	add.s64 	%rd26580, %rd22225, %rd22226;
	shr.u64 	%rd22227, %rd26580, 32;
	and.b64  	%rd22228, %rd26581, 4294967295;
	add.s64 	%rd26581, %rd22227, %rd22228;
	shr.u64 	%rd22229, %rd26581, 32;
	and.b64  	%rd22230, %rd26582, 4294967295;
	add.s64 	%rd26582, %rd22229, %rd22230;
	shr.u64 	%rd22231, %rd26582, 32;
	and.b64  	%rd22232, %rd26583, 4294967295;
	add.s64 	%rd26583, %rd22231, %rd22232;
	setp.gt.u64 	%p4112, %rd26583, 4294967295;
	mov.u32 	%r7841, %r2869;
$L__BB2_2053:
	cvt.u32.u64 	%r7848, %rd26583;
	cvt.u32.u64 	%r7847, %rd26582;
	cvt.u32.u64 	%r7846, %rd26581;
	cvt.u32.u64 	%r7845, %rd26580;
	cvt.u32.u64 	%r7844, %rd26579;
	cvt.u32.u64 	%r7843, %rd26578;
	cvt.u32.u64 	%r7842, %rd26577;
	setp.lt.u32 	%p3525, %r6114, %r7848;
	or.pred  	%p3526, %p4112, %p3525;
	@%p3526 bra 	$L__BB2_2067;
	setp.gt.u32 	%p3527, %r6114, %r7848;
	@%p3527 bra 	$L__BB2_2068;
	ld.const.u32 	%r2878, [const_p+24];
	setp.lt.u32 	%p3528, %r2878, %r7847;
	@%p3528 bra 	$L__BB2_2067;
	setp.gt.u32 	%p3529, %r2878, %r7847;
	@%p3529 bra 	$L__BB2_2068;
	ld.const.u32 	%r2879, [const_p+20];
	setp.lt.u32 	%p3530, %r2879, %r7846;
	@%p3530 bra 	$L__BB2_2067;
	setp.gt.u32 	%p3531, %r2879, %r7846;
	@%p3531 bra 	$L__BB2_2068;
	ld.const.u32 	%r2880, [const_p+16];
	setp.lt.u32 	%p3532, %r2880, %r7845;
	@%p3532 bra 	$L__BB2_2067;
	setp.gt.u32 	%p3533, %r2880, %r7845;
	@%p3533 bra 	$L__BB2_2068;
	ld.const.u32 	%r2881, [const_p+12];
	setp.lt.u32 	%p3534, %r2881, %r7844;
	@%p3534 bra 	$L__BB2_2067;
	setp.gt.u32 	%p3535, %r2881, %r7844;
	@%p3535 bra 	$L__BB2_2068;
	ld.const.u32 	%r2882, [const_p+8];
	setp.lt.u32 	%p3536, %r2882, %r7843;
	@%p3536 bra 	$L__BB2_2067;
	setp.gt.u32 	%p3537, %r2882, %r7843;
	@%p3537 bra 	$L__BB2_2068;
	ld.const.u32 	%r2883, [const_p+4];
	setp.lt.u32 	%p3538, %r2883, %r7842;
	@%p3538 bra 	$L__BB2_2067;
	setp.gt.u32 	%p3539, %r2883, %r7842;
	ld.const.u32 	%r6320, [const_p];
	setp.lt.u32 	%p3540, %r7841, %r6320;
	or.pred  	%p3541, %p3539, %p3540;
	@%p3541 bra 	$L__BB2_2068;
$L__BB2_2067:
	ld.const.u32 	%r6322, [const_p];
	setp.lt.u32 	%p3542, %r7841, %r6322;
	selp.s64 	%rd22234, -1, 0, %p3542;
	sub.s32 	%r7841, %r7841, %r6322;
	and.b64  	%rd22235, %rd26577, 4294967295;
	add.s64 	%rd22236, %rd22235, %rd22234;
	ld.const.u32 	%r6323, [const_p+4];
	cvt.u64.u32 	%rd22237, %r6323;
	setp.lt.u64 	%p3543, %rd22236, %rd22237;
	selp.s64 	%rd22238, -1, 0, %p3543;
	cvt.u32.u64 	%r6324, %rd22236;
	sub.s32 	%r7842, %r6324, %r6323;
	and.b64  	%rd22239, %rd26578, 4294967295;
	add.s64 	%rd22240, %rd22239, %rd22238;
	ld.const.u32 	%r6325, [const_p+8];
	cvt.u64.u32 	%rd22241, %r6325;
	setp.lt.u64 	%p3544, %rd22240, %rd22241;
	selp.s64 	%rd22242, -1, 0, %p3544;
	cvt.u32.u64 	%r6326, %rd22240;
	sub.s32 	%r7843, %r6326, %r6325;
	and.b64  	%rd22243, %rd26579, 4294967295;
	add.s64 	%rd22244, %rd22243, %rd22242;
	ld.const.u32 	%r6327, [const_p+12];
	cvt.u64.u32 	%rd22245, %r6327;
	setp.lt.u64 	%p3545, %rd22244, %rd22245;
	selp.s64 	%rd22246, -1, 0, %p3545;
	cvt.u32.u64 	%r6328, %rd22244;
	sub.s32 	%r7844, %r6328, %r6327;
	and.b64  	%rd22247, %rd26580, 4294967295;
	add.s64 	%rd22248, %rd22247, %rd22246;
	ld.const.u32 	%r6329, [const_p+16];
	cvt.u64.u32 	%rd22249, %r6329;
	setp.lt.u64 	%p3546, %rd22248, %rd22249;
	selp.s64 	%rd22250, -1, 0, %p3546;
	cvt.u32.u64 	%r6330, %rd22248;
	sub.s32 	%r7845, %r6330, %r6329;
	and.b64  	%rd22251, %rd26581, 4294967295;
	add.s64 	%rd22252, %rd22251, %rd22250;
	ld.const.u32 	%r6331, [const_p+20];
	cvt.u64.u32 	%rd22253, %r6331;
	setp.lt.u64 	%p3547, %rd22252, %rd22253;
	selp.s64 	%rd22254, -1, 0, %p3547;
	cvt.u32.u64 	%r6332, %rd22252;
	sub.s32 	%r7846, %r6332, %r6331;
	and.b64  	%rd22255, %rd26582, 4294967295;
	add.s64 	%rd22256, %rd22255, %rd22254;
	ld.const.u32 	%r6333, [const_p+24];
	cvt.u64.u32 	%rd22257, %r6333;
	setp.lt.u64 	%p3548, %rd22256, %rd22257;
	selp.s32 	%r6334, -1, 0, %p3548;
	cvt.u32.u64 	%r6335, %rd22256;
	sub.s32 	%r7847, %r6335, %r6333;
	add.s32 	%r6336, %r7848, %r6334;
	sub.s32 	%r7848, %r6336, %r6114;
$L__BB2_2068:
	setp.le.u32 	%p3549, %r7848, %r6114;
	@%p3549 bra 	$L__BB2_2069;
	bra.uni 	$L__BB2_2082;
$L__BB2_2069:
	setp.lt.u32 	%p3550, %r7848, %r6114;
	@%p3550 bra 	$L__BB2_2084;
	ld.const.u32 	%r7840, [const_p+24];
	setp.gt.u32 	%p3551, %r7847, %r7840;
	@%p3551 bra 	$L__BB2_2083;
	setp.lt.u32 	%p3552, %r7847, %r7840;
	@%p3552 bra 	$L__BB2_2084;
	ld.const.u32 	%r2893, [const_p+20];
	setp.gt.u32 	%p3553, %r7846, %r2893;
	@%p3553 bra 	$L__BB2_2083;
	setp.lt.u32 	%p3554, %r7846, %r2893;
	@%p3554 bra 	$L__BB2_2084;
	ld.const.u32 	%r2894, [const_p+16];
	setp.gt.u32 	%p3555, %r7845, %r2894;
	@%p3555 bra 	$L__BB2_2083;
	setp.lt.u32 	%p3556, %r7845, %r2894;
	@%p3556 bra 	$L__BB2_2084;
	ld.const.u32 	%r2895, [const_p+12];
	setp.gt.u32 	%p3557, %r7844, %r2895;
	@%p3557 bra 	$L__BB2_2083;
	setp.lt.u32 	%p3558, %r7844, %r2895;
	@%p3558 bra 	$L__BB2_2084;
	ld.const.u32 	%r2896, [const_p+8];
	setp.gt.u32 	%p3559, %r7843, %r2896;
	@%p3559 bra 	$L__BB2_2083;
	setp.lt.u32 	%p3560, %r7843, %r2896;
	@%p3560 bra 	$L__BB2_2084;
	ld.const.u32 	%r2897, [const_p+4];
	setp.gt.u32 	%p3561, %r7842, %r2897;
	@%p3561 bra 	$L__BB2_2083;
	setp.lt.u32 	%p3562, %r7842, %r2897;
	ld.const.u32 	%r6337, [const_p];
	setp.lt.u32 	%p3563, %r7841, %r6337;
	or.pred  	%p3564, %p3562, %p3563;
	@%p3564 bra 	$L__BB2_2084;
	bra.uni 	$L__BB2_2083;
$L__BB2_2082:
	ld.const.u32 	%r7840, [const_p+24];
$L__BB2_2083:
	ld.const.u32 	%r6339, [const_p];
	setp.lt.u32 	%p3565, %r7841, %r6339;
	selp.s64 	%rd22258, -1, 0, %p3565;
	sub.s32 	%r7841, %r7841, %r6339;
	cvt.u64.u32 	%rd22259, %r7842;
	add.s64 	%rd22260, %rd22258, %rd22259;
	ld.const.u32 	%r6340, [const_p+4];
	cvt.u64.u32 	%rd22261, %r6340;
	setp.lt.u64 	%p3566, %rd22260, %rd22261;
	selp.s64 	%rd22262, -1, 0, %p3566;
	cvt.u32.u64 	%r6341, %rd22260;
	sub.s32 	%r7842, %r6341, %r6340;
	cvt.u64.u32 	%rd22263, %r7843;
	add.s64 	%rd22264, %rd22262, %rd22263;
	ld.const.u32 	%r6342, [const_p+8];
	cvt.u64.u32 	%rd22265, %r6342;
	setp.lt.u64 	%p3567, %rd22264, %rd22265;
	selp.s64 	%rd22266, -1, 0, %p3567;
	cvt.u32.u64 	%r6343, %rd22264;
	sub.s32 	%r7843, %r6343, %r6342;
	cvt.u64.u32 	%rd22267, %r7844;
	add.s64 	%rd22268, %rd22266, %rd22267;
	ld.const.u32 	%r6344, [const_p+12];
	cvt.u64.u32 	%rd22269, %r6344;
	setp.lt.u64 	%p3568, %rd22268, %rd22269;
	selp.s64 	%rd22270, -1, 0, %p3568;
	cvt.u32.u64 	%r6345, %rd22268;
	sub.s32 	%r7844, %r6345, %r6344;
	cvt.u64.u32 	%rd22271, %r7845;
	add.s64 	%rd22272, %rd22270, %rd22271;
	ld.const.u32 	%r6346, [const_p+16];
	cvt.u64.u32 	%rd22273, %r6346;
	setp.lt.u64 	%p3569, %rd22272, %rd22273;
	selp.s64 	%rd22274, -1, 0, %p3569;
	cvt.u32.u64 	%r6347, %rd22272;
	sub.s32 	%r7845, %r6347, %r6346;
	cvt.u64.u32 	%rd22275, %r7846;
	add.s64 	%rd22276, %rd22274, %rd22275;
	ld.const.u32 	%r6348, [const_p+20];
	cvt.u64.u32 	%rd22277, %r6348;
	setp.lt.u64 	%p3570, %rd22276, %rd22277;
	selp.s64 	%rd22278, -1, 0, %p3570;
	cvt.u32.u64 	%r6349, %rd22276;
	sub.s32 	%r7846, %r6349, %r6348;
	cvt.u64.u32 	%rd22279, %r7847;
	add.s64 	%rd22280, %rd22278, %rd22279;
	cvt.u64.u32 	%rd22281, %r7840;
	setp.lt.u64 	%p3571, %rd22280, %rd22281;
	selp.s32 	%r6350, -1, 0, %p3571;
	cvt.u32.u64 	%r6351, %rd22280;
	sub.s32 	%r7847, %r6351, %r7840;
	add.s32 	%r6352, %r7848, %r6350;
	sub.s32 	%r7848, %r6352, %r6114;
$L__BB2_2084:
	mul.wide.u32 	%rd22282, %r7763, %r7496;
	cvt.u32.u64 	%r6353, %rd22282;
	shr.u64 	%rd22283, %rd22282, 32;
	mul.wide.u32 	%rd22284, %r7764, %r7496;
	add.s64 	%rd22285, %rd22283, %rd22284;
	shr.u64 	%rd22286, %rd22285, 32;
	mul.wide.u32 	%rd22287, %r7765, %r7496;
	add.s64 	%rd22288, %rd22286, %rd22287;
	shr.u64 	%rd22289, %rd22288, 32;
	mul.wide.u32 	%rd22290, %r7766, %r7496;
	add.s64 	%rd22291, %rd22289, %rd22290;
	shr.u64 	%rd22292, %rd22291, 32;
	mul.wide.u32 	%rd22293, %r7767, %r7496;
	add.s64 	%rd22294, %rd22292, %rd22293;
	shr.u64 	%rd22295, %rd22294, 32;
	mul.wide.u32 	%rd22296, %r7768, %r7496;
	add.s64 	%rd22297, %rd22295, %rd22296;
	shr.u64 	%rd22298, %rd22297, 32;
	mul.wide.u32 	%rd22299, %r7769, %r7496;
	add.s64 	%rd22300, %rd22298, %rd22299;
	shr.u64 	%rd22301, %rd22300, 32;
	mul.wide.u32 	%rd22302, %r7770, %r7496;
	add.s64 	%rd22303, %rd22301, %rd22302;
	shr.u64 	%rd22304, %rd22303, 32;
	and.b64  	%rd22305, %rd22285, 4294967295;
	mul.wide.u32 	%rd22306, %r7763, %r7497;
	add.s64 	%rd22307, %rd22306, %rd22305;
	shr.u64 	%rd22308, %rd22307, 32;
	and.b64  	%rd22309, %rd22288, 4294967295;
	mul.wide.u32 	%rd22310, %r7764, %r7497;
	add.s64 	%rd22311, %rd22308, %rd22309;
	add.s64 	%rd22312, %rd22311, %rd22310;
	shr.u64 	%rd22313, %rd22312, 32;
	and.b64  	%rd22314, %rd22291, 4294967295;
	mul.wide.u32 	%rd22315, %r7765, %r7497;
	add.s64 	%rd22316, %rd22313, %rd22314;
	add.s64 	%rd22317, %rd22316, %rd22315;
	shr.u64 	%rd22318, %rd22317, 32;
	and.b64  	%rd22319, %rd22294, 4294967295;
	mul.wide.u32 	%rd22320, %r7766, %r7497;
	add.s64 	%rd22321, %rd22318, %rd22319;
	add.s64 	%rd22322, %rd22321, %rd22320;
	shr.u64 	%rd22323, %rd22322, 32;
	and.b64  	%rd22324, %rd22297, 4294967295;
	mul.wide.u32 	%rd22325, %r7767, %r7497;
	add.s64 	%rd22326, %rd22323, %rd22324;
	add.s64 	%rd22327, %rd22326, %rd22325;
	shr.u64 	%rd22328, %rd22327, 32;
	and.b64  	%rd22329, %rd22300, 4294967295;
	mul.wide.u32 	%rd22330, %r7768, %r7497;
	add.s64 	%rd22331, %rd22328, %rd22329;
	add.s64 	%rd22332, %rd22331, %rd22330;
	shr.u64 	%rd22333, %rd22332, 32;
	and.b64  	%rd22334, %rd22303, 4294967295;
	mul.wide.u32 	%rd22335, %r7769, %r7497;
	add.s64 	%rd22336, %rd22333, %rd22334;
	add.s64 	%rd22337, %rd22336, %rd22335;
	shr.u64 	%rd22338, %rd22337, 32;
	mul.wide.u32 	%rd22339, %r7770, %r7497;
	add.s64 	%rd22340, %rd22338, %rd22304;
	add.s64 	%rd22341, %rd22340, %rd22339;
	shr.u64 	%rd22342, %rd22341, 32;
	and.b64  	%rd22343, %rd22312, 4294967295;
	mul.wide.u32 	%rd22344, %r7763, %r7498;
	add.s64 	%rd22345, %rd22344, %rd22343;
	shr.u64 	%rd22346, %rd22345, 32;
	and.b64  	%rd22347, %rd22317, 4294967295;
	mul.wide.u32 	%rd22348, %r7764, %r7498;
	add.s64 	%rd22349, %rd22346, %rd22347;
	add.s64 	%rd22350, %rd22349, %rd22348;
	shr.u64 	%rd22351, %rd22350, 32;
	and.b64  	%rd22352, %rd22322, 4294967295;
	mul.wide.u32 	%rd22353, %r7765, %r7498;
	add.s64 	%rd22354, %rd22351, %rd22352;
	add.s64 	%rd22355, %rd22354, %rd22353;
	shr.u64 	%rd22356, %rd22355, 32;
	and.b64  	%rd22357, %rd22327, 4294967295;
	mul.wide.u32 	%rd22358, %r7766, %r7498;
	add.s64 	%rd22359, %rd22356, %rd22357;
	add.s64 	%rd22360, %rd22359, %rd22358;
	shr.u64 	%rd22361, %rd22360, 32;
	and.b64  	%rd22362, %rd22332, 4294967295;
	mul.wide.u32 	%rd22363, %r7767, %r7498;
	add.s64 	%rd22364, %rd22361, %rd22362;
	add.s64 	%rd22365, %rd22364, %rd22363;
	shr.u64 	%rd22366, %rd22365, 32;
	and.b64  	%rd22367, %rd22337, 4294967295;
	mul.wide.u32 	%rd22368, %r7768, %r7498;
	add.s64 	%rd22369, %rd22366, %rd22367;
	add.s64 	%rd22370, %rd22369, %rd22368;
	shr.u64 	%rd22371, %rd22370, 32;
	and.b64  	%rd22372, %rd22341, 4294967295;
	mul.wide.u32 	%rd22373, %r7769, %r7498;
	add.s64 	%rd22374, %rd22371, %rd22372;
	add.s64 	%rd22375, %rd22374, %rd22373;
	shr.u64 	%rd22376, %rd22375, 32;
	mul.wide.u32 	%rd22377, %r7770, %r7498;
	add.s64 	%rd22378, %rd22376, %rd22342;
	add.s64 	%rd22379, %rd22378, %rd22377;
	shr.u64 	%rd22380, %rd22379, 32;
	and.b64  	%rd22381, %rd22350, 4294967295;
	mul.wide.u32 	%rd22382, %r7763, %r7499;
	add.s64 	%rd22383, %rd22382, %rd22381;
	shr.u64 	%rd22384, %rd22383, 32;
	and.b64  	%rd22385, %rd22355, 4294967295;
	mul.wide.u32 	%rd22386, %r7764, %r7499;
	add.s64 	%rd22387, %rd22384, %rd22385;
	add.s64 	%rd22388, %rd22387, %rd22386;
	shr.u64 	%rd22389, %rd22388, 32;
	and.b64  	%rd22390, %rd22360, 4294967295;
	mul.wide.u32 	%rd22391, %r7765, %r7499;
	add.s64 	%rd22392, %rd22389, %rd22390;
	add.s64 	%rd22393, %rd22392, %rd22391;
	shr.u64 	%rd22394, %rd22393, 32;
	and.b64  	%rd22395, %rd22365, 4294967295;
	mul.wide.u32 	%rd22396, %r7766, %r7499;
	add.s64 	%rd22397, %rd22394, %rd22395;
	add.s64 	%rd22398, %rd22397, %rd22396;
	shr.u64 	%rd22399, %rd22398, 32;
	and.b64  	%rd22400, %rd22370, 4294967295;
	mul.wide.u32 	%rd22401, %r7767, %r7499;
	add.s64 	%rd22402, %rd22399, %rd22400;
	add.s64 	%rd22403, %rd22402, %rd22401;
	shr.u64 	%rd22404, %rd22403, 32;
	and.b64  	%rd22405, %rd22375, 4294967295;
	mul.wide.u32 	%rd22406, %r7768, %r7499;
	add.s64 	%rd22407, %rd22404, %rd22405;
	add.s64 	%rd22408, %rd22407, %rd22406;
	shr.u64 	%rd22409, %rd22408, 32;
	and.b64  	%rd22410, %rd22379, 4294967295;
	mul.wide.u32 	%rd22411, %r7769, %r7499;
	add.s64 	%rd22412, %rd22409, %rd22410;
	add.s64 	%rd22413, %rd22412, %rd22411;
	shr.u64 	%rd22414, %rd22413, 32;
	mul.wide.u32 	%rd22415, %r7770, %r7499;
	add.s64 	%rd22416, %rd22414, %rd22380;
	add.s64 	%rd22417, %rd22416, %rd22415;
	shr.u64 	%rd22418, %rd22417, 32;
	and.b64  	%rd22419, %rd22388, 4294967295;
	mul.wide.u32 	%rd22420, %r7763, %r7500;
	add.s64 	%rd22421, %rd22420, %rd22419;
	shr.u64 	%rd22422, %rd22421, 32;
	and.b64  	%rd22423, %rd22393, 4294967295;
	mul.wide.u32 	%rd22424, %r7764, %r7500;
	add.s64 	%rd22425, %rd22422, %rd22423;
	add.s64 	%rd22426, %rd22425, %rd22424;
	shr.u64 	%rd22427, %rd22426, 32;
	and.b64  	%rd22428, %rd22398, 4294967295;
	mul.wide.u32 	%rd22429, %r7765, %r7500;
	add.s64 	%rd22430, %rd22427, %rd22428;
	add.s64 	%rd22431, %rd22430, %rd22429;
	shr.u64 	%rd22432, %rd22431, 32;
	and.b64  	%rd22433, %rd22403, 4294967295;
	mul.wide.u32 	%rd22434, %r7766, %r7500;
	add.s64 	%rd22435, %rd22432, %rd22433;
	add.s64 	%rd22436, %rd22435, %rd22434;
	shr.u64 	%rd22437, %rd22436, 32;
	and.b64  	%rd22438, %rd22408, 4294967295;
	mul.wide.u32 	%rd22439, %r7767, %r7500;
	add.s64 	%rd22440, %rd22437, %rd22438;
	add.s64 	%rd22441, %rd22440, %rd22439;
	shr.u64 	%rd22442, %rd22441, 32;
	and.b64  	%rd22443, %rd22413, 4294967295;
	mul.wide.u32 	%rd22444, %r7768, %r7500;
	add.s64 	%rd22445, %rd22442, %rd22443;
	add.s64 	%rd22446, %rd22445, %rd22444;
	shr.u64 	%rd22447, %rd22446, 32;
	and.b64  	%rd22448, %rd22417, 4294967295;
	mul.wide.u32 	%rd22449, %r7769, %r7500;
	add.s64 	%rd22450, %rd22447, %rd22448;
	add.s64 	%rd22451, %rd22450, %rd22449;
	shr.u64 	%rd22452, %rd22451, 32;
	mul.wide.u32 	%rd22453, %r7770, %r7500;
	add.s64 	%rd22454, %rd22452, %rd22418;
	add.s64 	%rd22455, %rd22454, %rd22453;
	shr.u64 	%rd22456, %rd22455, 32;
	and.b64  	%rd22457, %rd22426, 4294967295;
	mul.wide.u32 	%rd22458, %r7763, %r7501;
	add.s64 	%rd22459, %rd22458, %rd22457;
	shr.u64 	%rd22460, %rd22459, 32;
	and.b64  	%rd22461, %rd22431, 4294967295;
	mul.wide.u32 	%rd22462, %r7764, %r7501;
	add.s64 	%rd22463, %rd22460, %rd22461;
	add.s64 	%rd22464, %rd22463, %rd22462;
	shr.u64 	%rd22465, %rd22464, 32;
	and.b64  	%rd22466, %rd22436, 4294967295;
	mul.wide.u32 	%rd22467, %r7765, %r7501;
	add.s64 	%rd22468, %rd22465, %rd22466;
	add.s64 	%rd22469, %rd22468, %rd22467;
	shr.u64 	%rd22470, %rd22469, 32;
	and.b64  	%rd22471, %rd22441, 4294967295;
	mul.wide.u32 	%rd22472, %r7766, %r7501;
	add.s64 	%rd22473, %rd22470, %rd22471;
	add.s64 	%rd22474, %rd22473, %rd22472;
	shr.u64 	%rd22475, %rd22474, 32;
	and.b64  	%rd22476, %rd22446, 4294967295;
	mul.wide.u32 	%rd22477, %r7767, %r7501;
	add.s64 	%rd22478, %rd22475, %rd22476;
	add.s64 	%rd22479, %rd22478, %rd22477;
	shr.u64 	%rd22480, %rd22479, 32;
	and.b64  	%rd22481, %rd22451, 4294967295;
	mul.wide.u32 	%rd22482, %r7768, %r7501;
	add.s64 	%rd22483, %rd22480, %rd22481;
	add.s64 	%rd22484, %rd22483, %rd22482;
	shr.u64 	%rd22485, %rd22484, 32;
	and.b64  	%rd22486, %rd22455, 4294967295;
	mul.wide.u32 	%rd22487, %r7769, %r7501;
	add.s64 	%rd22488, %rd22485, %rd22486;
	add.s64 	%rd22489, %rd22488, %rd22487;
	shr.u64 	%rd22490, %rd22489, 32;
	mul.wide.u32 	%rd22491, %r7770, %r7501;
	add.s64 	%rd22492, %rd22490, %rd22456;
	add.s64 	%rd22493, %rd22492, %rd22491;
	shr.u64 	%rd22494, %rd22493, 32;
	and.b64  	%rd22495, %rd22464, 4294967295;
	mul.wide.u32 	%rd22496, %r7763, %r7502;
	add.s64 	%rd22497, %rd22496, %rd22495;
	shr.u64 	%rd22498, %rd22497, 32;
	and.b64  	%rd22499, %rd22469, 4294967295;
	mul.wide.u32 	%rd22500, %r7764, %r7502;
	add.s64 	%rd22501, %rd22498, %rd22499;
	add.s64 	%rd22502, %rd22501, %rd22500;
	shr.u64 	%rd22503, %rd22502, 32;
	and.b64  	%rd22504, %rd22474, 4294967295;
	mul.wide.u32 	%rd22505, %r7765, %r7502;
	add.s64 	%rd22506, %rd22503, %rd22504;
	add.s64 	%rd22507, %rd22506, %rd22505;
	shr.u64 	%rd22508, %rd22507, 32;
	and.b64  	%rd22509, %rd22479, 4294967295;
	mul.wide.u32 	%rd22510, %r7766, %r7502;
	add.s64 	%rd22511, %rd22508, %rd22509;
	add.s64 	%rd22512, %rd22511, %rd22510;
	shr.u64 	%rd22513, %rd22512, 32;
	and.b64  	%rd22514, %rd22484, 4294967295;
	mul.wide.u32 	%rd22515, %r7767, %r7502;
	add.s64 	%rd22516, %rd22513, %rd22514;
	add.s64 	%rd22517, %rd22516, %rd22515;
	shr.u64 	%rd22518, %rd22517, 32;
	and.b64  	%rd22519, %rd22489, 4294967295;
	mul.wide.u32 	%rd22520, %r7768, %r7502;
	add.s64 	%rd22521, %rd22518, %rd22519;
	add.s64 	%rd22522, %rd22521, %rd22520;
	shr.u64 	%rd22523, %rd22522, 32;
	and.b64  	%rd22524, %rd22493, 4294967295;
	mul.wide.u32 	%rd22525, %r7769, %r7502;
	add.s64 	%rd22526, %rd22523, %rd22524;
	add.s64 	%rd22527, %rd22526, %rd22525;
	shr.u64 	%rd22528, %rd22527, 32;
	mul.wide.u32 	%rd22529, %r7770, %r7502;
	add.s64 	%rd22530, %rd22528, %rd22494;
	add.s64 	%rd22531, %rd22530, %rd22529;
	shr.u64 	%rd22532, %rd22531, 32;
	and.b64  	%rd22533, %rd22502, 4294967295;
	mul.wide.u32 	%rd22534, %r7763, %r7503;
	add.s64 	%rd22535, %rd22534, %rd22533;
	shr.u64 	%rd22536, %rd22535, 32;
	and.b64  	%rd22537, %rd22507, 4294967295;
	mul.wide.u32 	%rd22538, %r7764, %r7503;
	add.s64 	%rd22539, %rd22536, %rd22537;
	add.s64 	%rd22540, %rd22539, %rd22538;
	shr.u64 	%rd22541, %rd22540, 32;
	and.b64  	%rd22542, %rd22512, 4294967295;
	mul.wide.u32 	%rd22543, %r7765, %r7503;
	add.s64 	%rd22544, %rd22541, %rd22542;
	add.s64 	%rd22545, %rd22544, %rd22543;
	shr.u64 	%rd22546, %rd22545, 32;
	and.b64  	%rd22547, %rd22517, 4294967295;
	mul.wide.u32 	%rd22548, %r7766, %r7503;
	add.s64 	%rd22549, %rd22546, %rd22547;
	add.s64 	%rd22550, %rd22549, %rd22548;
	shr.u64 	%rd22551, %rd22550, 32;
	and.b64  	%rd22552, %rd22522, 4294967295;
	mul.wide.u32 	%rd22553, %r7767, %r7503;
	add.s64 	%rd22554, %rd22551, %rd22552;
	add.s64 	%rd22555, %rd22554, %rd22553;
	shr.u64 	%rd22556, %rd22555, 32;
	and.b64  	%rd22557, %rd22527, 4294967295;
	mul.wide.u32 	%rd22558, %r7768, %r7503;
	add.s64 	%rd22559, %rd22556, %rd22557;
	add.s64 	%rd22560, %rd22559, %rd22558;
	shr.u64 	%rd22561, %rd22560, 32;
	and.b64  	%rd22562, %rd22531, 4294967295;
	mul.wide.u32 	%rd22563, %r7769, %r7503;
	add.s64 	%rd22564, %rd22561, %rd22562;
	add.s64 	%rd22565, %rd22564, %rd22563;
	shr.u64 	%rd22566, %rd22565, 32;
	mul.wide.u32 	%rd22567, %r7770, %r7503;
	add.s64 	%rd22568, %rd22566, %rd22532;
	add.s64 	%rd22569, %rd22568, %rd22567;
	shr.u64 	%rd22570, %rd22569, 32;
	{ .reg .b32 tmp; mov.b64 {tmp, %r6354}, %rd22569; }
	and.b64  	%rd22571, %rd22540, 4294967295;
	mul.lo.s64 	%rd22572, %rd22571, 977;
	cvt.u32.u64 	%r6355, %rd22572;
	shr.u64 	%rd22573, %rd22572, 32;
	and.b64  	%rd22574, %rd22545, 4294967295;
	mad.lo.s64 	%rd22575, %rd22574, 977, %rd22573;
	shr.u64 	%rd22576, %rd22575, 32;
	and.b64  	%rd22577, %rd22550, 4294967295;
	mad.lo.s64 	%rd22578, %rd22577, 977, %rd22576;
	shr.u64 	%rd22579, %rd22578, 32;
	and.b64  	%rd22580, %rd22555, 4294967295;
	mad.lo.s64 	%rd22581, %rd22580, 977, %rd22579;
	shr.u64 	%rd22582, %rd22581, 32;
	and.b64  	%rd22583, %rd22560, 4294967295;
	mad.lo.s64 	%rd22584, %rd22583, 977, %rd22582;
	shr.u64 	%rd22585, %rd22584, 32;
	and.b64  	%rd22586, %rd22565, 4294967295;
	mad.lo.s64 	%rd22587, %rd22586, 977, %rd22585;
	shr.u64 	%rd22588, %rd22587, 32;
	and.b64  	%rd22589, %rd22569, 4294967295;
	mad.lo.s64 	%rd22590, %rd22589, 977, %rd22588;
	shr.u64 	%rd22591, %rd22590, 32;
	mad.lo.s64 	%rd22592, %rd22570, 977, %rd22591;
	{ .reg .b32 tmp; mov.b64 {tmp, %r6356}, %rd22592; }
	add.s32 	%r7859, %r6353, %r6355;
	setp.lt.u32 	%p3573, %r7859, %r6353;
	selp.u64 	%rd22593, 1, 0, %p3573;
	and.b64  	%rd22594, %rd22307, 4294967295;
	and.b64  	%rd22595, %rd22575, 4294967295;
	add.s64 	%rd22596, %rd22594, %rd22593;
	add.s64 	%rd22597, %rd22596, %rd22595;
	shr.u64 	%rd22598, %rd22597, 32;
	and.b64  	%rd22599, %rd22345, 4294967295;
	and.b64  	%rd22600, %rd22578, 4294967295;
	add.s64 	%rd22601, %rd22598, %rd22599;
	add.s64 	%rd22602, %rd22601, %rd22600;
	shr.u64 	%rd22603, %rd22602, 32;
	and.b64  	%rd22604, %rd22383, 4294967295;
	and.b64  	%rd22605, %rd22581, 4294967295;
	add.s64 	%rd22606, %rd22603, %rd22604;
	add.s64 	%rd22607, %rd22606, %rd22605;
	shr.u64 	%rd22608, %rd22607, 32;
	and.b64  	%rd22609, %rd22421, 4294967295;
	and.b64  	%rd22610, %rd22584, 4294967295;
	add.s64 	%rd22611, %rd22608, %rd22609;
	add.s64 	%rd22612, %rd22611, %rd22610;
	shr.u64 	%rd22613, %rd22612, 32;
	and.b64  	%rd22614, %rd22459, 4294967295;
	and.b64  	%rd22615, %rd22587, 4294967295;
	add.s64 	%rd22616, %rd22613, %rd22614;
	add.s64 	%rd22617, %rd22616, %rd22615;
	shr.u64 	%rd22618, %rd22617, 32;
	and.b64  	%rd22619, %rd22497, 4294967295;
	and.b64  	%rd22620, %rd22590, 4294967295;
	add.s64 	%rd22621, %rd22618, %rd22619;
	add.s64 	%rd22622, %rd22621, %rd22620;
	shr.u64 	%rd22623, %rd22622, 32;
	and.b64  	%rd22624, %rd22535, 4294967295;
	and.b64  	%rd22625, %rd22592, 4294967295;
	add.s64 	%rd22626, %rd22623, %rd22624;
	add.s64 	%rd22627, %rd22626, %rd22625;
	{ .reg .b32 tmp; mov.b64 {tmp, %r6357}, %rd22627; }
	add.s32 	%r6358, %r6357, %r6356;
	and.b64  	%rd22628, %rd22597, 4294967295;
	add.s64 	%rd26584, %rd22628, %rd22571;
	shr.u64 	%rd22629, %rd26584, 32;
	and.b64  	%rd22630, %rd22602, 4294967295;
	add.s64 	%rd22631, %rd22629, %rd22630;
	add.s64 	%rd26585, %rd22631, %rd22574;
	shr.u64 	%rd22632, %rd26585, 32;
	and.b64  	%rd22633, %rd22607, 4294967295;
	add.s64 	%rd22634, %rd22632, %rd22633;
	add.s64 	%rd26586, %rd22634, %rd22577;
	shr.u64 	%rd22635, %rd26586, 32;
	and.b64  	%rd22636, %rd22612, 4294967295;
	add.s64 	%rd22637, %rd22635, %rd22636;
	add.s64 	%rd26587, %rd22637, %rd22580;
	shr.u64 	%rd22638, %rd26587, 32;
	and.b64  	%rd22639, %rd22617, 4294967295;
	add.s64 	%rd22640, %rd22638, %rd22639;
	add.s64 	%rd26588, %rd22640, %rd22583;
	shr.u64 	%rd22641, %rd26588, 32;
	and.b64  	%rd22642, %rd22622, 4294967295;
	add.s64 	%rd22643, %rd22641, %rd22642;
	add.s64 	%rd26589, %rd22643, %rd22586;
	shr.u64 	%rd22644, %rd26589, 32;
	and.b64  	%rd22645, %rd22627, 4294967295;
	add.s64 	%rd22646, %rd22644, %rd22645;
	add.s64 	%rd26590, %rd22646, %rd22589;
	{ .reg .b32 tmp; mov.b64 {tmp, %r6359}, %rd26590; }
	add.s32 	%r6360, %r6358, %r6359;
	add.s32 	%r2925, %r6360, %r6354;
	setp.eq.s32 	%p3574, %r2925, 0;
	mov.pred 	%p4113, 0;
	@%p3574 bra 	$L__BB2_2086;
	cvt.u64.u32 	%rd22647, %r2925;
	mul.wide.u32 	%rd22648, %r2925, 977;
	cvt.u32.u64 	%r6361, %rd22648;
	shr.u64 	%rd22649, %rd22648, 32;
	add.s64 	%rd22650, %rd22649, %rd22647;
	shr.u64 	%rd22651, %rd22650, 32;
	add.s32 	%r2926, %r7859, %r6361;
	setp.lt.u32 	%p3575, %r2926, %r7859;
	selp.u64 	%rd22652, 1, 0, %p3575;
	and.b64  	%rd22653, %rd26584, 4294967295;
	and.b64  	%rd22654, %rd22650, 4294967295;
	add.s64 	%rd22655, %rd22653, %rd22652;
	add.s64 	%rd26584, %rd22655, %rd22654;
	shr.u64 	%rd22656, %rd26584, 32;
	and.b64  	%rd22657, %rd26585, 4294967295;
	add.s64 	%rd22658, %rd22656, %rd22657;
	add.s64 	%rd26585, %rd22658, %rd22651;
	shr.u64 	%rd22659, %rd26585, 32;
	and.b64  	%rd22660, %rd26586, 4294967295;
	add.s64 	%rd26586, %rd22659, %rd22660;
	shr.u64 	%rd22661, %rd26586, 32;
	and.b64  	%rd22662, %rd26587, 4294967295;
	add.s64 	%rd26587, %rd22661, %rd22662;
	shr.u64 	%rd22663, %rd26587, 32;
	and.b64  	%rd22664, %rd26588, 4294967295;
	add.s64 	%rd26588, %rd22663, %rd22664;
	shr.u64 	%rd22665, %rd26588, 32;
	and.b64  	%rd22666, %rd26589, 4294967295;
	add.s64 	%rd26589, %rd22665, %rd22666;
	shr.u64 	%rd22667, %rd26589, 32;
	and.b64  	%rd22668, %rd26590, 4294967295;
	add.s64 	%rd26590, %rd22667, %rd22668;
	setp.gt.u64 	%p4113, %rd26590, 4294967295;
	mov.u32 	%r7859, %r2926;
$L__BB2_2086:
	cvt.u32.u64 	%r7866, %rd26590;
	cvt.u32.u64 	%r7865, %rd26589;
	cvt.u32.u64 	%r7864, %rd26588;
	cvt.u32.u64 	%r7863, %rd26587;
	cvt.u32.u64 	%r7862, %rd26586;
	cvt.u32.u64 	%r7861, %rd26585;
	cvt.u32.u64 	%r7860, %rd26584;
	setp.lt.u32 	%p3576, %r6114, %r7866;
	or.pred  	%p3577, %p4113, %p3576;
	@%p3577 bra 	$L__BB2_2100;
	setp.gt.u32 	%p3578, %r6114, %r7866;
	@%p3578 bra 	$L__BB2_2101;
	ld.const.u32 	%r2935, [const_p+24];
	setp.lt.u32 	%p3579, %r2935, %r7865;
	@%p3579 bra 	$L__BB2_2100;
	setp.gt.u32 	%p3580, %r2935, %r7865;
	@%p3580 bra 	$L__BB2_2101;
	ld.const.u32 	%r2936, [const_p+20];
	setp.lt.u32 	%p3581, %r2936, %r7864;
	@%p3581 bra 	$L__BB2_2100;
	setp.gt.u32 	%p3582, %r2936, %r7864;
	@%p3582 bra 	$L__BB2_2101;
	ld.const.u32 	%r2937, [const_p+16];
	setp.lt.u32 	%p3583, %r2937, %r7863;
	@%p3583 bra 	$L__BB2_2100;
	setp.gt.u32 	%p3584, %r2937, %r7863;
	@%p3584 bra 	$L__BB2_2101;
	ld.const.u32 	%r2938, [const_p+12];
	setp.lt.u32 	%p3585, %r2938, %r7862;
	@%p3585 bra 	$L__BB2_2100;
	setp.gt.u32 	%p3586, %r2938, %r7862;
	@%p3586 bra 	$L__BB2_2101;
	ld.const.u32 	%r2939, [const_p+8];
	setp.lt.u32 	%p3587, %r2939, %r7861;
	@%p3587 bra 	$L__BB2_2100;
	setp.gt.u32 	%p3588, %r2939, %r7861;
	@%p3588 bra 	$L__BB2_2101;
	ld.const.u32 	%r2940, [const_p+4];
	setp.lt.u32 	%p3589, %r2940, %r7860;
	@%p3589 bra 	$L__BB2_2100;
	setp.gt.u32 	%p3590, %r2940, %r7860;
	ld.const.u32 	%r6362, [const_p];
	setp.lt.u32 	%p3591, %r7859, %r6362;
	or.pred  	%p3592, %p3590, %p3591;
	@%p3592 bra 	$L__BB2_2101;
$L__BB2_2100:
	ld.const.u32 	%r6364, [const_p];
	setp.lt.u32 	%p3593, %r7859, %r6364;
	selp.s64 	%rd22670, -1, 0, %p3593;
	sub.s32 	%r7859, %r7859, %r6364;
	and.b64  	%rd22671, %rd26584, 4294967295;
	add.s64 	%rd22672, %rd22671, %rd22670;
	ld.const.u32 	%r6365, [const_p+4];
	cvt.u64.u32 	%rd22673, %r6365;
	setp.lt.u64 	%p3594, %rd22672, %rd22673;
	selp.s64 	%rd22674, -1, 0, %p3594;
	cvt.u32.u64 	%r6366, %rd22672;
	sub.s32 	%r7860, %r6366, %r6365;
	and.b64  	%rd22675, %rd26585, 4294967295;
	add.s64 	%rd22676, %rd22675, %rd22674;
	ld.const.u32 	%r6367, [const_p+8];
	cvt.u64.u32 	%rd22677, %r6367;
	setp.lt.u64 	%p3595, %rd22676, %rd22677;
	selp.s64 	%rd22678, -1, 0, %p3595;
	cvt.u32.u64 	%r6368, %rd22676;
	sub.s32 	%r7861, %r6368, %r6367;
	and.b64  	%rd22679, %rd26586, 4294967295;
	add.s64 	%rd22680, %rd22679, %rd22678;
	ld.const.u32 	%r6369, [const_p+12];
	cvt.u64.u32 	%rd22681, %r6369;
	setp.lt.u64 	%p3596, %rd22680, %rd22681;
	selp.s64 	%rd22682, -1, 0, %p3596;
	cvt.u32.u64 	%r6370, %rd22680;
	sub.s32 	%r7862, %r6370, %r6369;
	and.b64  	%rd22683, %rd26587, 4294967295;
	add.s64 	%rd22684, %rd22683, %rd22682;
	ld.const.u32 	%r6371, [const_p+16];
	cvt.u64.u32 	%rd22685, %r6371;
	setp.lt.u64 	%p3597, %rd22684, %rd22685;
	selp.s64 	%rd22686, -1, 0, %p3597;
	cvt.u32.u64 	%r6372, %rd22684;
	sub.s32 	%r7863, %r6372, %r6371;
	and.b64  	%rd22687, %rd26588, 4294967295;
	add.s64 	%rd22688, %rd22687, %rd22686;
	ld.const.u32 	%r6373, [const_p+20];
	cvt.u64.u32 	%rd22689, %r6373;
	setp.lt.u64 	%p3598, %rd22688, %rd22689;
	selp.s64 	%rd22690, -1, 0, %p3598;
	cvt.u32.u64 	%r6374, %rd22688;
	sub.s32 	%r7864, %r6374, %r6373;
	and.b64  	%rd22691, %rd26589, 4294967295;
	add.s64 	%rd22692, %rd22691, %rd22690;
	ld.const.u32 	%r6375, [const_p+24];
	cvt.u64.u32 	%rd22693, %r6375;
	setp.lt.u64 	%p3599, %rd22692, %rd22693;
	selp.s32 	%r6376, -1, 0, %p3599;
	cvt.u32.u64 	%r6377, %rd22692;
	sub.s32 	%r7865, %r6377, %r6375;
	add.s32 	%r6378, %r7866, %r6376;
	sub.s32 	%r7866, %r6378, %r6114;
$L__BB2_2101:
	setp.le.u32 	%p3600, %r7866, %r6114;
	@%p3600 bra 	$L__BB2_2102;
	bra.uni 	$L__BB2_2115;
$L__BB2_2102:
	setp.lt.u32 	%p3601, %r7866, %r6114;
	@%p3601 bra 	$L__BB2_2117;
	ld.const.u32 	%r7858, [const_p+24];
	setp.gt.u32 	%p3602, %r7865, %r7858;
	@%p3602 bra 	$L__BB2_2116;
	setp.lt.u32 	%p3603, %r7865, %r7858;
	@%p3603 bra 	$L__BB2_2117;
	ld.const.u32 	%r2950, [const_p+20];
	setp.gt.u32 	%p3604, %r7864, %r2950;
	@%p3604 bra 	$L__BB2_2116;
	setp.lt.u32 	%p3605, %r7864, %r2950;
	@%p3605 bra 	$L__BB2_2117;
	ld.const.u32 	%r2951, [const_p+16];
	setp.gt.u32 	%p3606, %r7863, %r2951;
	@%p3606 bra 	$L__BB2_2116;
	setp.lt.u32 	%p3607, %r7863, %r2951;
	@%p3607 bra 	$L__BB2_2117;
	ld.const.u32 	%r2952, [const_p+12];
	setp.gt.u32 	%p3608, %r7862, %r2952;
	@%p3608 bra 	$L__BB2_2116;
	setp.lt.u32 	%p3609, %r7862, %r2952;
	@%p3609 bra 	$L__BB2_2117;
	ld.const.u32 	%r2953, [const_p+8];
	setp.gt.u32 	%p3610, %r7861, %r2953;
	@%p3610 bra 	$L__BB2_2116;
	setp.lt.u32 	%p3611, %r7861, %r2953;
	@%p3611 bra 	$L__BB2_2117;
	ld.const.u32 	%r2954, [const_p+4];
	setp.gt.u32 	%p3612, %r7860, %r2954;
	@%p3612 bra 	$L__BB2_2116;
	setp.lt.u32 	%p3613, %r7860, %r2954;
	ld.const.u32 	%r6379, [const_p];
	setp.lt.u32 	%p3614, %r7859, %r6379;
	or.pred  	%p3615, %p3613, %p3614;
	@%p3615 bra 	$L__BB2_2117;
	bra.uni 	$L__BB2_2116;
$L__BB2_2115:
	ld.const.u32 	%r7858, [const_p+24];
$L__BB2_2116:
	ld.const.u32 	%r6381, [const_p];
	setp.lt.u32 	%p3616, %r7859, %r6381;
	selp.s64 	%rd22694, -1, 0, %p3616;
	sub.s32 	%r7859, %r7859, %r6381;
	cvt.u64.u32 	%rd22695, %r7860;
	add.s64 	%rd22696, %rd22694, %rd22695;
	ld.const.u32 	%r6382, [const_p+4];
	cvt.u64.u32 	%rd22697, %r6382;
	setp.lt.u64 	%p3617, %rd22696, %rd22697;
	selp.s64 	%rd22698, -1, 0, %p3617;
	cvt.u32.u64 	%r6383, %rd22696;
	sub.s32 	%r7860, %r6383, %r6382;
	cvt.u64.u32 	%rd22699, %r7861;
	add.s64 	%rd22700, %rd22698, %rd22699;
	ld.const.u32 	%r6384, [const_p+8];
	cvt.u64.u32 	%rd22701, %r6384;
	setp.lt.u64 	%p3618, %rd22700, %rd22701;
	selp.s64 	%rd22702, -1, 0, %p3618;
	cvt.u32.u64 	%r6385, %rd22700;
	sub.s32 	%r7861, %r6385, %r6384;
	cvt.u64.u32 	%rd22703, %r7862;
	add.s64 	%rd22704, %rd22702, %rd22703;
	ld.const.u32 	%r6386, [const_p+12];
	cvt.u64.u32 	%rd22705, %r6386;
	setp.lt.u64 	%p3619, %rd22704, %rd22705;
	selp.s64 	%rd22706, -1, 0, %p3619;
	cvt.u32.u64 	%r6387, %rd22704;
	sub.s32 	%r7862, %r6387, %r6386;
	cvt.u64.u32 	%rd22707, %r7863;
	add.s64 	%rd22708, %rd22706, %rd22707;
	ld.const.u32 	%r6388, [const_p+16];
	cvt.u64.u32 	%rd22709, %r6388;
	setp.lt.u64 	%p3620, %rd22708, %rd22709;
	selp.s64 	%rd22710, -1, 0, %p3620;
	cvt.u32.u64 	%r6389, %rd22708;
	sub.s32 	%r7863, %r6389, %r6388;
	cvt.u64.u32 	%rd22711, %r7864;
	add.s64 	%rd22712, %rd22710, %rd22711;
	ld.const.u32 	%r6390, [const_p+20];
	cvt.u64.u32 	%rd22713, %r6390;
	setp.lt.u64 	%p3621, %rd22712, %rd22713;
	selp.s64 	%rd22714, -1, 0, %p3621;
	cvt.u32.u64 	%r6391, %rd22712;
	sub.s32 	%r7864, %r6391, %r6390;
	cvt.u64.u32 	%rd22715, %r7865;
	add.s64 	%rd22716, %rd22714, %rd22715;
	cvt.u64.u32 	%rd22717, %r7858;
	setp.lt.u64 	%p3622, %rd22716, %rd22717;
	selp.s32 	%r6392, -1, 0, %p3622;
	cvt.u32.u64 	%r6393, %rd22716;
	sub.s32 	%r7865, %r6393, %r7858;
	add.s32 	%r6394, %r7866, %r6392;
	sub.s32 	%r7866, %r6394, %r6114;
$L__BB2_2117:
	setp.gt.u32 	%p3623, %r7848, %r7866;
	@%p3623 bra 	$L__BB2_2118;
	bra.uni 	$L__BB2_2131;
$L__BB2_2118:
	setp.lt.u32 	%p3647, %r7841, %r7859;
	selp.s64 	%rd22766, -1, 0, %p3647;
	cvt.u64.u32 	%rd22767, %r7842;
	add.s64 	%rd26591, %rd22766, %rd22767;
	cvt.u64.u32 	%rd22768, %r7860;
	setp.lt.u64 	%p3648, %rd26591, %rd22768;
	selp.s64 	%rd22769, -1, 0, %p3648;
	cvt.u64.u32 	%rd22770, %r7843;
	add.s64 	%rd26592, %rd22769, %rd22770;
	cvt.u64.u32 	%rd22771, %r7861;
	setp.lt.u64 	%p3649, %rd26592, %rd22771;
	selp.s64 	%rd22772, -1, 0, %p3649;
	cvt.u64.u32 	%rd22773, %r7844;
	add.s64 	%rd26593, %rd22772, %rd22773;
	cvt.u64.u32 	%rd22774, %r7862;
	setp.lt.u64 	%p3650, %rd26593, %rd22774;
	selp.s64 	%rd22775, -1, 0, %p3650;
	cvt.u64.u32 	%rd22776, %r7845;
	add.s64 	%rd26594, %rd22775, %rd22776;
	cvt.u64.u32 	%rd22777, %r7863;
	setp.lt.u64 	%p3651, %rd26594, %rd22777;
	selp.s64 	%rd22778, -1, 0, %p3651;
	cvt.u64.u32 	%rd22779, %r7846;
	add.s64 	%rd26595, %rd22778, %rd22779;
	cvt.u64.u32 	%rd22780, %r7864;
	setp.lt.u64 	%p3652, %rd26595, %rd22780;
	selp.s64 	%rd22781, -1, 0, %p3652;
	cvt.u64.u32 	%rd22782, %r7847;
	add.s64 	%rd26596, %rd22781, %rd22782;
	cvt.u64.u32 	%rd22783, %r7865;
	setp.lt.u64 	%p3653, %rd26596, %rd22783;
	selp.s32 	%r6400, -1, 0, %p3653;
	add.s32 	%r7868, %r7848, %r6400;
	bra.uni 	$L__BB2_2133;
$L__BB2_2119:
	setp.gt.u32 	%p3625, %r7847, %r7865;
	@%p3625 bra 	$L__BB2_2118;
	setp.lt.u32 	%p3626, %r7847, %r7865;
	@%p3626 bra 	$L__BB2_2132;
	setp.gt.u32 	%p3627, %r7846, %r7864;
	@%p3627 bra 	$L__BB2_2118;
	setp.lt.u32 	%p3628, %r7846, %r7864;
	@%p3628 bra 	$L__BB2_2132;
	setp.gt.u32 	%p3629, %r7845, %r7863;
	@%p3629 bra 	$L__BB2_2118;
	setp.lt.u32 	%p3630, %r7845, %r7863;
	@%p3630 bra 	$L__BB2_2132;
	setp.gt.u32 	%p3631, %r7844, %r7862;
	@%p3631 bra 	$L__BB2_2118;
	setp.lt.u32 	%p3632, %r7844, %r7862;
	@%p3632 bra 	$L__BB2_2132;
	setp.gt.u32 	%p3633, %r7843, %r7861;
	@%p3633 bra 	$L__BB2_2118;
	setp.lt.u32 	%p3634, %r7843, %r7861;
	@%p3634 bra 	$L__BB2_2132;
	setp.gt.u32 	%p3635, %r7842, %r7860;
	@%p3635 bra 	$L__BB2_2118;
	setp.lt.u32 	%p3636, %r7842, %r7860;
	setp.lt.u32 	%p3637, %r7841, %r7859;
	or.pred  	%p3638, %p3636, %p3637;
	@%p3638 bra 	$L__BB2_2132;
	bra.uni 	$L__BB2_2118;
$L__BB2_2131:
	setp.ge.u32 	%p3624, %r7848, %r7866;
	@%p3624 bra 	$L__BB2_2119;
$L__BB2_2132:
	ld.const.u32 	%r6395, [const_p];
	add.s32 	%r2981, %r7841, %r6395;
	setp.lt.u32 	%p3639, %r2981, %r7841;
	selp.u64 	%rd22718, 1, 0, %p3639;
	cvt.u64.u32 	%rd22719, %r7842;
	ld.const.u32 	%rd22720, [const_p+4];
	add.s64 	%rd22721, %rd22718, %rd22719;
	add.s64 	%rd22722, %rd22721, %rd22720;
	shr.u64 	%rd22723, %rd22722, 32;
	cvt.u64.u32 	%rd22724, %r7843;
	ld.const.u32 	%rd22725, [const_p+8];
	add.s64 	%rd22726, %rd22723, %rd22724;
	add.s64 	%rd22727, %rd22726, %rd22725;
	shr.u64 	%rd22728, %rd22727, 32;
	cvt.u64.u32 	%rd22729, %r7844;
	ld.const.u32 	%rd22730, [const_p+12];
	add.s64 	%rd22731, %rd22728, %rd22729;
	add.s64 	%rd22732, %rd22731, %rd22730;
	shr.u64 	%rd22733, %rd22732, 32;
	cvt.u64.u32 	%rd22734, %r7845;
	ld.const.u32 	%rd22735, [const_p+16];
	add.s64 	%rd22736, %rd22733, %rd22734;
	add.s64 	%rd22737, %rd22736, %rd22735;
	shr.u64 	%rd22738, %rd22737, 32;
	cvt.u64.u32 	%rd22739, %r7846;
	ld.const.u32 	%rd22740, [const_p+20];
	add.s64 	%rd22741, %rd22738, %rd22739;
	add.s64 	%rd22742, %rd22741, %rd22740;
	shr.u64 	%rd22743, %rd22742, 32;
	cvt.u64.u32 	%rd22744, %r7847;
	ld.const.u32 	%rd22745, [const_p+24];
	add.s64 	%rd22746, %rd22743, %rd22744;
	add.s64 	%rd22747, %rd22746, %rd22745;
	{ .reg .b32 tmp; mov.b64 {tmp, %r6396}, %rd22747; }
	add.s32 	%r6397, %r7848, %r6396;
	add.s32 	%r6398, %r6397, %r6114;
	setp.lt.u32 	%p3640, %r2981, %r7859;
	selp.s64 	%rd22748, -1, 0, %p3640;
	and.b64  	%rd22749, %rd22722, 4294967295;
	add.s64 	%rd26591, %rd22749, %rd22748;
	cvt.u64.u32 	%rd22750, %r7860;
	setp.lt.u64 	%p3641, %rd26591, %rd22750;
	selp.s64 	%rd22751, -1, 0, %p3641;
	and.b64  	%rd22752, %rd22727, 4294967295;
	add.s64 	%rd26592, %rd22752, %rd22751;
	cvt.u64.u32 	%rd22753, %r7861;
	setp.lt.u64 	%p3642, %rd26592, %rd22753;
	selp.s64 	%rd22754, -1, 0, %p3642;
	and.b64  	%rd22755, %rd22732, 4294967295;
	add.s64 	%rd26593, %rd22755, %rd22754;
	cvt.u64.u32 	%rd22756, %r7862;
	setp.lt.u64 	%p3643, %rd26593, %rd22756;
	selp.s64 	%rd22757, -1, 0, %p3643;
	and.b64  	%rd22758, %rd22737, 4294967295;
	add.s64 	%rd26594, %rd22758, %rd22757;
	cvt.u64.u32 	%rd22759, %r7863;
	setp.lt.u64 	%p3644, %rd26594, %rd22759;
	selp.s64 	%rd22760, -1, 0, %p3644;
	and.b64  	%rd22761, %rd22742, 4294967295;
	add.s64 	%rd26595, %rd22761, %rd22760;
	cvt.u64.u32 	%rd22762, %r7864;
	setp.lt.u64 	%p3645, %rd26595, %rd22762;
	selp.s64 	%rd22763, -1, 0, %p3645;
	and.b64  	%rd22764, %rd22747, 4294967295;
	add.s64 	%rd26596, %rd22764, %rd22763;
	cvt.u64.u32 	%rd22765, %r7865;
	setp.lt.u64 	%p3646, %rd26596, %rd22765;
	selp.s32 	%r6399, -1, 0, %p3646;
	add.s32 	%r7868, %r6398, %r6399;
	mov.u32 	%r7841, %r2981;
$L__BB2_2133:
	sub.s32 	%r7903, %r7868, %r7866;
	cvt.u32.u64 	%r6401, %rd26596;
	sub.s32 	%r7904, %r6401, %r7865;
	cvt.u32.u64 	%r6402, %rd26595;
	sub.s32 	%r7905, %r6402, %r7864;
	cvt.u32.u64 	%r6403, %rd26594;
	sub.s32 	%r7906, %r6403, %r7863;
	cvt.u32.u64 	%r6404, %rd26593;
	sub.s32 	%r7907, %r6404, %r7862;
	cvt.u32.u64 	%r6405, %rd26592;
	sub.s32 	%r7908, %r6405, %r7861;
	cvt.u32.u64 	%r6406, %rd26591;
	sub.s32 	%r7909, %r6406, %r7860;
	sub.s32 	%r7910, %r7841, %r7859;
	ld.const.u32 	%r6407, [const_target_jacobian+64];
	mul.wide.u32 	%rd22784, %r7902, %r6407;
	cvt.u32.u64 	%r6408, %rd22784;
	shr.u64 	%rd22785, %rd22784, 32;
	mul.wide.u32 	%rd22786, %r7901, %r6407;
	add.s64 	%rd22787, %rd22785, %rd22786;
	shr.u64 	%rd22788, %rd22787, 32;
	mul.wide.u32 	%rd22789, %r7900, %r6407;
	add.s64 	%rd22790, %rd22788, %rd22789;
	shr.u64 	%rd22791, %rd22790, 32;
	mul.wide.u32 	%rd22792, %r7899, %r6407;
	add.s64 	%rd22793, %rd22791, %rd22792;
	shr.u64 	%rd22794, %rd22793, 32;
	mul.wide.u32 	%rd22795, %r7898, %r6407;
	add.s64 	%rd22796, %rd22794, %rd22795;
	shr.u64 	%rd22797, %rd22796, 32;
	mul.wide.u32 	%rd22798, %r7897, %r6407;
	add.s64 	%rd22799, %rd22797, %rd22798;
	shr.u64 	%rd22800, %rd22799, 32;
	mul.wide.u32 	%rd22801, %r7896, %r6407;
	add.s64 	%rd22802, %rd22800, %rd22801;
	shr.u64 	%rd22803, %rd22802, 32;
	mul.wide.u32 	%rd22804, %r7895, %r6407;
	add.s64 	%rd22805, %rd22803, %rd22804;
	shr.u64 	%rd22806, %rd22805, 32;
	ld.const.u32 	%r6409, [const_target_jacobian+68];
	and.b64  	%rd22807, %rd22787, 4294967295;
	mul.wide.u32 	%rd22808, %r7902, %r6409;
	add.s64 	%rd22809, %rd22808, %rd22807;
	shr.u64 	%rd22810, %rd22809, 32;
	and.b64  	%rd22811, %rd22790, 4294967295;
	mul.wide.u32 	%rd22812, %r7901, %r6409;
	add.s64 	%rd22813, %rd22810, %rd22811;
	add.s64 	%rd22814, %rd22813, %rd22812;
	shr.u64 	%rd22815, %rd22814, 32;
	and.b64  	%rd22816, %rd22793, 4294967295;
	mul.wide.u32 	%rd22817, %r7900, %r6409;
	add.s64 	%rd22818, %rd22815, %rd22816;
	add.s64 	%rd22819, %rd22818, %rd22817;
	shr.u64 	%rd22820, %rd22819, 32;
	and.b64  	%rd22821, %rd22796, 4294967295;
	mul.wide.u32 	%rd22822, %r7899, %r6409;
	add.s64 	%rd22823, %rd22820, %rd22821;
	add.s64 	%rd22824, %rd22823, %rd22822;
	shr.u64 	%rd22825, %rd22824, 32;
	and.b64  	%rd22826, %rd22799, 4294967295;
	mul.wide.u32 	%rd22827, %r7898, %r6409;
	add.s64 	%rd22828, %rd22825, %rd22826;
	add.s64 	%rd22829, %rd22828, %rd22827;
	shr.u64 	%rd22830, %rd22829, 32;
	and.b64  	%rd22831, %rd22802, 4294967295;
	mul.wide.u32 	%rd22832, %r7897, %r6409;
	add.s64 	%rd22833, %rd22830, %rd22831;
	add.s64 	%rd22834, %rd22833, %rd22832;
	shr.u64 	%rd22835, %rd22834, 32;
	and.b64  	%rd22836, %rd22805, 4294967295;
	mul.wide.u32 	%rd22837, %r7896, %r6409;
	add.s64 	%rd22838, %rd22835, %rd22836;
	add.s64 	%rd22839, %rd22838, %rd22837;
	shr.u64 	%rd22840, %rd22839, 32;
	mul.wide.u32 	%rd22841, %r7895, %r6409;
	add.s64 	%rd22842, %rd22840, %rd22806;
	add.s64 	%rd22843, %rd22842, %rd22841;
	shr.u64 	%rd22844, %rd22843, 32;
	ld.const.u32 	%r6410, [const_target_jacobian+72];
	and.b64  	%rd22845, %rd22814, 4294967295;
	mul.wide.u32 	%rd22846, %r7902, %r6410;
	add.s64 	%rd22847, %rd22846, %rd22845;
	shr.u64 	%rd22848, %rd22847, 32;
	and.b64  	%rd22849, %rd22819, 4294967295;
	mul.wide.u32 	%rd22850, %r7901, %r6410;
	add.s64 	%rd22851, %rd22848, %rd22849;
	add.s64 	%rd22852, %rd22851, %rd22850;
	shr.u64 	%rd22853, %rd22852, 32;
	and.b64  	%rd22854, %rd22824, 4294967295;
	mul.wide.u32 	%rd22855, %r7900, %r6410;
	add.s64 	%rd22856, %rd22853, %rd22854;
	add.s64 	%rd22857, %rd22856, %rd22855;
	shr.u64 	%rd22858, %rd22857, 32;
	and.b64  	%rd22859, %rd22829, 4294967295;
	mul.wide.u32 	%rd22860, %r7899, %r6410;
	add.s64 	%rd22861, %rd22858, %rd22859;
	add.s64 	%rd22862, %rd22861, %rd22860;
	shr.u64 	%rd22863, %rd22862, 32;
	and.b64  	%rd22864, %rd22834, 4294967295;
	mul.wide.u32 	%rd22865, %r7898, %r6410;
	add.s64 	%rd22866, %rd22863, %rd22864;
	add.s64 	%rd22867, %rd22866, %rd22865;
	shr.u64 	%rd22868, %rd22867, 32;
	and.b64  	%rd22869, %rd22839, 4294967295;
	mul.wide.u32 	%rd22870, %r7897, %r6410;
	add.s64 	%rd22871, %rd22868, %rd22869;
	add.s64 	%rd22872, %rd22871, %rd22870;
	shr.u64 	%rd22873, %rd22872, 32;
	and.b64  	%rd22874, %rd22843, 4294967295;
	mul.wide.u32 	%rd22875, %r7896, %r6410;
	add.s64 	%rd22876, %rd22873, %rd22874;
	add.s64 	%rd22877, %rd22876, %rd22875;
	shr.u64 	%rd22878, %rd22877, 32;
	mul.wide.u32 	%rd22879, %r7895, %r6410;
	add.s64 	%rd22880, %rd22878, %rd22844;
	add.s64 	%rd22881, %rd22880, %rd22879;
	shr.u64 	%rd22882, %rd22881, 32;
	ld.const.u32 	%r6411, [const_target_jacobian+76];
	and.b64  	%rd22883, %rd22852, 4294967295;
	mul.wide.u32 	%rd22884, %r7902, %r6411;
	add.s64 	%rd22885, %rd22884, %rd22883;
	shr.u64 	%rd22886, %rd22885, 32;
	and.b64  	%rd22887, %rd22857, 4294967295;
	mul.wide.u32 	%rd22888, %r7901, %r6411;
	add.s64 	%rd22889, %rd22886, %rd22887;
	add.s64 	%rd22890, %rd22889, %rd22888;
	shr.u64 	%rd22891, %rd22890, 32;
	and.b64  	%rd22892, %rd22862, 4294967295;
	mul.wide.u32 	%rd22893, %r7900, %r6411;
	add.s64 	%rd22894, %rd22891, %rd22892;
	add.s64 	%rd22895, %rd22894, %rd22893;
	shr.u64 	%rd22896, %rd22895, 32;
	and.b64  	%rd22897, %rd22867, 4294967295;
	mul.wide.u32 	%rd22898, %r7899, %r6411;
	add.s64 	%rd22899, %rd22896, %rd22897;
	add.s64 	%rd22900, %rd22899, %rd22898;
	shr.u64 	%rd22901, %rd22900, 32;
	and.b64  	%rd22902, %rd22872, 4294967295;
	mul.wide.u32 	%rd22903, %r7898, %r6411;
	add.s64 	%rd22904, %rd22901, %rd22902;
	add.s64 	%rd22905, %rd22904, %rd22903;
	shr.u64 	%rd22906, %rd22905, 32;
	and.b64  	%rd22907, %rd22877, 4294967295;
	mul.wide.u32 	%rd22908, %r7897, %r6411;
	add.s64 	%rd22909, %rd22906, %rd22907;
	add.s64 	%rd22910, %rd22909, %rd22908;
	shr.u64 	%rd22911, %rd22910, 32;
	and.b64  	%rd22912, %rd22881, 4294967295;
	mul.wide.u32 	%rd22913, %r7896, %r6411;
	add.s64 	%rd22914, %rd22911, %rd22912;
	add.s64 	%rd22915, %rd22914, %rd22913;
	shr.u64 	%rd22916, %rd22915, 32;
	mul.wide.u32 	%rd22917, %r7895, %r6411;
	add.s64 	%rd22918, %rd22916, %rd22882;
	add.s64 	%rd22919, %rd22918, %rd22917;
	shr.u64 	%rd22920, %rd22919, 32;
	ld.const.u32 	%r6412, [const_target_jacobian+80];
	and.b64  	%rd22921, %rd22890, 4294967295;
	mul.wide.u32 	%rd22922, %r7902, %r6412;
	add.s64 	%rd22923, %rd22922, %rd22921;
	shr.u64 	%rd22924, %rd22923, 32;
	and.b64  	%rd22925, %rd22895, 4294967295;
	mul.wide.u32 	%rd22926, %r7901, %r6412;
	add.s64 	%rd22927, %rd22924, %rd22925;
	add.s64 	%rd22928, %rd22927, %rd22926;
	shr.u64 	%rd22929, %rd22928, 32;
	and.b64  	%rd22930, %rd22900, 4294967295;
	mul.wide.u32 	%rd22931, %r7900, %r6412;
	add.s64 	%rd22932, %rd22929, %rd22930;
	add.s64 	%rd22933, %rd22932, %rd22931;
	shr.u64 	%rd22934, %rd22933, 32;
	and.b64  	%rd22935, %rd22905, 4294967295;
	mul.wide.u32 	%rd22936, %r7899, %r6412;
	add.s64 	%rd22937, %rd22934, %rd22935;
	add.s64 	%rd22938, %rd22937, %rd22936;
	shr.u64 	%rd22939, %rd22938, 32;
	and.b64  	%rd22940, %rd22910, 4294967295;
	mul.wide.u32 	%rd22941, %r7898, %r6412;
	add.s64 	%rd22942, %rd22939, %rd22940;
	add.s64 	%rd22943, %rd22942, %rd22941;
	shr.u64 	%rd22944, %rd22943, 32;
	and.b64  	%rd22945, %rd22915, 4294967295;
	mul.wide.u32 	%rd22946, %r7897, %r6412;
	add.s64 	%rd22947, %rd22944, %rd22945;
	add.s64 	%rd22948, %rd22947, %rd22946;
	shr.u64 	%rd22949, %rd22948, 32;
	and.b64  	%rd22950, %rd22919, 4294967295;
	mul.wide.u32 	%rd22951, %r7896, %r6412;
	add.s64 	%rd22952, %rd22949, %rd22950;
	add.s64 	%rd22953, %rd22952, %rd22951;
	shr.u64 	%rd22954, %rd22953, 32;
	mul.wide.u32 	%rd22955, %r7895, %r6412;
	add.s64 	%rd22956, %rd22954, %rd22920;
	add.s64 	%rd22957, %rd22956, %rd22955;
	shr.u64 	%rd22958, %rd22957, 32;
	ld.const.u32 	%r6413, [const_target_jacobian+84];
	and.b64  	%rd22959, %rd22928, 4294967295;
	mul.wide.u32 	%rd22960, %r7902, %r6413;
	add.s64 	%rd22961, %rd22960, %rd22959;
	shr.u64 	%rd22962, %rd22961, 32;
	and.b64  	%rd22963, %rd22933, 4294967295;
	mul.wide.u32 	%rd22964, %r7901, %r6413;
	add.s64 	%rd22965, %rd22962, %rd22963;
	add.s64 	%rd22966, %rd22965, %rd22964;
	shr.u64 	%rd22967, %rd22966, 32;
	and.b64  	%rd22968, %rd22938, 4294967295;
	mul.wide.u32 	%rd22969, %r7900, %r6413;
	add.s64 	%rd22970, %rd22967, %rd22968;
	add.s64 	%rd22971, %rd22970, %rd22969;
	shr.u64 	%rd22972, %rd22971, 32;
	and.b64  	%rd22973, %rd22943, 4294967295;
	mul.wide.u32 	%rd22974, %r7899, %r6413;
	add.s64 	%rd22975, %rd22972, %rd22973;
	add.s64 	%rd22976, %rd22975, %rd22974;
	shr.u64 	%rd22977, %rd22976, 32;
	and.b64  	%rd22978, %rd22948, 4294967295;
	mul.wide.u32 	%rd22979, %r7898, %r6413;
	add.s64 	%rd22980, %rd22977, %rd22978;
	add.s64 	%rd22981, %rd22980, %rd22979;
	shr.u64 	%rd22982, %rd22981, 32;
	and.b64  	%rd22983, %rd22953, 4294967295;
	mul.wide.u32 	%rd22984, %r7897, %r6413;
	add.s64 	%rd22985, %rd22982, %rd22983;
	add.s64 	%rd22986, %rd22985, %rd22984;
	shr.u64 	%rd22987, %rd22986, 32;
	and.b64  	%rd22988, %rd22957, 4294967295;
	mul.wide.u32 	%rd22989, %r7896, %r6413;
	add.s64 	%rd22990, %rd22987, %rd22988;
	add.s64 	%rd22991, %rd22990, %rd22989;
	shr.u64 	%rd22992, %rd22991, 32;
	mul.wide.u32 	%rd22993, %r7895, %r6413;
	add.s64 	%rd22994, %rd22992, %rd22958;
	add.s64 	%rd22995, %rd22994, %rd22993;
	shr.u64 	%rd22996, %rd22995, 32;
	ld.const.u32 	%r6414, [const_target_jacobian+88];
	and.b64  	%rd22997, %rd22966, 4294967295;
	mul.wide.u32 	%rd22998, %r7902, %r6414;
	add.s64 	%rd22999, %rd22998, %rd22997;
	shr.u64 	%rd23000, %rd22999, 32;
	and.b64  	%rd23001, %rd22971, 4294967295;
	mul.wide.u32 	%rd23002, %r7901, %r6414;
	add.s64 	%rd23003, %rd23000, %rd23001;
	add.s64 	%rd23004, %rd23003, %rd23002;
	shr.u64 	%rd23005, %rd23004, 32;
	and.b64  	%rd23006, %rd22976, 4294967295;
	mul.wide.u32 	%rd23007, %r7900, %r6414;
	add.s64 	%rd23008, %rd23005, %rd23006;
	add.s64 	%rd23009, %rd23008, %rd23007;
	shr.u64 	%rd23010, %rd23009, 32;
	and.b64  	%rd23011, %rd22981, 4294967295;
	mul.wide.u32 	%rd23012, %r7899, %r6414;
	add.s64 	%rd23013, %rd23010, %rd23011;
	add.s64 	%rd23014, %rd23013, %rd23012;
	shr.u64 	%rd23015, %rd23014, 32;
	and.b64  	%rd23016, %rd22986, 4294967295;
	mul.wide.u32 	%rd23017, %r7898, %r6414;
	add.s64 	%rd23018, %rd23015, %rd23016;
	add.s64 	%rd23019, %rd23018, %rd23017;
	shr.u64 	%rd23020, %rd23019, 32;
	and.b64  	%rd23021, %rd22991, 4294967295;
	mul.wide.u32 	%rd23022, %r7897, %r6414;
	add.s64 	%rd23023, %rd23020, %rd23021;
	add.s64 	%rd23024, %rd23023, %rd23022;
	shr.u64 	%rd23025, %rd23024, 32;
	and.b64  	%rd23026, %rd22995, 4294967295;
	mul.wide.u32 	%rd23027, %r7896, %r6414;
	add.s64 	%rd23028, %rd23025, %rd23026;
	add.s64 	%rd23029, %rd23028, %rd23027;
	shr.u64 	%rd23030, %rd23029, 32;
	mul.wide.u32 	%rd23031, %r7895, %r6414;
	add.s64 	%rd23032, %rd23030, %rd22996;
	add.s64 	%rd23033, %rd23032, %rd23031;
	shr.u64 	%rd23034, %rd23033, 32;
	ld.const.u32 	%r6415, [const_target_jacobian+92];
	and.b64  	%rd23035, %rd23004, 4294967295;
	mul.wide.u32 	%rd23036, %r7902, %r6415;
	add.s64 	%rd23037, %rd23036, %rd23035;
	shr.u64 	%rd23038, %rd23037, 32;
	and.b64  	%rd23039, %rd23009, 4294967295;
	mul.wide.u32 	%rd23040, %r7901, %r6415;
	add.s64 	%rd23041, %rd23038, %rd23039;
	add.s64 	%rd23042, %rd23041, %rd23040;
	shr.u64 	%rd23043, %rd23042, 32;
	and.b64  	%rd23044, %rd23014, 4294967295;
	mul.wide.u32 	%rd23045, %r7900, %r6415;
	add.s64 	%rd23046, %rd23043, %rd23044;
	add.s64 	%rd23047, %rd23046, %rd23045;
	shr.u64 	%rd23048, %rd23047, 32;
	and.b64  	%rd23049, %rd23019, 4294967295;
	mul.wide.u32 	%rd23050, %r7899, %r6415;
	add.s64 	%rd23051, %rd23048, %rd23049;
	add.s64 	%rd23052, %rd23051, %rd23050;
	shr.u64 	%rd23053, %rd23052, 32;
	and.b64  	%rd23054, %rd23024, 4294967295;
	mul.wide.u32 	%rd23055, %r7898, %r6415;
	add.s64 	%rd23056, %rd23053, %rd23054;
	add.s64 	%rd23057, %rd23056, %rd23055;
	shr.u64 	%rd23058, %rd23057, 32;
	and.b64  	%rd23059, %rd23029, 4294967295;
	mul.wide.u32 	%rd23060, %r7897, %r6415;
	add.s64 	%rd23061, %rd23058, %rd23059;
	add.s64 	%rd23062, %rd23061, %rd23060;
	shr.u64 	%rd23063, %rd23062, 32;
	and.b64  	%rd23064, %rd23033, 4294967295;
	mul.wide.u32 	%rd23065, %r7896, %r6415;
	add.s64 	%rd23066, %rd23063, %rd23064;
	add.s64 	%rd23067, %rd23066, %rd23065;
	shr.u64 	%rd23068, %rd23067, 32;
	mul.wide.u32 	%rd23069, %r7895, %r6415;
	add.s64 	%rd23070, %rd23068, %rd23034;
	add.s64 	%rd23071, %rd23070, %rd23069;
	shr.u64 	%rd23072, %rd23071, 32;
	{ .reg .b32 tmp; mov.b64 {tmp, %r6416}, %rd23071; }
	and.b64  	%rd23073, %rd23042, 4294967295;
	mul.lo.s64 	%rd23074, %rd23073, 977;
	cvt.u32.u64 	%r6417, %rd23074;
	shr.u64 	%rd23075, %rd23074, 32;
	and.b64  	%rd23076, %rd23047, 4294967295;
	mad.lo.s64 	%rd23077, %rd23076, 977, %rd23075;
	shr.u64 	%rd23078, %rd23077, 32;
	and.b64  	%rd23079, %rd23052, 4294967295;
	mad.lo.s64 	%rd23080, %rd23079, 977, %rd23078;
	shr.u64 	%rd23081, %rd23080, 32;
	and.b64  	%rd23082, %rd23057, 4294967295;
	mad.lo.s64 	%rd23083, %rd23082, 977, %rd23081;
	shr.u64 	%rd23084, %rd23083, 32;
	and.b64  	%rd23085, %rd23062, 4294967295;
	mad.lo.s64 	%rd23086, %rd23085, 977, %rd23084;
	shr.u64 	%rd23087, %rd23086, 32;
	and.b64  	%rd23088, %rd23067, 4294967295;
	mad.lo.s64 	%rd23089, %rd23088, 977, %rd23087;
	shr.u64 	%rd23090, %rd23089, 32;
	and.b64  	%rd23091, %rd23071, 4294967295;
	mad.lo.s64 	%rd23092, %rd23091, 977, %rd23090;
	shr.u64 	%rd23093, %rd23092, 32;
	mad.lo.s64 	%rd23094, %rd23072, 977, %rd23093;
	{ .reg .b32 tmp; mov.b64 {tmp, %r6418}, %rd23094; }
	add.s32 	%r7878, %r6408, %r6417;
	setp.lt.u32 	%p3655, %r7878, %r6408;
	selp.u64 	%rd23095, 1, 0, %p3655;
	and.b64  	%rd23096, %rd22809, 4294967295;
	and.b64  	%rd23097, %rd23077, 4294967295;
	add.s64 	%rd23098, %rd23096, %rd23095;
	add.s64 	%rd23099, %rd23098, %rd23097;
	shr.u64 	%rd23100, %rd23099, 32;
	and.b64  	%rd23101, %rd22847, 4294967295;
	and.b64  	%rd23102, %rd23080, 4294967295;
	add.s64 	%rd23103, %rd23100, %rd23101;
	add.s64 	%rd23104, %rd23103, %rd23102;
	shr.u64 	%rd23105, %rd23104, 32;
	and.b64  	%rd23106, %rd22885, 4294967295;
	and.b64  	%rd23107, %rd23083, 4294967295;
	add.s64 	%rd23108, %rd23105, %rd23106;
	add.s64 	%rd23109, %rd23108, %rd23107;
	shr.u64 	%rd23110, %rd23109, 32;
	and.b64  	%rd23111, %rd22923, 4294967295;
	and.b64  	%rd23112, %rd23086, 4294967295;
	add.s64 	%rd23113, %rd23110, %rd23111;
	add.s64 	%rd23114, %rd23113, %rd23112;
	shr.u64 	%rd23115, %rd23114, 32;
	and.b64  	%rd23116, %rd22961, 4294967295;
	and.b64  	%rd23117, %rd23089, 4294967295;
	add.s64 	%rd23118, %rd23115, %rd23116;
	add.s64 	%rd23119, %rd23118, %rd23117;
	shr.u64 	%rd23120, %rd23119, 32;
	and.b64  	%rd23121, %rd22999, 4294967295;
	and.b64  	%rd23122, %rd23092, 4294967295;
	add.s64 	%rd23123, %rd23120, %rd23121;
	add.s64 	%rd23124, %rd23123, %rd23122;
	shr.u64 	%rd23125, %rd23124, 32;
	and.b64  	%rd23126, %rd23037, 4294967295;
	and.b64  	%rd23127, %rd23094, 4294967295;
	add.s64 	%rd23128, %rd23125, %rd23126;
	add.s64 	%rd23129, %rd23128, %rd23127;
	{ .reg .b32 tmp; mov.b64 {tmp, %r6419}, %rd23129; }
	add.s32 	%r6420, %r6419, %r6418;
	and.b64  	%rd23130, %rd23099, 4294967295;
	add.s64 	%rd26597, %rd23130, %rd23073;
	shr.u64 	%rd23131, %rd26597, 32;
	and.b64  	%rd23132, %rd23104, 4294967295;
	add.s64 	%rd23133, %rd23131, %rd23132;
	add.s64 	%rd26598, %rd23133, %rd23076;
	shr.u64 	%rd23134, %rd26598, 32;
	and.b64  	%rd23135, %rd23109, 4294967295;
	add.s64 	%rd23136, %rd23134, %rd23135;
	add.s64 	%rd26599, %rd23136, %rd23079;
	shr.u64 	%rd23137, %rd26599, 32;
	and.b64  	%rd23138, %rd23114, 4294967295;
	add.s64 	%rd23139, %rd23137, %rd23138;
	add.s64 	%rd26600, %rd23139, %rd23082;
	shr.u64 	%rd23140, %rd26600, 32;
	and.b64  	%rd23141, %rd23119, 4294967295;
	add.s64 	%rd23142, %rd23140, %rd23141;
	add.s64 	%rd26601, %rd23142, %rd23085;
	shr.u64 	%rd23143, %rd26601, 32;
	and.b64  	%rd23144, %rd23124, 4294967295;
	add.s64 	%rd23145, %rd23143, %rd23144;
	add.s64 	%rd26602, %rd23145, %rd23088;
	shr.u64 	%rd23146, %rd26602, 32;
	and.b64  	%rd23147, %rd23129, 4294967295;
	add.s64 	%rd23148, %rd23146, %rd23147;
	add.s64 	%rd26603, %rd23148, %rd23091;
	{ .reg .b32 tmp; mov.b64 {tmp, %r6421}, %rd26603; }
	add.s32 	%r6422, %r6420, %r6421;
	add.s32 	%r2995, %r6422, %r6416;
	setp.eq.s32 	%p3656, %r2995, 0;
	mov.pred 	%p4114, 0;
	@%p3656 bra 	$L__BB2_2135;
	cvt.u64.u32 	%rd23149, %r2995;
	mul.wide.u32 	%rd23150, %r2995, 977;
	cvt.u32.u64 	%r6423, %rd23150;
	shr.u64 	%rd23151, %rd23150, 32;
	add.s64 	%rd23152, %rd23151, %rd23149;
	shr.u64 	%rd23153, %rd23152, 32;
	add.s32 	%r2996, %r7878, %r6423;
	setp.lt.u32 	%p3657, %r2996, %r7878;
	selp.u64 	%rd23154, 1, 0, %p3657;
	and.b64  	%rd23155, %rd26597, 4294967295;
	and.b64  	%rd23156, %rd23152, 4294967295;
	add.s64 	%rd23157, %rd23155, %rd23154;
	add.s64 	%rd26597, %rd23157, %rd23156;
	shr.u64 	%rd23158, %rd26597, 32;
	and.b64  	%rd23159, %rd26598, 4294967295;
	add.s64 	%rd23160, %rd23158, %rd23159;
	add.s64 	%rd26598, %rd23160, %rd23153;
	shr.u64 	%rd23161, %rd26598, 32;
	and.b64  	%rd23162, %rd26599, 4294967295;
	add.s64 	%rd26599, %rd23161, %rd23162;
	shr.u64 	%rd23163, %rd26599, 32;
	and.b64  	%rd23164, %rd26600, 4294967295;
	add.s64 	%rd26600, %rd23163, %rd23164;
	shr.u64 	%rd23165, %rd26600, 32;
	and.b64  	%rd23166, %rd26601, 4294967295;
	add.s64 	%rd26601, %rd23165, %rd23166;
	shr.u64 	%rd23167, %rd26601, 32;
	and.b64  	%rd23168, %rd26602, 4294967295;
	add.s64 	%rd26602, %rd23167, %rd23168;
	shr.u64 	%rd23169, %rd26602, 32;
	and.b64  	%rd23170, %rd26603, 4294967295;
	add.s64 	%rd26603, %rd23169, %rd23170;
	setp.gt.u64 	%p4114, %rd26603, 4294967295;
	mov.u32 	%r7878, %r2996;
$L__BB2_2135:
	cvt.u32.u64 	%r7885, %rd26603;
	cvt.u32.u64 	%r7884, %rd26602;
	cvt.u32.u64 	%r7883, %rd26601;
	cvt.u32.u64 	%r7882, %rd26600;
	cvt.u32.u64 	%r7881, %rd26599;
	cvt.u32.u64 	%r7880, %rd26598;
	cvt.u32.u64 	%r7879, %rd26597;
	setp.lt.u32 	%p3658, %r6114, %r7885;
	or.pred  	%p3659, %p4114, %p3658;
	@%p3659 bra 	$L__BB2_2149;
	setp.gt.u32 	%p3660, %r6114, %r7885;
	@%p3660 bra 	$L__BB2_2150;
	ld.const.u32 	%r3005, [const_p+24];
	setp.lt.u32 	%p3661, %r3005, %r7884;
	@%p3661 bra 	$L__BB2_2149;
	setp.gt.u32 	%p3662, %r3005, %r7884;
	@%p3662 bra 	$L__BB2_2150;
	ld.const.u32 	%r3006, [const_p+20];
	setp.lt.u32 	%p3663, %r3006, %r7883;
	@%p3663 bra 	$L__BB2_2149;
	setp.gt.u32 	%p3664, %r3006, %r7883;
	@%p3664 bra 	$L__BB2_2150;
	ld.const.u32 	%r3007, [const_p+16];
	setp.lt.u32 	%p3665, %r3007, %r7882;
	@%p3665 bra 	$L__BB2_2149;
	setp.gt.u32 	%p3666, %r3007, %r7882;
	@%p3666 bra 	$L__BB2_2150;
	ld.const.u32 	%r3008, [const_p+12];
	setp.lt.u32 	%p3667, %r3008, %r7881;
	@%p3667 bra 	$L__BB2_2149;
	setp.gt.u32 	%p3668, %r3008, %r7881;
	@%p3668 bra 	$L__BB2_2150;
	ld.const.u32 	%r3009, [const_p+8];
	setp.lt.u32 	%p3669, %r3009, %r7880;
	@%p3669 bra 	$L__BB2_2149;
	setp.gt.u32 	%p3670, %r3009, %r7880;
	@%p3670 bra 	$L__BB2_2150;
	ld.const.u32 	%r3010, [const_p+4];
	setp.lt.u32 	%p3671, %r3010, %r7879;
	@%p3671 bra 	$L__BB2_2149;
	setp.gt.u32 	%p3672, %r3010, %r7879;
	ld.const.u32 	%r6424, [const_p];
	setp.lt.u32 	%p3673, %r7878, %r6424;
	or.pred  	%p3674, %p3672, %p3673;
	@%p3674 bra 	$L__BB2_2150;
$L__BB2_2149:
	ld.const.u32 	%r6426, [const_p];
	setp.lt.u32 	%p3675, %r7878, %r6426;
	selp.s64 	%rd23172, -1, 0, %p3675;
	sub.s32 	%r7878, %r7878, %r6426;
	and.b64  	%rd23173, %rd26597, 4294967295;
	add.s64 	%rd23174, %rd23173, %rd23172;
	ld.const.u32 	%r6427, [const_p+4];
	cvt.u64.u32 	%rd23175, %r6427;
	setp.lt.u64 	%p3676, %rd23174, %rd23175;
	selp.s64 	%rd23176, -1, 0, %p3676;
	cvt.u32.u64 	%r6428, %rd23174;
	sub.s32 	%r7879, %r6428, %r6427;
	and.b64  	%rd23177, %rd26598, 4294967295;
	add.s64 	%rd23178, %rd23177, %rd23176;
	ld.const.u32 	%r6429, [const_p+8];
	cvt.u64.u32 	%rd23179, %r6429;
	setp.lt.u64 	%p3677, %rd23178, %rd23179;
	selp.s64 	%rd23180, -1, 0, %p3677;
	cvt.u32.u64 	%r6430, %rd23178;
	sub.s32 	%r7880, %r6430, %r6429;
	and.b64  	%rd23181, %rd26599, 4294967295;
	add.s64 	%rd23182, %rd23181, %rd23180;
	ld.const.u32 	%r6431, [const_p+12];
	cvt.u64.u32 	%rd23183, %r6431;
	setp.lt.u64 	%p3678, %rd23182, %rd23183;
	selp.s64 	%rd23184, -1, 0, %p3678;
	cvt.u32.u64 	%r6432, %rd23182;
	sub.s32 	%r7881, %r6432, %r6431;
	and.b64  	%rd23185, %rd26600, 4294967295;
	add.s64 	%rd23186, %rd23185, %rd23184;
	ld.const.u32 	%r6433, [const_p+16];
	cvt.u64.u32 	%rd23187, %r6433;
	setp.lt.u64 	%p3679, %rd23186, %rd23187;
	selp.s64 	%rd23188, -1, 0, %p3679;
	cvt.u32.u64 	%r6434, %rd23186;
	sub.s32 	%r7882, %r6434, %r6433;
	and.b64  	%rd23189, %rd26601, 4294967295;
	add.s64 	%rd23190, %rd23189, %rd23188;
	ld.const.u32 	%r6435, [const_p+20];
	cvt.u64.u32 	%rd23191, %r6435;
	setp.lt.u64 	%p3680, %rd23190, %rd23191;
	selp.s64 	%rd23192, -1, 0, %p3680;
	cvt.u32.u64 	%r6436, %rd23190;
	sub.s32 	%r7883, %r6436, %r6435;
	and.b64  	%rd23193, %rd26602, 4294967295;
	add.s64 	%rd23194, %rd23193, %rd23192;
	ld.const.u32 	%r6437, [const_p+24];
	cvt.u64.u32 	%rd23195, %r6437;
	setp.lt.u64 	%p3681, %rd23194, %rd23195;
	selp.s32 	%r6438, -1, 0, %p3681;
	cvt.u32.u64 	%r6439, %rd23194;
	sub.s32 	%r7884, %r6439, %r6437;
	add.s32 	%r6440, %r7885, %r6438;
	sub.s32 	%r7885, %r6440, %r6114;
$L__BB2_2150:
	setp.gt.u32 	%p3682, %r7885, %r6114;
	@%p3682 bra 	$L__BB2_2163;
	bra.uni 	$L__BB2_2164;
$L__BB2_2151:
	ld.const.u32 	%r3019, [const_p+24];
	setp.gt.u32 	%p3684, %r7884, %r3019;
	@%p3684 bra 	$L__BB2_2163;
	setp.lt.u32 	%p3685, %r7884, %r3019;
	@%p3685 bra 	$L__BB2_2165;
	ld.const.u32 	%r3020, [const_p+20];
	setp.gt.u32 	%p3686, %r7883, %r3020;
	@%p3686 bra 	$L__BB2_2163;
	setp.lt.u32 	%p3687, %r7883, %r3020;
	@%p3687 bra 	$L__BB2_2165;
	ld.const.u32 	%r3021, [const_p+16];
	setp.gt.u32 	%p3688, %r7882, %r3021;
	@%p3688 bra 	$L__BB2_2163;
	setp.lt.u32 	%p3689, %r7882, %r3021;
	@%p3689 bra 	$L__BB2_2165;
	ld.const.u32 	%r3022, [const_p+12];
	setp.gt.u32 	%p3690, %r7881, %r3022;
	@%p3690 bra 	$L__BB2_2163;
	setp.lt.u32 	%p3691, %r7881, %r3022;
	@%p3691 bra 	$L__BB2_2165;
	ld.const.u32 	%r3023, [const_p+8];
	setp.gt.u32 	%p3692, %r7880, %r3023;
	@%p3692 bra 	$L__BB2_2163;
	setp.lt.u32 	%p3693, %r7880, %r3023;
	@%p3693 bra 	$L__BB2_2165;
	ld.const.u32 	%r3024, [const_p+4];
	setp.gt.u32 	%p3694, %r7879, %r3024;
	@%p3694 bra 	$L__BB2_2163;
	setp.lt.u32 	%p3695, %r7879, %r3024;
	ld.const.u32 	%r6441, [const_p];
	setp.lt.u32 	%p3696, %r7878, %r6441;
	or.pred  	%p3697, %p3695, %p3696;
	@%p3697 bra 	$L__BB2_2165;
$L__BB2_2163:
	ld.const.u32 	%r6443, [const_p];
	setp.lt.u32 	%p3698, %r7878, %r6443;
	selp.s64 	%rd23196, -1, 0, %p3698;
	sub.s32 	%r7878, %r7878, %r6443;
	cvt.u64.u32 	%rd23197, %r7879;
	add.s64 	%rd23198, %rd23196, %rd23197;
	ld.const.u32 	%r6444, [const_p+4];
	cvt.u64.u32 	%rd23199, %r6444;
	setp.lt.u64 	%p3699, %rd23198, %rd23199;
	selp.s64 	%rd23200, -1, 0, %p3699;
	cvt.u32.u64 	%r6445, %rd23198;
	sub.s32 	%r7879, %r6445, %r6444;
	cvt.u64.u32 	%rd23201, %r7880;
	add.s64 	%rd23202, %rd23200, %rd23201;
	ld.const.u32 	%r6446, [const_p+8];
	cvt.u64.u32 	%rd23203, %r6446;
	setp.lt.u64 	%p3700, %rd23202, %rd23203;
	selp.s64 	%rd23204, -1, 0, %p3700;
	cvt.u32.u64 	%r6447, %rd23202;
	sub.s32 	%r7880, %r6447, %r6446;
	cvt.u64.u32 	%rd23205, %r7881;
	add.s64 	%rd23206, %rd23204, %rd23205;
	ld.const.u32 	%r6448, [const_p+12];
	cvt.u64.u32 	%rd23207, %r6448;
	setp.lt.u64 	%p3701, %rd23206, %rd23207;
	selp.s64 	%rd23208, -1, 0, %p3701;
	cvt.u32.u64 	%r6449, %rd23206;
	sub.s32 	%r7881, %r6449, %r6448;
	cvt.u64.u32 	%rd23209, %r7882;
	add.s64 	%rd23210, %rd23208, %rd23209;
	ld.const.u32 	%r6450, [const_p+16];
	cvt.u64.u32 	%rd23211, %r6450;
	setp.lt.u64 	%p3702, %rd23210, %rd23211;
	selp.s64 	%rd23212, -1, 0, %p3702;
	cvt.u32.u64 	%r6451, %rd23210;
	sub.s32 	%r7882, %r6451, %r6450;
	cvt.u64.u32 	%rd23213, %r7883;
	add.s64 	%rd23214, %rd23212, %rd23213;
	ld.const.u32 	%r6452, [const_p+20];
	cvt.u64.u32 	%rd23215, %r6452;
	setp.lt.u64 	%p3703, %rd23214, %rd23215;
	selp.s64 	%rd23216, -1, 0, %p3703;
	cvt.u32.u64 	%r6453, %rd23214;
	sub.s32 	%r7883, %r6453, %r6452;
	cvt.u64.u32 	%rd23217, %r7884;
	add.s64 	%rd23218, %rd23216, %rd23217;
	ld.const.u32 	%r6454, [const_p+24];
	cvt.u64.u32 	%rd23219, %r6454;
	setp.lt.u64 	%p3704, %rd23218, %rd23219;
	selp.s32 	%r6455, -1, 0, %p3704;
	cvt.u32.u64 	%r6456, %rd23218;
	sub.s32 	%r7884, %r6456, %r6454;
	add.s32 	%r6457, %r7885, %r6455;
	sub.s32 	%r7885, %r6457, %r6114;
	bra.uni 	$L__BB2_2165;
$L__BB2_2164:
	setp.lt.u32 	%p3683, %r7885, %r6114;
	@%p3683 bra 	$L__BB2_2165;
	bra.uni 	$L__BB2_2151;
$L__BB2_2165:
	mul.wide.u32 	%rd23220, %r2546, %r7878;
	cvt.u32.u64 	%r6458, %rd23220;
	shr.u64 	%rd23221, %rd23220, 32;
	mul.wide.u32 	%rd23222, %r2545, %r7878;
	add.s64 	%rd23223, %rd23221, %rd23222;
	shr.u64 	%rd23224, %rd23223, 32;
	mul.wide.u32 	%rd23225, %r2544, %r7878;
	add.s64 	%rd23226, %rd23224, %rd23225;
	shr.u64 	%rd23227, %rd23226, 32;
	mul.wide.u32 	%rd23228, %r2543, %r7878;
	add.s64 	%rd23229, %rd23227, %rd23228;
	shr.u64 	%rd23230, %rd23229, 32;
	mul.wide.u32 	%rd23231, %r2542, %r7878;
	add.s64 	%rd23232, %rd23230, %rd23231;
	shr.u64 	%rd23233, %rd23232, 32;
	mul.wide.u32 	%rd23234, %r2541, %r7878;
	add.s64 	%rd23235, %rd23233, %rd23234;
	shr.u64 	%rd23236, %rd23235, 32;
	mul.wide.u32 	%rd23237, %r2540, %r7878;
	add.s64 	%rd23238, %rd23236, %rd23237;
	shr.u64 	%rd23239, %rd23238, 32;
	mul.wide.u32 	%rd23240, %r2539, %r7878;
	add.s64 	%rd23241, %rd23239, %rd23240;
	shr.u64 	%rd23242, %rd23241, 32;
	and.b64  	%rd23243, %rd23223, 4294967295;
	mul.wide.u32 	%rd23244, %r2546, %r7879;
	add.s64 	%rd23245, %rd23244, %rd23243;
	shr.u64 	%rd23246, %rd23245, 32;
	and.b64  	%rd23247, %rd23226, 4294967295;
	mul.wide.u32 	%rd23248, %r2545, %r7879;
	add.s64 	%rd23249, %rd23246, %rd23247;
	add.s64 	%rd23250, %rd23249, %rd23248;
	shr.u64 	%rd23251, %rd23250, 32;
	and.b64  	%rd23252, %rd23229, 4294967295;
	mul.wide.u32 	%rd23253, %r2544, %r7879;
	add.s64 	%rd23254, %rd23251, %rd23252;
	add.s64 	%rd23255, %rd23254, %rd23253;
	shr.u64 	%rd23256, %rd23255, 32;
	and.b64  	%rd23257, %rd23232, 4294967295;
	mul.wide.u32 	%rd23258, %r2543, %r7879;
	add.s64 	%rd23259, %rd23256, %rd23257;
	add.s64 	%rd23260, %rd23259, %rd23258;
	shr.u64 	%rd23261, %rd23260, 32;
	and.b64  	%rd23262, %rd23235, 4294967295;
	mul.wide.u32 	%rd23263, %r2542, %r7879;
	add.s64 	%rd23264, %rd23261, %rd23262;
	add.s64 	%rd23265, %rd23264, %rd23263;
	shr.u64 	%rd23266, %rd23265, 32;
	and.b64  	%rd23267, %rd23238, 4294967295;
	mul.wide.u32 	%rd23268, %r2541, %r7879;
	add.s64 	%rd23269, %rd23266, %rd23267;
	add.s64 	%rd23270, %rd23269, %rd23268;
	shr.u64 	%rd23271, %rd23270, 32;
	and.b64  	%rd23272, %rd23241, 4294967295;
	mul.wide.u32 	%rd23273, %r2540, %r7879;
	add.s64 	%rd23274, %rd23271, %rd23272;
	add.s64 	%rd23275, %rd23274, %rd23273;
	shr.u64 	%rd23276, %rd23275, 32;
	mul.wide.u32 	%rd23277, %r2539, %r7879;
	add.s64 	%rd23278, %rd23276, %rd23242;
	add.s64 	%rd23279, %rd23278, %rd23277;
	shr.u64 	%rd23280, %rd23279, 32;
	and.b64  	%rd23281, %rd23250, 4294967295;
	mul.wide.u32 	%rd23282, %r2546, %r7880;
	add.s64 	%rd23283, %rd23282, %rd23281;
	shr.u64 	%rd23284, %rd23283, 32;
	and.b64  	%rd23285, %rd23255, 4294967295;
	mul.wide.u32 	%rd23286, %r2545, %r7880;
	add.s64 	%rd23287, %rd23284, %rd23285;
	add.s64 	%rd23288, %rd23287, %rd23286;
	shr.u64 	%rd23289, %rd23288, 32;
	and.b64  	%rd23290, %rd23260, 4294967295;
	mul.wide.u32 	%rd23291, %r2544, %r7880;
	add.s64 	%rd23292, %rd23289, %rd23290;
	add.s64 	%rd23293, %rd23292, %rd23291;
	shr.u64 	%rd23294, %rd23293, 32;
	and.b64  	%rd23295, %rd23265, 4294967295;
	mul.wide.u32 	%rd23296, %r2543, %r7880;
	add.s64 	%rd23297, %rd23294, %rd23295;
	add.s64 	%rd23298, %rd23297, %rd23296;
	shr.u64 	%rd23299, %rd23298, 32;
	and.b64  	%rd23300, %rd23270, 4294967295;
	mul.wide.u32 	%rd23301, %r2542, %r7880;
	add.s64 	%rd23302, %rd23299, %rd23300;
	add.s64 	%rd23303, %rd23302, %rd23301;
	shr.u64 	%rd23304, %rd23303, 32;
	and.b64  	%rd23305, %rd23275, 4294967295;
	mul.wide.u32 	%rd23306, %r2541, %r7880;
	add.s64 	%rd23307, %rd23304, %rd23305;
	add.s64 	%rd23308, %rd23307, %rd23306;
	shr.u64 	%rd23309, %rd23308, 32;
	and.b64  	%rd23310, %rd23279, 4294967295;
	mul.wide.u32 	%rd23311, %r2540, %r7880;
	add.s64 	%rd23312, %rd23309, %rd23310;
	add.s64 	%rd23313, %rd23312, %rd23311;
	shr.u64 	%rd23314, %rd23313, 32;
	mul.wide.u32 	%rd23315, %r2539, %r7880;
	add.s64 	%rd23316, %rd23314, %rd23280;
	add.s64 	%rd23317, %rd23316, %rd23315;
	shr.u64 	%rd23318, %rd23317, 32;
	and.b64  	%rd23319, %rd23288, 4294967295;
	mul.wide.u32 	%rd23320, %r2546, %r7881;
	add.s64 	%rd23321, %rd23320, %rd23319;
	shr.u64 	%rd23322, %rd23321, 32;
	and.b64  	%rd23323, %rd23293, 4294967295;
	mul.wide.u32 	%rd23324, %r2545, %r7881;
	add.s64 	%rd23325, %rd23322, %rd23323;
	add.s64 	%rd23326, %rd23325, %rd23324;
	shr.u64 	%rd23327, %rd23326, 32;
	and.b64  	%rd23328, %rd23298, 4294967295;
	mul.wide.u32 	%rd23329, %r2544, %r7881;
	add.s64 	%rd23330, %rd23327, %rd23328;
	add.s64 	%rd23331, %rd23330, %rd23329;
	shr.u64 	%rd23332, %rd23331, 32;
	and.b64  	%rd23333, %rd23303, 4294967295;
	mul.wide.u32 	%rd23334, %r2543, %r7881;
	add.s64 	%rd23335, %rd23332, %rd23333;
	add.s64 	%rd23336, %rd23335, %rd23334;
	shr.u64 	%rd23337, %rd23336, 32;
	and.b64  	%rd23338, %rd23308, 4294967295;
	mul.wide.u32 	%rd23339, %r2542, %r7881;
	add.s64 	%rd23340, %rd23337, %rd23338;
	add.s64 	%rd23341, %rd23340, %rd23339;
	shr.u64 	%rd23342, %rd23341, 32;
	and.b64  	%rd23343, %rd23313, 4294967295;
	mul.wide.u32 	%rd23344, %r2541, %r7881;
	add.s64 	%rd23345, %rd23342, %rd23343;
	add.s64 	%rd23346, %rd23345, %rd23344;
	shr.u64 	%rd23347, %rd23346, 32;
	and.b64  	%rd23348, %rd23317, 4294967295;
	mul.wide.u32 	%rd23349, %r2540, %r7881;
	add.s64 	%rd23350, %rd23347, %rd23348;
	add.s64 	%rd23351, %rd23350, %rd23349;
	shr.u64 	%rd23352, %rd23351, 32;
	mul.wide.u32 	%rd23353, %r2539, %r7881;
	add.s64 	%rd23354, %rd23352, %rd23318;
	add.s64 	%rd23355, %rd23354, %rd23353;
	shr.u64 	%rd23356, %rd23355, 32;
	and.b64  	%rd23357, %rd23326, 4294967295;
	mul.wide.u32 	%rd23358, %r2546, %r7882;
	add.s64 	%rd23359, %rd23358, %rd23357;
	shr.u64 	%rd23360, %rd23359, 32;
	and.b64  	%rd23361, %rd23331, 4294967295;
	mul.wide.u32 	%rd23362, %r2545, %r7882;
	add.s64 	%rd23363, %rd23360, %rd23361;
	add.s64 	%rd23364, %rd23363, %rd23362;
	shr.u64 	%rd23365, %rd23364, 32;
	and.b64  	%rd23366, %rd23336, 4294967295;
	mul.wide.u32 	%rd23367, %r2544, %r7882;
	add.s64 	%rd23368, %rd23365, %rd23366;
	add.s64 	%rd23369, %rd23368, %rd23367;
	shr.u64 	%rd23370, %rd23369, 32;
	and.b64  	%rd23371, %rd23341, 4294967295;
	mul.wide.u32 	%rd23372, %r2543, %r7882;
	add.s64 	%rd23373, %rd23370, %rd23371;
	add.s64 	%rd23374, %rd23373, %rd23372;
	shr.u64 	%rd23375, %rd23374, 32;
	and.b64  	%rd23376, %rd23346, 4294967295;
	mul.wide.u32 	%rd23377, %r2542, %r7882;
	add.s64 	%rd23378, %rd23375, %rd23376;
	add.s64 	%rd23379, %rd23378, %rd23377;
	shr.u64 	%rd23380, %rd23379, 32;
	and.b64  	%rd23381, %rd23351, 4294967295;
	mul.wide.u32 	%rd23382, %r2541, %r7882;
	add.s64 	%rd23383, %rd23380, %rd23381;
	add.s64 	%rd23384, %rd23383, %rd23382;
	shr.u64 	%rd23385, %rd23384, 32;
	and.b64  	%rd23386, %rd23355, 4294967295;
	mul.wide.u32 	%rd23387, %r2540, %r7882;
	add.s64 	%rd23388, %rd23385, %rd23386;
	add.s64 	%rd23389, %rd23388, %rd23387;
	shr.u64 	%rd23390, %rd23389, 32;
	mul.wide.u32 	%rd23391, %r2539, %r7882;
	add.s64 	%rd23392, %rd23390, %rd23356;
	add.s64 	%rd23393, %rd23392, %rd23391;
	shr.u64 	%rd23394, %rd23393, 32;
	and.b64  	%rd23395, %rd23364, 4294967295;
	mul.wide.u32 	%rd23396, %r2546, %r7883;
	add.s64 	%rd23397, %rd23396, %rd23395;
	shr.u64 	%rd23398, %rd23397, 32;
	and.b64  	%rd23399, %rd23369, 4294967295;
	mul.wide.u32 	%rd23400, %r2545, %r7883;
	add.s64 	%rd23401, %rd23398, %rd23399;
	add.s64 	%rd23402, %rd23401, %rd23400;
	shr.u64 	%rd23403, %rd23402, 32;
	and.b64  	%rd23404, %rd23374, 4294967295;
	mul.wide.u32 	%rd23405, %r2544, %r7883;
	add.s64 	%rd23406, %rd23403, %rd23404;
	add.s64 	%rd23407, %rd23406, %rd23405;
	shr.u64 	%rd23408, %rd23407, 32;
	and.b64  	%rd23409, %rd23379, 4294967295;
	mul.wide.u32 	%rd23410, %r2543, %r7883;
	add.s64 	%rd23411, %rd23408, %rd23409;
	add.s64 	%rd23412, %rd23411, %rd23410;
	shr.u64 	%rd23413, %rd23412, 32;
	and.b64  	%rd23414, %rd23384, 4294967295;
	mul.wide.u32 	%rd23415, %r2542, %r7883;
	add.s64 	%rd23416, %rd23413, %rd23414;
	add.s64 	%rd23417, %rd23416, %rd23415;
	shr.u64 	%rd23418, %rd23417, 32;
	and.b64  	%rd23419, %rd23389, 4294967295;
	mul.wide.u32 	%rd23420, %r2541, %r7883;
	add.s64 	%rd23421, %rd23418, %rd23419;
	add.s64 	%rd23422, %rd23421, %rd23420;
	shr.u64 	%rd23423, %rd23422, 32;
	and.b64  	%rd23424, %rd23393, 4294967295;
	mul.wide.u32 	%rd23425, %r2540, %r7883;
	add.s64 	%rd23426, %rd23423, %rd23424;
	add.s64 	%rd23427, %rd23426, %rd23425;
	shr.u64 	%rd23428, %rd23427, 32;
	mul.wide.u32 	%rd23429, %r2539, %r7883;
	add.s64 	%rd23430, %rd23428, %rd23394;
	add.s64 	%rd23431, %rd23430, %rd23429;
	shr.u64 	%rd23432, %rd23431, 32;
	and.b64  	%rd23433, %rd23402, 4294967295;
	mul.wide.u32 	%rd23434, %r2546, %r7884;
	add.s64 	%rd23435, %rd23434, %rd23433;
	shr.u64 	%rd23436, %rd23435, 32;
	and.b64  	%rd23437, %rd23407, 4294967295;
	mul.wide.u32 	%rd23438, %r2545, %r7884;
	add.s64 	%rd23439, %rd23436, %rd23437;
	add.s64 	%rd23440, %rd23439, %rd23438;
	shr.u64 	%rd23441, %rd23440, 32;
	and.b64  	%rd23442, %rd23412, 4294967295;
	mul.wide.u32 	%rd23443, %r2544, %r7884;
	add.s64 	%rd23444, %rd23441, %rd23442;
	add.s64 	%rd23445, %rd23444, %rd23443;
	shr.u64 	%rd23446, %rd23445, 32;
	and.b64  	%rd23447, %rd23417, 4294967295;
	mul.wide.u32 	%rd23448, %r2543, %r7884;
	add.s64 	%rd23449, %rd23446, %rd23447;
	add.s64 	%rd23450, %rd23449, %rd23448;
	shr.u64 	%rd23451, %rd23450, 32;
	and.b64  	%rd23452, %rd23422, 4294967295;
	mul.wide.u32 	%rd23453, %r2542, %r7884;
	add.s64 	%rd23454, %rd23451, %rd23452;
	add.s64 	%rd23455, %rd23454, %rd23453;
	shr.u64 	%rd23456, %rd23455, 32;
	and.b64  	%rd23457, %rd23427, 4294967295;
	mul.wide.u32 	%rd23458, %r2541, %r7884;
	add.s64 	%rd23459, %rd23456, %rd23457;
	add.s64 	%rd23460, %rd23459, %rd23458;
	shr.u64 	%rd23461, %rd23460, 32;
	and.b64  	%rd23462, %rd23431, 4294967295;
	mul.wide.u32 	%rd23463, %r2540, %r7884;
	add.s64 	%rd23464, %rd23461, %rd23462;
	add.s64 	%rd23465, %rd23464, %rd23463;
	shr.u64 	%rd23466, %rd23465, 32;
	mul.wide.u32 	%rd23467, %r2539, %r7884;
	add.s64 	%rd23468, %rd23466, %rd23432;
	add.s64 	%rd23469, %rd23468, %rd23467;
	shr.u64 	%rd23470, %rd23469, 32;
	and.b64  	%rd23471, %rd23440, 4294967295;
	mul.wide.u32 	%rd23472, %r2546, %r7885;
	add.s64 	%rd23473, %rd23472, %rd23471;
	shr.u64 	%rd23474, %rd23473, 32;
	and.b64  	%rd23475, %rd23445, 4294967295;
	mul.wide.u32 	%rd23476, %r2545, %r7885;
	add.s64 	%rd23477, %rd23474, %rd23475;
	add.s64 	%rd23478, %rd23477, %rd23476;
	shr.u64 	%rd23479, %rd23478, 32;
	and.b64  	%rd23480, %rd23450, 4294967295;
	mul.wide.u32 	%rd23481, %r2544, %r7885;
	add.s64 	%rd23482, %rd23479, %rd23480;
	add.s64 	%rd23483, %rd23482, %rd23481;
	shr.u64 	%rd23484, %rd23483, 32;
	and.b64  	%rd23485, %rd23455, 4294967295;
	mul.wide.u32 	%rd23486, %r2543, %r7885;
	add.s64 	%rd23487, %rd23484, %rd23485;
	add.s64 	%rd23488, %rd23487, %rd23486;
	shr.u64 	%rd23489, %rd23488, 32;
	and.b64  	%rd23490, %rd23460, 4294967295;
	mul.wide.u32 	%rd23491, %r2542, %r7885;
	add.s64 	%rd23492, %rd23489, %rd23490;
	add.s64 	%rd23493, %rd23492, %rd23491;
	shr.u64 	%rd23494, %rd23493, 32;
	and.b64  	%rd23495, %rd23465, 4294967295;
	mul.wide.u32 	%rd23496, %r2541, %r7885;
	add.s64 	%rd23497, %rd23494, %rd23495;
	add.s64 	%rd23498, %rd23497, %rd23496;
	shr.u64 	%rd23499, %rd23498, 32;
	and.b64  	%rd23500, %rd23469, 4294967295;
	mul.wide.u32 	%rd23501, %r2540, %r7885;
	add.s64 	%rd23502, %rd23499, %rd23500;
	add.s64 	%rd23503, %rd23502, %rd23501;
	shr.u64 	%rd23504, %rd23503, 32;
	mul.wide.u32 	%rd23505, %r2539, %r7885;
	add.s64 	%rd23506, %rd23504, %rd23470;
	add.s64 	%rd23507, %rd23506, %rd23505;
	shr.u64 	%rd23508, %rd23507, 32;
	{ .reg .b32 tmp; mov.b64 {tmp, %r6459}, %rd23507; }
	and.b64  	%rd23509, %rd23478, 4294967295;
	mul.lo.s64 	%rd23510, %rd23509, 977;
	cvt.u32.u64 	%r6460, %rd23510;
	shr.u64 	%rd23511, %rd23510, 32;
	and.b64  	%rd23512, %rd23483, 4294967295;
	mad.lo.s64 	%rd23513, %rd23512, 977, %rd23511;
	shr.u64 	%rd23514, %rd23513, 32;
	and.b64  	%rd23515, %rd23488, 4294967295;
	mad.lo.s64 	%rd23516, %rd23515, 977, %rd23514;
	shr.u64 	%rd23517, %rd23516, 32;
	and.b64  	%rd23518, %rd23493, 4294967295;
	mad.lo.s64 	%rd23519, %rd23518, 977, %rd23517;
	shr.u64 	%rd23520, %rd23519, 32;
	and.b64  	%rd23521, %rd23498, 4294967295;
	mad.lo.s64 	%rd23522, %rd23521, 977, %rd23520;
	shr.u64 	%rd23523, %rd23522, 32;
	and.b64  	%rd23524, %rd23503, 4294967295;
	mad.lo.s64 	%rd23525, %rd23524, 977, %rd23523;
	shr.u64 	%rd23526, %rd23525, 32;
	and.b64  	%rd23527, %rd23507, 4294967295;
	mad.lo.s64 	%rd23528, %rd23527, 977, %rd23526;
	shr.u64 	%rd23529, %rd23528, 32;
	mad.lo.s64 	%rd23530, %rd23508, 977, %rd23529;
	{ .reg .b32 tmp; mov.b64 {tmp, %r6461}, %rd23530; }
	add.s32 	%r7902, %r6458, %r6460;
	setp.lt.u32 	%p3706, %r7902, %r6458;
	selp.u64 	%rd23531, 1, 0, %p3706;
	and.b64  	%rd23532, %rd23245, 4294967295;
	and.b64  	%rd23533, %rd23513, 4294967295;
	add.s64 	%rd23534, %rd23532, %rd23531;
	add.s64 	%rd23535, %rd23534, %rd23533;
	shr.u64 	%rd23536, %rd23535, 32;
	and.b64  	%rd23537, %rd23283, 4294967295;
	and.b64  	%rd23538, %rd23516, 4294967295;
	add.s64 	%rd23539, %rd23536, %rd23537;
	add.s64 	%rd23540, %rd23539, %rd23538;
	shr.u64 	%rd23541, %rd23540, 32;
	and.b64  	%rd23542, %rd23321, 4294967295;
	and.b64  	%rd23543, %rd23519, 4294967295;
	add.s64 	%rd23544, %rd23541, %rd23542;
	add.s64 	%rd23545, %rd23544, %rd23543;
	shr.u64 	%rd23546, %rd23545, 32;
	and.b64  	%rd23547, %rd23359, 4294967295;
	and.b64  	%rd23548, %rd23522, 4294967295;
	add.s64 	%rd23549, %rd23546, %rd23547;
	add.s64 	%rd23550, %rd23549, %rd23548;
	shr.u64 	%rd23551, %rd23550, 32;
	and.b64  	%rd23552, %rd23397, 4294967295;
	and.b64  	%rd23553, %rd23525, 4294967295;
	add.s64 	%rd23554, %rd23551, %rd23552;
	add.s64 	%rd23555, %rd23554, %rd23553;
	shr.u64 	%rd23556, %rd23555, 32;
	and.b64  	%rd23557, %rd23435, 4294967295;
	and.b64  	%rd23558, %rd23528, 4294967295;
	add.s64 	%rd23559, %rd23556, %rd23557;
	add.s64 	%rd23560, %rd23559, %rd23558;
	shr.u64 	%rd23561, %rd23560, 32;
	and.b64  	%rd23562, %rd23473, 4294967295;
	and.b64  	%rd23563, %rd23530, 4294967295;
	add.s64 	%rd23564, %rd23561, %rd23562;
	add.s64 	%rd23565, %rd23564, %rd23563;
	{ .reg .b32 tmp; mov.b64 {tmp, %r6462}, %rd23565; }
	add.s32 	%r6463, %r6462, %r6461;
	and.b64  	%rd23566, %rd23535, 4294967295;
	add.s64 	%rd26604, %rd23566, %rd23509;
	shr.u64 	%rd23567, %rd26604, 32;
	and.b64  	%rd23568, %rd23540, 4294967295;
	add.s64 	%rd23569, %rd23567, %rd23568;
	add.s64 	%rd26605, %rd23569, %rd23512;
	shr.u64 	%rd23570, %rd26605, 32;
	and.b64  	%rd23571, %rd23545, 4294967295;
	add.s64 	%rd23572, %rd23570, %rd23571;
	add.s64 	%rd26606, %rd23572, %rd23515;
	shr.u64 	%rd23573, %rd26606, 32;
	and.b64  	%rd23574, %rd23550, 4294967295;
	add.s64 	%rd23575, %rd23573, %rd23574;
	add.s64 	%rd26607, %rd23575, %rd23518;
	shr.u64 	%rd23576, %rd26607, 32;
	and.b64  	%rd23577, %rd23555, 4294967295;
	add.s64 	%rd23578, %rd23576, %rd23577;
	add.s64 	%rd26608, %rd23578, %rd23521;
	shr.u64 	%rd23579, %rd26608, 32;
	and.b64  	%rd23580, %rd23560, 4294967295;
	add.s64 	%rd23581, %rd23579, %rd23580;
	add.s64 	%rd26609, %rd23581, %rd23524;
	shr.u64 	%rd23582, %rd26609, 32;
	and.b64  	%rd23583, %rd23565, 4294967295;
	add.s64 	%rd23584, %rd23582, %rd23583;
	add.s64 	%rd26610, %rd23584, %rd23527;
	{ .reg .b32 tmp; mov.b64 {tmp, %r6464}, %rd26610; }
	add.s32 	%r6465, %r6463, %r6464;
	add.s32 	%r3050, %r6465, %r6459;
	setp.eq.s32 	%p3707, %r3050, 0;
	mov.pred 	%p4115, 0;
	@%p3707 bra 	$L__BB2_2167;
	cvt.u64.u32 	%rd23585, %r3050;
	mul.wide.u32 	%rd23586, %r3050, 977;
	cvt.u32.u64 	%r6466, %rd23586;
	shr.u64 	%rd23587, %rd23586, 32;
	add.s64 	%rd23588, %rd23587, %rd23585;
	shr.u64 	%rd23589, %rd23588, 32;
	add.s32 	%r3051, %r7902, %r6466;
	setp.lt.u32 	%p3708, %r3051, %r7902;
	selp.u64 	%rd23590, 1, 0, %p3708;
	and.b64  	%rd23591, %rd26604, 4294967295;
	and.b64  	%rd23592, %rd23588, 4294967295;
	add.s64 	%rd23593, %rd23591, %rd23590;
	add.s64 	%rd26604, %rd23593, %rd23592;
	shr.u64 	%rd23594, %rd26604, 32;
	and.b64  	%rd23595, %rd26605, 4294967295;
	add.s64 	%rd23596, %rd23594, %rd23595;
	add.s64 	%rd26605, %rd23596, %rd23589;
	shr.u64 	%rd23597, %rd26605, 32;
	and.b64  	%rd23598, %rd26606, 4294967295;
	add.s64 	%rd26606, %rd23597, %rd23598;
	shr.u64 	%rd23599, %rd26606, 32;
	and.b64  	%rd23600, %rd26607, 4294967295;
	add.s64 	%rd26607, %rd23599, %rd23600;
	shr.u64 	%rd23601, %rd26607, 32;
	and.b64  	%rd23602, %rd26608, 4294967295;
	add.s64 	%rd26608, %rd23601, %rd23602;
	shr.u64 	%rd23603, %rd26608, 32;
	and.b64  	%rd23604, %rd26609, 4294967295;
	add.s64 	%rd26609, %rd23603, %rd23604;
	shr.u64 	%rd23605, %rd26609, 32;
	and.b64  	%rd23606, %rd26610, 4294967295;
	add.s64 	%rd26610, %rd23605, %rd23606;
	setp.gt.u64 	%p4115, %rd26610, 4294967295;
	mov.u32 	%r7902, %r3051;
$L__BB2_2167:
	cvt.u32.u64 	%r7895, %rd26610;
	cvt.u32.u64 	%r7896, %rd26609;
	cvt.u32.u64 	%r7897, %rd26608;
	cvt.u32.u64 	%r7898, %rd26607;
	cvt.u32.u64 	%r7899, %rd26606;
	cvt.u32.u64 	%r7900, %rd26605;
	cvt.u32.u64 	%r7901, %rd26604;
	setp.lt.u32 	%p3709, %r6114, %r7895;
	or.pred  	%p3710, %p4115, %p3709;
	@%p3710 bra 	$L__BB2_2181;
	setp.gt.u32 	%p3711, %r6114, %r7895;
	@%p3711 bra 	$L__BB2_2182;
	ld.const.u32 	%r3060, [const_p+24];
	setp.lt.u32 	%p3712, %r3060, %r7896;
	@%p3712 bra 	$L__BB2_2181;
	setp.gt.u32 	%p3713, %r3060, %r7896;
	@%p3713 bra 	$L__BB2_2182;
	ld.const.u32 	%r3061, [const_p+20];
	setp.lt.u32 	%p3714, %r3061, %r7897;
	@%p3714 bra 	$L__BB2_2181;
	setp.gt.u32 	%p3715, %r3061, %r7897;
	@%p3715 bra 	$L__BB2_2182;
	ld.const.u32 	%r3062, [const_p+16];
	setp.lt.u32 	%p3716, %r3062, %r7898;
	@%p3716 bra 	$L__BB2_2181;
	setp.gt.u32 	%p3717, %r3062, %r7898;
	@%p3717 bra 	$L__BB2_2182;
	ld.const.u32 	%r3063, [const_p+12];
	setp.lt.u32 	%p3718, %r3063, %r7899;
	@%p3718 bra 	$L__BB2_2181;
	setp.gt.u32 	%p3719, %r3063, %r7899;
	@%p3719 bra 	$L__BB2_2182;
	ld.const.u32 	%r3064, [const_p+8];
	setp.lt.u32 	%p3720, %r3064, %r7900;
	@%p3720 bra 	$L__BB2_2181;
	setp.gt.u32 	%p3721, %r3064, %r7900;
	@%p3721 bra 	$L__BB2_2182;
	ld.const.u32 	%r3065, [const_p+4];
	setp.lt.u32 	%p3722, %r3065, %r7901;
	@%p3722 bra 	$L__BB2_2181;
	setp.gt.u32 	%p3723, %r3065, %r7901;
	ld.const.u32 	%r6467, [const_p];
	setp.lt.u32 	%p3724, %r7902, %r6467;
	or.pred  	%p3725, %p3723, %p3724;
	@%p3725 bra 	$L__BB2_2182;
$L__BB2_2181:
	ld.const.u32 	%r6469, [const_p];
	setp.lt.u32 	%p3726, %r7902, %r6469;
	selp.s64 	%rd23608, -1, 0, %p3726;
	sub.s32 	%r7902, %r7902, %r6469;
	and.b64  	%rd23609, %rd26604, 4294967295;
	add.s64 	%rd23610, %rd23609, %rd23608;
	ld.const.u32 	%r6470, [const_p+4];
	cvt.u64.u32 	%rd23611, %r6470;
	setp.lt.u64 	%p3727, %rd23610, %rd23611;
	selp.s64 	%rd23612, -1, 0, %p3727;
	cvt.u32.u64 	%r6471, %rd23610;
	sub.s32 	%r7901, %r6471, %r6470;
	and.b64  	%rd23613, %rd26605, 4294967295;
	add.s64 	%rd23614, %rd23613, %rd23612;
	ld.const.u32 	%r6472, [const_p+8];
	cvt.u64.u32 	%rd23615, %r6472;
	setp.lt.u64 	%p3728, %rd23614, %rd23615;
	selp.s64 	%rd23616, -1, 0, %p3728;
	cvt.u32.u64 	%r6473, %rd23614;
	sub.s32 	%r7900, %r6473, %r6472;
	and.b64  	%rd23617, %rd26606, 4294967295;
	add.s64 	%rd23618, %rd23617, %rd23616;
	ld.const.u32 	%r6474, [const_p+12];
	cvt.u64.u32 	%rd23619, %r6474;
	setp.lt.u64 	%p3729, %rd23618, %rd23619;
	selp.s64 	%rd23620, -1, 0, %p3729;
	cvt.u32.u64 	%r6475, %rd23618;
	sub.s32 	%r7899, %r6475, %r6474;
	and.b64  	%rd23621, %rd26607, 4294967295;
	add.s64 	%rd23622, %rd23621, %rd23620;
	ld.const.u32 	%r6476, [const_p+16];
	cvt.u64.u32 	%rd23623, %r6476;
	setp.lt.u64 	%p3730, %rd23622, %rd23623;
	selp.s64 	%rd23624, -1, 0, %p3730;
	cvt.u32.u64 	%r6477, %rd23622;
	sub.s32 	%r7898, %r6477, %r6476;
	and.b64  	%rd23625, %rd26608, 4294967295;
	add.s64 	%rd23626, %rd23625, %rd23624;
	ld.const.u32 	%r6478, [const_p+20];
	cvt.u64.u32 	%rd23627, %r6478;
	setp.lt.u64 	%p3731, %rd23626, %rd23627;
	selp.s64 	%rd23628, -1, 0, %p3731;
	cvt.u32.u64 	%r6479, %rd23626;
	sub.s32 	%r7897, %r6479, %r6478;
	and.b64  	%rd23629, %rd26609, 4294967295;
	add.s64 	%rd23630, %rd23629, %rd23628;
	ld.const.u32 	%r6480, [const_p+24];
	cvt.u64.u32 	%rd23631, %r6480;
	setp.lt.u64 	%p3732, %rd23630, %rd23631;
	selp.s32 	%r6481, -1, 0, %p3732;
	cvt.u32.u64 	%r6482, %rd23630;
	sub.s32 	%r7896, %r6482, %r6480;
	add.s32 	%r6483, %r7895, %r6481;
	sub.s32 	%r7895, %r6483, %r6114;
$L__BB2_2182:
	setp.gt.u32 	%p3733, %r7895, %r6114;
	@%p3733 bra 	$L__BB2_2195;
	bra.uni 	$L__BB2_2196;
$L__BB2_2183:
	ld.const.u32 	%r3074, [const_p+24];
	setp.gt.u32 	%p3735, %r7896, %r3074;
	@%p3735 bra 	$L__BB2_2195;
	setp.lt.u32 	%p3736, %r7896, %r3074;
	@%p3736 bra 	$L__BB2_2197;
	ld.const.u32 	%r3075, [const_p+20];
	setp.gt.u32 	%p3737, %r7897, %r3075;
	@%p3737 bra 	$L__BB2_2195;
	setp.lt.u32 	%p3738, %r7897, %r3075;
	@%p3738 bra 	$L__BB2_2197;
	ld.const.u32 	%r3076, [const_p+16];
	setp.gt.u32 	%p3739, %r7898, %r3076;
	@%p3739 bra 	$L__BB2_2195;
	setp.lt.u32 	%p3740, %r7898, %r3076;
	@%p3740 bra 	$L__BB2_2197;
	ld.const.u32 	%r3077, [const_p+12];
	setp.gt.u32 	%p3741, %r7899, %r3077;
	@%p3741 bra 	$L__BB2_2195;
	setp.lt.u32 	%p3742, %r7899, %r3077;
	@%p3742 bra 	$L__BB2_2197;
	ld.const.u32 	%r3078, [const_p+8];
	setp.gt.u32 	%p3743, %r7900, %r3078;
	@%p3743 bra 	$L__BB2_2195;
	setp.lt.u32 	%p3744, %r7900, %r3078;
	@%p3744 bra 	$L__BB2_2197;
	ld.const.u32 	%r3079, [const_p+4];
	setp.gt.u32 	%p3745, %r7901, %r3079;
	@%p3745 bra 	$L__BB2_2195;
	setp.lt.u32 	%p3746, %r7901, %r3079;
	ld.const.u32 	%r6484, [const_p];
	setp.lt.u32 	%p3747, %r7902, %r6484;
	or.pred  	%p3748, %p3746, %p3747;
	@%p3748 bra 	$L__BB2_2197;
$L__BB2_2195:
	ld.const.u32 	%r6486, [const_p];
	setp.lt.u32 	%p3749, %r7902, %r6486;
	selp.s64 	%rd23632, -1, 0, %p3749;
	sub.s32 	%r7902, %r7902, %r6486;
	cvt.u64.u32 	%rd23633, %r7901;
	add.s64 	%rd23634, %rd23632, %rd23633;
	ld.const.u32 	%r6487, [const_p+4];
	cvt.u64.u32 	%rd23635, %r6487;
	setp.lt.u64 	%p3750, %rd23634, %rd23635;
	selp.s64 	%rd23636, -1, 0, %p3750;
	cvt.u32.u64 	%r6488, %rd23634;
	sub.s32 	%r7901, %r6488, %r6487;
	cvt.u64.u32 	%rd23637, %r7900;
	add.s64 	%rd23638, %rd23636, %rd23637;
	ld.const.u32 	%r6489, [const_p+8];
	cvt.u64.u32 	%rd23639, %r6489;
	setp.lt.u64 	%p3751, %rd23638, %rd23639;
	selp.s64 	%rd23640, -1, 0, %p3751;
	cvt.u32.u64 	%r6490, %rd23638;
	sub.s32 	%r7900, %r6490, %r6489;
	cvt.u64.u32 	%rd23641, %r7899;
	add.s64 	%rd23642, %rd23640, %rd23641;
	ld.const.u32 	%r6491, [const_p+12];
	cvt.u64.u32 	%rd23643, %r6491;
	setp.lt.u64 	%p3752, %rd23642, %rd23643;
	selp.s64 	%rd23644, -1, 0, %p3752;
	cvt.u32.u64 	%r6492, %rd23642;
	sub.s32 	%r7899, %r6492, %r6491;
	cvt.u64.u32 	%rd23645, %r7898;
	add.s64 	%rd23646, %rd23644, %rd23645;
	ld.const.u32 	%r6493, [const_p+16];
	cvt.u64.u32 	%rd23647, %r6493;
	setp.lt.u64 	%p3753, %rd23646, %rd23647;
	selp.s64 	%rd23648, -1, 0, %p3753;
	cvt.u32.u64 	%r6494, %rd23646;
	sub.s32 	%r7898, %r6494, %r6493;
	cvt.u64.u32 	%rd23649, %r7897;
	add.s64 	%rd23650, %rd23648, %rd23649;
	ld.const.u32 	%r6495, [const_p+20];
	cvt.u64.u32 	%rd23651, %r6495;
	setp.lt.u64 	%p3754, %rd23650, %rd23651;
	selp.s64 	%rd23652, -1, 0, %p3754;
	cvt.u32.u64 	%r6496, %rd23650;
	sub.s32 	%r7897, %r6496, %r6495;
	cvt.u64.u32 	%rd23653, %r7896;
	add.s64 	%rd23654, %rd23652, %rd23653;
	ld.const.u32 	%r6497, [const_p+24];
	cvt.u64.u32 	%rd23655, %r6497;
	setp.lt.u64 	%p3755, %rd23654, %rd23655;
	selp.s32 	%r6498, -1, 0, %p3755;
	cvt.u32.u64 	%r6499, %rd23654;
	sub.s32 	%r7896, %r6499, %r6497;
	add.s32 	%r6500, %r7895, %r6498;
	sub.s32 	%r7895, %r6500, %r6114;
	mov.b16 	%rs53, 0;
	bra.uni 	$L__BB2_2197;
$L__BB2_2196:
	setp.lt.u32 	%p3734, %r7895, %r6114;
	mov.b16 	%rs53, 0;
	@%p3734 bra 	$L__BB2_2197;
	bra.uni 	$L__BB2_2183;
$L__BB2_2197:
	and.b16  	%rs50, %rs53, 255;
	setp.ne.s16 	%p3756, %rs50, 0;
	mov.b64 	%rd26661, -7046029254386353131;
	@%p3756 bra 	$L__BB2_2396;
	or.b32  	%r6501, %r7902, %r7901;
	or.b32  	%r6502, %r6501, %r7900;
	or.b32  	%r6503, %r6502, %r7899;
	or.b32  	%r6504, %r6503, %r7898;
	or.b32  	%r6505, %r6504, %r7897;
	or.b32  	%r6506, %r6505, %r7896;
	or.b32  	%r6507, %r6506, %r7895;
	setp.eq.s32 	%p3757, %r6507, 0;
	mov.b64 	%rd26625, 0;
	mov.u64 	%rd26626, %rd26625;
	mov.u64 	%rd26627, %rd26625;
	mov.u64 	%rd26628, %rd26625;
	mov.u64 	%rd26629, %rd26625;
	mov.u64 	%rd26630, %rd26625;
	mov.u64 	%rd26631, %rd26625;
	mov.u64 	%rd26632, %rd26625;
	@%p3757 bra 	$L__BB2_2267;
	ld.const.u32 	%r3120, [const_p];
	setp.lt.u32 	%p3758, %r3120, 2;
	selp.s32 	%r6510, -1, 0, %p3758;
	add.s32 	%r6511, %r3120, -2;
	st.local.u32 	[%rd1], %r6511;
	ld.const.u32 	%r6512, [const_p+4];
	add.s32 	%r6513, %r6512, %r6510;
	st.local.u32 	[%rd1+4], %r6513;
	ld.const.u32 	%r6514, [const_p+8];
	st.local.u32 	[%rd1+8], %r6514;
	ld.const.u32 	%r6515, [const_p+12];
	st.local.u32 	[%rd1+12], %r6515;
	ld.const.u32 	%r6516, [const_p+16];
	st.local.u32 	[%rd1+16], %r6516;
	ld.const.u32 	%r6517, [const_p+20];
	st.local.u32 	[%rd1+20], %r6517;
	ld.const.u32 	%r6518, [const_p+24];
	st.local.u32 	[%rd1+24], %r6518;
	ld.const.u32 	%r3121, [const_p+28];
	st.local.u32 	[%rd1+28], %r3121;
	cvt.u64.u32 	%rd1605, %r6512;
	cvt.u64.u32 	%rd1606, %r6514;
	cvt.u64.u32 	%rd1607, %r6515;
	cvt.u64.u32 	%rd1608, %r6516;
	cvt.u64.u32 	%rd1609, %r6517;
	cvt.u64.u32 	%rd1610, %r6518;
	mov.b32 	%r7946, 0;
	mov.b32 	%r7945, 1;
	mov.u32 	%r7947, %r7946;
	mov.u32 	%r7948, %r7946;
	mov.u32 	%r7949, %r7946;
	mov.u32 	%r7950, %r7946;
	mov.u32 	%r7951, %r7946;
	mov.u32 	%r7952, %r7946;
	mov.u32 	%r7935, %r7946;
$L__BB2_2200:
	shr.u32 	%r6519, %r7935, 5;
	and.b32  	%r6520, %r7935, 31;
	mul.wide.u32 	%rd23658, %r6519, 4;
	add.s64 	%rd23659, %rd1, %rd23658;
	ld.local.u32 	%r6521, [%rd23659];
	shr.u32 	%r6522, %r6521, %r6520;
	and.b32  	%r6523, %r6522, 1;
	setp.eq.b32 	%p3759, %r6523, 1;
	not.pred 	%p3760, %p3759;
	@%p3760 bra 	$L__BB2_2233;
	mul.wide.u32 	%rd23660, %r7902, %r7945;
	cvt.u32.u64 	%r6524, %rd23660;
	shr.u64 	%rd23661, %rd23660, 32;
	mul.wide.u32 	%rd23662, %r7901, %r7945;
	add.s64 	%rd23663, %rd23661, %rd23662;
	shr.u64 	%rd23664, %rd23663, 32;
	mul.wide.u32 	%rd23665, %r7900, %r7945;
	add.s64 	%rd23666, %rd23664, %rd23665;
	shr.u64 	%rd23667, %rd23666, 32;
	mul.wide.u32 	%rd23668, %r7899, %r7945;
	add.s64 	%rd23669, %rd23667, %rd23668;
	shr.u64 	%rd23670, %rd23669, 32;
	mul.wide.u32 	%rd23671, %r7898, %r7945;
	add.s64 	%rd23672, %rd23670, %rd23671;
	shr.u64 	%rd23673, %rd23672, 32;
	mul.wide.u32 	%rd23674, %r7897, %r7945;
	add.s64 	%rd23675, %rd23673, %rd23674;
	shr.u64 	%rd23676, %rd23675, 32;
	mul.wide.u32 	%rd23677, %r7896, %r7945;
	add.s64 	%rd23678, %rd23676, %rd23677;
	shr.u64 	%rd23679, %rd23678, 32;
	mul.wide.u32 	%rd23680, %r7895, %r7945;
	add.s64 	%rd23681, %rd23679, %rd23680;
	shr.u64 	%rd23682, %rd23681, 32;
	and.b64  	%rd23683, %rd23663, 4294967295;
	mul.wide.u32 	%rd23684, %r7902, %r7946;
	add.s64 	%rd23685, %rd23684, %rd23683;
	shr.u64 	%rd23686, %rd23685, 32;
	and.b64  	%rd23687, %rd23666, 4294967295;
	mul.wide.u32 	%rd23688, %r7901, %r7946;
	add.s64 	%rd23689, %rd23686, %rd23687;
	add.s64 	%rd23690, %rd23689, %rd23688;
	shr.u64 	%rd23691, %rd23690, 32;
	and.b64  	%rd23692, %rd23669, 4294967295;
	mul.wide.u32 	%rd23693, %r7900, %r7946;
	add.s64 	%rd23694, %rd23691, %rd23692;
	add.s64 	%rd23695, %rd23694, %rd23693;
	shr.u64 	%rd23696, %rd23695, 32;
	and.b64  	%rd23697, %rd23672, 4294967295;
	mul.wide.u32 	%rd23698, %r7899, %r7946;
	add.s64 	%rd23699, %rd23696, %rd23697;
	add.s64 	%rd23700, %rd23699, %rd23698;
	shr.u64 	%rd23701, %rd23700, 32;
	and.b64  	%rd23702, %rd23675, 4294967295;
	mul.wide.u32 	%rd23703, %r7898, %r7946;
	add.s64 	%rd23704, %rd23701, %rd23702;
	add.s64 	%rd23705, %rd23704, %rd23703;
	shr.u64 	%rd23706, %rd23705, 32;
	and.b64  	%rd23707, %rd23678, 4294967295;
	mul.wide.u32 	%rd23708, %r7897, %r7946;
	add.s64 	%rd23709, %rd23706, %rd23707;
	add.s64 	%rd23710, %rd23709, %rd23708;
	shr.u64 	%rd23711, %rd23710, 32;
	and.b64  	%rd23712, %rd23681, 4294967295;
	mul.wide.u32 	%rd23713, %r7896, %r7946;
	add.s64 	%rd23714, %rd23711, %rd23712;
	add.s64 	%rd23715, %rd23714, %rd23713;
	shr.u64 	%rd23716, %rd23715, 32;
	mul.wide.u32 	%rd23717, %r7895, %r7946;
	add.s64 	%rd23718, %rd23716, %rd23682;
	add.s64 	%rd23719, %rd23718, %rd23717;
	shr.u64 	%rd23720, %rd23719, 32;
	and.b64  	%rd23721, %rd23690, 4294967295;
	mul.wide.u32 	%rd23722, %r7902, %r7947;
	add.s64 	%rd23723, %rd23722, %rd23721;
	shr.u64 	%rd23724, %rd23723, 32;
	and.b64  	%rd23725, %rd23695, 4294967295;
	mul.wide.u32 	%rd23726, %r7901, %r7947;
	add.s64 	%rd23727, %rd23724, %rd23725;
	add.s64 	%rd23728, %rd23727, %rd23726;
	shr.u64 	%rd23729, %rd23728, 32;
	and.b64  	%rd23730, %rd23700, 4294967295;
	mul.wide.u32 	%rd23731, %r7900, %r7947;
	add.s64 	%rd23732, %rd23729, %rd23730;
	add.s64 	%rd23733, %rd23732, %rd23731;
	shr.u64 	%rd23734, %rd23733, 32;
	and.b64  	%rd23735, %rd23705, 4294967295;
	mul.wide.u32 	%rd23736, %r7899, %r7947;
	add.s64 	%rd23737, %rd23734, %rd23735;
	add.s64 	%rd23738, %rd23737, %rd23736;
	shr.u64 	%rd23739, %rd23738, 32;
	and.b64  	%rd23740, %rd23710, 4294967295;
	mul.wide.u32 	%rd23741, %r7898, %r7947;
	add.s64 	%rd23742, %rd23739, %rd23740;
	add.s64 	%rd23743, %rd23742, %rd23741;
	shr.u64 	%rd23744, %rd23743, 32;
	and.b64  	%rd23745, %rd23715, 4294967295;
	mul.wide.u32 	%rd23746, %r7897, %r7947;
	add.s64 	%rd23747, %rd23744, %rd23745;
	add.s64 	%rd23748, %rd23747, %rd23746;
	shr.u64 	%rd23749, %rd23748, 32;
	and.b64  	%rd23750, %rd23719, 4294967295;
	mul.wide.u32 	%rd23751, %r7896, %r7947;
	add.s64 	%rd23752, %rd23749, %rd23750;
	add.s64 	%rd23753, %rd23752, %rd23751;
	shr.u64 	%rd23754, %rd23753, 32;
	mul.wide.u32 	%rd23755, %r7895, %r7947;
	add.s64 	%rd23756, %rd23754, %rd23720;
	add.s64 	%rd23757, %rd23756, %rd23755;
	shr.u64 	%rd23758, %rd23757, 32;
	and.b64  	%rd23759, %rd23728, 4294967295;
	mul.wide.u32 	%rd23760, %r7902, %r7948;
	add.s64 	%rd23761, %rd23760, %rd23759;
	shr.u64 	%rd23762, %rd23761, 32;
	and.b64  	%rd23763, %rd23733, 4294967295;
	mul.wide.u32 	%rd23764, %r7901, %r7948;
	add.s64 	%rd23765, %rd23762, %rd23763;
	add.s64 	%rd23766, %rd23765, %rd23764;
	shr.u64 	%rd23767, %rd23766, 32;
	and.b64  	%rd23768, %rd23738, 4294967295;
	mul.wide.u32 	%rd23769, %r7900, %r7948;
	add.s64 	%rd23770, %rd23767, %rd23768;
	add.s64 	%rd23771, %rd23770, %rd23769;
	shr.u64 	%rd23772, %rd23771, 32;
	and.b64  	%rd23773, %rd23743, 4294967295;
	mul.wide.u32 	%rd23774, %r7899, %r7948;
	add.s64 	%rd23775, %rd23772, %rd23773;
	add.s64 	%rd23776, %rd23775, %rd23774;
	shr.u64 	%rd23777, %rd23776, 32;
	and.b64  	%rd23778, %rd23748, 4294967295;
	mul.wide.u32 	%rd23779, %r7898, %r7948;
	add.s64 	%rd23780, %rd23777, %rd23778;
	add.s64 	%rd23781, %rd23780, %rd23779;
	shr.u64 	%rd23782, %rd23781, 32;
	and.b64  	%rd23783, %rd23753, 4294967295;
	mul.wide.u32 	%rd23784, %r7897, %r7948;
	add.s64 	%rd23785, %rd23782, %rd23783;
	add.s64 	%rd23786, %rd23785, %rd23784;
	shr.u64 	%rd23787, %rd23786, 32;
	and.b64  	%rd23788, %rd23757, 4294967295;
	mul.wide.u32 	%rd23789, %r7896, %r7948;
	add.s64 	%rd23790, %rd23787, %rd23788;
	add.s64 	%rd23791, %rd23790, %rd23789;
	shr.u64 	%rd23792, %rd23791, 32;
	mul.wide.u32 	%rd23793, %r7895, %r7948;
	add.s64 	%rd23794, %rd23792, %rd23758;
	add.s64 	%rd23795, %rd23794, %rd23793;
	shr.u64 	%rd23796, %rd23795, 32;
	and.b64  	%rd23797, %rd23766, 4294967295;
	mul.wide.u32 	%rd23798, %r7902, %r7949;
	add.s64 	%rd23799, %rd23798, %rd23797;
	shr.u64 	%rd23800, %rd23799, 32;
	and.b64  	%rd23801, %rd23771, 4294967295;
	mul.wide.u32 	%rd23802, %r7901, %r7949;
	add.s64 	%rd23803, %rd23800, %rd23801;
	add.s64 	%rd23804, %rd23803, %rd23802;
	shr.u64 	%rd23805, %rd23804, 32;
	and.b64  	%rd23806, %rd23776, 4294967295;
	mul.wide.u32 	%rd23807, %r7900, %r7949;
	add.s64 	%rd23808, %rd23805, %rd23806;
	add.s64 	%rd23809, %rd23808, %rd23807;
	shr.u64 	%rd23810, %rd23809, 32;
	and.b64  	%rd23811, %rd23781, 4294967295;
	mul.wide.u32 	%rd23812, %r7899, %r7949;
	add.s64 	%rd23813, %rd23810, %rd23811;
	add.s64 	%rd23814, %rd23813, %rd23812;
	shr.u64 	%rd23815, %rd23814, 32;
	and.b64  	%rd23816, %rd23786, 4294967295;
	mul.wide.u32 	%rd23817, %r7898, %r7949;
	add.s64 	%rd23818, %rd23815, %rd23816;
	add.s64 	%rd23819, %rd23818, %rd23817;
	shr.u64 	%rd23820, %rd23819, 32;
	and.b64  	%rd23821, %rd23791, 4294967295;
	mul.wide.u32 	%rd23822, %r7897, %r7949;
	add.s64 	%rd23823, %rd23820, %rd23821;
	add.s64 	%rd23824, %rd23823, %rd23822;
	shr.u64 	%rd23825, %rd23824, 32;
	and.b64  	%rd23826, %rd23795, 4294967295;
	mul.wide.u32 	%rd23827, %r7896, %r7949;
	add.s64 	%rd23828, %rd23825, %rd23826;
	add.s64 	%rd23829, %rd23828, %rd23827;
	shr.u64 	%rd23830, %rd23829, 32;
	mul.wide.u32 	%rd23831, %r7895, %r7949;
	add.s64 	%rd23832, %rd23830, %rd23796;
	add.s64 	%rd23833, %rd23832, %rd23831;
	shr.u64 	%rd23834, %rd23833, 32;
	and.b64  	%rd23835, %rd23804, 4294967295;
	mul.wide.u32 	%rd23836, %r7902, %r7950;
	add.s64 	%rd23837, %rd23836, %rd23835;
	shr.u64 	%rd23838, %rd23837, 32;
	and.b64  	%rd23839, %rd23809, 4294967295;
	mul.wide.u32 	%rd23840, %r7901, %r7950;
	add.s64 	%rd23841, %rd23838, %rd23839;
	add.s64 	%rd23842, %rd23841, %rd23840;
	shr.u64 	%rd23843, %rd23842, 32;
	and.b64  	%rd23844, %rd23814, 4294967295;
	mul.wide.u32 	%rd23845, %r7900, %r7950;
	add.s64 	%rd23846, %rd23843, %rd23844;
	add.s64 	%rd23847, %rd23846, %rd23845;
	shr.u64 	%rd23848, %rd23847, 32;
	and.b64  	%rd23849, %rd23819, 4294967295;
	mul.wide.u32 	%rd23850, %r7899, %r7950;
	add.s64 	%rd23851, %rd23848, %rd23849;
	add.s64 	%rd23852, %rd23851, %rd23850;
	shr.u64 	%rd23853, %rd23852, 32;
	and.b64  	%rd23854, %rd23824, 4294967295;
	mul.wide.u32 	%rd23855, %r7898, %r7950;
	add.s64 	%rd23856, %rd23853, %rd23854;
	add.s64 	%rd23857, %rd23856, %rd23855;
	shr.u64 	%rd23858, %rd23857, 32;
	and.b64  	%rd23859, %rd23829, 4294967295;
	mul.wide.u32 	%rd23860, %r7897, %r7950;
	add.s64 	%rd23861, %rd23858, %rd23859;
	add.s64 	%rd23862, %rd23861, %rd23860;
	shr.u64 	%rd23863, %rd23862, 32;
	and.b64  	%rd23864, %rd23833, 4294967295;
	mul.wide.u32 	%rd23865, %r7896, %r7950;
	add.s64 	%rd23866, %rd23863, %rd23864;
	add.s64 	%rd23867, %rd23866, %rd23865;
	shr.u64 	%rd23868, %rd23867, 32;
	mul.wide.u32 	%rd23869, %r7895, %r7950;
	add.s64 	%rd23870, %rd23868, %rd23834;
	add.s64 	%rd23871, %rd23870, %rd23869;
	shr.u64 	%rd23872, %rd23871, 32;
	and.b64  	%rd23873, %rd23842, 4294967295;
	mul.wide.u32 	%rd23874, %r7902, %r7951;
	add.s64 	%rd23875, %rd23874, %rd23873;
	shr.u64 	%rd23876, %rd23875, 32;
	and.b64  	%rd23877, %rd23847, 4294967295;
	mul.wide.u32 	%rd23878, %r7901, %r7951;
	add.s64 	%rd23879, %rd23876, %rd23877;
	add.s64 	%rd23880, %rd23879, %rd23878;
	shr.u64 	%rd23881, %rd23880, 32;
	and.b64  	%rd23882, %rd23852, 4294967295;
	mul.wide.u32 	%rd23883, %r7900, %r7951;
	add.s64 	%rd23884, %rd23881, %rd23882;
	add.s64 	%rd23885, %rd23884, %rd23883;
	shr.u64 	%rd23886, %rd23885, 32;
	and.b64  	%rd23887, %rd23857, 4294967295;
	mul.wide.u32 	%rd23888, %r7899, %r7951;
	add.s64 	%rd23889, %rd23886, %rd23887;
	add.s64 	%rd23890, %rd23889, %rd23888;
	shr.u64 	%rd23891, %rd23890, 32;
	and.b64  	%rd23892, %rd23862, 4294967295;
	mul.wide.u32 	%rd23893, %r7898, %r7951;
	add.s64 	%rd23894, %rd23891, %rd23892;
	add.s64 	%rd23895, %rd23894, %rd23893;
	shr.u64 	%rd23896, %rd23895, 32;
	and.b64  	%rd23897, %rd23867, 4294967295;
	mul.wide.u32 	%rd23898, %r7897, %r7951;
	add.s64 	%rd23899, %rd23896, %rd23897;
	add.s64 	%rd23900, %rd23899, %rd23898;
	shr.u64 	%rd23901, %rd23900, 32;
	and.b64  	%rd23902, %rd23871, 4294967295;
	mul.wide.u32 	%rd23903, %r7896, %r7951;
	add.s64 	%rd23904, %rd23901, %rd23902;
	add.s64 	%rd23905, %rd23904, %rd23903;
	shr.u64 	%rd23906, %rd23905, 32;
	mul.wide.u32 	%rd23907, %r7895, %r7951;
	add.s64 	%rd23908, %rd23906, %rd23872;
	add.s64 	%rd23909, %rd23908, %rd23907;
	shr.u64 	%rd23910, %rd23909, 32;
	and.b64  	%rd23911, %rd23880, 4294967295;
	mul.wide.u32 	%rd23912, %r7902, %r7952;
	add.s64 	%rd23913, %rd23912, %rd23911;
	shr.u64 	%rd23914, %rd23913, 32;
	and.b64  	%rd23915, %rd23885, 4294967295;
	mul.wide.u32 	%rd23916, %r7901, %r7952;
	add.s64 	%rd23917, %rd23914, %rd23915;
	add.s64 	%rd23918, %rd23917, %rd23916;
	shr.u64 	%rd23919, %rd23918, 32;
	and.b64  	%rd23920, %rd23890, 4294967295;
	mul.wide.u32 	%rd23921, %r7900, %r7952;
	add.s64 	%rd23922, %rd23919, %rd23920;
	add.s64 	%rd23923, %rd23922, %rd23921;
	shr.u64 	%rd23924, %rd23923, 32;
	and.b64  	%rd23925, %rd23895, 4294967295;
	mul.wide.u32 	%rd23926, %r7899, %r7952;
	add.s64 	%rd23927, %rd23924, %rd23925;
	add.s64 	%rd23928, %rd23927, %rd23926;
	shr.u64 	%rd23929, %rd23928, 32;
	and.b64  	%rd23930, %rd23900, 4294967295;
	mul.wide.u32 	%rd23931, %r7898, %r7952;
	add.s64 	%rd23932, %rd23929, %rd23930;
	add.s64 	%rd23933, %rd23932, %rd23931;
	shr.u64 	%rd23934, %rd23933, 32;
	and.b64  	%rd23935, %rd23905, 4294967295;
	mul.wide.u32 	%rd23936, %r7897, %r7952;
	add.s64 	%rd23937, %rd23934, %rd23935;
	add.s64 	%rd23938, %rd23937, %rd23936;
	shr.u64 	%rd23939, %rd23938, 32;
	and.b64  	%rd23940, %rd23909, 4294967295;
	mul.wide.u32 	%rd23941, %r7896, %r7952;
	add.s64 	%rd23942, %rd23939, %rd23940;
	add.s64 	%rd23943, %rd23942, %rd23941;
	shr.u64 	%rd23944, %rd23943, 32;
	mul.wide.u32 	%rd23945, %r7895, %r7952;
	add.s64 	%rd23946, %rd23944, %rd23910;
	add.s64 	%rd23947, %rd23946, %rd23945;
	shr.u64 	%rd23948, %rd23947, 32;
	{ .reg .b32 tmp; mov.b64 {tmp, %r6525}, %rd23947; }
	and.b64  	%rd23949, %rd23918, 4294967295;
	mul.lo.s64 	%rd23950, %rd23949, 977;
	cvt.u32.u64 	%r6526, %rd23950;
	shr.u64 	%rd23951, %rd23950, 32;
	and.b64  	%rd23952, %rd23923, 4294967295;
	mad.lo.s64 	%rd23953, %rd23952, 977, %rd23951;
	shr.u64 	%rd23954, %rd23953, 32;
	and.b64  	%rd23955, %rd23928, 4294967295;
	mad.lo.s64 	%rd23956, %rd23955, 977, %rd23954;
	shr.u64 	%rd23957, %rd23956, 32;
	and.b64  	%rd23958, %rd23933, 4294967295;
	mad.lo.s64 	%rd23959, %rd23958, 977, %rd23957;
	shr.u64 	%rd23960, %rd23959, 32;
	and.b64  	%rd23961, %rd23938, 4294967295;
	mad.lo.s64 	%rd23962, %rd23961, 977, %rd23960;
	shr.u64 	%rd23963, %rd23962, 32;
	and.b64  	%rd23964, %rd23943, 4294967295;
	mad.lo.s64 	%rd23965, %rd23964, 977, %rd23963;
	shr.u64 	%rd23966, %rd23965, 32;
	and.b64  	%rd23967, %rd23947, 4294967295;
	mad.lo.s64 	%rd23968, %rd23967, 977, %rd23966;
	shr.u64 	%rd23969, %rd23968, 32;
	mad.lo.s64 	%rd23970, %rd23948, 977, %rd23969;
	{ .reg .b32 tmp; mov.b64 {tmp, %r6527}, %rd23970; }
	add.s32 	%r7945, %r6524, %r6526;
	setp.lt.u32 	%p3762, %r7945, %r6524;
	selp.u64 	%rd23971, 1, 0, %p3762;
	and.b64  	%rd23972, %rd23685, 4294967295;
	and.b64  	%rd23973, %rd23953, 4294967295;
	add.s64 	%rd23974, %rd23972, %rd23971;
	add.s64 	%rd23975, %rd23974, %rd23973;
	shr.u64 	%rd23976, %rd23975, 32;
	and.b64  	%rd23977, %rd23723, 4294967295;
	and.b64  	%rd23978, %rd23956, 4294967295;
	add.s64 	%rd23979, %rd23976, %rd23977;
	add.s64 	%rd23980, %rd23979, %rd23978;
	shr.u64 	%rd23981, %rd23980, 32;
	and.b64  	%rd23982, %rd23761, 4294967295;
	and.b64  	%rd23983, %rd23959, 4294967295;
	add.s64 	%rd23984, %rd23981, %rd23982;
	add.s64 	%rd23985, %rd23984, %rd23983;
	shr.u64 	%rd23986, %rd23985, 32;
	and.b64  	%rd23987, %rd23799, 4294967295;
	and.b64  	%rd23988, %rd23962, 4294967295;
	add.s64 	%rd23989, %rd23986, %rd23987;
	add.s64 	%rd23990, %rd23989, %rd23988;
	shr.u64 	%rd23991, %rd23990, 32;
	and.b64  	%rd23992, %rd23837, 4294967295;
	and.b64  	%rd23993, %rd23965, 4294967295;
	add.s64 	%rd23994, %rd23991, %rd23992;
	add.s64 	%rd23995, %rd23994, %rd23993;
	shr.u64 	%rd23996, %rd23995, 32;
	and.b64  	%rd23997, %rd23875, 4294967295;
	and.b64  	%rd23998, %rd23968, 4294967295;
	add.s64 	%rd23999, %rd23996, %rd23997;
	add.s64 	%rd24000, %rd23999, %rd23998;
	shr.u64 	%rd24001, %rd24000, 32;
	and.b64  	%rd24002, %rd23913, 4294967295;
	and.b64  	%rd24003, %rd23970, 4294967295;
	add.s64 	%rd24004, %rd24001, %rd24002;
	add.s64 	%rd24005, %rd24004, %rd24003;
	{ .reg .b32 tmp; mov.b64 {tmp, %r6528}, %rd24005; }
	add.s32 	%r6529, %r6528, %r6527;
	and.b64  	%rd24006, %rd23975, 4294967295;
	add.s64 	%rd26611, %rd24006, %rd23949;
	shr.u64 	%rd24007, %rd26611, 32;
	and.b64  	%rd24008, %rd23980, 4294967295;
	add.s64 	%rd24009, %rd24007, %rd24008;
	add.s64 	%rd26612, %rd24009, %rd23952;
	shr.u64 	%rd24010, %rd26612, 32;
	and.b64  	%rd24011, %rd23985, 4294967295;
	add.s64 	%rd24012, %rd24010, %rd24011;
	add.s64 	%rd26613, %rd24012, %rd23955;
	shr.u64 	%rd24013, %rd26613, 32;
	and.b64  	%rd24014, %rd23990, 4294967295;
	add.s64 	%rd24015, %rd24013, %rd24014;
	add.s64 	%rd26614, %rd24015, %rd23958;
	shr.u64 	%rd24016, %rd26614, 32;
	and.b64  	%rd24017, %rd23995, 4294967295;
	add.s64 	%rd24018, %rd24016, %rd24017;
	add.s64 	%rd26615, %rd24018, %rd23961;
	shr.u64 	%rd24019, %rd26615, 32;
	and.b64  	%rd24020, %rd24000, 4294967295;
	add.s64 	%rd24021, %rd24019, %rd24020;
	add.s64 	%rd26616, %rd24021, %rd23964;
	shr.u64 	%rd24022, %rd26616, 32;
	and.b64  	%rd24023, %rd24005, 4294967295;
	add.s64 	%rd24024, %rd24022, %rd24023;
	add.s64 	%rd26617, %rd24024, %rd23967;
	{ .reg .b32 tmp; mov.b64 {tmp, %r6530}, %rd26617; }
	add.s32 	%r6531, %r6529, %r6530;
	add.s32 	%r3140, %r6531, %r6525;
	setp.eq.s32 	%p3763, %r3140, 0;
	mov.pred 	%p4116, 0;
	@%p3763 bra 	$L__BB2_2203;
	cvt.u64.u32 	%rd24025, %r3140;
	mul.wide.u32 	%rd24026, %r3140, 977;
	cvt.u32.u64 	%r6532, %rd24026;
	shr.u64 	%rd24027, %rd24026, 32;
	add.s64 	%rd24028, %rd24027, %rd24025;
	shr.u64 	%rd24029, %rd24028, 32;
	add.s32 	%r3141, %r7945, %r6532;
	setp.lt.u32 	%p3764, %r3141, %r7945;
	selp.u64 	%rd24030, 1, 0, %p3764;
	and.b64  	%rd24031, %rd26611, 4294967295;
	and.b64  	%rd24032, %rd24028, 4294967295;
	add.s64 	%rd24033, %rd24031, %rd24030;
	add.s64 	%rd26611, %rd24033, %rd24032;
	shr.u64 	%rd24034, %rd26611, 32;
	and.b64  	%rd24035, %rd26612, 4294967295;
	add.s64 	%rd24036, %rd24034, %rd24035;
	add.s64 	%rd26612, %rd24036, %rd24029;
	shr.u64 	%rd24037, %rd26612, 32;
	and.b64  	%rd24038, %rd26613, 4294967295;
	add.s64 	%rd26613, %rd24037, %rd24038;
	shr.u64 	%rd24039, %rd26613, 32;
	and.b64  	%rd24040, %rd26614, 4294967295;
	add.s64 	%rd26614, %rd24039, %rd24040;
	shr.u64 	%rd24041, %rd26614, 32;
	and.b64  	%rd24042, %rd26615, 4294967295;
	add.s64 	%rd26615, %rd24041, %rd24042;
	shr.u64 	%rd24043, %rd26615, 32;
	and.b64  	%rd24044, %rd26616, 4294967295;
	add.s64 	%rd26616, %rd24043, %rd24044;
	shr.u64 	%rd24045, %rd26616, 32;
	and.b64  	%rd24046, %rd26617, 4294967295;
	add.s64 	%rd26617, %rd24045, %rd24046;
	setp.gt.u64 	%p4116, %rd26617, 4294967295;
	mov.u32 	%r7945, %r3141;
$L__BB2_2203:
	cvt.u32.u64 	%r7952, %rd26617;
	cvt.u32.u64 	%r7951, %rd26616;
	cvt.u32.u64 	%r7950, %rd26615;
	cvt.u32.u64 	%r7949, %rd26614;
	cvt.u32.u64 	%r7948, %rd26613;
	cvt.u32.u64 	%r7947, %rd26612;
	cvt.u32.u64 	%r7946, %rd26611;
	setp.lt.u32 	%p3765, %r3121, %r7952;
	or.pred  	%p3766, %p4116, %p3765;
	@%p3766 bra 	$L__BB2_2217;
	setp.gt.u32 	%p3767, %r3121, %r7952;
	@%p3767 bra 	$L__BB2_2218;
	cvt.u32.u64 	%r6533, %rd1610;
	setp.lt.u32 	%p3768, %r6533, %r7951;
	@%p3768 bra 	$L__BB2_2217;
	setp.gt.u32 	%p3769, %r6533, %r7951;
	@%p3769 bra 	$L__BB2_2218;
	cvt.u32.u64 	%r6535, %rd1609;
	setp.lt.u32 	%p3770, %r6535, %r7950;
	@%p3770 bra 	$L__BB2_2217;
	setp.gt.u32 	%p3771, %r6535, %r7950;
	@%p3771 bra 	$L__BB2_2218;
	cvt.u32.u64 	%r6537, %rd1608;
	setp.lt.u32 	%p3772, %r6537, %r7949;
	@%p3772 bra 	$L__BB2_2217;
	setp.gt.u32 	%p3773, %r6537, %r7949;
	@%p3773 bra 	$L__BB2_2218;
	cvt.u32.u64 	%r6539, %rd1607;
	setp.lt.u32 	%p3774, %r6539, %r7948;
	@%p3774 bra 	$L__BB2_2217;
	setp.gt.u32 	%p3775, %r6539, %r7948;
	@%p3775 bra 	$L__BB2_2218;
	cvt.u32.u64 	%r6541, %rd1606;
	setp.lt.u32 	%p3776, %r6541, %r7947;
	@%p3776 bra 	$L__BB2_2217;
	setp.gt.u32 	%p3777, %r6541, %r7947;
	@%p3777 bra 	$L__BB2_2218;
	cvt.u32.u64 	%r6543, %rd1605;
	setp.lt.u32 	%p3778, %r6543, %r7946;
	@%p3778 bra 	$L__BB2_2217;
	setp.gt.u32 	%p3779, %r6543, %r7946;
	setp.lt.u32 	%p3780, %r7945, %r3120;
	or.pred  	%p3781, %p3779, %p3780;
	@%p3781 bra 	$L__BB2_2218;
$L__BB2_2217:
	cvt.u32.u64 	%r6545, %rd1610;
	cvt.u32.u64 	%r6546, %rd1609;
	cvt.u32.u64 	%r6547, %rd1608;
	cvt.u32.u64 	%r6548, %rd1607;
	cvt.u32.u64 	%r6549, %rd1606;
	cvt.u32.u64 	%r6550, %rd1605;
	setp.lt.u32 	%p3782, %r7945, %r3120;
	selp.s64 	%rd24048, -1, 0, %p3782;
	sub.s32 	%r7945, %r7945, %r3120;
	and.b64  	%rd24049, %rd26611, 4294967295;
	add.s64 	%rd24050, %rd24049, %rd24048;
	setp.lt.u64 	%p3783, %rd24050, %rd1605;
	selp.s64 	%rd24051, -1, 0, %p3783;
	cvt.u32.u64 	%r6551, %rd24050;
	sub.s32 	%r7946, %r6551, %r6550;
	and.b64  	%rd24052, %rd26612, 4294967295;
	add.s64 	%rd24053, %rd24052, %rd24051;
	setp.lt.u64 	%p3784, %rd24053, %rd1606;
	selp.s64 	%rd24054, -1, 0, %p3784;
	cvt.u32.u64 	%r6552, %rd24053;
	sub.s32 	%r7947, %r6552, %r6549;
	and.b64  	%rd24055, %rd26613, 4294967295;
	add.s64 	%rd24056, %rd24055, %rd24054;
	setp.lt.u64 	%p3785, %rd24056, %rd1607;
	selp.s64 	%rd24057, -1, 0, %p3785;
	cvt.u32.u64 	%r6553, %rd24056;
	sub.s32 	%r7948, %r6553, %r6548;
	and.b64  	%rd24058, %rd26614, 4294967295;
	add.s64 	%rd24059, %rd24058, %rd24057;
	setp.lt.u64 	%p3786, %rd24059, %rd1608;
	selp.s64 	%rd24060, -1, 0, %p3786;
	cvt.u32.u64 	%r6554, %rd24059;
	sub.s32 	%r7949, %r6554, %r6547;
	and.b64  	%rd24061, %rd26615, 4294967295;
	add.s64 	%rd24062, %rd24061, %rd24060;
	setp.lt.u64 	%p3787, %rd24062, %rd1609;
	selp.s64 	%rd24063, -1, 0, %p3787;
	cvt.u32.u64 	%r6555, %rd24062;
	sub.s32 	%r7950, %r6555, %r6546;
	and.b64  	%rd24064, %rd26616, 4294967295;
	add.s64 	%rd24065, %rd24064, %rd24063;
	setp.lt.u64 	%p3788, %rd24065, %rd1610;
	selp.s32 	%r6556, -1, 0, %p3788;
	cvt.u32.u64 	%r6557, %rd24065;
	sub.s32 	%r7951, %r6557, %r6545;
	add.s32 	%r6558, %r7952, %r6556;
	sub.s32 	%r7952, %r6558, %r3121;
$L__BB2_2218:
	setp.gt.u32 	%p3789, %r7952, %r3121;
	@%p3789 bra 	$L__BB2_2231;
	bra.uni 	$L__BB2_2232;
$L__BB2_2219:
	cvt.u32.u64 	%r6559, %rd1610;
	setp.gt.u32 	%p3791, %r7951, %r6559;
	@%p3791 bra 	$L__BB2_2231;
	setp.lt.u32 	%p3792, %r7951, %r6559;
	@%p3792 bra 	$L__BB2_2233;
	cvt.u32.u64 	%r6561, %rd1609;
	setp.gt.u32 	%p3793, %r7950, %r6561;
	@%p3793 bra 	$L__BB2_2231;
	setp.lt.u32 	%p3794, %r7950, %r6561;
	@%p3794 bra 	$L__BB2_2233;
	cvt.u32.u64 	%r6563, %rd1608;
	setp.gt.u32 	%p3795, %r7949, %r6563;
	@%p3795 bra 	$L__BB2_2231;
	setp.lt.u32 	%p3796, %r7949, %r6563;
	@%p3796 bra 	$L__BB2_2233;
	cvt.u32.u64 	%r6565, %rd1607;
	setp.gt.u32 	%p3797, %r7948, %r6565;
	@%p3797 bra 	$L__BB2_2231;
	setp.lt.u32 	%p3798, %r7948, %r6565;
	@%p3798 bra 	$L__BB2_2233;
	cvt.u32.u64 	%r6567, %rd1606;
	setp.gt.u32 	%p3799, %r7947, %r6567;
	@%p3799 bra 	$L__BB2_2231;
	setp.lt.u32 	%p3800, %r7947, %r6567;
	@%p3800 bra 	$L__BB2_2233;
	cvt.u32.u64 	%r6569, %rd1605;
	setp.gt.u32 	%p3801, %r7946, %r6569;
	@%p3801 bra 	$L__BB2_2231;
	setp.lt.u32 	%p3802, %r7946, %r6569;
	setp.lt.u32 	%p3803, %r7945, %r3120;
	or.pred  	%p3804, %p3802, %p3803;
	@%p3804 bra 	$L__BB2_2233;
$L__BB2_2231:
	cvt.u32.u64 	%r6571, %rd1610;
	cvt.u32.u64 	%r6572, %rd1609;
	cvt.u32.u64 	%r6573, %rd1608;
	cvt.u32.u64 	%r6574, %rd1607;
	cvt.u32.u64 	%r6575, %rd1606;
	cvt.u32.u64 	%r6576, %rd1605;
	setp.lt.u32 	%p3805, %r7945, %r3120;
	selp.s64 	%rd24066, -1, 0, %p3805;
	sub.s32 	%r7945, %r7945, %r3120;
	cvt.u64.u32 	%rd24067, %r7946;
	add.s64 	%rd24068, %rd24066, %rd24067;
	setp.lt.u64 	%p3806, %rd24068, %rd1605;
	selp.s64 	%rd24069, -1, 0, %p3806;
	cvt.u32.u64 	%r6577, %rd24068;
	sub.s32 	%r7946, %r6577, %r6576;
	cvt.u64.u32 	%rd24070, %r7947;
	add.s64 	%rd24071, %rd24069, %rd24070;
	setp.lt.u64 	%p3807, %rd24071, %rd1606;
	selp.s64 	%rd24072, -1, 0, %p3807;
	cvt.u32.u64 	%r6578, %rd24071;
	sub.s32 	%r7947, %r6578, %r6575;
	cvt.u64.u32 	%rd24073, %r7948;
	add.s64 	%rd24074, %rd24072, %rd24073;
	setp.lt.u64 	%p3808, %rd24074, %rd1607;
	selp.s64 	%rd24075, -1, 0, %p3808;
	cvt.u32.u64 	%r6579, %rd24074;
	sub.s32 	%r7948, %r6579, %r6574;
	cvt.u64.u32 	%rd24076, %r7949;
	add.s64 	%rd24077, %rd24075, %rd24076;
	setp.lt.u64 	%p3809, %rd24077, %rd1608;
	selp.s64 	%rd24078, -1, 0, %p3809;
	cvt.u32.u64 	%r6580, %rd24077;
	sub.s32 	%r7949, %r6580, %r6573;
	cvt.u64.u32 	%rd24079, %r7950;
	add.s64 	%rd24080, %rd24078, %rd24079;
	setp.lt.u64 	%p3810, %rd24080, %rd1609;
	selp.s64 	%rd24081, -1, 0, %p3810;
	cvt.u32.u64 	%r6581, %rd24080;
	sub.s32 	%r7950, %r6581, %r6572;
	cvt.u64.u32 	%rd24082, %r7951;
	add.s64 	%rd24083, %rd24081, %rd24082;
	setp.lt.u64 	%p3811, %rd24083, %rd1610;
	selp.s32 	%r6582, -1, 0, %p3811;
	cvt.u32.u64 	%r6583, %rd24083;
	sub.s32 	%r7951, %r6583, %r6571;
	add.s32 	%r6584, %r7952, %r6582;
	sub.s32 	%r7952, %r6584, %r3121;
	bra.uni 	$L__BB2_2233;
$L__BB2_2232:
	setp.lt.u32 	%p3790, %r7952, %r3121;
	@%p3790 bra 	$L__BB2_2233;
	bra.uni 	$L__BB2_2219;
$L__BB2_2233:
	mul.wide.u32 	%rd24084, %r7902, %r7902;
	cvt.u32.u64 	%r6585, %rd24084;
	shr.u64 	%rd24085, %rd24084, 32;
	mul.wide.u32 	%rd24086, %r7901, %r7902;
	add.s64 	%rd24087, %rd24085, %rd24086;
	shr.u64 	%rd24088, %rd24087, 32;
	mul.wide.u32 	%rd24089, %r7900, %r7902;
	add.s64 	%rd24090, %rd24088, %rd24089;
	shr.u64 	%rd24091, %rd24090, 32;
	mul.wide.u32 	%rd24092, %r7899, %r7902;
	add.s64 	%rd24093, %rd24091, %rd24092;
	shr.u64 	%rd24094, %rd24093, 32;
	mul.wide.u32 	%rd24095, %r7898, %r7902;
	add.s64 	%rd24096, %rd24094, %rd24095;
	shr.u64 	%rd24097, %rd24096, 32;
	mul.wide.u32 	%rd24098, %r7897, %r7902;
	add.s64 	%rd24099, %rd24097, %rd24098;
	shr.u64 	%rd24100, %rd24099, 32;
	mul.wide.u32 	%rd24101, %r7896, %r7902;
	add.s64 	%rd24102, %rd24100, %rd24101;
	shr.u64 	%rd24103, %rd24102, 32;
	mul.wide.u32 	%rd24104, %r7895, %r7902;
	add.s64 	%rd24105, %rd24103, %rd24104;
	shr.u64 	%rd24106, %rd24105, 32;
	and.b64  	%rd24107, %rd24087, 4294967295;
	add.s64 	%rd24108, %rd24086, %rd24107;
	shr.u64 	%rd24109, %rd24108, 32;
	and.b64  	%rd24110, %rd24090, 4294967295;
	mul.wide.u32 	%rd24111, %r7901, %r7901;
	add.s64 	%rd24112, %rd24109, %rd24110;
	add.s64 	%rd24113, %rd24112, %rd24111;
	shr.u64 	%rd24114, %rd24113, 32;
	and.b64  	%rd24115, %rd24093, 4294967295;
	mul.wide.u32 	%rd24116, %r7900, %r7901;
	add.s64 	%rd24117, %rd24114, %rd24115;
	add.s64 	%rd24118, %rd24117, %rd24116;
	shr.u64 	%rd24119, %rd24118, 32;
	and.b64  	%rd24120, %rd24096, 4294967295;
	mul.wide.u32 	%rd24121, %r7899, %r7901;
	add.s64 	%rd24122, %rd24119, %rd24120;
	add.s64 	%rd24123, %rd24122, %rd24121;
	shr.u64 	%rd24124, %rd24123, 32;
	and.b64  	%rd24125, %rd24099, 4294967295;
	mul.wide.u32 	%rd24126, %r7898, %r7901;
	add.s64 	%rd24127, %rd24124, %rd24125;
	add.s64 	%rd24128, %rd24127, %rd24126;
	shr.u64 	%rd24129, %rd24128, 32;
	and.b64  	%rd24130, %rd24102, 4294967295;
	mul.wide.u32 	%rd24131, %r7897, %r7901;
	add.s64 	%rd24132, %rd24129, %rd24130;
	add.s64 	%rd24133, %rd24132, %rd24131;
	shr.u64 	%rd24134, %rd24133, 32;
	and.b64  	%rd24135, %rd24105, 4294967295;
	mul.wide.u32 	%rd24136, %r7896, %r7901;
	add.s64 	%rd24137, %rd24134, %rd24135;
	add.s64 	%rd24138, %rd24137, %rd24136;
	shr.u64 	%rd24139, %rd24138, 32;
	mul.wide.u32 	%rd24140, %r7895, %r7901;
	add.s64 	%rd24141, %rd24139, %rd24106;
	add.s64 	%rd24142, %rd24141, %rd24140;
	shr.u64 	%rd24143, %rd24142, 32;
	and.b64  	%rd24144, %rd24113, 4294967295;
	add.s64 	%rd24145, %rd24089, %rd24144;
	shr.u64 	%rd24146, %rd24145, 32;
	and.b64  	%rd24147, %rd24118, 4294967295;
	add.s64 	%rd24148, %rd24146, %rd24147;
	add.s64 	%rd24149, %rd24148, %rd24116;
	shr.u64 	%rd24150, %rd24149, 32;
	and.b64  	%rd24151, %rd24123, 4294967295;
	mul.wide.u32 	%rd24152, %r7900, %r7900;
	add.s64 	%rd24153, %rd24150, %rd24151;
	add.s64 	%rd24154, %rd24153, %rd24152;
	shr.u64 	%rd24155, %rd24154, 32;
	and.b64  	%rd24156, %rd24128, 4294967295;
	mul.wide.u32 	%rd24157, %r7899, %r7900;
	add.s64 	%rd24158, %rd24155, %rd24156;
	add.s64 	%rd24159, %rd24158, %rd24157;
	shr.u64 	%rd24160, %rd24159, 32;
	and.b64  	%rd24161, %rd24133, 4294967295;
	mul.wide.u32 	%rd24162, %r7898, %r7900;
	add.s64 	%rd24163, %rd24160, %rd24161;
	add.s64 	%rd24164, %rd24163, %rd24162;
	shr.u64 	%rd24165, %rd24164, 32;
	and.b64  	%rd24166, %rd24138, 4294967295;
	mul.wide.u32 	%rd24167, %r7897, %r7900;
	add.s64 	%rd24168, %rd24165, %rd24166;
	add.s64 	%rd24169, %rd24168, %rd24167;
	shr.u64 	%rd24170, %rd24169, 32;
	and.b64  	%rd24171, %rd24142, 4294967295;
	mul.wide.u32 	%rd24172, %r7896, %r7900;
	add.s64 	%rd24173, %rd24170, %rd24171;
	add.s64 	%rd24174, %rd24173, %rd24172;
	shr.u64 	%rd24175, %rd24174, 32;
	mul.wide.u32 	%rd24176, %r7895, %r7900;
	add.s64 	%rd24177, %rd24175, %rd24143;
	add.s64 	%rd24178, %rd24177, %rd24176;
	shr.u64 	%rd24179, %rd24178, 32;
	and.b64  	%rd24180, %rd24149, 4294967295;
	add.s64 	%rd24181, %rd24092, %rd24180;
	shr.u64 	%rd24182, %rd24181, 32;
	and.b64  	%rd24183, %rd24154, 4294967295;
	add.s64 	%rd24184, %rd24182, %rd24183;
	add.s64 	%rd24185, %rd24184, %rd24121;
	shr.u64 	%rd24186, %rd24185, 32;
	and.b64  	%rd24187, %rd24159, 4294967295;
	add.s64 	%rd24188, %rd24186, %rd24187;
	add.s64 	%rd24189, %rd24188, %rd24157;
	shr.u64 	%rd24190, %rd24189, 32;
	and.b64  	%rd24191, %rd24164, 4294967295;
	mul.wide.u32 	%rd24192, %r7899, %r7899;
	add.s64 	%rd24193, %rd24190, %rd24191;
	add.s64 	%rd24194, %rd24193, %rd24192;
	shr.u64 	%rd24195, %rd24194, 32;
	and.b64  	%rd24196, %rd24169, 4294967295;
	mul.wide.u32 	%rd24197, %r7898, %r7899;
	add.s64 	%rd24198, %rd24195, %rd24196;
	add.s64 	%rd24199, %rd24198, %rd24197;
	shr.u64 	%rd24200, %rd24199, 32;
	and.b64  	%rd24201, %rd24174, 4294967295;
	mul.wide.u32 	%rd24202, %r7897, %r7899;
	add.s64 	%rd24203, %rd24200, %rd24201;
	add.s64 	%rd24204, %rd24203, %rd24202;
	shr.u64 	%rd24205, %rd24204, 32;
	and.b64  	%rd24206, %rd24178, 4294967295;
	mul.wide.u32 	%rd24207, %r7896, %r7899;
	add.s64 	%rd24208, %rd24205, %rd24206;
	add.s64 	%rd24209, %rd24208, %rd24207;
	shr.u64 	%rd24210, %rd24209, 32;
	mul.wide.u32 	%rd24211, %r7895, %r7899;
	add.s64 	%rd24212, %rd24210, %rd24179;
	add.s64 	%rd24213, %rd24212, %rd24211;
	shr.u64 	%rd24214, %rd24213, 32;
	and.b64  	%rd24215, %rd24185, 4294967295;
	add.s64 	%rd24216, %rd24095, %rd24215;
	shr.u64 	%rd24217, %rd24216, 32;
	and.b64  	%rd24218, %rd24189, 4294967295;
	add.s64 	%rd24219, %rd24217, %rd24218;
	add.s64 	%rd24220, %rd24219, %rd24126;
	shr.u64 	%rd24221, %rd24220, 32;
	and.b64  	%rd24222, %rd24194, 4294967295;
	add.s64 	%rd24223, %rd24221, %rd24222;
	add.s64 	%rd24224, %rd24223, %rd24162;
	shr.u64 	%rd24225, %rd24224, 32;
	and.b64  	%rd24226, %rd24199, 4294967295;
	add.s64 	%rd24227, %rd24225, %rd24226;
	add.s64 	%rd24228, %rd24227, %rd24197;
	shr.u64 	%rd24229, %rd24228, 32;
	and.b64  	%rd24230, %rd24204, 4294967295;
	mul.wide.u32 	%rd24231, %r7898, %r7898;
	add.s64 	%rd24232, %rd24229, %rd24230;
	add.s64 	%rd24233, %rd24232, %rd24231;
	shr.u64 	%rd24234, %rd24233, 32;
	and.b64  	%rd24235, %rd24209, 4294967295;
	mul.wide.u32 	%rd24236, %r7897, %r7898;
	add.s64 	%rd24237, %rd24234, %rd24235;
	add.s64 	%rd24238, %rd24237, %rd24236;
	shr.u64 	%rd24239, %rd24238, 32;
	and.b64  	%rd24240, %rd24213, 4294967295;
	mul.wide.u32 	%rd24241, %r7896, %r7898;
	add.s64 	%rd24242, %rd24239, %rd24240;
	add.s64 	%rd24243, %rd24242, %rd24241;
	shr.u64 	%rd24244, %rd24243, 32;
	mul.wide.u32 	%rd24245, %r7895, %r7898;
	add.s64 	%rd24246, %rd24244, %rd24214;
	add.s64 	%rd24247, %rd24246, %rd24245;
	shr.u64 	%rd24248, %rd24247, 32;
	and.b64  	%rd24249, %rd24220, 4294967295;
	add.s64 	%rd24250, %rd24098, %rd24249;
	shr.u64 	%rd24251, %rd24250, 32;
	and.b64  	%rd24252, %rd24224, 4294967295;
	add.s64 	%rd24253, %rd24251, %rd24252;
	add.s64 	%rd24254, %rd24253, %rd24131;
	shr.u64 	%rd24255, %rd24254, 32;
	and.b64  	%rd24256, %rd24228, 4294967295;
	add.s64 	%rd24257, %rd24255, %rd24256;
	add.s64 	%rd24258, %rd24257, %rd24167;
	shr.u64 	%rd24259, %rd24258, 32;
	and.b64  	%rd24260, %rd24233, 4294967295;
	add.s64 	%rd24261, %rd24259, %rd24260;
	add.s64 	%rd24262, %rd24261, %rd24202;
	shr.u64 	%rd24263, %rd24262, 32;
	and.b64  	%rd24264, %rd24238, 4294967295;
	add.s64 	%rd24265, %rd24263, %rd24264;
	add.s64 	%rd24266, %rd24265, %rd24236;
	shr.u64 	%rd24267, %rd24266, 32;
	and.b64  	%rd24268, %rd24243, 4294967295;
	mul.wide.u32 	%rd24269, %r7897, %r7897;
	add.s64 	%rd24270, %rd24267, %rd24268;
	add.s64 	%rd24271, %rd24270, %rd24269;
	shr.u64 	%rd24272, %rd24271, 32;
	and.b64  	%rd24273, %rd24247, 4294967295;
	mul.wide.u32 	%rd24274, %r7896, %r7897;
	add.s64 	%rd24275, %rd24272, %rd24273;
	add.s64 	%rd24276, %rd24275, %rd24274;
	shr.u64 	%rd24277, %rd24276, 32;
	mul.wide.u32 	%rd24278, %r7895, %r7897;
	add.s64 	%rd24279, %rd24277, %rd24248;
	add.s64 	%rd24280, %rd24279, %rd24278;
	shr.u64 	%rd24281, %rd24280, 32;
	and.b64  	%rd24282, %rd24254, 4294967295;
	add.s64 	%rd24283, %rd24101, %rd24282;
	shr.u64 	%rd24284, %rd24283, 32;
	and.b64  	%rd24285, %rd24258, 4294967295;
	add.s64 	%rd24286, %rd24284, %rd24285;
	add.s64 	%rd24287, %rd24286, %rd24136;
	shr.u64 	%rd24288, %rd24287, 32;
	and.b64  	%rd24289, %rd24262, 4294967295;
	add.s64 	%rd24290, %rd24288, %rd24289;
	add.s64 	%rd24291, %rd24290, %rd24172;
	shr.u64 	%rd24292, %rd24291, 32;
	and.b64  	%rd24293, %rd24266, 4294967295;
	add.s64 	%rd24294, %rd24292, %rd24293;
	add.s64 	%rd24295, %rd24294, %rd24207;
	shr.u64 	%rd24296, %rd24295, 32;
	and.b64  	%rd24297, %rd24271, 4294967295;
	add.s64 	%rd24298, %rd24296, %rd24297;
	add.s64 	%rd24299, %rd24298, %rd24241;
	shr.u64 	%rd24300, %rd24299, 32;
	and.b64  	%rd24301, %rd24276, 4294967295;
	add.s64 	%rd24302, %rd24300, %rd24301;
	add.s64 	%rd24303, %rd24302, %rd24274;
	shr.u64 	%rd24304, %rd24303, 32;
	and.b64  	%rd24305, %rd24280, 4294967295;
	mul.wide.u32 	%rd24306, %r7896, %r7896;
	add.s64 	%rd24307, %rd24304, %rd24305;
	add.s64 	%rd24308, %rd24307, %rd24306;
	shr.u64 	%rd24309, %rd24308, 32;
	mul.wide.u32 	%rd24310, %r7895, %r7896;
	add.s64 	%rd24311, %rd24309, %rd24281;
	add.s64 	%rd24312, %rd24311, %rd24310;
	shr.u64 	%rd24313, %rd24312, 32;
	and.b64  	%rd24314, %rd24287, 4294967295;
	add.s64 	%rd24315, %rd24104, %rd24314;
	shr.u64 	%rd24316, %rd24315, 32;
	and.b64  	%rd24317, %rd24291, 4294967295;
	add.s64 	%rd24318, %rd24316, %rd24317;
	add.s64 	%rd24319, %rd24318, %rd24140;
	shr.u64 	%rd24320, %rd24319, 32;
	and.b64  	%rd24321, %rd24295, 4294967295;
	add.s64 	%rd24322, %rd24320, %rd24321;
	add.s64 	%rd24323, %rd24322, %rd24176;
	shr.u64 	%rd24324, %rd24323, 32;
	and.b64  	%rd24325, %rd24299, 4294967295;
	add.s64 	%rd24326, %rd24324, %rd24325;
	add.s64 	%rd24327, %rd24326, %rd24211;
	shr.u64 	%rd24328, %rd24327, 32;
	and.b64  	%rd24329, %rd24303, 4294967295;
	add.s64 	%rd24330, %rd24328, %rd24329;
	add.s64 	%rd24331, %rd24330, %rd24245;
	shr.u64 	%rd24332, %rd24331, 32;
	and.b64  	%rd24333, %rd24308, 4294967295;
	add.s64 	%rd24334, %rd24332, %rd24333;
	add.s64 	%rd24335, %rd24334, %rd24278;
	shr.u64 	%rd24336, %rd24335, 32;
	and.b64  	%rd24337, %rd24312, 4294967295;
	add.s64 	%rd24338, %rd24336, %rd24337;
	add.s64 	%rd24339, %rd24338, %rd24310;
	shr.u64 	%rd24340, %rd24339, 32;
	mul.wide.u32 	%rd24341, %r7895, %r7895;
	add.s64 	%rd24342, %rd24340, %rd24313;
	add.s64 	%rd24343, %rd24342, %rd24341;
	shr.u64 	%rd24344, %rd24343, 32;
	{ .reg .b32 tmp; mov.b64 {tmp, %r6586}, %rd24343; }
	and.b64  	%rd24345, %rd24319, 4294967295;
	mul.lo.s64 	%rd24346, %rd24345, 977;
	cvt.u32.u64 	%r6587, %rd24346;
	shr.u64 	%rd24347, %rd24346, 32;
	and.b64  	%rd24348, %rd24323, 4294967295;
	mad.lo.s64 	%rd24349, %rd24348, 977, %rd24347;
	shr.u64 	%rd24350, %rd24349, 32;
	and.b64  	%rd24351, %rd24327, 4294967295;
	mad.lo.s64 	%rd24352, %rd24351, 977, %rd24350;
	shr.u64 	%rd24353, %rd24352, 32;
	and.b64  	%rd24354, %rd24331, 4294967295;
	mad.lo.s64 	%rd24355, %rd24354, 977, %rd24353;
	shr.u64 	%rd24356, %rd24355, 32;
	and.b64  	%rd24357, %rd24335, 4294967295;
	mad.lo.s64 	%rd24358, %rd24357, 977, %rd24356;
	shr.u64 	%rd24359, %rd24358, 32;
	and.b64  	%rd24360, %rd24339, 4294967295;
	mad.lo.s64 	%rd24361, %rd24360, 977, %rd24359;
	shr.u64 	%rd24362, %rd24361, 32;
	and.b64  	%rd24363, %rd24343, 4294967295;
	mad.lo.s64 	%rd24364, %rd24363, 977, %rd24362;
	shr.u64 	%rd24365, %rd24364, 32;
	mad.lo.s64 	%rd24366, %rd24344, 977, %rd24365;
	{ .reg .b32 tmp; mov.b64 {tmp, %r6588}, %rd24366; }
	add.s32 	%r7902, %r6585, %r6587;
	setp.lt.u32 	%p3813, %r7902, %r6585;
	selp.u64 	%rd24367, 1, 0, %p3813;
	and.b64  	%rd24368, %rd24108, 4294967295;
	and.b64  	%rd24369, %rd24349, 4294967295;
	add.s64 	%rd24370, %rd24368, %rd24367;
	add.s64 	%rd24371, %rd24370, %rd24369;
	shr.u64 	%rd24372, %rd24371, 32;
	and.b64  	%rd24373, %rd24145, 4294967295;
	and.b64  	%rd24374, %rd24352, 4294967295;
	add.s64 	%rd24375, %rd24372, %rd24373;
	add.s64 	%rd24376, %rd24375, %rd24374;
	shr.u64 	%rd24377, %rd24376, 32;
	and.b64  	%rd24378, %rd24181, 4294967295;
	and.b64  	%rd24379, %rd24355, 4294967295;
	add.s64 	%rd24380, %rd24377, %rd24378;
	add.s64 	%rd24381, %rd24380, %rd24379;
	shr.u64 	%rd24382, %rd24381, 32;
	and.b64  	%rd24383, %rd24216, 4294967295;
	and.b64  	%rd24384, %rd24358, 4294967295;
	add.s64 	%rd24385, %rd24382, %rd24383;
	add.s64 	%rd24386, %rd24385, %rd24384;
	shr.u64 	%rd24387, %rd24386, 32;
	and.b64  	%rd24388, %rd24250, 4294967295;
	and.b64  	%rd24389, %rd24361, 4294967295;
	add.s64 	%rd24390, %rd24387, %rd24388;
	add.s64 	%rd24391, %rd24390, %rd24389;
	shr.u64 	%rd24392, %rd24391, 32;
	and.b64  	%rd24393, %rd24283, 4294967295;
	and.b64  	%rd24394, %rd24364, 4294967295;
	add.s64 	%rd24395, %rd24392, %rd24393;
	add.s64 	%rd24396, %rd24395, %rd24394;
	shr.u64 	%rd24397, %rd24396, 32;
	and.b64  	%rd24398, %rd24315, 4294967295;
	and.b64  	%rd24399, %rd24366, 4294967295;
	add.s64 	%rd24400, %rd24397, %rd24398;
	add.s64 	%rd24401, %rd24400, %rd24399;
	{ .reg .b32 tmp; mov.b64 {tmp, %r6589}, %rd24401; }
	add.s32 	%r6590, %r6589, %r6588;
	and.b64  	%rd24402, %rd24371, 4294967295;
	add.s64 	%rd26618, %rd24402, %rd24345;
	shr.u64 	%rd24403, %rd26618, 32;
	and.b64  	%rd24404, %rd24376, 4294967295;
	add.s64 	%rd24405, %rd24403, %rd24404;
	add.s64 	%rd26619, %rd24405, %rd24348;
	shr.u64 	%rd24406, %rd26619, 32;
	and.b64  	%rd24407, %rd24381, 4294967295;
	add.s64 	%rd24408, %rd24406, %rd24407;
	add.s64 	%rd26620, %rd24408, %rd24351;
	shr.u64 	%rd24409, %rd26620, 32;
	and.b64  	%rd24410, %rd24386, 4294967295;
	add.s64 	%rd24411, %rd24409, %rd24410;
	add.s64 	%rd26621, %rd24411, %rd24354;
	shr.u64 	%rd24412, %rd26621, 32;
	and.b64  	%rd24413, %rd24391, 4294967295;
	add.s64 	%rd24414, %rd24412, %rd24413;
	add.s64 	%rd26622, %rd24414, %rd24357;
	shr.u64 	%rd24415, %rd26622, 32;
	and.b64  	%rd24416, %rd24396, 4294967295;
	add.s64 	%rd24417, %rd24415, %rd24416;
	add.s64 	%rd26623, %rd24417, %rd24360;
	shr.u64 	%rd24418, %rd26623, 32;
	and.b64  	%rd24419, %rd24401, 4294967295;
	add.s64 	%rd24420, %rd24418, %rd24419;
	add.s64 	%rd26624, %rd24420, %rd24363;
	{ .reg .b32 tmp; mov.b64 {tmp, %r6591}, %rd26624; }
	add.s32 	%r6592, %r6590, %r6591;
	add.s32 	%r3183, %r6592, %r6586;
	setp.eq.s32 	%p3814, %r3183, 0;
	mov.pred 	%p4117, 0;
	@%p3814 bra 	$L__BB2_2235;
	cvt.u64.u32 	%rd24421, %r3183;
	mul.wide.u32 	%rd24422, %r3183, 977;
	cvt.u32.u64 	%r6593, %rd24422;
	shr.u64 	%rd24423, %rd24422, 32;
	add.s64 	%rd24424, %rd24423, %rd24421;
	shr.u64 	%rd24425, %rd24424, 32;
	add.s32 	%r3184, %r7902, %r6593;
	setp.lt.u32 	%p3815, %r3184, %r7902;
	selp.u64 	%rd24426, 1, 0, %p3815;
	and.b64  	%rd24427, %rd26618, 4294967295;
	and.b64  	%rd24428, %rd24424, 4294967295;
	add.s64 	%rd24429, %rd24427, %rd24426;
	add.s64 	%rd26618, %rd24429, %rd24428;
	shr.u64 	%rd24430, %rd26618, 32;
	and.b64  	%rd24431, %rd26619, 4294967295;
	add.s64 	%rd24432, %rd24430, %rd24431;
	add.s64 	%rd26619, %rd24432, %rd24425;
	shr.u64 	%rd24433, %rd26619, 32;
	and.b64  	%rd24434, %rd26620, 4294967295;
	add.s64 	%rd26620, %rd24433, %rd24434;
	shr.u64 	%rd24435, %rd26620, 32;
	and.b64  	%rd24436, %rd26621, 4294967295;
	add.s64 	%rd26621, %rd24435, %rd24436;
	shr.u64 	%rd24437, %rd26621, 32;
	and.b64  	%rd24438, %rd26622, 4294967295;
	add.s64 	%rd26622, %rd24437, %rd24438;
	shr.u64 	%rd24439, %rd26622, 32;
	and.b64  	%rd24440, %rd26623, 4294967295;
	add.s64 	%rd26623, %rd24439, %rd24440;
	shr.u64 	%rd24441, %rd26623, 32;
	and.b64  	%rd24442, %rd26624, 4294967295;
	add.s64 	%rd26624, %rd24441, %rd24442;
	setp.gt.u64 	%p4117, %rd26624, 4294967295;
	mov.u32 	%r7902, %r3184;
$L__BB2_2235:
	cvt.u32.u64 	%r7895, %rd26624;
	cvt.u32.u64 	%r7896, %rd26623;
	cvt.u32.u64 	%r7897, %rd26622;
	cvt.u32.u64 	%r7898, %rd26621;
	cvt.u32.u64 	%r7899, %rd26620;
	cvt.u32.u64 	%r7900, %rd26619;
	cvt.u32.u64 	%r7901, %rd26618;
	setp.lt.u32 	%p3816, %r3121, %r7895;
	or.pred  	%p3817, %p4117, %p3816;
	@%p3817 bra 	$L__BB2_2249;
	setp.gt.u32 	%p3818, %r3121, %r7895;
	@%p3818 bra 	$L__BB2_2250;
	cvt.u32.u64 	%r6594, %rd1610;
	setp.lt.u32 	%p3819, %r6594, %r7896;
	@%p3819 bra 	$L__BB2_2249;
	setp.gt.u32 	%p3820, %r6594, %r7896;
	@%p3820 bra 	$L__BB2_2250;
	cvt.u32.u64 	%r6596, %rd1609;
	setp.lt.u32 	%p3821, %r6596, %r7897;
	@%p3821 bra 	$L__BB2_2249;
	setp.gt.u32 	%p3822, %r6596, %r7897;
	@%p3822 bra 	$L__BB2_2250;
	cvt.u32.u64 	%r6598, %rd1608;
	setp.lt.u32 	%p3823, %r6598, %r7898;
	@%p3823 bra 	$L__BB2_2249;
	setp.gt.u32 	%p3824, %r6598, %r7898;
	@%p3824 bra 	$L__BB2_2250;
	cvt.u32.u64 	%r6600, %rd1607;
	setp.lt.u32 	%p3825, %r6600, %r7899;
	@%p3825 bra 	$L__BB2_2249;
	setp.gt.u32 	%p3826, %r6600, %r7899;
	@%p3826 bra 	$L__BB2_2250;
	cvt.u32.u64 	%r6602, %rd1606;
	setp.lt.u32 	%p3827, %r6602, %r7900;
	@%p3827 bra 	$L__BB2_2249;
	setp.gt.u32 	%p3828, %r6602, %r7900;
	@%p3828 bra 	$L__BB2_2250;
	cvt.u32.u64 	%r6604, %rd1605;
	setp.lt.u32 	%p3829, %r6604, %r7901;
	@%p3829 bra 	$L__BB2_2249;
	setp.gt.u32 	%p3830, %r6604, %r7901;
	setp.lt.u32 	%p3831, %r7902, %r3120;
	or.pred  	%p3832, %p3830, %p3831;
	@%p3832 bra 	$L__BB2_2250;
$L__BB2_2249:
	cvt.u32.u64 	%r6606, %rd1610;
	cvt.u32.u64 	%r6607, %rd1609;
	cvt.u32.u64 	%r6608, %rd1608;
	cvt.u32.u64 	%r6609, %rd1607;
	cvt.u32.u64 	%r6610, %rd1606;
	cvt.u32.u64 	%r6611, %rd1605;
	setp.lt.u32 	%p3833, %r7902, %r3120;
	selp.s64 	%rd24444, -1, 0, %p3833;
	sub.s32 	%r7902, %r7902, %r3120;
	and.b64  	%rd24445, %rd26618, 4294967295;
	add.s64 	%rd24446, %rd24445, %rd24444;
	setp.lt.u64 	%p3834, %rd24446, %rd1605;
	selp.s64 	%rd24447, -1, 0, %p3834;
	cvt.u32.u64 	%r6612, %rd24446;
	sub.s32 	%r7901, %r6612, %r6611;
	and.b64  	%rd24448, %rd26619, 4294967295;
	add.s64 	%rd24449, %rd24448, %rd24447;
	setp.lt.u64 	%p3835, %rd24449, %rd1606;
	selp.s64 	%rd24450, -1, 0, %p3835;
	cvt.u32.u64 	%r6613, %rd24449;
	sub.s32 	%r7900, %r6613, %r6610;
	and.b64  	%rd24451, %rd26620, 4294967295;
	add.s64 	%rd24452, %rd24451, %rd24450;
	setp.lt.u64 	%p3836, %rd24452, %rd1607;
	selp.s64 	%rd24453, -1, 0, %p3836;
	cvt.u32.u64 	%r6614, %rd24452;
	sub.s32 	%r7899, %r6614, %r6609;
	and.b64  	%rd24454, %rd26621, 4294967295;
	add.s64 	%rd24455, %rd24454, %rd24453;
	setp.lt.u64 	%p3837, %rd24455, %rd1608;
	selp.s64 	%rd24456, -1, 0, %p3837;
	cvt.u32.u64 	%r6615, %rd24455;
	sub.s32 	%r7898, %r6615, %r6608;
	and.b64  	%rd24457, %rd26622, 4294967295;
	add.s64 	%rd24458, %rd24457, %rd24456;
	setp.lt.u64 	%p3838, %rd24458, %rd1609;
	selp.s64 	%rd24459, -1, 0, %p3838;
	cvt.u32.u64 	%r6616, %rd24458;
	sub.s32 	%r7897, %r6616, %r6607;
	and.b64  	%rd24460, %rd26623, 4294967295;
	add.s64 	%rd24461, %rd24460, %rd24459;
	setp.lt.u64 	%p3839, %rd24461, %rd1610;
	selp.s32 	%r6617, -1, 0, %p3839;
	cvt.u32.u64 	%r6618, %rd24461;
	sub.s32 	%r7896, %r6618, %r6606;
	add.s32 	%r6619, %r7895, %r6617;
	sub.s32 	%r7895, %r6619, %r3121;
$L__BB2_2250:
	setp.gt.u32 	%p3840, %r7895, %r3121;
	@%p3840 bra 	$L__BB2_2263;
	bra.uni 	$L__BB2_2264;
$L__BB2_2251:
	cvt.u32.u64 	%r6620, %rd1610;
	setp.gt.u32 	%p3842, %r7896, %r6620;
	@%p3842 bra 	$L__BB2_2263;
	setp.lt.u32 	%p3843, %r7896, %r6620;
	@%p3843 bra 	$L__BB2_2265;
	cvt.u32.u64 	%r6622, %rd1609;
	setp.gt.u32 	%p3844, %r7897, %r6622;
	@%p3844 bra 	$L__BB2_2263;
	setp.lt.u32 	%p3845, %r7897, %r6622;
	@%p3845 bra 	$L__BB2_2265;
	cvt.u32.u64 	%r6624, %rd1608;
	setp.gt.u32 	%p3846, %r7898, %r6624;
	@%p3846 bra 	$L__BB2_2263;
	setp.lt.u32 	%p3847, %r7898, %r6624;
	@%p3847 bra 	$L__BB2_2265;
	cvt.u32.u64 	%r6626, %rd1607;
	setp.gt.u32 	%p3848, %r7899, %r6626;
	@%p3848 bra 	$L__BB2_2263;
	setp.lt.u32 	%p3849, %r7899, %r6626;
	@%p3849 bra 	$L__BB2_2265;
	cvt.u32.u64 	%r6628, %rd1606;
	setp.gt.u32 	%p3850, %r7900, %r6628;
	@%p3850 bra 	$L__BB2_2263;
	setp.lt.u32 	%p3851, %r7900, %r6628;
	@%p3851 bra 	$L__BB2_2265;
	cvt.u32.u64 	%r6630, %rd1605;
	setp.gt.u32 	%p3852, %r7901, %r6630;
	@%p3852 bra 	$L__BB2_2263;
	setp.lt.u32 	%p3853, %r7901, %r6630;
	setp.lt.u32 	%p3854, %r7902, %r3120;
	or.pred  	%p3855, %p3853, %p3854;
	@%p3855 bra 	$L__BB2_2265;
$L__BB2_2263:
	cvt.u32.u64 	%r6632, %rd1610;
	cvt.u32.u64 	%r6633, %rd1609;
	cvt.u32.u64 	%r6634, %rd1608;
	cvt.u32.u64 	%r6635, %rd1607;
	cvt.u32.u64 	%r6636, %rd1606;
	cvt.u32.u64 	%r6637, %rd1605;
	setp.lt.u32 	%p3856, %r7902, %r3120;
	selp.s64 	%rd24462, -1, 0, %p3856;
	sub.s32 	%r7902, %r7902, %r3120;
	cvt.u64.u32 	%rd24463, %r7901;
	add.s64 	%rd24464, %rd24462, %rd24463;
	setp.lt.u64 	%p3857, %rd24464, %rd1605;
	selp.s64 	%rd24465, -1, 0, %p3857;
	cvt.u32.u64 	%r6638, %rd24464;
	sub.s32 	%r7901, %r6638, %r6637;
	cvt.u64.u32 	%rd24466, %r7900;
	add.s64 	%rd24467, %rd24465, %rd24466;
	setp.lt.u64 	%p3858, %rd24467, %rd1606;
	selp.s64 	%rd24468, -1, 0, %p3858;
	cvt.u32.u64 	%r6639, %rd24467;
	sub.s32 	%r7900, %r6639, %r6636;
	cvt.u64.u32 	%rd24469, %r7899;
	add.s64 	%rd24470, %rd24468, %rd24469;
	setp.lt.u64 	%p3859, %rd24470, %rd1607;
	selp.s64 	%rd24471, -1, 0, %p3859;
	cvt.u32.u64 	%r6640, %rd24470;
	sub.s32 	%r7899, %r6640, %r6635;
	cvt.u64.u32 	%rd24472, %r7898;
	add.s64 	%rd24473, %rd24471, %rd24472;
	setp.lt.u64 	%p3860, %rd24473, %rd1608;
	selp.s64 	%rd24474, -1, 0, %p3860;
	cvt.u32.u64 	%r6641, %rd24473;
	sub.s32 	%r7898, %r6641, %r6634;
	cvt.u64.u32 	%rd24475, %r7897;
	add.s64 	%rd24476, %rd24474, %rd24475;
	setp.lt.u64 	%p3861, %rd24476, %rd1609;
	selp.s64 	%rd24477, -1, 0, %p3861;
	cvt.u32.u64 	%r6642, %rd24476;
	sub.s32 	%r7897, %r6642, %r6633;
	cvt.u64.u32 	%rd24478, %r7896;
	add.s64 	%rd24479, %rd24477, %rd24478;
	setp.lt.u64 	%p3862, %rd24479, %rd1610;
	selp.s32 	%r6643, -1, 0, %p3862;
	cvt.u32.u64 	%r6644, %rd24479;
	sub.s32 	%r7896, %r6644, %r6632;
	add.s32 	%r6645, %r7895, %r6643;
	sub.s32 	%r7895, %r6645, %r3121;
	bra.uni 	$L__BB2_2265;
$L__BB2_2264:
	setp.lt.u32 	%p3841, %r7895, %r3121;
	@%p3841 bra 	$L__BB2_2265;
	bra.uni 	$L__BB2_2251;
$L__BB2_2265:
	add.s32 	%r7935, %r7935, 1;
	setp.ne.s32 	%p3863, %r7935, 256;
	@%p3863 bra 	$L__BB2_2200;
	cvt.u64.u32 	%rd26625, %r7945;
	cvt.u64.u32 	%rd26626, %r7946;
	cvt.u64.u32 	%rd26627, %r7947;
	cvt.u64.u32 	%rd26628, %r7948;
	cvt.u64.u32 	%rd26629, %r7949;
	cvt.u64.u32 	%rd26630, %r7950;
	cvt.u64.u32 	%rd26631, %r7951;
	cvt.u64.u32 	%rd26632, %r7952;
$L__BB2_2267:
	mul.lo.s64 	%rd24480, %rd26625, %rd26625;
	cvt.u32.u64 	%r6646, %rd24480;
	shr.u64 	%rd24481, %rd24480, 32;
	mul.lo.s64 	%rd24482, %rd26626, %rd26625;
	add.s64 	%rd24483, %rd24481, %rd24482;
	shr.u64 	%rd24484, %rd24483, 32;
	mul.lo.s64 	%rd24485, %rd26627, %rd26625;
	add.s64 	%rd24486, %rd24484, %rd24485;
	shr.u64 	%rd24487, %rd24486, 32;
	mul.lo.s64 	%rd24488, %rd26628, %rd26625;
	add.s64 	%rd24489, %rd24487, %rd24488;
	shr.u64 	%rd24490, %rd24489, 32;
	mul.lo.s64 	%rd24491, %rd26629, %rd26625;
	add.s64 	%rd24492, %rd24490, %rd24491;
	shr.u64 	%rd24493, %rd24492, 32;
	mul.lo.s64 	%rd24494, %rd26630, %rd26625;
	add.s64 	%rd24495, %rd24493, %rd24494;
	shr.u64 	%rd24496, %rd24495, 32;
	mul.lo.s64 	%rd24497, %rd26631, %rd26625;
	add.s64 	%rd24498, %rd24496, %rd24497;
	shr.u64 	%rd24499, %rd24498, 32;
	mul.lo.s64 	%rd24500, %rd26632, %rd26625;
	add.s64 	%rd24501, %rd24499, %rd24500;
	shr.u64 	%rd24502, %rd24501, 32;
	and.b64  	%rd24503, %rd24483, 4294967295;
	add.s64 	%rd24504, %rd24482, %rd24503;
	shr.u64 	%rd24505, %rd24504, 32;
	and.b64  	%rd24506, %rd24486, 4294967295;
	add.s64 	%rd24507, %rd24505, %rd24506;
	mad.lo.s64 	%rd24508, %rd26626, %rd26626, %rd24507;
	shr.u64 	%rd24509, %rd24508, 32;
	and.b64  	%rd24510, %rd24489, 4294967295;
	mul.lo.s64 	%rd24511, %rd26627, %rd26626;
	add.s64 	%rd24512, %rd24509, %rd24510;
	add.s64 	%rd24513, %rd24512, %rd24511;
	shr.u64 	%rd24514, %rd24513, 32;
	and.b64  	%rd24515, %rd24492, 4294967295;
	mul.lo.s64 	%rd24516, %rd26628, %rd26626;
	add.s64 	%rd24517, %rd24514, %rd24515;
	add.s64 	%rd24518, %rd24517, %rd24516;
	shr.u64 	%rd24519, %rd24518, 32;
	and.b64  	%rd24520, %rd24495, 4294967295;
	mul.lo.s64 	%rd24521, %rd26629, %rd26626;
	add.s64 	%rd24522, %rd24519, %rd24520;
	add.s64 	%rd24523, %rd24522, %rd24521;
	shr.u64 	%rd24524, %rd24523, 32;
	and.b64  	%rd24525, %rd24498, 4294967295;
	mul.lo.s64 	%rd24526, %rd26630, %rd26626;
	add.s64 	%rd24527, %rd24524, %rd24525;
	add.s64 	%rd24528, %rd24527, %rd24526;
	shr.u64 	%rd24529, %rd24528, 32;
	and.b64  	%rd24530, %rd24501, 4294967295;
	mul.lo.s64 	%rd24531, %rd26631, %rd26626;
	add.s64 	%rd24532, %rd24529, %rd24530;
	add.s64 	%rd24533, %rd24532, %rd24531;
	shr.u64 	%rd24534, %rd24533, 32;
	mul.lo.s64 	%rd24535, %rd26632, %rd26626;
	add.s64 	%rd24536, %rd24534, %rd24502;
	add.s64 	%rd24537, %rd24536, %rd24535;
	shr.u64 	%rd24538, %rd24537, 32;
	and.b64  	%rd24539, %rd24508, 4294967295;
	add.s64 	%rd24540, %rd24485, %rd24539;
	shr.u64 	%rd24541, %rd24540, 32;
	and.b64  	%rd24542, %rd24513, 4294967295;
	add.s64 	%rd24543, %rd24541, %rd24542;
	add.s64 	%rd24544, %rd24543, %rd24511;
	shr.u64 	%rd24545, %rd24544, 32;
	and.b64  	%rd24546, %rd24518, 4294967295;
	add.s64 	%rd24547, %rd24545, %rd24546;
	mad.lo.s64 	%rd24548, %rd26627, %rd26627, %rd24547;
	shr.u64 	%rd24549, %rd24548, 32;
	and.b64  	%rd24550, %rd24523, 4294967295;
	mul.lo.s64 	%rd24551, %rd26628, %rd26627;
	add.s64 	%rd24552, %rd24549, %rd24550;
	add.s64 	%rd24553, %rd24552, %rd24551;
	shr.u64 	%rd24554, %rd24553, 32;
	and.b64  	%rd24555, %rd24528, 4294967295;
	mul.lo.s64 	%rd24556, %rd26629, %rd26627;
	add.s64 	%rd24557, %rd24554, %rd24555;
	add.s64 	%rd24558, %rd24557, %rd24556;
	shr.u64 	%rd24559, %rd24558, 32;
	and.b64  	%rd24560, %rd24533, 4294967295;
	mul.lo.s64 	%rd24561, %rd26630, %rd26627;
	add.s64 	%rd24562, %rd24559, %rd24560;
	add.s64 	%rd24563, %rd24562, %rd24561;
	shr.u64 	%rd24564, %rd24563, 32;
	and.b64  	%rd24565, %rd24537, 4294967295;
	mul.lo.s64 	%rd24566, %rd26631, %rd26627;
	add.s64 	%rd24567, %rd24564, %rd24565;
	add.s64 	%rd24568, %rd24567, %rd24566;
	shr.u64 	%rd24569, %rd24568, 32;
	mul.lo.s64 	%rd24570, %rd26632, %rd26627;
	add.s64 	%rd24571, %rd24569, %rd24538;
	add.s64 	%rd24572, %rd24571, %rd24570;
	shr.u64 	%rd24573, %rd24572, 32;
	and.b64  	%rd24574, %rd24544, 4294967295;
	add.s64 	%rd24575, %rd24488, %rd24574;
	shr.u64 	%rd24576, %rd24575, 32;
	and.b64  	%rd24577, %rd24548, 4294967295;
	add.s64 	%rd24578, %rd24576, %rd24577;
	add.s64 	%rd24579, %rd24578, %rd24516;
	shr.u64 	%rd24580, %rd24579, 32;
	and.b64  	%rd24581, %rd24553, 4294967295;
	add.s64 	%rd24582, %rd24580, %rd24581;
	add.s64 	%rd24583, %rd24582, %rd24551;
	shr.u64 	%rd24584, %rd24583, 32;
	and.b64  	%rd24585, %rd24558, 4294967295;
	add.s64 	%rd24586, %rd24584, %rd24585;
	mad.lo.s64 	%rd24587, %rd26628, %rd26628, %rd24586;
	shr.u64 	%rd24588, %rd24587, 32;
	and.b64  	%rd24589, %rd24563, 4294967295;
	mul.lo.s64 	%rd24590, %rd26629, %rd26628;
	add.s64 	%rd24591, %rd24588, %rd24589;
	add.s64 	%rd24592, %rd24591, %rd24590;
	shr.u64 	%rd24593, %rd24592, 32;
	and.b64  	%rd24594, %rd24568, 4294967295;
	mul.lo.s64 	%rd24595, %rd26630, %rd26628;
	add.s64 	%rd24596, %rd24593, %rd24594;
	add.s64 	%rd24597, %rd24596, %rd24595;
	shr.u64 	%rd24598, %rd24597, 32;
	and.b64  	%rd24599, %rd24572, 4294967295;
	mul.lo.s64 	%rd24600, %rd26631, %rd26628;
	add.s64 	%rd24601, %rd24598, %rd24599;
	add.s64 	%rd24602, %rd24601, %rd24600;
	shr.u64 	%rd24603, %rd24602, 32;
	mul.lo.s64 	%rd24604, %rd26632, %rd26628;
	add.s64 	%rd24605, %rd24603, %rd24573;
	add.s64 	%rd24606, %rd24605, %rd24604;
	shr.u64 	%rd24607, %rd24606, 32;
	and.b64  	%rd24608, %rd24579, 4294967295;
	add.s64 	%rd24609, %rd24491, %rd24608;
	shr.u64 	%rd24610, %rd24609, 32;
	and.b64  	%rd24611, %rd24583, 4294967295;
	add.s64 	%rd24612, %rd24610, %rd24611;
	add.s64 	%rd24613, %rd24612, %rd24521;
	shr.u64 	%rd24614, %rd24613, 32;
	and.b64  	%rd24615, %rd24587, 4294967295;
	add.s64 	%rd24616, %rd24614, %rd24615;
	add.s64 	%rd24617, %rd24616, %rd24556;
	shr.u64 	%rd24618, %rd24617, 32;
	and.b64  	%rd24619, %rd24592, 4294967295;
	add.s64 	%rd24620, %rd24618, %rd24619;
	add.s64 	%rd24621, %rd24620, %rd24590;
	shr.u64 	%rd24622, %rd24621, 32;
	and.b64  	%rd24623, %rd24597, 4294967295;
	add.s64 	%rd24624, %rd24622, %rd24623;
	mad.lo.s64 	%rd24625, %rd26629, %rd26629, %rd24624;
	shr.u64 	%rd24626, %rd24625, 32;
	and.b64  	%rd24627, %rd24602, 4294967295;
	mul.lo.s64 	%rd24628, %rd26630, %rd26629;
	add.s64 	%rd24629, %rd24626, %rd24627;
	add.s64 	%rd24630, %rd24629, %rd24628;
	shr.u64 	%rd24631, %rd24630, 32;
	and.b64  	%rd24632, %rd24606, 4294967295;
	mul.lo.s64 	%rd24633, %rd26631, %rd26629;
	add.s64 	%rd24634, %rd24631, %rd24632;
	add.s64 	%rd24635, %rd24634, %rd24633;
	shr.u64 	%rd24636, %rd24635, 32;
	mul.lo.s64 	%rd24637, %rd26632, %rd26629;
	add.s64 	%rd24638, %rd24636, %rd24607;
	add.s64 	%rd24639, %rd24638, %rd24637;
	shr.u64 	%rd24640, %rd24639, 32;
	and.b64  	%rd24641, %rd24613, 4294967295;
	add.s64 	%rd24642, %rd24494, %rd24641;
	shr.u64 	%rd24643, %rd24642, 32;
	and.b64  	%rd24644, %rd24617, 4294967295;
	add.s64 	%rd24645, %rd24643, %rd24644;
	add.s64 	%rd24646, %rd24645, %rd24526;
	shr.u64 	%rd24647, %rd24646, 32;
	and.b64  	%rd24648, %rd24621, 4294967295;
	add.s64 	%rd24649, %rd24647, %rd24648;
	add.s64 	%rd24650, %rd24649, %rd24561;
	shr.u64 	%rd24651, %rd24650, 32;
	and.b64  	%rd24652, %rd24625, 4294967295;
	add.s64 	%rd24653, %rd24651, %rd24652;
	add.s64 	%rd24654, %rd24653, %rd24595;
	shr.u64 	%rd24655, %rd24654, 32;
	and.b64  	%rd24656, %rd24630, 4294967295;
	add.s64 	%rd24657, %rd24655, %rd24656;
	add.s64 	%rd24658, %rd24657, %rd24628;
	shr.u64 	%rd24659, %rd24658, 32;
	and.b64  	%rd24660, %rd24635, 4294967295;
	add.s64 	%rd24661, %rd24659, %rd24660;
	mad.lo.s64 	%rd24662, %rd26630, %rd26630, %rd24661;
	shr.u64 	%rd24663, %rd24662, 32;
	and.b64  	%rd24664, %rd24639, 4294967295;
	mul.lo.s64 	%rd24665, %rd26631, %rd26630;
	add.s64 	%rd24666, %rd24663, %rd24664;
	add.s64 	%rd24667, %rd24666, %rd24665;
	shr.u64 	%rd24668, %rd24667, 32;
	mul.lo.s64 	%rd24669, %rd26632, %rd26630;
	add.s64 	%rd24670, %rd24668, %rd24640;
	add.s64 	%rd24671, %rd24670, %rd24669;
	shr.u64 	%rd24672, %rd24671, 32;
	and.b64  	%rd24673, %rd24646, 4294967295;
	add.s64 	%rd24674, %rd24497, %rd24673;
	shr.u64 	%rd24675, %rd24674, 32;
	and.b64  	%rd24676, %rd24650, 4294967295;
	add.s64 	%rd24677, %rd24675, %rd24676;
	add.s64 	%rd24678, %rd24677, %rd24531;
	shr.u64 	%rd24679, %rd24678, 32;
	and.b64  	%rd24680, %rd24654, 4294967295;
	add.s64 	%rd24681, %rd24679, %rd24680;
	add.s64 	%rd24682, %rd24681, %rd24566;
	shr.u64 	%rd24683, %rd24682, 32;
	and.b64  	%rd24684, %rd24658, 4294967295;
	add.s64 	%rd24685, %rd24683, %rd24684;
	add.s64 	%rd24686, %rd24685, %rd24600;
	shr.u64 	%rd24687, %rd24686, 32;
	and.b64  	%rd24688, %rd24662, 4294967295;
	add.s64 	%rd24689, %rd24687, %rd24688;
	add.s64 	%rd24690, %rd24689, %rd24633;
	shr.u64 	%rd24691, %rd24690, 32;
	and.b64  	%rd24692, %rd24667, 4294967295;
	add.s64 	%rd24693, %rd24691, %rd24692;
	add.s64 	%rd24694, %rd24693, %rd24665;
	shr.u64 	%rd24695, %rd24694, 32;
	and.b64  	%rd24696, %rd24671, 4294967295;
	add.s64 	%rd24697, %rd24695, %rd24696;
	mad.lo.s64 	%rd24698, %rd26631, %rd26631, %rd24697;
	shr.u64 	%rd24699, %rd24698, 32;
	mul.lo.s64 	%rd24700, %rd26632, %rd26631;
	add.s64 	%rd24701, %rd24699, %rd24672;
	add.s64 	%rd24702, %rd24701, %rd24700;
	shr.u64 	%rd24703, %rd24702, 32;
	and.b64  	%rd24704, %rd24678, 4294967295;
	add.s64 	%rd24705, %rd24500, %rd24704;
	shr.u64 	%rd24706, %rd24705, 32;
	and.b64  	%rd24707, %rd24682, 4294967295;
	add.s64 	%rd24708, %rd24706, %rd24707;
	add.s64 	%rd24709, %rd24708, %rd24535;
	shr.u64 	%rd24710, %rd24709, 32;
	and.b64  	%rd24711, %rd24686, 4294967295;
	add.s64 	%rd24712, %rd24710, %rd24711;
	add.s64 	%rd24713, %rd24712, %rd24570;
	shr.u64 	%rd24714, %rd24713, 32;
	and.b64  	%rd24715, %rd24690, 4294967295;
	add.s64 	%rd24716, %rd24714, %rd24715;
	add.s64 	%rd24717, %rd24716, %rd24604;
	shr.u64 	%rd24718, %rd24717, 32;
	and.b64  	%rd24719, %rd24694, 4294967295;
	add.s64 	%rd24720, %rd24718, %rd24719;
	add.s64 	%rd24721, %rd24720, %rd24637;
	shr.u64 	%rd24722, %rd24721, 32;
	and.b64  	%rd24723, %rd24698, 4294967295;
	add.s64 	%rd24724, %rd24722, %rd24723;
	add.s64 	%rd24725, %rd24724, %rd24669;
	shr.u64 	%rd24726, %rd24725, 32;
	and.b64  	%rd24727, %rd24702, 4294967295;
	add.s64 	%rd24728, %rd24726, %rd24727;
	add.s64 	%rd24729, %rd24728, %rd24700;
	shr.u64 	%rd24730, %rd24729, 32;
	add.s64 	%rd24731, %rd24730, %rd24703;
	mad.lo.s64 	%rd24732, %rd26632, %rd26632, %rd24731;
	shr.u64 	%rd24733, %rd24732, 32;
	{ .reg .b32 tmp; mov.b64 {tmp, %r6647}, %rd24732; }
	and.b64  	%rd24734, %rd24709, 4294967295;
	mul.lo.s64 	%rd24735, %rd24734, 977;
	cvt.u32.u64 	%r6648, %rd24735;
	shr.u64 	%rd24736, %rd24735, 32;
	and.b64  	%rd24737, %rd24713, 4294967295;
	mad.lo.s64 	%rd24738, %rd24737, 977, %rd24736;
	shr.u64 	%rd24739, %rd24738, 32;
	and.b64  	%rd24740, %rd24717, 4294967295;
	mad.lo.s64 	%rd24741, %rd24740, 977, %rd24739;
	shr.u64 	%rd24742, %rd24741, 32;
	and.b64  	%rd24743, %rd24721, 4294967295;
	mad.lo.s64 	%rd24744, %rd24743, 977, %rd24742;
	shr.u64 	%rd24745, %rd24744, 32;
	and.b64  	%rd24746, %rd24725, 4294967295;
	mad.lo.s64 	%rd24747, %rd24746, 977, %rd24745;
	shr.u64 	%rd24748, %rd24747, 32;
	and.b64  	%rd24749, %rd24729, 4294967295;
	mad.lo.s64 	%rd24750, %rd24749, 977, %rd24748;
	shr.u64 	%rd24751, %rd24750, 32;
	and.b64  	%rd24752, %rd24732, 4294967295;
	mad.lo.s64 	%rd24753, %rd24752, 977, %rd24751;
	shr.u64 	%rd24754, %rd24753, 32;
	mad.lo.s64 	%rd24755, %rd24733, 977, %rd24754;
	{ .reg .b32 tmp; mov.b64 {tmp, %r6649}, %rd24755; }
	add.s32 	%r7979, %r6646, %r6648;
	setp.lt.u32 	%p3865, %r7979, %r6646;
	selp.u64 	%rd24756, 1, 0, %p3865;
	and.b64  	%rd24757, %rd24504, 4294967295;
	and.b64  	%rd24758, %rd24738, 4294967295;
	add.s64 	%rd24759, %rd24757, %rd24756;
	add.s64 	%rd24760, %rd24759, %rd24758;
	shr.u64 	%rd24761, %rd24760, 32;
	and.b64  	%rd24762, %rd24540, 4294967295;
	and.b64  	%rd24763, %rd24741, 4294967295;
	add.s64 	%rd24764, %rd24761, %rd24762;
	add.s64 	%rd24765, %rd24764, %rd24763;
	shr.u64 	%rd24766, %rd24765, 32;
	and.b64  	%rd24767, %rd24575, 4294967295;
	and.b64  	%rd24768, %rd24744, 4294967295;
	add.s64 	%rd24769, %rd24766, %rd24767;
	add.s64 	%rd24770, %rd24769, %rd24768;
	shr.u64 	%rd24771, %rd24770, 32;
	and.b64  	%rd24772, %rd24609, 4294967295;
	and.b64  	%rd24773, %rd24747, 4294967295;
	add.s64 	%rd24774, %rd24771, %rd24772;
	add.s64 	%rd24775, %rd24774, %rd24773;
	shr.u64 	%rd24776, %rd24775, 32;
	and.b64  	%rd24777, %rd24642, 4294967295;
	and.b64  	%rd24778, %rd24750, 4294967295;
	add.s64 	%rd24779, %rd24776, %rd24777;
	add.s64 	%rd24780, %rd24779, %rd24778;
	shr.u64 	%rd24781, %rd24780, 32;
	and.b64  	%rd24782, %rd24674, 4294967295;
	and.b64  	%rd24783, %rd24753, 4294967295;
	add.s64 	%rd24784, %rd24781, %rd24782;
	add.s64 	%rd24785, %rd24784, %rd24783;
	shr.u64 	%rd24786, %rd24785, 32;
	and.b64  	%rd24787, %rd24705, 4294967295;
	and.b64  	%rd24788, %rd24755, 4294967295;
	add.s64 	%rd24789, %rd24786, %rd24787;
	add.s64 	%rd24790, %rd24789, %rd24788;
	{ .reg .b32 tmp; mov.b64 {tmp, %r6650}, %rd24790; }
	add.s32 	%r6651, %r6650, %r6649;
	and.b64  	%rd24791, %rd24760, 4294967295;
	add.s64 	%rd26633, %rd24791, %rd24734;
	shr.u64 	%rd24792, %rd26633, 32;
	and.b64  	%rd24793, %rd24765, 4294967295;
	add.s64 	%rd24794, %rd24792, %rd24793;
	add.s64 	%rd26634, %rd24794, %rd24737;
	shr.u64 	%rd24795, %rd26634, 32;
	and.b64  	%rd24796, %rd24770, 4294967295;
	add.s64 	%rd24797, %rd24795, %rd24796;
	add.s64 	%rd26635, %rd24797, %rd24740;
	shr.u64 	%rd24798, %rd26635, 32;
	and.b64  	%rd24799, %rd24775, 4294967295;
	add.s64 	%rd24800, %rd24798, %rd24799;
	add.s64 	%rd26636, %rd24800, %rd24743;
	shr.u64 	%rd24801, %rd26636, 32;
	and.b64  	%rd24802, %rd24780, 4294967295;
	add.s64 	%rd24803, %rd24801, %rd24802;
	add.s64 	%rd26637, %rd24803, %rd24746;
	shr.u64 	%rd24804, %rd26637, 32;
	and.b64  	%rd24805, %rd24785, 4294967295;
	add.s64 	%rd24806, %rd24804, %rd24805;
	add.s64 	%rd26638, %rd24806, %rd24749;
	shr.u64 	%rd24807, %rd26638, 32;
	and.b64  	%rd24808, %rd24790, 4294967295;
	add.s64 	%rd24809, %rd24807, %rd24808;
	add.s64 	%rd26639, %rd24809, %rd24752;
	{ .reg .b32 tmp; mov.b64 {tmp, %r6652}, %rd26639; }
	add.s32 	%r6653, %r6651, %r6652;
	add.s32 	%r3227, %r6653, %r6647;
	setp.eq.s32 	%p3866, %r3227, 0;
	mov.pred 	%p4118, 0;
	@%p3866 bra 	$L__BB2_2269;
	cvt.u64.u32 	%rd24810, %r3227;
	mul.wide.u32 	%rd24811, %r3227, 977;
	cvt.u32.u64 	%r6654, %rd24811;
	shr.u64 	%rd24812, %rd24811, 32;
	add.s64 	%rd24813, %rd24812, %rd24810;
	shr.u64 	%rd24814, %rd24813, 32;
	add.s32 	%r3228, %r7979, %r6654;
	setp.lt.u32 	%p3867, %r3228, %r7979;
	selp.u64 	%rd24815, 1, 0, %p3867;
	and.b64  	%rd24816, %rd26633, 4294967295;
	and.b64  	%rd24817, %rd24813, 4294967295;
	add.s64 	%rd24818, %rd24816, %rd24815;
	add.s64 	%rd26633, %rd24818, %rd24817;
	shr.u64 	%rd24819, %rd26633, 32;
	and.b64  	%rd24820, %rd26634, 4294967295;
	add.s64 	%rd24821, %rd24819, %rd24820;
	add.s64 	%rd26634, %rd24821, %rd24814;
	shr.u64 	%rd24822, %rd26634, 32;
	and.b64  	%rd24823, %rd26635, 4294967295;
	add.s64 	%rd26635, %rd24822, %rd24823;
	shr.u64 	%rd24824, %rd26635, 32;
	and.b64  	%rd24825, %rd26636, 4294967295;
	add.s64 	%rd26636, %rd24824, %rd24825;
	shr.u64 	%rd24826, %rd26636, 32;
	and.b64  	%rd24827, %rd26637, 4294967295;
	add.s64 	%rd26637, %rd24826, %rd24827;
	shr.u64 	%rd24828, %rd26637, 32;
	and.b64  	%rd24829, %rd26638, 4294967295;
	add.s64 	%rd26638, %rd24828, %rd24829;
	shr.u64 	%rd24830, %rd26638, 32;
	and.b64  	%rd24831, %rd26639, 4294967295;
	add.s64 	%rd26639, %rd24830, %rd24831;
	setp.gt.u64 	%p4118, %rd26639, 4294967295;
	mov.u32 	%r7979, %r3228;
$L__BB2_2269:
	cvt.u32.u64 	%r7986, %rd26639;
	cvt.u32.u64 	%r7985, %rd26638;
	cvt.u32.u64 	%r7984, %rd26637;
	cvt.u32.u64 	%r7983, %rd26636;
	cvt.u32.u64 	%r7982, %rd26635;
	cvt.u32.u64 	%r7981, %rd26634;
	cvt.u32.u64 	%r7980, %rd26633;
	ld.const.u32 	%r6655, [const_p+28];
	setp.lt.u32 	%p3868, %r6655, %r7986;
	or.pred  	%p3869, %p4118, %p3868;
	@%p3869 bra 	$L__BB2_2283;
	setp.gt.u32 	%p3870, %r6655, %r7986;
	@%p3870 bra 	$L__BB2_2284;
	ld.const.u32 	%r3238, [const_p+24];
	setp.lt.u32 	%p3871, %r3238, %r7985;
	@%p3871 bra 	$L__BB2_2283;
	setp.gt.u32 	%p3872, %r3238, %r7985;
	@%p3872 bra 	$L__BB2_2284;
	ld.const.u32 	%r3239, [const_p+20];
	setp.lt.u32 	%p3873, %r3239, %r7984;
	@%p3873 bra 	$L__BB2_2283;
	setp.gt.u32 	%p3874, %r3239, %r7984;
	@%p3874 bra 	$L__BB2_2284;
	ld.const.u32 	%r3240, [const_p+16];
	setp.lt.u32 	%p3875, %r3240, %r7983;
	@%p3875 bra 	$L__BB2_2283;
	setp.gt.u32 	%p3876, %r3240, %r7983;
	@%p3876 bra 	$L__BB2_2284;
	ld.const.u32 	%r3241, [const_p+12];
	setp.lt.u32 	%p3877, %r3241, %r7982;
	@%p3877 bra 	$L__BB2_2283;
	setp.gt.u32 	%p3878, %r3241, %r7982;
	@%p3878 bra 	$L__BB2_2284;
	ld.const.u32 	%r3242, [const_p+8];
	setp.lt.u32 	%p3879, %r3242, %r7981;
	@%p3879 bra 	$L__BB2_2283;
	setp.gt.u32 	%p3880, %r3242, %r7981;
	@%p3880 bra 	$L__BB2_2284;
	ld.const.u32 	%r3243, [const_p+4];
	setp.lt.u32 	%p3881, %r3243, %r7980;
	@%p3881 bra 	$L__BB2_2283;
	setp.gt.u32 	%p3882, %r3243, %r7980;
	ld.const.u32 	%r6656, [const_p];
	setp.lt.u32 	%p3883, %r7979, %r6656;
	or.pred  	%p3884, %p3882, %p3883;
	@%p3884 bra 	$L__BB2_2284;
$L__BB2_2283:
	ld.const.u32 	%r6658, [const_p];
	setp.lt.u32 	%p3885, %r7979, %r6658;
	selp.s64 	%rd24833, -1, 0, %p3885;
	sub.s32 	%r7979, %r7979, %r6658;
	and.b64  	%rd24834, %rd26633, 4294967295;
	add.s64 	%rd24835, %rd24834, %rd24833;
	ld.const.u32 	%r6659, [const_p+4];
	cvt.u64.u32 	%rd24836, %r6659;
	setp.lt.u64 	%p3886, %rd24835, %rd24836;
	selp.s64 	%rd24837, -1, 0, %p3886;
	cvt.u32.u64 	%r6660, %rd24835;
	sub.s32 	%r7980, %r6660, %r6659;
	and.b64  	%rd24838, %rd26634, 4294967295;
	add.s64 	%rd24839, %rd24838, %rd24837;
	ld.const.u32 	%r6661, [const_p+8];
	cvt.u64.u32 	%rd24840, %r6661;
	setp.lt.u64 	%p3887, %rd24839, %rd24840;
	selp.s64 	%rd24841, -1, 0, %p3887;
	cvt.u32.u64 	%r6662, %rd24839;
	sub.s32 	%r7981, %r6662, %r6661;
	and.b64  	%rd24842, %rd26635, 4294967295;
	add.s64 	%rd24843, %rd24842, %rd24841;
	ld.const.u32 	%r6663, [const_p+12];
	cvt.u64.u32 	%rd24844, %r6663;
	setp.lt.u64 	%p3888, %rd24843, %rd24844;
	selp.s64 	%rd24845, -1, 0, %p3888;
	cvt.u32.u64 	%r6664, %rd24843;
	sub.s32 	%r7982, %r6664, %r6663;
	and.b64  	%rd24846, %rd26636, 4294967295;
	add.s64 	%rd24847, %rd24846, %rd24845;
	ld.const.u32 	%r6665, [const_p+16];
	cvt.u64.u32 	%rd24848, %r6665;
	setp.lt.u64 	%p3889, %rd24847, %rd24848;
	selp.s64 	%rd24849, -1, 0, %p3889;
	cvt.u32.u64 	%r6666, %rd24847;
	sub.s32 	%r7983, %r6666, %r6665;
	and.b64  	%rd24850, %rd26637, 4294967295;
	add.s64 	%rd24851, %rd24850, %rd24849;
	ld.const.u32 	%r6667, [const_p+20];
	cvt.u64.u32 	%rd24852, %r6667;
	setp.lt.u64 	%p3890, %rd24851, %rd24852;
	selp.s64 	%rd24853, -1, 0, %p3890;
	cvt.u32.u64 	%r6668, %rd24851;
	sub.s32 	%r7984, %r6668, %r6667;
	and.b64  	%rd24854, %rd26638, 4294967295;
	add.s64 	%rd24855, %rd24854, %rd24853;
	ld.const.u32 	%r6669, [const_p+24];
	cvt.u64.u32 	%rd24856, %r6669;
	setp.lt.u64 	%p3891, %rd24855, %rd24856;
	selp.s32 	%r6670, -1, 0, %p3891;
	cvt.u32.u64 	%r6671, %rd24855;
	sub.s32 	%r7985, %r6671, %r6669;
	add.s32 	%r6672, %r7986, %r6670;
	sub.s32 	%r7986, %r6672, %r6655;
$L__BB2_2284:
	setp.gt.u32 	%p3892, %r7986, %r6655;
	@%p3892 bra 	$L__BB2_2297;
	bra.uni 	$L__BB2_2298;
$L__BB2_2285:
	ld.const.u32 	%r3252, [const_p+24];
	setp.gt.u32 	%p3894, %r7985, %r3252;
	@%p3894 bra 	$L__BB2_2297;
	setp.lt.u32 	%p3895, %r7985, %r3252;
	@%p3895 bra 	$L__BB2_2299;
	ld.const.u32 	%r3253, [const_p+20];
	setp.gt.u32 	%p3896, %r7984, %r3253;
	@%p3896 bra 	$L__BB2_2297;
	setp.lt.u32 	%p3897, %r7984, %r3253;
	@%p3897 bra 	$L__BB2_2299;
	ld.const.u32 	%r3254, [const_p+16];
	setp.gt.u32 	%p3898, %r7983, %r3254;
	@%p3898 bra 	$L__BB2_2297;
	setp.lt.u32 	%p3899, %r7983, %r3254;
	@%p3899 bra 	$L__BB2_2299;
	ld.const.u32 	%r3255, [const_p+12];
	setp.gt.u32 	%p3900, %r7982, %r3255;
	@%p3900 bra 	$L__BB2_2297;
	setp.lt.u32 	%p3901, %r7982, %r3255;
	@%p3901 bra 	$L__BB2_2299;
	ld.const.u32 	%r3256, [const_p+8];
	setp.gt.u32 	%p3902, %r7981, %r3256;
	@%p3902 bra 	$L__BB2_2297;
	setp.lt.u32 	%p3903, %r7981, %r3256;
	@%p3903 bra 	$L__BB2_2299;
	ld.const.u32 	%r3257, [const_p+4];
	setp.gt.u32 	%p3904, %r7980, %r3257;
	@%p3904 bra 	$L__BB2_2297;
	setp.lt.u32 	%p3905, %r7980, %r3257;
	ld.const.u32 	%r6673, [const_p];
	setp.lt.u32 	%p3906, %r7979, %r6673;
	or.pred  	%p3907, %p3905, %p3906;
	@%p3907 bra 	$L__BB2_2299;
$L__BB2_2297:
	ld.const.u32 	%r6675, [const_p];
	setp.lt.u32 	%p3908, %r7979, %r6675;
	selp.s64 	%rd24857, -1, 0, %p3908;
	sub.s32 	%r7979, %r7979, %r6675;
	cvt.u64.u32 	%rd24858, %r7980;
	add.s64 	%rd24859, %rd24857, %rd24858;
	ld.const.u32 	%r6676, [const_p+4];
	cvt.u64.u32 	%rd24860, %r6676;
	setp.lt.u64 	%p3909, %rd24859, %rd24860;
	selp.s64 	%rd24861, -1, 0, %p3909;
	cvt.u32.u64 	%r6677, %rd24859;
	sub.s32 	%r7980, %r6677, %r6676;
	cvt.u64.u32 	%rd24862, %r7981;
	add.s64 	%rd24863, %rd24861, %rd24862;
	ld.const.u32 	%r6678, [const_p+8];
	cvt.u64.u32 	%rd24864, %r6678;
	setp.lt.u64 	%p3910, %rd24863, %rd24864;
	selp.s64 	%rd24865, -1, 0, %p3910;
	cvt.u32.u64 	%r6679, %rd24863;
	sub.s32 	%r7981, %r6679, %r6678;
	cvt.u64.u32 	%rd24866, %r7982;
	add.s64 	%rd24867, %rd24865, %rd24866;
	ld.const.u32 	%r6680, [const_p+12];
	cvt.u64.u32 	%rd24868, %r6680;
	setp.lt.u64 	%p3911, %rd24867, %rd24868;
	selp.s64 	%rd24869, -1, 0, %p3911;
	cvt.u32.u64 	%r6681, %rd24867;
	sub.s32 	%r7982, %r6681, %r6680;
	cvt.u64.u32 	%rd24870, %r7983;
	add.s64 	%rd24871, %rd24869, %rd24870;
	ld.const.u32 	%r6682, [const_p+16];
	cvt.u64.u32 	%rd24872, %r6682;
	setp.lt.u64 	%p3912, %rd24871, %rd24872;
	selp.s64 	%rd24873, -1, 0, %p3912;
	cvt.u32.u64 	%r6683, %rd24871;
	sub.s32 	%r7983, %r6683, %r6682;
	cvt.u64.u32 	%rd24874, %r7984;
	add.s64 	%rd24875, %rd24873, %rd24874;
	ld.const.u32 	%r6684, [const_p+20];
	cvt.u64.u32 	%rd24876, %r6684;
	setp.lt.u64 	%p3913, %rd24875, %rd24876;
	selp.s64 	%rd24877, -1, 0, %p3913;
	cvt.u32.u64 	%r6685, %rd24875;
	sub.s32 	%r7984, %r6685, %r6684;
	cvt.u64.u32 	%rd24878, %r7985;
	add.s64 	%rd24879, %rd24877, %rd24878;
	ld.const.u32 	%r6686, [const_p+24];
	cvt.u64.u32 	%rd24880, %r6686;
	setp.lt.u64 	%p3914, %rd24879, %rd24880;
	selp.s32 	%r6687, -1, 0, %p3914;
	cvt.u32.u64 	%r6688, %rd24879;
	sub.s32 	%r7985, %r6688, %r6686;
	add.s32 	%r6689, %r7986, %r6687;
	sub.s32 	%r7986, %r6689, %r6655;
	bra.uni 	$L__BB2_2299;
$L__BB2_2298:
	setp.lt.u32 	%p3893, %r7986, %r6655;
	@%p3893 bra 	$L__BB2_2299;
	bra.uni 	$L__BB2_2285;
$L__BB2_2299:
	cvt.u64.u32 	%rd1690, %r7979;
	mul.lo.s64 	%rd24881, %rd26625, %rd1690;
	cvt.u32.u64 	%r6690, %rd24881;
	shr.u64 	%rd24882, %rd24881, 32;
	mad.lo.s64 	%rd24883, %rd26626, %rd1690, %rd24882;
	shr.u64 	%rd24884, %rd24883, 32;
	mad.lo.s64 	%rd24885, %rd26627, %rd1690, %rd24884;
	shr.u64 	%rd24886, %rd24885, 32;
	mad.lo.s64 	%rd24887, %rd26628, %rd1690, %rd24886;
	shr.u64 	%rd24888, %rd24887, 32;
	mad.lo.s64 	%rd24889, %rd26629, %rd1690, %rd24888;
	shr.u64 	%rd24890, %rd24889, 32;
	mad.lo.s64 	%rd24891, %rd26630, %rd1690, %rd24890;
	shr.u64 	%rd24892, %rd24891, 32;
	mad.lo.s64 	%rd24893, %rd26631, %rd1690, %rd24892;
	shr.u64 	%rd24894, %rd24893, 32;
	mad.lo.s64 	%rd24895, %rd26632, %rd1690, %rd24894;
	shr.u64 	%rd24896, %rd24895, 32;
	cvt.u64.u32 	%rd1691, %r7980;
	and.b64  	%rd24897, %rd24883, 4294967295;
	mad.lo.s64 	%rd24898, %rd26625, %rd1691, %rd24897;
	shr.u64 	%rd24899, %rd24898, 32;
	and.b64  	%rd24900, %rd24885, 4294967295;
	add.s64 	%rd24901, %rd24899, %rd24900;
	mad.lo.s64 	%rd24902, %rd26626, %rd1691, %rd24901;
	shr.u64 	%rd24903, %rd24902, 32;
	and.b64  	%rd24904, %rd24887, 4294967295;
	add.s64 	%rd24905, %rd24903, %rd24904;
	mad.lo.s64 	%rd24906, %rd26627, %rd1691, %rd24905;
	shr.u64 	%rd24907, %rd24906, 32;
	and.b64  	%rd24908, %rd24889, 4294967295;
	add.s64 	%rd24909, %rd24907, %rd24908;
	mad.lo.s64 	%rd24910, %rd26628, %rd1691, %rd24909;
	shr.u64 	%rd24911, %rd24910, 32;
	and.b64  	%rd24912, %rd24891, 4294967295;
	add.s64 	%rd24913, %rd24911, %rd24912;
	mad.lo.s64 	%rd24914, %rd26629, %rd1691, %rd24913;
	shr.u64 	%rd24915, %rd24914, 32;
	and.b64  	%rd24916, %rd24893, 4294967295;
	add.s64 	%rd24917, %rd24915, %rd24916;
	mad.lo.s64 	%rd24918, %rd26630, %rd1691, %rd24917;
	shr.u64 	%rd24919, %rd24918, 32;
	and.b64  	%rd24920, %rd24895, 4294967295;
	add.s64 	%rd24921, %rd24919, %rd24920;
	mad.lo.s64 	%rd24922, %rd26631, %rd1691, %rd24921;
	shr.u64 	%rd24923, %rd24922, 32;
	add.s64 	%rd24924, %rd24923, %rd24896;
	mad.lo.s64 	%rd24925, %rd26632, %rd1691, %rd24924;
	shr.u64 	%rd24926, %rd24925, 32;
	cvt.u64.u32 	%rd1692, %r7981;
	and.b64  	%rd24927, %rd24902, 4294967295;
	mad.lo.s64 	%rd24928, %rd26625, %rd1692, %rd24927;
	shr.u64 	%rd24929, %rd24928, 32;
	and.b64  	%rd24930, %rd24906, 4294967295;
	add.s64 	%rd24931, %rd24929, %rd24930;
	mad.lo.s64 	%rd24932, %rd26626, %rd1692, %rd24931;
	shr.u64 	%rd24933, %rd24932, 32;
	and.b64  	%rd24934, %rd24910, 4294967295;
	add.s64 	%rd24935, %rd24933, %rd24934;
	mad.lo.s64 	%rd24936, %rd26627, %rd1692, %rd24935;
	shr.u64 	%rd24937, %rd24936, 32;
	and.b64  	%rd24938, %rd24914, 4294967295;
	add.s64 	%rd24939, %rd24937, %rd24938;
	mad.lo.s64 	%rd24940, %rd26628, %rd1692, %rd24939;
	shr.u64 	%rd24941, %rd24940, 32;
	and.b64  	%rd24942, %rd24918, 4294967295;
	add.s64 	%rd24943, %rd24941, %rd24942;
	mad.lo.s64 	%rd24944, %rd26629, %rd1692, %rd24943;
	shr.u64 	%rd24945, %rd24944, 32;
	and.b64  	%rd24946, %rd24922, 4294967295;
	add.s64 	%rd24947, %rd24945, %rd24946;
	mad.lo.s64 	%rd24948, %rd26630, %rd1692, %rd24947;
	shr.u64 	%rd24949, %rd24948, 32;
	and.b64  	%rd24950, %rd24925, 4294967295;
	add.s64 	%rd24951, %rd24949, %rd24950;
	mad.lo.s64 	%rd24952, %rd26631, %rd1692, %rd24951;
	shr.u64 	%rd24953, %rd24952, 32;
	add.s64 	%rd24954, %rd24953, %rd24926;
	mad.lo.s64 	%rd24955, %rd26632, %rd1692, %rd24954;
	shr.u64 	%rd24956, %rd24955, 32;
	cvt.u64.u32 	%rd1693, %r7982;
	and.b64  	%rd24957, %rd24932, 4294967295;
	mad.lo.s64 	%rd24958, %rd26625, %rd1693, %rd24957;
	shr.u64 	%rd24959, %rd24958, 32;
	and.b64  	%rd24960, %rd24936, 4294967295;
	add.s64 	%rd24961, %rd24959, %rd24960;
	mad.lo.s64 	%rd24962, %rd26626, %rd1693, %rd24961;
	shr.u64 	%rd24963, %rd24962, 32;
	and.b64  	%rd24964, %rd24940, 4294967295;
	add.s64 	%rd24965, %rd24963, %rd24964;
	mad.lo.s64 	%rd24966, %rd26627, %rd1693, %rd24965;
	shr.u64 	%rd24967, %rd24966, 32;
	and.b64  	%rd24968, %rd24944, 4294967295;
	add.s64 	%rd24969, %rd24967, %rd24968;
	mad.lo.s64 	%rd24970, %rd26628, %rd1693, %rd24969;
	shr.u64 	%rd24971, %rd24970, 32;
	and.b64  	%rd24972, %rd24948, 4294967295;
	add.s64 	%rd24973, %rd24971, %rd24972;
	mad.lo.s64 	%rd24974, %rd26629, %rd1693, %rd24973;
	shr.u64 	%rd24975, %rd24974, 32;
	and.b64  	%rd24976, %rd24952, 4294967295;
	add.s64 	%rd24977, %rd24975, %rd24976;
	mad.lo.s64 	%rd24978, %rd26630, %rd1693, %rd24977;
	shr.u64 	%rd24979, %rd24978, 32;
	and.b64  	%rd24980, %rd24955, 4294967295;
	add.s64 	%rd24981, %rd24979, %rd24980;
	mad.lo.s64 	%rd24982, %rd26631, %rd1693, %rd24981;
	shr.u64 	%rd24983, %rd24982, 32;
	add.s64 	%rd24984, %rd24983, %rd24956;
	mad.lo.s64 	%rd24985, %rd26632, %rd1693, %rd24984;
	shr.u64 	%rd24986, %rd24985, 32;
	cvt.u64.u32 	%rd1694, %r7983;
	and.b64  	%rd24987, %rd24962, 4294967295;
	mad.lo.s64 	%rd24988, %rd26625, %rd1694, %rd24987;
	shr.u64 	%rd24989, %rd24988, 32;
	and.b64  	%rd24990, %rd24966, 4294967295;
	add.s64 	%rd24991, %rd24989, %rd24990;
	mad.lo.s64 	%rd24992, %rd26626, %rd1694, %rd24991;
	shr.u64 	%rd24993, %rd24992, 32;
	and.b64  	%rd24994, %rd24970, 4294967295;
	add.s64 	%rd24995, %rd24993, %rd24994;
	mad.lo.s64 	%rd24996, %rd26627, %rd1694, %rd24995;
	shr.u64 	%rd24997, %rd24996, 32;
	and.b64  	%rd24998, %rd24974, 4294967295;
	add.s64 	%rd24999, %rd24997, %rd24998;
	mad.lo.s64 	%rd25000, %rd26628, %rd1694, %rd24999;
	shr.u64 	%rd25001, %rd25000, 32;
	and.b64  	%rd25002, %rd24978, 4294967295;
	add.s64 	%rd25003, %rd25001, %rd25002;
	mad.lo.s64 	%rd25004, %rd26629, %rd1694, %rd25003;
	shr.u64 	%rd25005, %rd25004, 32;
	and.b64  	%rd25006, %rd24982, 4294967295;
	add.s64 	%rd25007, %rd25005, %rd25006;
	mad.lo.s64 	%rd25008, %rd26630, %rd1694, %rd25007;
	shr.u64 	%rd25009, %rd25008, 32;
	and.b64  	%rd25010, %rd24985, 4294967295;
	add.s64 	%rd25011, %rd25009, %rd25010;
	mad.lo.s64 	%rd25012, %rd26631, %rd1694, %rd25011;
	shr.u64 	%rd25013, %rd25012, 32;
	add.s64 	%rd25014, %rd25013, %rd24986;
	mad.lo.s64 	%rd25015, %rd26632, %rd1694, %rd25014;
	shr.u64 	%rd25016, %rd25015, 32;
	cvt.u64.u32 	%rd1695, %r7984;
	and.b64  	%rd25017, %rd24992, 4294967295;
	mad.lo.s64 	%rd25018, %rd26625, %rd1695, %rd25017;
	shr.u64 	%rd25019, %rd25018, 32;
	and.b64  	%rd25020, %rd24996, 4294967295;
	add.s64 	%rd25021, %rd25019, %rd25020;
	mad.lo.s64 	%rd25022, %rd26626, %rd1695, %rd25021;
	shr.u64 	%rd25023, %rd25022, 32;
	and.b64  	%rd25024, %rd25000, 4294967295;
	add.s64 	%rd25025, %rd25023, %rd25024;
	mad.lo.s64 	%rd25026, %rd26627, %rd1695, %rd25025;
	shr.u64 	%rd25027, %rd25026, 32;
	and.b64  	%rd25028, %rd25004, 4294967295;
	add.s64 	%rd25029, %rd25027, %rd25028;
	mad.lo.s64 	%rd25030, %rd26628, %rd1695, %rd25029;
	shr.u64 	%rd25031, %rd25030, 32;
	and.b64  	%rd25032, %rd25008, 4294967295;
	add.s64 	%rd25033, %rd25031, %rd25032;
	mad.lo.s64 	%rd25034, %rd26629, %rd1695, %rd25033;
	shr.u64 	%rd25035, %rd25034, 32;
	and.b64  	%rd25036, %rd25012, 4294967295;
	add.s64 	%rd25037, %rd25035, %rd25036;
	mad.lo.s64 	%rd25038, %rd26630, %rd1695, %rd25037;
	shr.u64 	%rd25039, %rd25038, 32;
	and.b64  	%rd25040, %rd25015, 4294967295;
	add.s64 	%rd25041, %rd25039, %rd25040;
	mad.lo.s64 	%rd25042, %rd26631, %rd1695, %rd25041;
	shr.u64 	%rd25043, %rd25042, 32;
	add.s64 	%rd25044, %rd25043, %rd25016;
	mad.lo.s64 	%rd25045, %rd26632, %rd1695, %rd25044;
	shr.u64 	%rd25046, %rd25045, 32;
	cvt.u64.u32 	%rd1696, %r7985;
	and.b64  	%rd25047, %rd25022, 4294967295;
	mad.lo.s64 	%rd25048, %rd26625, %rd1696, %rd25047;
	shr.u64 	%rd25049, %rd25048, 32;
	and.b64  	%rd25050, %rd25026, 4294967295;
	add.s64 	%rd25051, %rd25049, %rd25050;
	mad.lo.s64 	%rd25052, %rd26626, %rd1696, %rd25051;
	shr.u64 	%rd25053, %rd25052, 32;
	and.b64  	%rd25054, %rd25030, 4294967295;
	add.s64 	%rd25055, %rd25053, %rd25054;
	mad.lo.s64 	%rd25056, %rd26627, %rd1696, %rd25055;
	shr.u64 	%rd25057, %rd25056, 32;
	and.b64  	%rd25058, %rd25034, 4294967295;
	add.s64 	%rd25059, %rd25057, %rd25058;
	mad.lo.s64 	%rd25060, %rd26628, %rd1696, %rd25059;
	shr.u64 	%rd25061, %rd25060, 32;
	and.b64  	%rd25062, %rd25038, 4294967295;
	add.s64 	%rd25063, %rd25061, %rd25062;
	mad.lo.s64 	%rd25064, %rd26629, %rd1696, %rd25063;
	shr.u64 	%rd25065, %rd25064, 32;
	and.b64  	%rd25066, %rd25042, 4294967295;
	add.s64 	%rd25067, %rd25065, %rd25066;
	mad.lo.s64 	%rd25068, %rd26630, %rd1696, %rd25067;
	shr.u64 	%rd25069, %rd25068, 32;
	and.b64  	%rd25070, %rd25045, 4294967295;
	add.s64 	%rd25071, %rd25069, %rd25070;
	mad.lo.s64 	%rd25072, %rd26631, %rd1696, %rd25071;
	shr.u64 	%rd25073, %rd25072, 32;
	add.s64 	%rd25074, %rd25073, %rd25046;
	mad.lo.s64 	%rd25075, %rd26632, %rd1696, %rd25074;
	shr.u64 	%rd25076, %rd25075, 32;
	cvt.u64.u32 	%rd1697, %r7986;
	and.b64  	%rd25077, %rd25052, 4294967295;
	mad.lo.s64 	%rd25078, %rd26625, %rd1697, %rd25077;
	shr.u64 	%rd25079, %rd25078, 32;
	and.b64  	%rd25080, %rd25056, 4294967295;
	add.s64 	%rd25081, %rd25079, %rd25080;
	mad.lo.s64 	%rd25082, %rd26626, %rd1697, %rd25081;
	shr.u64 	%rd25083, %rd25082, 32;
	and.b64  	%rd25084, %rd25060, 4294967295;
	add.s64 	%rd25085, %rd25083, %rd25084;
	mad.lo.s64 	%rd25086, %rd26627, %rd1697, %rd25085;
	shr.u64 	%rd25087, %rd25086, 32;
	and.b64  	%rd25088, %rd25064, 4294967295;
	add.s64 	%rd25089, %rd25087, %rd25088;
	mad.lo.s64 	%rd25090, %rd26628, %rd1697, %rd25089;
	shr.u64 	%rd25091, %rd25090, 32;
	and.b64  	%rd25092, %rd25068, 4294967295;
	add.s64 	%rd25093, %rd25091, %rd25092;
	mad.lo.s64 	%rd25094, %rd26629, %rd1697, %rd25093;
	shr.u64 	%rd25095, %rd25094, 32;
	and.b64  	%rd25096, %rd25072, 4294967295;
	add.s64 	%rd25097, %rd25095, %rd25096;
	mad.lo.s64 	%rd25098, %rd26630, %rd1697, %rd25097;
	shr.u64 	%rd25099, %rd25098, 32;
	and.b64  	%rd25100, %rd25075, 4294967295;
	add.s64 	%rd25101, %rd25099, %rd25100;
	mad.lo.s64 	%rd25102, %rd26631, %rd1697, %rd25101;
	shr.u64 	%rd25103, %rd25102, 32;
	add.s64 	%rd25104, %rd25103, %rd25076;
	mad.lo.s64 	%rd25105, %rd26632, %rd1697, %rd25104;
	shr.u64 	%rd25106, %rd25105, 32;
	{ .reg .b32 tmp; mov.b64 {tmp, %r6691}, %rd25105; }
	and.b64  	%rd25107, %rd25082, 4294967295;
	mul.lo.s64 	%rd25108, %rd25107, 977;
	cvt.u32.u64 	%r6692, %rd25108;
	shr.u64 	%rd25109, %rd25108, 32;
	and.b64  	%rd25110, %rd25086, 4294967295;
	mad.lo.s64 	%rd25111, %rd25110, 977, %rd25109;
	shr.u64 	%rd25112, %rd25111, 32;
	and.b64  	%rd25113, %rd25090, 4294967295;
	mad.lo.s64 	%rd25114, %rd25113, 977, %rd25112;
	shr.u64 	%rd25115, %rd25114, 32;
	and.b64  	%rd25116, %rd25094, 4294967295;
	mad.lo.s64 	%rd25117, %rd25116, 977, %rd25115;
	shr.u64 	%rd25118, %rd25117, 32;
	and.b64  	%rd25119, %rd25098, 4294967295;
	mad.lo.s64 	%rd25120, %rd25119, 977, %rd25118;
	shr.u64 	%rd25121, %rd25120, 32;
	and.b64  	%rd25122, %rd25102, 4294967295;
	mad.lo.s64 	%rd25123, %rd25122, 977, %rd25121;
	shr.u64 	%rd25124, %rd25123, 32;
	and.b64  	%rd25125, %rd25105, 4294967295;
	mad.lo.s64 	%rd25126, %rd25125, 977, %rd25124;
	shr.u64 	%rd25127, %rd25126, 32;
	mad.lo.s64 	%rd25128, %rd25106, 977, %rd25127;
	{ .reg .b32 tmp; mov.b64 {tmp, %r6693}, %rd25128; }
	add.s32 	%r7996, %r6690, %r6692;
	setp.lt.u32 	%p3916, %r7996, %r6690;
	selp.u64 	%rd25129, 1, 0, %p3916;
	and.b64  	%rd25130, %rd24898, 4294967295;
	and.b64  	%rd25131, %rd25111, 4294967295;
	add.s64 	%rd25132, %rd25130, %rd25129;
	add.s64 	%rd25133, %rd25132, %rd25131;
	shr.u64 	%rd25134, %rd25133, 32;
	and.b64  	%rd25135, %rd24928, 4294967295;
	and.b64  	%rd25136, %rd25114, 4294967295;
	add.s64 	%rd25137, %rd25134, %rd25135;
	add.s64 	%rd25138, %rd25137, %rd25136;
	shr.u64 	%rd25139, %rd25138, 32;
	and.b64  	%rd25140, %rd24958, 4294967295;
	and.b64  	%rd25141, %rd25117, 4294967295;
	add.s64 	%rd25142, %rd25139, %rd25140;
	add.s64 	%rd25143, %rd25142, %rd25141;
	shr.u64 	%rd25144, %rd25143, 32;
	and.b64  	%rd25145, %rd24988, 4294967295;
	and.b64  	%rd25146, %rd25120, 4294967295;
	add.s64 	%rd25147, %rd25144, %rd25145;
	add.s64 	%rd25148, %rd25147, %rd25146;
	shr.u64 	%rd25149, %rd25148, 32;
	and.b64  	%rd25150, %rd25018, 4294967295;
	and.b64  	%rd25151, %rd25123, 4294967295;
	add.s64 	%rd25152, %rd25149, %rd25150;
	add.s64 	%rd25153, %rd25152, %rd25151;
	shr.u64 	%rd25154, %rd25153, 32;
	and.b64  	%rd25155, %rd25048, 4294967295;
	and.b64  	%rd25156, %rd25126, 4294967295;
	add.s64 	%rd25157, %rd25154, %rd25155;
	add.s64 	%rd25158, %rd25157, %rd25156;
	shr.u64 	%rd25159, %rd25158, 32;
	and.b64  	%rd25160, %rd25078, 4294967295;
	and.b64  	%rd25161, %rd25128, 4294967295;
	add.s64 	%rd25162, %rd25159, %rd25160;
	add.s64 	%rd25163, %rd25162, %rd25161;
	{ .reg .b32 tmp; mov.b64 {tmp, %r6694}, %rd25163; }
	add.s32 	%r6695, %r6694, %r6693;
	and.b64  	%rd25164, %rd25133, 4294967295;
	add.s64 	%rd26640, %rd25164, %rd25107;
	shr.u64 	%rd25165, %rd26640, 32;
	and.b64  	%rd25166, %rd25138, 4294967295;
	add.s64 	%rd25167, %rd25165, %rd25166;
	add.s64 	%rd26641, %rd25167, %rd25110;
	shr.u64 	%rd25168, %rd26641, 32;
	and.b64  	%rd25169, %rd25143, 4294967295;
	add.s64 	%rd25170, %rd25168, %rd25169;
	add.s64 	%rd26642, %rd25170, %rd25113;
	shr.u64 	%rd25171, %rd26642, 32;
	and.b64  	%rd25172, %rd25148, 4294967295;
	add.s64 	%rd25173, %rd25171, %rd25172;
	add.s64 	%rd26643, %rd25173, %rd25116;
	shr.u64 	%rd25174, %rd26643, 32;
	and.b64  	%rd25175, %rd25153, 4294967295;
	add.s64 	%rd25176, %rd25174, %rd25175;
	add.s64 	%rd26644, %rd25176, %rd25119;
	shr.u64 	%rd25177, %rd26644, 32;
	and.b64  	%rd25178, %rd25158, 4294967295;
	add.s64 	%rd25179, %rd25177, %rd25178;
	add.s64 	%rd26645, %rd25179, %rd25122;
	shr.u64 	%rd25180, %rd26645, 32;
	and.b64  	%rd25181, %rd25163, 4294967295;
	add.s64 	%rd25182, %rd25180, %rd25181;
	add.s64 	%rd26646, %rd25182, %rd25125;
	{ .reg .b32 tmp; mov.b64 {tmp, %r6696}, %rd26646; }
	add.s32 	%r6697, %r6695, %r6696;
	add.s32 	%r3283, %r6697, %r6691;
	setp.eq.s32 	%p3917, %r3283, 0;
	mov.pred 	%p4119, 0;
	@%p3917 bra 	$L__BB2_2301;
	cvt.u64.u32 	%rd25183, %r3283;
	mul.wide.u32 	%rd25184, %r3283, 977;
	cvt.u32.u64 	%r6698, %rd25184;
	shr.u64 	%rd25185, %rd25184, 32;
	add.s64 	%rd25186, %rd25185, %rd25183;
	shr.u64 	%rd25187, %rd25186, 32;
	add.s32 	%r3284, %r7996, %r6698;
	setp.lt.u32 	%p3918, %r3284, %r7996;
	selp.u64 	%rd25188, 1, 0, %p3918;
	and.b64  	%rd25189, %rd26640, 4294967295;
	and.b64  	%rd25190, %rd25186, 4294967295;
	add.s64 	%rd25191, %rd25189, %rd25188;
	add.s64 	%rd26640, %rd25191, %rd25190;
	shr.u64 	%rd25192, %rd26640, 32;
	and.b64  	%rd25193, %rd26641, 4294967295;
	add.s64 	%rd25194, %rd25192, %rd25193;
	add.s64 	%rd26641, %rd25194, %rd25187;
	shr.u64 	%rd25195, %rd26641, 32;
	and.b64  	%rd25196, %rd26642, 4294967295;
	add.s64 	%rd26642, %rd25195, %rd25196;
	shr.u64 	%rd25197, %rd26642, 32;
	and.b64  	%rd25198, %rd26643, 4294967295;
	add.s64 	%rd26643, %rd25197, %rd25198;
	shr.u64 	%rd25199, %rd26643, 32;
	and.b64  	%rd25200, %rd26644, 4294967295;
	add.s64 	%rd26644, %rd25199, %rd25200;
	shr.u64 	%rd25201, %rd26644, 32;
	and.b64  	%rd25202, %rd26645, 4294967295;
	add.s64 	%rd26645, %rd25201, %rd25202;
	shr.u64 	%rd25203, %rd26645, 32;
	and.b64  	%rd25204, %rd26646, 4294967295;
	add.s64 	%rd26646, %rd25203, %rd25204;
	setp.gt.u64 	%p4119, %rd26646, 4294967295;
	mov.u32 	%r7996, %r3284;
$L__BB2_2301:
	cvt.u32.u64 	%r8003, %rd26646;
	cvt.u32.u64 	%r8002, %rd26645;
	cvt.u32.u64 	%r8001, %rd26644;
	cvt.u32.u64 	%r8000, %rd26643;
	cvt.u32.u64 	%r7999, %rd26642;
	cvt.u32.u64 	%r7998, %rd26641;
	cvt.u32.u64 	%r7997, %rd26640;
	setp.lt.u32 	%p3919, %r6655, %r8003;
	or.pred  	%p3920, %p4119, %p3919;
	@%p3920 bra 	$L__BB2_2315;
	setp.gt.u32 	%p3921, %r6655, %r8003;
	@%p3921 bra 	$L__BB2_2316;
	ld.const.u32 	%r3293, [const_p+24];
	setp.lt.u32 	%p3922, %r3293, %r8002;
	@%p3922 bra 	$L__BB2_2315;
	setp.gt.u32 	%p3923, %r3293, %r8002;
	@%p3923 bra 	$L__BB2_2316;
	ld.const.u32 	%r3294, [const_p+20];
	setp.lt.u32 	%p3924, %r3294, %r8001;
	@%p3924 bra 	$L__BB2_2315;
	setp.gt.u32 	%p3925, %r3294, %r8001;
	@%p3925 bra 	$L__BB2_2316;
	ld.const.u32 	%r3295, [const_p+16];
	setp.lt.u32 	%p3926, %r3295, %r8000;
	@%p3926 bra 	$L__BB2_2315;
	setp.gt.u32 	%p3927, %r3295, %r8000;
	@%p3927 bra 	$L__BB2_2316;
	ld.const.u32 	%r3296, [const_p+12];
	setp.lt.u32 	%p3928, %r3296, %r7999;
	@%p3928 bra 	$L__BB2_2315;
	setp.gt.u32 	%p3929, %r3296, %r7999;
	@%p3929 bra 	$L__BB2_2316;
	ld.const.u32 	%r3297, [const_p+8];
	setp.lt.u32 	%p3930, %r3297, %r7998;
	@%p3930 bra 	$L__BB2_2315;
	setp.gt.u32 	%p3931, %r3297, %r7998;
	@%p3931 bra 	$L__BB2_2316;
	ld.const.u32 	%r3298, [const_p+4];
	setp.lt.u32 	%p3932, %r3298, %r7997;
	@%p3932 bra 	$L__BB2_2315;
	setp.gt.u32 	%p3933, %r3298, %r7997;
	ld.const.u32 	%r6699, [const_p];
	setp.lt.u32 	%p3934, %r7996, %r6699;
	or.pred  	%p3935, %p3933, %p3934;
	@%p3935 bra 	$L__BB2_2316;
$L__BB2_2315:
	ld.const.u32 	%r6701, [const_p];
	setp.lt.u32 	%p3936, %r7996, %r6701;
	selp.s64 	%rd25206, -1, 0, %p3936;
	sub.s32 	%r7996, %r7996, %r6701;
	and.b64  	%rd25207, %rd26640, 4294967295;
	add.s64 	%rd25208, %rd25207, %rd25206;
	ld.const.u32 	%r6702, [const_p+4];
	cvt.u64.u32 	%rd25209, %r6702;
	setp.lt.u64 	%p3937, %rd25208, %rd25209;
	selp.s64 	%rd25210, -1, 0, %p3937;
	cvt.u32.u64 	%r6703, %rd25208;
	sub.s32 	%r7997, %r6703, %r6702;
	and.b64  	%rd25211, %rd26641, 4294967295;
	add.s64 	%rd25212, %rd25211, %rd25210;
	ld.const.u32 	%r6704, [const_p+8];
	cvt.u64.u32 	%rd25213, %r6704;
	setp.lt.u64 	%p3938, %rd25212, %rd25213;
	selp.s64 	%rd25214, -1, 0, %p3938;
	cvt.u32.u64 	%r6705, %rd25212;
	sub.s32 	%r7998, %r6705, %r6704;
	and.b64  	%rd25215, %rd26642, 4294967295;
	add.s64 	%rd25216, %rd25215, %rd25214;
	ld.const.u32 	%r6706, [const_p+12];
	cvt.u64.u32 	%rd25217, %r6706;
	setp.lt.u64 	%p3939, %rd25216, %rd25217;
	selp.s64 	%rd25218, -1, 0, %p3939;
	cvt.u32.u64 	%r6707, %rd25216;
	sub.s32 	%r7999, %r6707, %r6706;
	and.b64  	%rd25219, %rd26643, 4294967295;
	add.s64 	%rd25220, %rd25219, %rd25218;
	ld.const.u32 	%r6708, [const_p+16];
	cvt.u64.u32 	%rd25221, %r6708;
	setp.lt.u64 	%p3940, %rd25220, %rd25221;
	selp.s64 	%rd25222, -1, 0, %p3940;
	cvt.u32.u64 	%r6709, %rd25220;
	sub.s32 	%r8000, %r6709, %r6708;
	and.b64  	%rd25223, %rd26644, 4294967295;
	add.s64 	%rd25224, %rd25223, %rd25222;
	ld.const.u32 	%r6710, [const_p+20];
	cvt.u64.u32 	%rd25225, %r6710;
	setp.lt.u64 	%p3941, %rd25224, %rd25225;
	selp.s64 	%rd25226, -1, 0, %p3941;
	cvt.u32.u64 	%r6711, %rd25224;
	sub.s32 	%r8001, %r6711, %r6710;
	and.b64  	%rd25227, %rd26645, 4294967295;
	add.s64 	%rd25228, %rd25227, %rd25226;
	ld.const.u32 	%r6712, [const_p+24];
	cvt.u64.u32 	%rd25229, %r6712;
	setp.lt.u64 	%p3942, %rd25228, %rd25229;
	selp.s32 	%r6713, -1, 0, %p3942;
	cvt.u32.u64 	%r6714, %rd25228;
	sub.s32 	%r8002, %r6714, %r6712;
	add.s32 	%r6715, %r8003, %r6713;
	sub.s32 	%r8003, %r6715, %r6655;
$L__BB2_2316:
	setp.gt.u32 	%p3943, %r8003, %r6655;
	@%p3943 bra 	$L__BB2_2329;
	bra.uni 	$L__BB2_2330;
$L__BB2_2317:
	ld.const.u32 	%r3307, [const_p+24];
	setp.gt.u32 	%p3945, %r8002, %r3307;
	@%p3945 bra 	$L__BB2_2329;
	setp.lt.u32 	%p3946, %r8002, %r3307;
	@%p3946 bra 	$L__BB2_2331;
	ld.const.u32 	%r3308, [const_p+20];
	setp.gt.u32 	%p3947, %r8001, %r3308;
	@%p3947 bra 	$L__BB2_2329;
	setp.lt.u32 	%p3948, %r8001, %r3308;
	@%p3948 bra 	$L__BB2_2331;
	ld.const.u32 	%r3309, [const_p+16];
	setp.gt.u32 	%p3949, %r8000, %r3309;
	@%p3949 bra 	$L__BB2_2329;
	setp.lt.u32 	%p3950, %r8000, %r3309;
	@%p3950 bra 	$L__BB2_2331;
	ld.const.u32 	%r3310, [const_p+12];
	setp.gt.u32 	%p3951, %r7999, %r3310;
	@%p3951 bra 	$L__BB2_2329;
	setp.lt.u32 	%p3952, %r7999, %r3310;
	@%p3952 bra 	$L__BB2_2331;
	ld.const.u32 	%r3311, [const_p+8];
	setp.gt.u32 	%p3953, %r7998, %r3311;
	@%p3953 bra 	$L__BB2_2329;
	setp.lt.u32 	%p3954, %r7998, %r3311;
	@%p3954 bra 	$L__BB2_2331;
	ld.const.u32 	%r3312, [const_p+4];
	setp.gt.u32 	%p3955, %r7997, %r3312;
	@%p3955 bra 	$L__BB2_2329;
	setp.lt.u32 	%p3956, %r7997, %r3312;
	ld.const.u32 	%r6716, [const_p];
	setp.lt.u32 	%p3957, %r7996, %r6716;
	or.pred  	%p3958, %p3956, %p3957;
	@%p3958 bra 	$L__BB2_2331;
$L__BB2_2329:
	ld.const.u32 	%r6718, [const_p];
	setp.lt.u32 	%p3959, %r7996, %r6718;
	selp.s64 	%rd25230, -1, 0, %p3959;
	sub.s32 	%r7996, %r7996, %r6718;
	cvt.u64.u32 	%rd25231, %r7997;
	add.s64 	%rd25232, %rd25230, %rd25231;
	ld.const.u32 	%r6719, [const_p+4];
	cvt.u64.u32 	%rd25233, %r6719;
	setp.lt.u64 	%p3960, %rd25232, %rd25233;
	selp.s64 	%rd25234, -1, 0, %p3960;
	cvt.u32.u64 	%r6720, %rd25232;
	sub.s32 	%r7997, %r6720, %r6719;
	cvt.u64.u32 	%rd25235, %r7998;
	add.s64 	%rd25236, %rd25234, %rd25235;
	ld.const.u32 	%r6721, [const_p+8];
	cvt.u64.u32 	%rd25237, %r6721;
	setp.lt.u64 	%p3961, %rd25236, %rd25237;
	selp.s64 	%rd25238, -1, 0, %p3961;
	cvt.u32.u64 	%r6722, %rd25236;
	sub.s32 	%r7998, %r6722, %r6721;
	cvt.u64.u32 	%rd25239, %r7999;
	add.s64 	%rd25240, %rd25238, %rd25239;
	ld.const.u32 	%r6723, [const_p+12];
	cvt.u64.u32 	%rd25241, %r6723;
	setp.lt.u64 	%p3962, %rd25240, %rd25241;
	selp.s64 	%rd25242, -1, 0, %p3962;
	cvt.u32.u64 	%r6724, %rd25240;
	sub.s32 	%r7999, %r6724, %r6723;
	cvt.u64.u32 	%rd25243, %r8000;
	add.s64 	%rd25244, %rd25242, %rd25243;
	ld.const.u32 	%r6725, [const_p+16];
	cvt.u64.u32 	%rd25245, %r6725;
	setp.lt.u64 	%p3963, %rd25244, %rd25245;
	selp.s64 	%rd25246, -1, 0, %p3963;
	cvt.u32.u64 	%r6726, %rd25244;
	sub.s32 	%r8000, %r6726, %r6725;
	cvt.u64.u32 	%rd25247, %r8001;
	add.s64 	%rd25248, %rd25246, %rd25247;
	ld.const.u32 	%r6727, [const_p+20];
	cvt.u64.u32 	%rd25249, %r6727;
	setp.lt.u64 	%p3964, %rd25248, %rd25249;
	selp.s64 	%rd25250, -1, 0, %p3964;
	cvt.u32.u64 	%r6728, %rd25248;
	sub.s32 	%r8001, %r6728, %r6727;
	cvt.u64.u32 	%rd25251, %r8002;
	add.s64 	%rd25252, %rd25250, %rd25251;
	ld.const.u32 	%r6729, [const_p+24];
	cvt.u64.u32 	%rd25253, %r6729;
	setp.lt.u64 	%p3965, %rd25252, %rd25253;
	selp.s32 	%r6730, -1, 0, %p3965;
	cvt.u32.u64 	%r6731, %rd25252;
	sub.s32 	%r8002, %r6731, %r6729;
	add.s32 	%r6732, %r8003, %r6730;
	sub.s32 	%r8003, %r6732, %r6655;
	bra.uni 	$L__BB2_2331;
$L__BB2_2330:
	setp.lt.u32 	%p3944, %r8003, %r6655;
	@%p3944 bra 	$L__BB2_2331;
	bra.uni 	$L__BB2_2317;
$L__BB2_2331:
	cvt.u64.u32 	%rd25254, %r7918;
	mul.lo.s64 	%rd25255, %rd1690, %rd25254;
	cvt.u32.u64 	%r6733, %rd25255;
	shr.u64 	%rd25256, %rd25255, 32;
	mad.lo.s64 	%rd25257, %rd1691, %rd25254, %rd25256;
	shr.u64 	%rd25258, %rd25257, 32;
	mad.lo.s64 	%rd25259, %rd1692, %rd25254, %rd25258;
	shr.u64 	%rd25260, %rd25259, 32;
	mad.lo.s64 	%rd25261, %rd1693, %rd25254, %rd25260;
	shr.u64 	%rd25262, %rd25261, 32;
	mad.lo.s64 	%rd25263, %rd1694, %rd25254, %rd25262;
	shr.u64 	%rd25264, %rd25263, 32;
	mad.lo.s64 	%rd25265, %rd1695, %rd25254, %rd25264;
	shr.u64 	%rd25266, %rd25265, 32;
	mad.lo.s64 	%rd25267, %rd1696, %rd25254, %rd25266;
	shr.u64 	%rd25268, %rd25267, 32;
	mad.lo.s64 	%rd25269, %rd1697, %rd25254, %rd25268;
	shr.u64 	%rd25270, %rd25269, 32;
	cvt.u64.u32 	%rd25271, %r7917;
	and.b64  	%rd25272, %rd25257, 4294967295;
	mad.lo.s64 	%rd25273, %rd1690, %rd25271, %rd25272;
	shr.u64 	%rd25274, %rd25273, 32;
	and.b64  	%rd25275, %rd25259, 4294967295;
	add.s64 	%rd25276, %rd25274, %rd25275;
	mad.lo.s64 	%rd25277, %rd1691, %rd25271, %rd25276;
	shr.u64 	%rd25278, %rd25277, 32;
	and.b64  	%rd25279, %rd25261, 4294967295;
	add.s64 	%rd25280, %rd25278, %rd25279;
	mad.lo.s64 	%rd25281, %rd1692, %rd25271, %rd25280;
	shr.u64 	%rd25282, %rd25281, 32;
	and.b64  	%rd25283, %rd25263, 4294967295;
	add.s64 	%rd25284, %rd25282, %rd25283;
	mad.lo.s64 	%rd25285, %rd1693, %rd25271, %rd25284;
	shr.u64 	%rd25286, %rd25285, 32;
	and.b64  	%rd25287, %rd25265, 4294967295;
	add.s64 	%rd25288, %rd25286, %rd25287;
	mad.lo.s64 	%rd25289, %rd1694, %rd25271, %rd25288;
	shr.u64 	%rd25290, %rd25289, 32;
	and.b64  	%rd25291, %rd25267, 4294967295;
	add.s64 	%rd25292, %rd25290, %rd25291;
	mad.lo.s64 	%rd25293, %rd1695, %rd25271, %rd25292;
	shr.u64 	%rd25294, %rd25293, 32;
	and.b64  	%rd25295, %rd25269, 4294967295;
	add.s64 	%rd25296, %rd25294, %rd25295;
	mad.lo.s64 	%rd25297, %rd1696, %rd25271, %rd25296;
	shr.u64 	%rd25298, %rd25297, 32;
	add.s64 	%rd25299, %rd25298, %rd25270;
	mad.lo.s64 	%rd25300, %rd1697, %rd25271, %rd25299;
	shr.u64 	%rd25301, %rd25300, 32;
	cvt.u64.u32 	%rd25302, %r7916;
	and.b64  	%rd25303, %rd25277, 4294967295;
	mad.lo.s64 	%rd25304, %rd1690, %rd25302, %rd25303;
	shr.u64 	%rd25305, %rd25304, 32;
	and.b64  	%rd25306, %rd25281, 4294967295;
	add.s64 	%rd25307, %rd25305, %rd25306;
	mad.lo.s64 	%rd25308, %rd1691, %rd25302, %rd25307;
	shr.u64 	%rd25309, %rd25308, 32;
	and.b64  	%rd25310, %rd25285, 4294967295;
	add.s64 	%rd25311, %rd25309, %rd25310;
	mad.lo.s64 	%rd25312, %rd1692, %rd25302, %rd25311;
	shr.u64 	%rd25313, %rd25312, 32;
	and.b64  	%rd25314, %rd25289, 4294967295;
	add.s64 	%rd25315, %rd25313, %rd25314;
	mad.lo.s64 	%rd25316, %rd1693, %rd25302, %rd25315;
	shr.u64 	%rd25317, %rd25316, 32;
	and.b64  	%rd25318, %rd25293, 4294967295;
	add.s64 	%rd25319, %rd25317, %rd25318;
	mad.lo.s64 	%rd25320, %rd1694, %rd25302, %rd25319;
	shr.u64 	%rd25321, %rd25320, 32;
	and.b64  	%rd25322, %rd25297, 4294967295;
	add.s64 	%rd25323, %rd25321, %rd25322;
	mad.lo.s64 	%rd25324, %rd1695, %rd25302, %rd25323;
	shr.u64 	%rd25325, %rd25324, 32;
	and.b64  	%rd25326, %rd25300, 4294967295;
	add.s64 	%rd25327, %rd25325, %rd25326;
	mad.lo.s64 	%rd25328, %rd1696, %rd25302, %rd25327;
	shr.u64 	%rd25329, %rd25328, 32;
	add.s64 	%rd25330, %rd25329, %rd25301;
	mad.lo.s64 	%rd25331, %rd1697, %rd25302, %rd25330;
	shr.u64 	%rd25332, %rd25331, 32;
	cvt.u64.u32 	%rd25333, %r7915;
	and.b64  	%rd25334, %rd25308, 4294967295;
	mad.lo.s64 	%rd25335, %rd1690, %rd25333, %rd25334;
	shr.u64 	%rd25336, %rd25335, 32;
	and.b64  	%rd25337, %rd25312, 4294967295;
	add.s64 	%rd25338, %rd25336, %rd25337;
	mad.lo.s64 	%rd25339, %rd1691, %rd25333, %rd25338;
	shr.u64 	%rd25340, %rd25339, 32;
	and.b64  	%rd25341, %rd25316, 4294967295;
	add.s64 	%rd25342, %rd25340, %rd25341;
	mad.lo.s64 	%rd25343, %rd1692, %rd25333, %rd25342;
	shr.u64 	%rd25344, %rd25343, 32;
	and.b64  	%rd25345, %rd25320, 4294967295;
	add.s64 	%rd25346, %rd25344, %rd25345;
	mad.lo.s64 	%rd25347, %rd1693, %rd25333, %rd25346;
	shr.u64 	%rd25348, %rd25347, 32;
	and.b64  	%rd25349, %rd25324, 4294967295;
	add.s64 	%rd25350, %rd25348, %rd25349;
	mad.lo.s64 	%rd25351, %rd1694, %rd25333, %rd25350;
	shr.u64 	%rd25352, %rd25351, 32;
	and.b64  	%rd25353, %rd25328, 4294967295;
	add.s64 	%rd25354, %rd25352, %rd25353;
	mad.lo.s64 	%rd25355, %rd1695, %rd25333, %rd25354;
	shr.u64 	%rd25356, %rd25355, 32;
	and.b64  	%rd25357, %rd25331, 4294967295;
	add.s64 	%rd25358, %rd25356, %rd25357;
	mad.lo.s64 	%rd25359, %rd1696, %rd25333, %rd25358;
	shr.u64 	%rd25360, %rd25359, 32;
	add.s64 	%rd25361, %rd25360, %rd25332;
	mad.lo.s64 	%rd25362, %rd1697, %rd25333, %rd25361;
	shr.u64 	%rd25363, %rd25362, 32;
	cvt.u64.u32 	%rd25364, %r7914;
	and.b64  	%rd25365, %rd25339, 4294967295;
	mad.lo.s64 	%rd25366, %rd1690, %rd25364, %rd25365;
	shr.u64 	%rd25367, %rd25366, 32;
	and.b64  	%rd25368, %rd25343, 4294967295;
	add.s64 	%rd25369, %rd25367, %rd25368;
	mad.lo.s64 	%rd25370, %rd1691, %rd25364, %rd25369;
	shr.u64 	%rd25371, %rd25370, 32;
	and.b64  	%rd25372, %rd25347, 4294967295;
	add.s64 	%rd25373, %rd25371, %rd25372;
	mad.lo.s64 	%rd25374, %rd1692, %rd25364, %rd25373;
	shr.u64 	%rd25375, %rd25374, 32;
	and.b64  	%rd25376, %rd25351, 4294967295;
	add.s64 	%rd25377, %rd25375, %rd25376;
	mad.lo.s64 	%rd25378, %rd1693, %rd25364, %rd25377;
	shr.u64 	%rd25379, %rd25378, 32;
	and.b64  	%rd25380, %rd25355, 4294967295;
	add.s64 	%rd25381, %rd25379, %rd25380;
	mad.lo.s64 	%rd25382, %rd1694, %rd25364, %rd25381;
	shr.u64 	%rd25383, %rd25382, 32;
	and.b64  	%rd25384, %rd25359, 4294967295;
	add.s64 	%rd25385, %rd25383, %rd25384;
	mad.lo.s64 	%rd25386, %rd1695, %rd25364, %rd25385;
	shr.u64 	%rd25387, %rd25386, 32;
	and.b64  	%rd25388, %rd25362, 4294967295;
	add.s64 	%rd25389, %rd25387, %rd25388;
	mad.lo.s64 	%rd25390, %rd1696, %rd25364, %rd25389;
	shr.u64 	%rd25391, %rd25390, 32;
	add.s64 	%rd25392, %rd25391, %rd25363;
	mad.lo.s64 	%rd25393, %rd1697, %rd25364, %rd25392;
	shr.u64 	%rd25394, %rd25393, 32;
	cvt.u64.u32 	%rd25395, %r7913;
	and.b64  	%rd25396, %rd25370, 4294967295;
	mad.lo.s64 	%rd25397, %rd1690, %rd25395, %rd25396;
	shr.u64 	%rd25398, %rd25397, 32;
	and.b64  	%rd25399, %rd25374, 4294967295;
	add.s64 	%rd25400, %rd25398, %rd25399;
	mad.lo.s64 	%rd25401, %rd1691, %rd25395, %rd25400;
	shr.u64 	%rd25402, %rd25401, 32;
	and.b64  	%rd25403, %rd25378, 4294967295;
	add.s64 	%rd25404, %rd25402, %rd25403;
	mad.lo.s64 	%rd25405, %rd1692, %rd25395, %rd25404;
	shr.u64 	%rd25406, %rd25405, 32;
	and.b64  	%rd25407, %rd25382, 4294967295;
	add.s64 	%rd25408, %rd25406, %rd25407;
	mad.lo.s64 	%rd25409, %rd1693, %rd25395, %rd25408;
	shr.u64 	%rd25410, %rd25409, 32;
	and.b64  	%rd25411, %rd25386, 4294967295;
	add.s64 	%rd25412, %rd25410, %rd25411;
	mad.lo.s64 	%rd25413, %rd1694, %rd25395, %rd25412;
	shr.u64 	%rd25414, %rd25413, 32;
	and.b64  	%rd25415, %rd25390, 4294967295;
	add.s64 	%rd25416, %rd25414, %rd25415;
	mad.lo.s64 	%rd25417, %rd1695, %rd25395, %rd25416;
	shr.u64 	%rd25418, %rd25417, 32;
	and.b64  	%rd25419, %rd25393, 4294967295;
	add.s64 	%rd25420, %rd25418, %rd25419;
	mad.lo.s64 	%rd25421, %rd1696, %rd25395, %rd25420;
	shr.u64 	%rd25422, %rd25421, 32;
	add.s64 	%rd25423, %rd25422, %rd25394;
	mad.lo.s64 	%rd25424, %rd1697, %rd25395, %rd25423;
	shr.u64 	%rd25425, %rd25424, 32;
	cvt.u64.u32 	%rd25426, %r7912;
	and.b64  	%rd25427, %rd25401, 4294967295;
	mad.lo.s64 	%rd25428, %rd1690, %rd25426, %rd25427;
	shr.u64 	%rd25429, %rd25428, 32;
	and.b64  	%rd25430, %rd25405, 4294967295;
	add.s64 	%rd25431, %rd25429, %rd25430;
	mad.lo.s64 	%rd25432, %rd1691, %rd25426, %rd25431;
	shr.u64 	%rd25433, %rd25432, 32;
	and.b64  	%rd25434, %rd25409, 4294967295;
	add.s64 	%rd25435, %rd25433, %rd25434;
	mad.lo.s64 	%rd25436, %rd1692, %rd25426, %rd25435;
	shr.u64 	%rd25437, %rd25436, 32;
	and.b64  	%rd25438, %rd25413, 4294967295;
	add.s64 	%rd25439, %rd25437, %rd25438;
	mad.lo.s64 	%rd25440, %rd1693, %rd25426, %rd25439;
	shr.u64 	%rd25441, %rd25440, 32;
	and.b64  	%rd25442, %rd25417, 4294967295;
	add.s64 	%rd25443, %rd25441, %rd25442;
	mad.lo.s64 	%rd25444, %rd1694, %rd25426, %rd25443;
	shr.u64 	%rd25445, %rd25444, 32;
	and.b64  	%rd25446, %rd25421, 4294967295;
	add.s64 	%rd25447, %rd25445, %rd25446;
	mad.lo.s64 	%rd25448, %rd1695, %rd25426, %rd25447;
	shr.u64 	%rd25449, %rd25448, 32;
	and.b64  	%rd25450, %rd25424, 4294967295;
	add.s64 	%rd25451, %rd25449, %rd25450;
	mad.lo.s64 	%rd25452, %rd1696, %rd25426, %rd25451;
	shr.u64 	%rd25453, %rd25452, 32;
	add.s64 	%rd25454, %rd25453, %rd25425;
	mad.lo.s64 	%rd25455, %rd1697, %rd25426, %rd25454;
	shr.u64 	%rd25456, %rd25455, 32;
	cvt.u64.u32 	%rd25457, %r7911;
	and.b64  	%rd25458, %rd25432, 4294967295;
	mad.lo.s64 	%rd25459, %rd1690, %rd25457, %rd25458;
	shr.u64 	%rd25460, %rd25459, 32;
	and.b64  	%rd25461, %rd25436, 4294967295;
	add.s64 	%rd25462, %rd25460, %rd25461;
	mad.lo.s64 	%rd25463, %rd1691, %rd25457, %rd25462;
	shr.u64 	%rd25464, %rd25463, 32;
	and.b64  	%rd25465, %rd25440, 4294967295;
	add.s64 	%rd25466, %rd25464, %rd25465;
	mad.lo.s64 	%rd25467, %rd1692, %rd25457, %rd25466;
	shr.u64 	%rd25468, %rd25467, 32;
	and.b64  	%rd25469, %rd25444, 4294967295;
	add.s64 	%rd25470, %rd25468, %rd25469;
	mad.lo.s64 	%rd25471, %rd1693, %rd25457, %rd25470;
	shr.u64 	%rd25472, %rd25471, 32;
	and.b64  	%rd25473, %rd25448, 4294967295;
	add.s64 	%rd25474, %rd25472, %rd25473;
	mad.lo.s64 	%rd25475, %rd1694, %rd25457, %rd25474;
	shr.u64 	%rd25476, %rd25475, 32;
	and.b64  	%rd25477, %rd25452, 4294967295;
	add.s64 	%rd25478, %rd25476, %rd25477;
	mad.lo.s64 	%rd25479, %rd1695, %rd25457, %rd25478;
	shr.u64 	%rd25480, %rd25479, 32;
	and.b64  	%rd25481, %rd25455, 4294967295;
	add.s64 	%rd25482, %rd25480, %rd25481;
	mad.lo.s64 	%rd25483, %rd1696, %rd25457, %rd25482;
	shr.u64 	%rd25484, %rd25483, 32;
	add.s64 	%rd25485, %rd25484, %rd25456;
	mad.lo.s64 	%rd25486, %rd1697, %rd25457, %rd25485;
	shr.u64 	%rd25487, %rd25486, 32;
	{ .reg .b32 tmp; mov.b64 {tmp, %r6734}, %rd25486; }
	and.b64  	%rd25488, %rd25463, 4294967295;
	mul.lo.s64 	%rd25489, %rd25488, 977;
	cvt.u32.u64 	%r6735, %rd25489;
	shr.u64 	%rd25490, %rd25489, 32;
	and.b64  	%rd25491, %rd25467, 4294967295;
	mad.lo.s64 	%rd25492, %rd25491, 977, %rd25490;
	shr.u64 	%rd25493, %rd25492, 32;
	and.b64  	%rd25494, %rd25471, 4294967295;
	mad.lo.s64 	%rd25495, %rd25494, 977, %rd25493;
	shr.u64 	%rd25496, %rd25495, 32;
	and.b64  	%rd25497, %rd25475, 4294967295;
	mad.lo.s64 	%rd25498, %rd25497, 977, %rd25496;
	shr.u64 	%rd25499, %rd25498, 32;
	and.b64  	%rd25500, %rd25479, 4294967295;
	mad.lo.s64 	%rd25501, %rd25500, 977, %rd25499;
	shr.u64 	%rd25502, %rd25501, 32;
	and.b64  	%rd25503, %rd25483, 4294967295;
	mad.lo.s64 	%rd25504, %rd25503, 977, %rd25502;
	shr.u64 	%rd25505, %rd25504, 32;
	and.b64  	%rd25506, %rd25486, 4294967295;
	mad.lo.s64 	%rd25507, %rd25506, 977, %rd25505;
	shr.u64 	%rd25508, %rd25507, 32;
	mad.lo.s64 	%rd25509, %rd25487, 977, %rd25508;
	{ .reg .b32 tmp; mov.b64 {tmp, %r6736}, %rd25509; }
	add.s32 	%r8013, %r6733, %r6735;
	setp.lt.u32 	%p3967, %r8013, %r6733;
	selp.u64 	%rd25510, 1, 0, %p3967;
	and.b64  	%rd25511, %rd25273, 4294967295;
	and.b64  	%rd25512, %rd25492, 4294967295;
	add.s64 	%rd25513, %rd25511, %rd25510;
	add.s64 	%rd25514, %rd25513, %rd25512;
	shr.u64 	%rd25515, %rd25514, 32;
	and.b64  	%rd25516, %rd25304, 4294967295;
	and.b64  	%rd25517, %rd25495, 4294967295;
	add.s64 	%rd25518, %rd25515, %rd25516;
	add.s64 	%rd25519, %rd25518, %rd25517;
	shr.u64 	%rd25520, %rd25519, 32;
	and.b64  	%rd25521, %rd25335, 4294967295;
	and.b64  	%rd25522, %rd25498, 4294967295;
	add.s64 	%rd25523, %rd25520, %rd25521;
	add.s64 	%rd25524, %rd25523, %rd25522;
	shr.u64 	%rd25525, %rd25524, 32;
	and.b64  	%rd25526, %rd25366, 4294967295;
	and.b64  	%rd25527, %rd25501, 4294967295;
	add.s64 	%rd25528, %rd25525, %rd25526;
	add.s64 	%rd25529, %rd25528, %rd25527;
	shr.u64 	%rd25530, %rd25529, 32;
	and.b64  	%rd25531, %rd25397, 4294967295;
	and.b64  	%rd25532, %rd25504, 4294967295;
	add.s64 	%rd25533, %rd25530, %rd25531;
	add.s64 	%rd25534, %rd25533, %rd25532;
	shr.u64 	%rd25535, %rd25534, 32;
	and.b64  	%rd25536, %rd25428, 4294967295;
	and.b64  	%rd25537, %rd25507, 4294967295;
	add.s64 	%rd25538, %rd25535, %rd25536;
	add.s64 	%rd25539, %rd25538, %rd25537;
	shr.u64 	%rd25540, %rd25539, 32;
	and.b64  	%rd25541, %rd25459, 4294967295;
	and.b64  	%rd25542, %rd25509, 4294967295;
	add.s64 	%rd25543, %rd25540, %rd25541;
	add.s64 	%rd25544, %rd25543, %rd25542;
	{ .reg .b32 tmp; mov.b64 {tmp, %r6737}, %rd25544; }
	add.s32 	%r6738, %r6737, %r6736;
	and.b64  	%rd25545, %rd25514, 4294967295;
	add.s64 	%rd26647, %rd25545, %rd25488;
	shr.u64 	%rd25546, %rd26647, 32;
	and.b64  	%rd25547, %rd25519, 4294967295;
	add.s64 	%rd25548, %rd25546, %rd25547;
	add.s64 	%rd26648, %rd25548, %rd25491;
	shr.u64 	%rd25549, %rd26648, 32;
	and.b64  	%rd25550, %rd25524, 4294967295;
	add.s64 	%rd25551, %rd25549, %rd25550;
	add.s64 	%rd26649, %rd25551, %rd25494;
	shr.u64 	%rd25552, %rd26649, 32;
	and.b64  	%rd25553, %rd25529, 4294967295;
	add.s64 	%rd25554, %rd25552, %rd25553;
	add.s64 	%rd26650, %rd25554, %rd25497;
	shr.u64 	%rd25555, %rd26650, 32;
	and.b64  	%rd25556, %rd25534, 4294967295;
	add.s64 	%rd25557, %rd25555, %rd25556;
	add.s64 	%rd26651, %rd25557, %rd25500;
	shr.u64 	%rd25558, %rd26651, 32;
	and.b64  	%rd25559, %rd25539, 4294967295;
	add.s64 	%rd25560, %rd25558, %rd25559;
	add.s64 	%rd26652, %rd25560, %rd25503;
	shr.u64 	%rd25561, %rd26652, 32;
	and.b64  	%rd25562, %rd25544, 4294967295;
	add.s64 	%rd25563, %rd25561, %rd25562;
	add.s64 	%rd26653, %rd25563, %rd25506;
	{ .reg .b32 tmp; mov.b64 {tmp, %r6739}, %rd26653; }
	add.s32 	%r6740, %r6738, %r6739;
	add.s32 	%r3338, %r6740, %r6734;
	setp.eq.s32 	%p3968, %r3338, 0;
	mov.pred 	%p4120, 0;
	@%p3968 bra 	$L__BB2_2333;
	cvt.u64.u32 	%rd25564, %r3338;
	mul.wide.u32 	%rd25565, %r3338, 977;
	cvt.u32.u64 	%r6741, %rd25565;
	shr.u64 	%rd25566, %rd25565, 32;
	add.s64 	%rd25567, %rd25566, %rd25564;
	shr.u64 	%rd25568, %rd25567, 32;
	add.s32 	%r3339, %r8013, %r6741;
	setp.lt.u32 	%p3969, %r3339, %r8013;
	selp.u64 	%rd25569, 1, 0, %p3969;
	and.b64  	%rd25570, %rd26647, 4294967295;
	and.b64  	%rd25571, %rd25567, 4294967295;
	add.s64 	%rd25572, %rd25570, %rd25569;
	add.s64 	%rd26647, %rd25572, %rd25571;
	shr.u64 	%rd25573, %rd26647, 32;
	and.b64  	%rd25574, %rd26648, 4294967295;
	add.s64 	%rd25575, %rd25573, %rd25574;
	add.s64 	%rd26648, %rd25575, %rd25568;
	shr.u64 	%rd25576, %rd26648, 32;
	and.b64  	%rd25577, %rd26649, 4294967295;
	add.s64 	%rd26649, %rd25576, %rd25577;
	shr.u64 	%rd25578, %rd26649, 32;
	and.b64  	%rd25579, %rd26650, 4294967295;
	add.s64 	%rd26650, %rd25578, %rd25579;
	shr.u64 	%rd25580, %rd26650, 32;
	and.b64  	%rd25581, %rd26651, 4294967295;
	add.s64 	%rd26651, %rd25580, %rd25581;
	shr.u64 	%rd25582, %rd26651, 32;
	and.b64  	%rd25583, %rd26652, 4294967295;
	add.s64 	%rd26652, %rd25582, %rd25583;
	shr.u64 	%rd25584, %rd26652, 32;
	and.b64  	%rd25585, %rd26653, 4294967295;
	add.s64 	%rd26653, %rd25584, %rd25585;
	setp.gt.u64 	%p4120, %rd26653, 4294967295;
	mov.u32 	%r8013, %r3339;
$L__BB2_2333:
	cvt.u32.u64 	%r8012, %rd26653;
	cvt.u32.u64 	%r8011, %rd26652;
	cvt.u32.u64 	%r8010, %rd26651;
	cvt.u32.u64 	%r8009, %rd26650;
	cvt.u32.u64 	%r8008, %rd26649;
	cvt.u32.u64 	%r8007, %rd26648;
	cvt.u32.u64 	%r8014, %rd26647;
	setp.lt.u32 	%p3970, %r6655, %r8012;
	or.pred  	%p3971, %p4120, %p3970;
	@%p3971 bra 	$L__BB2_2347;
	setp.gt.u32 	%p3972, %r6655, %r8012;
	@%p3972 bra 	$L__BB2_2348;
	ld.const.u32 	%r3348, [const_p+24];
	setp.lt.u32 	%p3973, %r3348, %r8011;
	@%p3973 bra 	$L__BB2_2347;
	setp.gt.u32 	%p3974, %r3348, %r8011;
	@%p3974 bra 	$L__BB2_2348;
	ld.const.u32 	%r3349, [const_p+20];
	setp.lt.u32 	%p3975, %r3349, %r8010;
	@%p3975 bra 	$L__BB2_2347;
	setp.gt.u32 	%p3976, %r3349, %r8010;
	@%p3976 bra 	$L__BB2_2348;
	ld.const.u32 	%r3350, [const_p+16];
	setp.lt.u32 	%p3977, %r3350, %r8009;
	@%p3977 bra 	$L__BB2_2347;
	setp.gt.u32 	%p3978, %r3350, %r8009;
	@%p3978 bra 	$L__BB2_2348;
	ld.const.u32 	%r3351, [const_p+12];
	setp.lt.u32 	%p3979, %r3351, %r8008;
	@%p3979 bra 	$L__BB2_2347;
	setp.gt.u32 	%p3980, %r3351, %r8008;
	@%p3980 bra 	$L__BB2_2348;
	ld.const.u32 	%r3352, [const_p+8];
	setp.lt.u32 	%p3981, %r3352, %r8007;
	@%p3981 bra 	$L__BB2_2347;
	setp.gt.u32 	%p3982, %r3352, %r8007;
	@%p3982 bra 	$L__BB2_2348;
	ld.const.u32 	%r3353, [const_p+4];
	setp.lt.u32 	%p3983, %r3353, %r8014;
	@%p3983 bra 	$L__BB2_2347;
	setp.gt.u32 	%p3984, %r3353, %r8014;
	ld.const.u32 	%r6742, [const_p];
	setp.lt.u32 	%p3985, %r8013, %r6742;
	or.pred  	%p3986, %p3984, %p3985;
	@%p3986 bra 	$L__BB2_2348;
$L__BB2_2347:
	ld.const.u32 	%r6744, [const_p];
	setp.lt.u32 	%p3987, %r8013, %r6744;
	selp.s64 	%rd25587, -1, 0, %p3987;
	sub.s32 	%r8013, %r8013, %r6744;
	and.b64  	%rd25588, %rd26647, 4294967295;
	add.s64 	%rd25589, %rd25588, %rd25587;
	ld.const.u32 	%r6745, [const_p+4];
	cvt.u64.u32 	%rd25590, %r6745;
	setp.lt.u64 	%p3988, %rd25589, %rd25590;
	selp.s64 	%rd25591, -1, 0, %p3988;
	cvt.u32.u64 	%r6746, %rd25589;
	sub.s32 	%r8014, %r6746, %r6745;
	and.b64  	%rd25592, %rd26648, 4294967295;
	add.s64 	%rd25593, %rd25592, %rd25591;
	ld.const.u32 	%r6747, [const_p+8];
	cvt.u64.u32 	%rd25594, %r6747;
	setp.lt.u64 	%p3989, %rd25593, %rd25594;
	selp.s64 	%rd25595, -1, 0, %p3989;
	cvt.u32.u64 	%r6748, %rd25593;
	sub.s32 	%r8007, %r6748, %r6747;
	and.b64  	%rd25596, %rd26649, 4294967295;
	add.s64 	%rd25597, %rd25596, %rd25595;
	ld.const.u32 	%r6749, [const_p+12];
	cvt.u64.u32 	%rd25598, %r6749;
	setp.lt.u64 	%p3990, %rd25597, %rd25598;
	selp.s64 	%rd25599, -1, 0, %p3990;
	cvt.u32.u64 	%r6750, %rd25597;
	sub.s32 	%r8008, %r6750, %r6749;
	and.b64  	%rd25600, %rd26650, 4294967295;
	add.s64 	%rd25601, %rd25600, %rd25599;
	ld.const.u32 	%r6751, [const_p+16];
	cvt.u64.u32 	%rd25602, %r6751;
	setp.lt.u64 	%p3991, %rd25601, %rd25602;
	selp.s64 	%rd25603, -1, 0, %p3991;
	cvt.u32.u64 	%r6752, %rd25601;
	sub.s32 	%r8009, %r6752, %r6751;
	and.b64  	%rd25604, %rd26651, 4294967295;
	add.s64 	%rd25605, %rd25604, %rd25603;
	ld.const.u32 	%r6753, [const_p+20];
	cvt.u64.u32 	%rd25606, %r6753;
	setp.lt.u64 	%p3992, %rd25605, %rd25606;
	selp.s64 	%rd25607, -1, 0, %p3992;
	cvt.u32.u64 	%r6754, %rd25605;
	sub.s32 	%r8010, %r6754, %r6753;
	and.b64  	%rd25608, %rd26652, 4294967295;
	add.s64 	%rd25609, %rd25608, %rd25607;
	ld.const.u32 	%r6755, [const_p+24];
	cvt.u64.u32 	%rd25610, %r6755;
	setp.lt.u64 	%p3993, %rd25609, %rd25610;
	selp.s32 	%r6756, -1, 0, %p3993;
	cvt.u32.u64 	%r6757, %rd25609;
	sub.s32 	%r8011, %r6757, %r6755;
	add.s32 	%r6758, %r8012, %r6756;
	sub.s32 	%r8012, %r6758, %r6655;
$L__BB2_2348:
	setp.gt.u32 	%p3994, %r8012, %r6655;
	@%p3994 bra 	$L__BB2_2361;
	bra.uni 	$L__BB2_2362;
$L__BB2_2349:
	ld.const.u32 	%r3362, [const_p+24];
	setp.gt.u32 	%p3996, %r8011, %r3362;
	@%p3996 bra 	$L__BB2_2361;
	setp.lt.u32 	%p3997, %r8011, %r3362;
	@%p3997 bra 	$L__BB2_2363;
	ld.const.u32 	%r3363, [const_p+20];
	setp.gt.u32 	%p3998, %r8010, %r3363;
	@%p3998 bra 	$L__BB2_2361;
	setp.lt.u32 	%p3999, %r8010, %r3363;
	@%p3999 bra 	$L__BB2_2363;
	ld.const.u32 	%r3364, [const_p+16];
	setp.gt.u32 	%p4000, %r8009, %r3364;
	@%p4000 bra 	$L__BB2_2361;
	setp.lt.u32 	%p4001, %r8009, %r3364;
	@%p4001 bra 	$L__BB2_2363;
	ld.const.u32 	%r3365, [const_p+12];
	setp.gt.u32 	%p4002, %r8008, %r3365;
	@%p4002 bra 	$L__BB2_2361;
	setp.lt.u32 	%p4003, %r8008, %r3365;
	@%p4003 bra 	$L__BB2_2363;
	ld.const.u32 	%r3366, [const_p+8];
	setp.gt.u32 	%p4004, %r8007, %r3366;
	@%p4004 bra 	$L__BB2_2361;
	setp.lt.u32 	%p4005, %r8007, %r3366;
	@%p4005 bra 	$L__BB2_2363;
	ld.const.u32 	%r3367, [const_p+4];
	setp.gt.u32 	%p4006, %r8014, %r3367;
	@%p4006 bra 	$L__BB2_2361;
	setp.lt.u32 	%p4007, %r8014, %r3367;
	ld.const.u32 	%r6759, [const_p];
	setp.lt.u32 	%p4008, %r8013, %r6759;
	or.pred  	%p4009, %p4007, %p4008;
	@%p4009 bra 	$L__BB2_2363;
$L__BB2_2361:
	ld.const.u32 	%r6761, [const_p];
	setp.lt.u32 	%p4010, %r8013, %r6761;
	selp.s32 	%r6762, -1, 0, %p4010;
	sub.s32 	%r8013, %r8013, %r6761;
	add.s32 	%r6763, %r8014, %r6762;
	ld.const.u32 	%r6764, [const_p+4];
	sub.s32 	%r8014, %r6763, %r6764;
	bra.uni 	$L__BB2_2363;
$L__BB2_2362:
	setp.lt.u32 	%p3995, %r8012, %r6655;
	@%p3995 bra 	$L__BB2_2363;
	bra.uni 	$L__BB2_2349;
$L__BB2_2363:
	mul.wide.u32 	%rd25611, %r7996, %r7910;
	cvt.u32.u64 	%r6765, %rd25611;
	shr.u64 	%rd25612, %rd25611, 32;
	mul.wide.u32 	%rd25613, %r7997, %r7910;
	add.s64 	%rd25614, %rd25612, %rd25613;
	shr.u64 	%rd25615, %rd25614, 32;
	mul.wide.u32 	%rd25616, %r7998, %r7910;
	add.s64 	%rd25617, %rd25615, %rd25616;
	shr.u64 	%rd25618, %rd25617, 32;
	mul.wide.u32 	%rd25619, %r7999, %r7910;
	add.s64 	%rd25620, %rd25618, %rd25619;
	shr.u64 	%rd25621, %rd25620, 32;
	mul.wide.u32 	%rd25622, %r8000, %r7910;
	add.s64 	%rd25623, %rd25621, %rd25622;
	shr.u64 	%rd25624, %rd25623, 32;
	mul.wide.u32 	%rd25625, %r8001, %r7910;
	add.s64 	%rd25626, %rd25624, %rd25625;
	shr.u64 	%rd25627, %rd25626, 32;
	mul.wide.u32 	%rd25628, %r8002, %r7910;
	add.s64 	%rd25629, %rd25627, %rd25628;
	shr.u64 	%rd25630, %rd25629, 32;
	mul.wide.u32 	%rd25631, %r8003, %r7910;
	add.s64 	%rd25632, %rd25630, %rd25631;
	shr.u64 	%rd25633, %rd25632, 32;
	and.b64  	%rd25634, %rd25614, 4294967295;
	mul.wide.u32 	%rd25635, %r7996, %r7909;
	add.s64 	%rd25636, %rd25635, %rd25634;
	shr.u64 	%rd25637, %rd25636, 32;
	and.b64  	%rd25638, %rd25617, 4294967295;
	mul.wide.u32 	%rd25639, %r7997, %r7909;
	add.s64 	%rd25640, %rd25637, %rd25638;
	add.s64 	%rd25641, %rd25640, %rd25639;
	shr.u64 	%rd25642, %rd25641, 32;
	and.b64  	%rd25643, %rd25620, 4294967295;
	mul.wide.u32 	%rd25644, %r7998, %r7909;
	add.s64 	%rd25645, %rd25642, %rd25643;
	add.s64 	%rd25646, %rd25645, %rd25644;
	shr.u64 	%rd25647, %rd25646, 32;
	and.b64  	%rd25648, %rd25623, 4294967295;
	mul.wide.u32 	%rd25649, %r7999, %r7909;
	add.s64 	%rd25650, %rd25647, %rd25648;
	add.s64 	%rd25651, %rd25650, %rd25649;
	shr.u64 	%rd25652, %rd25651, 32;
	and.b64  	%rd25653, %rd25626, 4294967295;
	mul.wide.u32 	%rd25654, %r8000, %r7909;
	add.s64 	%rd25655, %rd25652, %rd25653;
	add.s64 	%rd25656, %rd25655, %rd25654;
	shr.u64 	%rd25657, %rd25656, 32;
	and.b64  	%rd25658, %rd25629, 4294967295;
	mul.wide.u32 	%rd25659, %r8001, %r7909;
	add.s64 	%rd25660, %rd25657, %rd25658;
	add.s64 	%rd25661, %rd25660, %rd25659;
	shr.u64 	%rd25662, %rd25661, 32;
	and.b64  	%rd25663, %rd25632, 4294967295;
	mul.wide.u32 	%rd25664, %r8002, %r7909;
	add.s64 	%rd25665, %rd25662, %rd25663;
	add.s64 	%rd25666, %rd25665, %rd25664;
	shr.u64 	%rd25667, %rd25666, 32;
	mul.wide.u32 	%rd25668, %r8003, %r7909;
	add.s64 	%rd25669, %rd25667, %rd25633;
	add.s64 	%rd25670, %rd25669, %rd25668;
	shr.u64 	%rd25671, %rd25670, 32;
	and.b64  	%rd25672, %rd25641, 4294967295;
	mul.wide.u32 	%rd25673, %r7996, %r7908;
	add.s64 	%rd25674, %rd25673, %rd25672;
	shr.u64 	%rd25675, %rd25674, 32;
	and.b64  	%rd25676, %rd25646, 4294967295;
	mul.wide.u32 	%rd25677, %r7997, %r7908;
	add.s64 	%rd25678, %rd25675, %rd25676;
	add.s64 	%rd25679, %rd25678, %rd25677;
	shr.u64 	%rd25680, %rd25679, 32;
	and.b64  	%rd25681, %rd25651, 4294967295;
	mul.wide.u32 	%rd25682, %r7998, %r7908;
	add.s64 	%rd25683, %rd25680, %rd25681;
	add.s64 	%rd25684, %rd25683, %rd25682;
	shr.u64 	%rd25685, %rd25684, 32;
	and.b64  	%rd25686, %rd25656, 4294967295;
	mul.wide.u32 	%rd25687, %r7999, %r7908;
	add.s64 	%rd25688, %rd25685, %rd25686;
	add.s64 	%rd25689, %rd25688, %rd25687;
	shr.u64 	%rd25690, %rd25689, 32;
	and.b64  	%rd25691, %rd25661, 4294967295;
	mul.wide.u32 	%rd25692, %r8000, %r7908;
	add.s64 	%rd25693, %rd25690, %rd25691;
	add.s64 	%rd25694, %rd25693, %rd25692;
	shr.u64 	%rd25695, %rd25694, 32;
	and.b64  	%rd25696, %rd25666, 4294967295;
	mul.wide.u32 	%rd25697, %r8001, %r7908;
	add.s64 	%rd25698, %rd25695, %rd25696;
	add.s64 	%rd25699, %rd25698, %rd25697;
	shr.u64 	%rd25700, %rd25699, 32;
	and.b64  	%rd25701, %rd25670, 4294967295;
	mul.wide.u32 	%rd25702, %r8002, %r7908;
	add.s64 	%rd25703, %rd25700, %rd25701;
	add.s64 	%rd25704, %rd25703, %rd25702;
	shr.u64 	%rd25705, %rd25704, 32;
	mul.wide.u32 	%rd25706, %r8003, %r7908;
	add.s64 	%rd25707, %rd25705, %rd25671;
	add.s64 	%rd25708, %rd25707, %rd25706;
	shr.u64 	%rd25709, %rd25708, 32;
	and.b64  	%rd25710, %rd25679, 4294967295;
	mul.wide.u32 	%rd25711, %r7996, %r7907;
	add.s64 	%rd25712, %rd25711, %rd25710;
	shr.u64 	%rd25713, %rd25712, 32;
	and.b64  	%rd25714, %rd25684, 4294967295;
	mul.wide.u32 	%rd25715, %r7997, %r7907;
	add.s64 	%rd25716, %rd25713, %rd25714;
	add.s64 	%rd25717, %rd25716, %rd25715;
	shr.u64 	%rd25718, %rd25717, 32;
	and.b64  	%rd25719, %rd25689, 4294967295;
	mul.wide.u32 	%rd25720, %r7998, %r7907;
	add.s64 	%rd25721, %rd25718, %rd25719;
	add.s64 	%rd25722, %rd25721, %rd25720;
	shr.u64 	%rd25723, %rd25722, 32;
	and.b64  	%rd25724, %rd25694, 4294967295;
	mul.wide.u32 	%rd25725, %r7999, %r7907;
	add.s64 	%rd25726, %rd25723, %rd25724;
	add.s64 	%rd25727, %rd25726, %rd25725;
	shr.u64 	%rd25728, %rd25727, 32;
	and.b64  	%rd25729, %rd25699, 4294967295;
	mul.wide.u32 	%rd25730, %r8000, %r7907;
	add.s64 	%rd25731, %rd25728, %rd25729;
	add.s64 	%rd25732, %rd25731, %rd25730;
	shr.u64 	%rd25733, %rd25732, 32;
	and.b64  	%rd25734, %rd25704, 4294967295;
	mul.wide.u32 	%rd25735, %r8001, %r7907;
	add.s64 	%rd25736, %rd25733, %rd25734;
	add.s64 	%rd25737, %rd25736, %rd25735;
	shr.u64 	%rd25738, %rd25737, 32;
	and.b64  	%rd25739, %rd25708, 4294967295;
	mul.wide.u32 	%rd25740, %r8002, %r7907;
	add.s64 	%rd25741, %rd25738, %rd25739;
	add.s64 	%rd25742, %rd25741, %rd25740;
	shr.u64 	%rd25743, %rd25742, 32;
	mul.wide.u32 	%rd25744, %r8003, %r7907;
	add.s64 	%rd25745, %rd25743, %rd25709;
	add.s64 	%rd25746, %rd25745, %rd25744;
	shr.u64 	%rd25747, %rd25746, 32;
	and.b64  	%rd25748, %rd25717, 4294967295;
	mul.wide.u32 	%rd25749, %r7996, %r7906;
	add.s64 	%rd25750, %rd25749, %rd25748;
	shr.u64 	%rd25751, %rd25750, 32;
	and.b64  	%rd25752, %rd25722, 4294967295;
	mul.wide.u32 	%rd25753, %r7997, %r7906;
	add.s64 	%rd25754, %rd25751, %rd25752;
	add.s64 	%rd25755, %rd25754, %rd25753;
	shr.u64 	%rd25756, %rd25755, 32;
	and.b64  	%rd25757, %rd25727, 4294967295;
	mul.wide.u32 	%rd25758, %r7998, %r7906;
	add.s64 	%rd25759, %rd25756, %rd25757;
	add.s64 	%rd25760, %rd25759, %rd25758;
	shr.u64 	%rd25761, %rd25760, 32;
	and.b64  	%rd25762, %rd25732, 4294967295;
	mul.wide.u32 	%rd25763, %r7999, %r7906;
	add.s64 	%rd25764, %rd25761, %rd25762;
	add.s64 	%rd25765, %rd25764, %rd25763;
	shr.u64 	%rd25766, %rd25765, 32;
	and.b64  	%rd25767, %rd25737, 4294967295;
	mul.wide.u32 	%rd25768, %r8000, %r7906;
	add.s64 	%rd25769, %rd25766, %rd25767;
	add.s64 	%rd25770, %rd25769, %rd25768;
	shr.u64 	%rd25771, %rd25770, 32;
	and.b64  	%rd25772, %rd25742, 4294967295;
	mul.wide.u32 	%rd25773, %r8001, %r7906;
	add.s64 	%rd25774, %rd25771, %rd25772;
	add.s64 	%rd25775, %rd25774, %rd25773;
	shr.u64 	%rd25776, %rd25775, 32;
	and.b64  	%rd25777, %rd25746, 4294967295;
	mul.wide.u32 	%rd25778, %r8002, %r7906;
	add.s64 	%rd25779, %rd25776, %rd25777;
	add.s64 	%rd25780, %rd25779, %rd25778;
	shr.u64 	%rd25781, %rd25780, 32;
	mul.wide.u32 	%rd25782, %r8003, %r7906;
	add.s64 	%rd25783, %rd25781, %rd25747;
	add.s64 	%rd25784, %rd25783, %rd25782;
	shr.u64 	%rd25785, %rd25784, 32;
	and.b64  	%rd25786, %rd25755, 4294967295;
	mul.wide.u32 	%rd25787, %r7996, %r7905;
	add.s64 	%rd25788, %rd25787, %rd25786;
	shr.u64 	%rd25789, %rd25788, 32;
	and.b64  	%rd25790, %rd25760, 4294967295;
	mul.wide.u32 	%rd25791, %r7997, %r7905;
	add.s64 	%rd25792, %rd25789, %rd25790;
	add.s64 	%rd25793, %rd25792, %rd25791;
	shr.u64 	%rd25794, %rd25793, 32;
	and.b64  	%rd25795, %rd25765, 4294967295;
	mul.wide.u32 	%rd25796, %r7998, %r7905;
	add.s64 	%rd25797, %rd25794, %rd25795;
	add.s64 	%rd25798, %rd25797, %rd25796;
	shr.u64 	%rd25799, %rd25798, 32;
	and.b64  	%rd25800, %rd25770, 4294967295;
	mul.wide.u32 	%rd25801, %r7999, %r7905;
	add.s64 	%rd25802, %rd25799, %rd25800;
	add.s64 	%rd25803, %rd25802, %rd25801;
	shr.u64 	%rd25804, %rd25803, 32;
	and.b64  	%rd25805, %rd25775, 4294967295;
	mul.wide.u32 	%rd25806, %r8000, %r7905;
	add.s64 	%rd25807, %rd25804, %rd25805;
	add.s64 	%rd25808, %rd25807, %rd25806;
	shr.u64 	%rd25809, %rd25808, 32;
	and.b64  	%rd25810, %rd25780, 4294967295;
	mul.wide.u32 	%rd25811, %r8001, %r7905;
	add.s64 	%rd25812, %rd25809, %rd25810;
	add.s64 	%rd25813, %rd25812, %rd25811;
	shr.u64 	%rd25814, %rd25813, 32;
	and.b64  	%rd25815, %rd25784, 4294967295;
	mul.wide.u32 	%rd25816, %r8002, %r7905;
	add.s64 	%rd25817, %rd25814, %rd25815;
	add.s64 	%rd25818, %rd25817, %rd25816;
	shr.u64 	%rd25819, %rd25818, 32;
	mul.wide.u32 	%rd25820, %r8003, %r7905;
	add.s64 	%rd25821, %rd25819, %rd25785;
	add.s64 	%rd25822, %rd25821, %rd25820;
	shr.u64 	%rd25823, %rd25822, 32;
	and.b64  	%rd25824, %rd25793, 4294967295;
	mul.wide.u32 	%rd25825, %r7996, %r7904;
	add.s64 	%rd25826, %rd25825, %rd25824;
	shr.u64 	%rd25827, %rd25826, 32;
	and.b64  	%rd25828, %rd25798, 4294967295;
	mul.wide.u32 	%rd25829, %r7997, %r7904;
	add.s64 	%rd25830, %rd25827, %rd25828;
	add.s64 	%rd25831, %rd25830, %rd25829;
	shr.u64 	%rd25832, %rd25831, 32;
	and.b64  	%rd25833, %rd25803, 4294967295;
	mul.wide.u32 	%rd25834, %r7998, %r7904;
	add.s64 	%rd25835, %rd25832, %rd25833;
	add.s64 	%rd25836, %rd25835, %rd25834;
	shr.u64 	%rd25837, %rd25836, 32;
	and.b64  	%rd25838, %rd25808, 4294967295;
	mul.wide.u32 	%rd25839, %r7999, %r7904;
	add.s64 	%rd25840, %rd25837, %rd25838;
	add.s64 	%rd25841, %rd25840, %rd25839;
	shr.u64 	%rd25842, %rd25841, 32;
	and.b64  	%rd25843, %rd25813, 4294967295;
	mul.wide.u32 	%rd25844, %r8000, %r7904;
	add.s64 	%rd25845, %rd25842, %rd25843;
	add.s64 	%rd25846, %rd25845, %rd25844;
	shr.u64 	%rd25847, %rd25846, 32;
	and.b64  	%rd25848, %rd25818, 4294967295;
	mul.wide.u32 	%rd25849, %r8001, %r7904;
	add.s64 	%rd25850, %rd25847, %rd25848;
	add.s64 	%rd25851, %rd25850, %rd25849;
	shr.u64 	%rd25852, %rd25851, 32;
	and.b64  	%rd25853, %rd25822, 4294967295;
	mul.wide.u32 	%rd25854, %r8002, %r7904;
	add.s64 	%rd25855, %rd25852, %rd25853;
	add.s64 	%rd25856, %rd25855, %rd25854;
	shr.u64 	%rd25857, %rd25856, 32;
	mul.wide.u32 	%rd25858, %r8003, %r7904;
	add.s64 	%rd25859, %rd25857, %rd25823;
	add.s64 	%rd25860, %rd25859, %rd25858;
	shr.u64 	%rd25861, %rd25860, 32;
	and.b64  	%rd25862, %rd25831, 4294967295;
	mul.wide.u32 	%rd25863, %r7996, %r7903;
	add.s64 	%rd25864, %rd25863, %rd25862;
	shr.u64 	%rd25865, %rd25864, 32;
	and.b64  	%rd25866, %rd25836, 4294967295;
	mul.wide.u32 	%rd25867, %r7997, %r7903;
	add.s64 	%rd25868, %rd25865, %rd25866;
	add.s64 	%rd25869, %rd25868, %rd25867;
	shr.u64 	%rd25870, %rd25869, 32;
	and.b64  	%rd25871, %rd25841, 4294967295;
	mul.wide.u32 	%rd25872, %r7998, %r7903;
	add.s64 	%rd25873, %rd25870, %rd25871;
	add.s64 	%rd25874, %rd25873, %rd25872;
	shr.u64 	%rd25875, %rd25874, 32;
	and.b64  	%rd25876, %rd25846, 4294967295;
	mul.wide.u32 	%rd25877, %r7999, %r7903;
	add.s64 	%rd25878, %rd25875, %rd25876;
	add.s64 	%rd25879, %rd25878, %rd25877;
	shr.u64 	%rd25880, %rd25879, 32;
	and.b64  	%rd25881, %rd25851, 4294967295;
	mul.wide.u32 	%rd25882, %r8000, %r7903;
	add.s64 	%rd25883, %rd25880, %rd25881;
	add.s64 	%rd25884, %rd25883, %rd25882;
	shr.u64 	%rd25885, %rd25884, 32;
	and.b64  	%rd25886, %rd25856, 4294967295;
	mul.wide.u32 	%rd25887, %r8001, %r7903;
	add.s64 	%rd25888, %rd25885, %rd25886;
	add.s64 	%rd25889, %rd25888, %rd25887;
	shr.u64 	%rd25890, %rd25889, 32;
	and.b64  	%rd25891, %rd25860, 4294967295;
	mul.wide.u32 	%rd25892, %r8002, %r7903;
	add.s64 	%rd25893, %rd25890, %rd25891;
	add.s64 	%rd25894, %rd25893, %rd25892;
	shr.u64 	%rd25895, %rd25894, 32;
	mul.wide.u32 	%rd25896, %r8003, %r7903;
	add.s64 	%rd25897, %rd25895, %rd25861;
	add.s64 	%rd25898, %rd25897, %rd25896;
	shr.u64 	%rd25899, %rd25898, 32;
	{ .reg .b32 tmp; mov.b64 {tmp, %r6766}, %rd25898; }
	and.b64  	%rd25900, %rd25869, 4294967295;
	mul.lo.s64 	%rd25901, %rd25900, 977;
	cvt.u32.u64 	%r6767, %rd25901;
	shr.u64 	%rd25902, %rd25901, 32;
	and.b64  	%rd25903, %rd25874, 4294967295;
	mad.lo.s64 	%rd25904, %rd25903, 977, %rd25902;
	shr.u64 	%rd25905, %rd25904, 32;
	and.b64  	%rd25906, %rd25879, 4294967295;
	mad.lo.s64 	%rd25907, %rd25906, 977, %rd25905;
	shr.u64 	%rd25908, %rd25907, 32;
	and.b64  	%rd25909, %rd25884, 4294967295;
	mad.lo.s64 	%rd25910, %rd25909, 977, %rd25908;
	shr.u64 	%rd25911, %rd25910, 32;
	and.b64  	%rd25912, %rd25889, 4294967295;
	mad.lo.s64 	%rd25913, %rd25912, 977, %rd25911;
	shr.u64 	%rd25914, %rd25913, 32;
	and.b64  	%rd25915, %rd25894, 4294967295;
	mad.lo.s64 	%rd25916, %rd25915, 977, %rd25914;
	shr.u64 	%rd25917, %rd25916, 32;
	and.b64  	%rd25918, %rd25898, 4294967295;
	mad.lo.s64 	%rd25919, %rd25918, 977, %rd25917;
	shr.u64 	%rd25920, %rd25919, 32;
	mad.lo.s64 	%rd25921, %rd25899, 977, %rd25920;
	{ .reg .b32 tmp; mov.b64 {tmp, %r6768}, %rd25921; }
	add.s32 	%r8024, %r6765, %r6767;
	setp.lt.u32 	%p4012, %r8024, %r6765;
	selp.u64 	%rd25922, 1, 0, %p4012;
	and.b64  	%rd25923, %rd25636, 4294967295;
	and.b64  	%rd25924, %rd25904, 4294967295;
	add.s64 	%rd25925, %rd25923, %rd25922;
	add.s64 	%rd25926, %rd25925, %rd25924;
	shr.u64 	%rd25927, %rd25926, 32;
	and.b64  	%rd25928, %rd25674, 4294967295;
	and.b64  	%rd25929, %rd25907, 4294967295;
	add.s64 	%rd25930, %rd25927, %rd25928;
	add.s64 	%rd25931, %rd25930, %rd25929;
	shr.u64 	%rd25932, %rd25931, 32;
	and.b64  	%rd25933, %rd25712, 4294967295;
	and.b64  	%rd25934, %rd25910, 4294967295;
	add.s64 	%rd25935, %rd25932, %rd25933;
	add.s64 	%rd25936, %rd25935, %rd25934;
	shr.u64 	%rd25937, %rd25936, 32;
	and.b64  	%rd25938, %rd25750, 4294967295;
	and.b64  	%rd25939, %rd25913, 4294967295;
	add.s64 	%rd25940, %rd25937, %rd25938;
	add.s64 	%rd25941, %rd25940, %rd25939;
	shr.u64 	%rd25942, %rd25941, 32;
	and.b64  	%rd25943, %rd25788, 4294967295;
	and.b64  	%rd25944, %rd25916, 4294967295;
	add.s64 	%rd25945, %rd25942, %rd25943;
	add.s64 	%rd25946, %rd25945, %rd25944;
	shr.u64 	%rd25947, %rd25946, 32;
	and.b64  	%rd25948, %rd25826, 4294967295;
	and.b64  	%rd25949, %rd25919, 4294967295;
	add.s64 	%rd25950, %rd25947, %rd25948;
	add.s64 	%rd25951, %rd25950, %rd25949;
	shr.u64 	%rd25952, %rd25951, 32;
	and.b64  	%rd25953, %rd25864, 4294967295;
	and.b64  	%rd25954, %rd25921, 4294967295;
	add.s64 	%rd25955, %rd25952, %rd25953;
	add.s64 	%rd25956, %rd25955, %rd25954;
	{ .reg .b32 tmp; mov.b64 {tmp, %r6769}, %rd25956; }
	add.s32 	%r6770, %r6769, %r6768;
	and.b64  	%rd25957, %rd25926, 4294967295;
	add.s64 	%rd26654, %rd25957, %rd25900;
	shr.u64 	%rd25958, %rd26654, 32;
	and.b64  	%rd25959, %rd25931, 4294967295;
	add.s64 	%rd25960, %rd25958, %rd25959;
	add.s64 	%rd26655, %rd25960, %rd25903;
	shr.u64 	%rd25961, %rd26655, 32;
	and.b64  	%rd25962, %rd25936, 4294967295;
	add.s64 	%rd25963, %rd25961, %rd25962;
	add.s64 	%rd26656, %rd25963, %rd25906;
	shr.u64 	%rd25964, %rd26656, 32;
	and.b64  	%rd25965, %rd25941, 4294967295;
	add.s64 	%rd25966, %rd25964, %rd25965;
	add.s64 	%rd26657, %rd25966, %rd25909;
	shr.u64 	%rd25967, %rd26657, 32;
	and.b64  	%rd25968, %rd25946, 4294967295;
	add.s64 	%rd25969, %rd25967, %rd25968;
	add.s64 	%rd26658, %rd25969, %rd25912;
	shr.u64 	%rd25970, %rd26658, 32;
	and.b64  	%rd25971, %rd25951, 4294967295;
	add.s64 	%rd25972, %rd25970, %rd25971;
	add.s64 	%rd26659, %rd25972, %rd25915;
	shr.u64 	%rd25973, %rd26659, 32;
	and.b64  	%rd25974, %rd25956, 4294967295;
	add.s64 	%rd25975, %rd25973, %rd25974;
	add.s64 	%rd26660, %rd25975, %rd25918;
	{ .reg .b32 tmp; mov.b64 {tmp, %r6771}, %rd26660; }
	add.s32 	%r6772, %r6770, %r6771;
	add.s32 	%r3381, %r6772, %r6766;
	setp.eq.s32 	%p4013, %r3381, 0;
	mov.pred 	%p4121, 0;
	@%p4013 bra 	$L__BB2_2365;
	cvt.u64.u32 	%rd25976, %r3381;
	mul.wide.u32 	%rd25977, %r3381, 977;
	cvt.u32.u64 	%r6773, %rd25977;
	shr.u64 	%rd25978, %rd25977, 32;
	add.s64 	%rd25979, %rd25978, %rd25976;
	shr.u64 	%rd25980, %rd25979, 32;
	add.s32 	%r3382, %r8024, %r6773;
	setp.lt.u32 	%p4014, %r3382, %r8024;
	selp.u64 	%rd25981, 1, 0, %p4014;
	and.b64  	%rd25982, %rd26654, 4294967295;
	and.b64  	%rd25983, %rd25979, 4294967295;
	add.s64 	%rd25984, %rd25982, %rd25981;
	add.s64 	%rd26654, %rd25984, %rd25983;
	shr.u64 	%rd25985, %rd26654, 32;
	and.b64  	%rd25986, %rd26655, 4294967295;
	add.s64 	%rd25987, %rd25985, %rd25986;
	add.s64 	%rd26655, %rd25987, %rd25980;
	shr.u64 	%rd25988, %rd26655, 32;
	and.b64  	%rd25989, %rd26656, 4294967295;
	add.s64 	%rd26656, %rd25988, %rd25989;
	shr.u64 	%rd25990, %rd26656, 32;
	and.b64  	%rd25991, %rd26657, 4294967295;
	add.s64 	%rd26657, %rd25990, %rd25991;
	shr.u64 	%rd25992, %rd26657, 32;
	and.b64  	%rd25993, %rd26658, 4294967295;
	add.s64 	%rd26658, %rd25992, %rd25993;
	shr.u64 	%rd25994, %rd26658, 32;
	and.b64  	%rd25995, %rd26659, 4294967295;
	add.s64 	%rd26659, %rd25994, %rd25995;
	shr.u64 	%rd25996, %rd26659, 32;
	and.b64  	%rd25997, %rd26660, 4294967295;
	add.s64 	%rd26660, %rd25996, %rd25997;
	setp.gt.u64 	%p4121, %rd26660, 4294967295;
	mov.u32 	%r8024, %r3382;
$L__BB2_2365:
	cvt.u32.u64 	%r8023, %rd26660;
	cvt.u32.u64 	%r8022, %rd26659;
	cvt.u32.u64 	%r8021, %rd26658;
	cvt.u32.u64 	%r8020, %rd26657;
	cvt.u32.u64 	%r8019, %rd26656;
	cvt.u32.u64 	%r8018, %rd26655;
	cvt.u32.u64 	%r8017, %rd26654;
	setp.lt.u32 	%p4015, %r6655, %r8023;
	or.pred  	%p4016, %p4121, %p4015;
	@%p4016 bra 	$L__BB2_2379;
	setp.gt.u32 	%p4017, %r6655, %r8023;
	@%p4017 bra 	$L__BB2_2380;
	ld.const.u32 	%r3391, [const_p+24];
	setp.lt.u32 	%p4018, %r3391, %r8022;
	@%p4018 bra 	$L__BB2_2379;
	setp.gt.u32 	%p4019, %r3391, %r8022;
	@%p4019 bra 	$L__BB2_2380;
	ld.const.u32 	%r3392, [const_p+20];
	setp.lt.u32 	%p4020, %r3392, %r8021;
	@%p4020 bra 	$L__BB2_2379;
	setp.gt.u32 	%p4021, %r3392, %r8021;
	@%p4021 bra 	$L__BB2_2380;
	ld.const.u32 	%r3393, [const_p+16];
	setp.lt.u32 	%p4022, %r3393, %r8020;
	@%p4022 bra 	$L__BB2_2379;
	setp.gt.u32 	%p4023, %r3393, %r8020;
	@%p4023 bra 	$L__BB2_2380;
	ld.const.u32 	%r3394, [const_p+12];
	setp.lt.u32 	%p4024, %r3394, %r8019;
	@%p4024 bra 	$L__BB2_2379;
	setp.gt.u32 	%p4025, %r3394, %r8019;
	@%p4025 bra 	$L__BB2_2380;
	ld.const.u32 	%r3395, [const_p+8];
	setp.lt.u32 	%p4026, %r3395, %r8018;
	@%p4026 bra 	$L__BB2_2379;
	setp.gt.u32 	%p4027, %r3395, %r8018;
	@%p4027 bra 	$L__BB2_2380;
	ld.const.u32 	%r3396, [const_p+4];
	setp.lt.u32 	%p4028, %r3396, %r8017;
	@%p4028 bra 	$L__BB2_2379;
	setp.gt.u32 	%p4029, %r3396, %r8017;
	ld.const.u32 	%r6774, [const_p];
	setp.lt.u32 	%p4030, %r8024, %r6774;
	or.pred  	%p4031, %p4029, %p4030;
	@%p4031 bra 	$L__BB2_2380;
$L__BB2_2379:
	ld.const.u32 	%r6776, [const_p];
	setp.lt.u32 	%p4032, %r8024, %r6776;
	selp.s64 	%rd25999, -1, 0, %p4032;
	sub.s32 	%r8024, %r8024, %r6776;
	and.b64  	%rd26000, %rd26654, 4294967295;
	add.s64 	%rd26001, %rd26000, %rd25999;
	ld.const.u32 	%r6777, [const_p+4];
	cvt.u64.u32 	%rd26002, %r6777;
	setp.lt.u64 	%p4033, %rd26001, %rd26002;
	selp.s64 	%rd26003, -1, 0, %p4033;
	cvt.u32.u64 	%r6778, %rd26001;
	sub.s32 	%r8017, %r6778, %r6777;
	and.b64  	%rd26004, %rd26655, 4294967295;
	add.s64 	%rd26005, %rd26004, %rd26003;
	ld.const.u32 	%r6779, [const_p+8];
	cvt.u64.u32 	%rd26006, %r6779;
	setp.lt.u64 	%p4034, %rd26005, %rd26006;
	selp.s64 	%rd26007, -1, 0, %p4034;
	cvt.u32.u64 	%r6780, %rd26005;
	sub.s32 	%r8018, %r6780, %r6779;
	and.b64  	%rd26008, %rd26656, 4294967295;
	add.s64 	%rd26009, %rd26008, %rd26007;
	ld.const.u32 	%r6781, [const_p+12];
	cvt.u64.u32 	%rd26010, %r6781;
	setp.lt.u64 	%p4035, %rd26009, %rd26010;
	selp.s64 	%rd26011, -1, 0, %p4035;
	cvt.u32.u64 	%r6782, %rd26009;
	sub.s32 	%r8019, %r6782, %r6781;
	and.b64  	%rd26012, %rd26657, 4294967295;
	add.s64 	%rd26013, %rd26012, %rd26011;
	ld.const.u32 	%r6783, [const_p+16];
	cvt.u64.u32 	%rd26014, %r6783;
	setp.lt.u64 	%p4036, %rd26013, %rd26014;
	selp.s64 	%rd26015, -1, 0, %p4036;
	cvt.u32.u64 	%r6784, %rd26013;
	sub.s32 	%r8020, %r6784, %r6783;
	and.b64  	%rd26016, %rd26658, 4294967295;
	add.s64 	%rd26017, %rd26016, %rd26015;
	ld.const.u32 	%r6785, [const_p+20];
	cvt.u64.u32 	%rd26018, %r6785;
	setp.lt.u64 	%p4037, %rd26017, %rd26018;
	selp.s64 	%rd26019, -1, 0, %p4037;
	cvt.u32.u64 	%r6786, %rd26017;
	sub.s32 	%r8021, %r6786, %r6785;
	and.b64  	%rd26020, %rd26659, 4294967295;
	add.s64 	%rd26021, %rd26020, %rd26019;
	ld.const.u32 	%r6787, [const_p+24];
	cvt.u64.u32 	%rd26022, %r6787;
	setp.lt.u64 	%p4038, %rd26021, %rd26022;
	selp.s32 	%r6788, -1, 0, %p4038;
	cvt.u32.u64 	%r6789, %rd26021;
	sub.s32 	%r8022, %r6789, %r6787;
	add.s32 	%r6790, %r8023, %r6788;
	sub.s32 	%r8023, %r6790, %r6655;
$L__BB2_2380:
	setp.gt.u32 	%p4039, %r8023, %r6655;
	@%p4039 bra 	$L__BB2_2393;
	bra.uni 	$L__BB2_2394;
$L__BB2_2381:
	ld.const.u32 	%r3405, [const_p+24];
	setp.gt.u32 	%p4041, %r8022, %r3405;
	@%p4041 bra 	$L__BB2_2393;
	setp.lt.u32 	%p4042, %r8022, %r3405;
	@%p4042 bra 	$L__BB2_2395;
	ld.const.u32 	%r3406, [const_p+20];
	setp.gt.u32 	%p4043, %r8021, %r3406;
	@%p4043 bra 	$L__BB2_2393;
	setp.lt.u32 	%p4044, %r8021, %r3406;
	@%p4044 bra 	$L__BB2_2395;
	ld.const.u32 	%r3407, [const_p+16];
	setp.gt.u32 	%p4045, %r8020, %r3407;
	@%p4045 bra 	$L__BB2_2393;
	setp.lt.u32 	%p4046, %r8020, %r3407;
	@%p4046 bra 	$L__BB2_2395;
	ld.const.u32 	%r3408, [const_p+12];
	setp.gt.u32 	%p4047, %r8019, %r3408;
	@%p4047 bra 	$L__BB2_2393;
	setp.lt.u32 	%p4048, %r8019, %r3408;
	@%p4048 bra 	$L__BB2_2395;
	ld.const.u32 	%r3409, [const_p+8];
	setp.gt.u32 	%p4049, %r8018, %r3409;
	@%p4049 bra 	$L__BB2_2393;
	setp.lt.u32 	%p4050, %r8018, %r3409;
	@%p4050 bra 	$L__BB2_2395;
	ld.const.u32 	%r3410, [const_p+4];
	setp.gt.u32 	%p4051, %r8017, %r3410;
	@%p4051 bra 	$L__BB2_2393;
	setp.lt.u32 	%p4052, %r8017, %r3410;
	ld.const.u32 	%r6791, [const_p];
	setp.lt.u32 	%p4053, %r8024, %r6791;
	or.pred  	%p4054, %p4052, %p4053;
	@%p4054 bra 	$L__BB2_2395;
$L__BB2_2393:
	ld.const.u32 	%r6793, [const_p];
	sub.s32 	%r8024, %r8024, %r6793;
	bra.uni 	$L__BB2_2395;
$L__BB2_2394:
	setp.lt.u32 	%p4040, %r8023, %r6655;
	@%p4040 bra 	$L__BB2_2395;
	bra.uni 	$L__BB2_2381;
$L__BB2_2395:
	cvt.u64.u32 	%rd26023, %r8013;
	cvt.u64.u32 	%rd26024, %r8014;
	shl.b64 	%rd26025, %rd26024, 32;
	or.b64  	%rd26026, %rd26025, %rd26023;
	and.b32  	%r6794, %r8024, 1;
	cvt.u64.u32 	%rd26027, %r6794;
	xor.b64  	%rd26028, %rd26026, %rd26027;
	add.s64 	%rd26661, %rd26028, -7046029254386353131;
$L__BB2_2396:
	ld.param.u64 	%rd26090, [generate_dp_table_kernel_param_4];
	ld.param.u64 	%rd26080, [generate_dp_table_kernel_param_3];
	ld.param.u64 	%rd26079, [generate_dp_table_kernel_param_1];
	ld.param.u64 	%rd26078, [generate_dp_table_kernel_param_0];
	shr.u64 	%rd26029, %rd26661, 30;
	xor.b64  	%rd26030, %rd26029, %rd26661;
	mul.lo.s64 	%rd26031, %rd26030, -4658895280553007687;
	shr.u64 	%rd26032, %rd26031, 27;
	xor.b64  	%rd26033, %rd26032, %rd26031;
	mul.lo.s64 	%rd26034, %rd26033, -7723592293110705685;
	shr.u64 	%rd26035, %rd26034, 31;
	xor.b64  	%rd26036, %rd26035, %rd26034;
	mov.u32 	%r6795, %ctaid.x;
	mov.u32 	%r6796, %ntid.x;
	mov.u32 	%r6797, %tid.x;
	mad.lo.s32 	%r6798, %r6795, %r6796, %r6797;
	cvta.to.global.u64 	%rd26037, %rd26078;
	mul.wide.u32 	%rd26038, %r6798, 16;
	add.s64 	%rd26039, %rd26037, %rd26038;
	st.global.u64 	[%rd26039], %rd26036;
	add.s32 	%r6799, %r6798, 1;
	cvt.u64.u32 	%rd26040, %r6799;
	mul.lo.s64 	%rd26041, %rd26090, %rd26040;
	st.global.u64 	[%rd26039+8], %rd26041;
	add.s64 	%rd26042, %rd26036, -7046029254386353131;
	shr.u64 	%rd26043, %rd26042, 30;
	xor.b64  	%rd26044, %rd26043, %rd26042;
	mul.lo.s64 	%rd26045, %rd26044, -4658895280553007687;
	shr.u64 	%rd26046, %rd26045, 27;
	xor.b64  	%rd26047, %rd26046, %rd26045;
	mul.lo.s64 	%rd26048, %rd26047, -7723592293110705685;
	shr.u64 	%rd26049, %rd26048, 31;
	xor.b64  	%rd26050, %rd26049, %rd26048;
	add.s64 	%rd26051, %rd26050, -7046029254386353131;
	shr.u64 	%rd26052, %rd26051, 30;
	xor.b64  	%rd26053, %rd26052, %rd26051;
	mul.lo.s64 	%rd26054, %rd26053, -4658895280553007687;
	shr.u64 	%rd26055, %rd26054, 27;
	xor.b64  	%rd26056, %rd26055, %rd26054;
	mul.lo.s64 	%rd26057, %rd26056, -7723592293110705685;
	shr.u64 	%rd26058, %rd26057, 31;
	xor.b64  	%rd1763, %rd26058, %rd26057;
	rem.u64 	%rd26059, %rd26050, %rd26080;
	cvt.u32.u64 	%r6800, %rd26059;
	and.b32  	%r6801, %r6800, 31;
	cvta.to.global.u64 	%rd1764, %rd26079;
	shr.u64 	%rd26060, %rd26059, 3;
	and.b64  	%rd26061, %rd26060, 2305843009213693948;
	add.s64 	%rd26062, %rd1764, %rd26061;
	mov.b32 	%r6802, 1;
	shl.b32 	%r6803, %r6802, %r6801;
	atom.global.or.b32 	%r6804, [%rd26062], %r6803;
	add.s64 	%rd1765, %rd1763, %rd26050;
	or.b64  	%rd26063, %rd1765, %rd26080;
	and.b64  	%rd26064, %rd26063, -4294967296;
	setp.ne.s64 	%p4055, %rd26064, 0;
	@%p4055 bra 	$L__BB2_2398;
	ld.param.u64 	%rd26082, [generate_dp_table_kernel_param_3];
	cvt.u32.u64 	%r6805, %rd26082;
	cvt.u32.u64 	%r6806, %rd1765;
	rem.u32 	%r6807, %r6806, %r6805;
	cvt.u64.u32 	%rd26662, %r6807;
	bra.uni 	$L__BB2_2399;
$L__BB2_2398:
	ld.param.u64 	%rd26081, [generate_dp_table_kernel_param_3];
	rem.u64 	%rd26662, %rd1765, %rd26081;
$L__BB2_2399:
	ld.param.u64 	%rd26083, [generate_dp_table_kernel_param_3];
	cvt.u32.u64 	%r6808, %rd26662;
	and.b32  	%r6809, %r6808, 31;
	shr.u64 	%rd26065, %rd26662, 3;
	and.b64  	%rd26066, %rd26065, 2305843009213693948;
	add.s64 	%rd26067, %rd1764, %rd26066;
	mov.b32 	%r6810, 1;
	shl.b32 	%r6811, %r6810, %r6809;
	atom.global.or.b32 	%r6812, [%rd26067], %r6811;
	add.s64 	%rd1769, %rd1765, %rd1763;
	or.b64  	%rd26068, %rd1769, %rd26083;
	and.b64  	%rd26069, %rd26068, -4294967296;
	setp.ne.s64 	%p4056, %rd26069, 0;
	@%p4056 bra 	$L__BB2_2401;
	ld.param.u64 	%rd26085, [generate_dp_table_kernel_param_3];
	cvt.u32.u64 	%r6813, %rd26085;
	cvt.u32.u64 	%r6814, %rd1769;
	rem.u32 	%r6815, %r6814, %r6813;
	cvt.u64.u32 	%rd26663, %r6815;
	bra.uni 	$L__BB2_2402;
$L__BB2_2401:
	ld.param.u64 	%rd26084, [generate_dp_table_kernel_param_3];
	rem.u64 	%rd26663, %rd1769, %rd26084;
$L__BB2_2402:
	ld.param.u64 	%rd26086, [generate_dp_table_kernel_param_3];
	cvt.u32.u64 	%r6816, %rd26663;
	and.b32  	%r6817, %r6816, 31;
	shr.u64 	%rd26070, %rd26663, 3;
	and.b64  	%rd26071, %rd26070, 2305843009213693948;
	add.s64 	%rd26072, %rd1764, %rd26071;
	mov.b32 	%r6818, 1;
	shl.b32 	%r6819, %r6818, %r6817;
	atom.global.or.b32 	%r6820, [%rd26072], %r6819;
	add.s64 	%rd1773, %rd1769, %rd1763;
	or.b64  	%rd26073, %rd1773, %rd26086;
	and.b64  	%rd26074, %rd26073, -4294967296;
	setp.ne.s64 	%p4057, %rd26074, 0;
	@%p4057 bra 	$L__BB2_2404;
	ld.param.u64 	%rd26088, [generate_dp_table_kernel_param_3];
	cvt.u32.u64 	%r6821, %rd26088;
	cvt.u32.u64 	%r6822, %rd1773;
	rem.u32 	%r6823, %r6822, %r6821;
	cvt.u64.u32 	%rd26664, %r6823;
	bra.uni 	$L__BB2_2405;
$L__BB2_2404:
	ld.param.u64 	%rd26087, [generate_dp_table_kernel_param_3];
	rem.u64 	%rd26664, %rd1773, %rd26087;
$L__BB2_2405:
	cvt.u32.u64 	%r6824, %rd26664;
	and.b32  	%r6825, %r6824, 31;
	shr.u64 	%rd26075, %rd26664, 3;
	and.b64  	%rd26076, %rd26075, 2305843009213693948;
	add.s64 	%rd26077, %rd1764, %rd26076;
	mov.b32 	%r6826, 1;
	shl.b32 	%r6827, %r6826, %r6825;
	atom.global.or.b32 	%r6828, [%rd26077], %r6827;
$L__BB2_2406:
	ret;

}


// ===== COMPILED SASS (sm_100) =====

	.target	sm_100

	.elftype	@"ET_EXEC"


//--------------------- .note.nv.tkinfo           --------------------------
	.section	.note.nv.tkinfo,"",@"SHT_NOTE"
	.sectionflags	@"SHF_NOTE_NV_TKINFO"
	.tkinfo
        /*0018*/ 	.word	0x00000002
        /*0030*/ 	.string	""
        /*0030*/ 	.string	"ptxas"
        /*0030*/ 	.string	"Cuda compilation tools, release 13.0, V13.0.88"
        /*0030*/ 	.string	"Build cuda_13.0.r13.0/compiler.36424714_0"
        /*0030*/ 	.string	"-arch sm_100 -m 64 "



//--------------------- .note.nv.cuinfo           --------------------------
	.section	.note.nv.cuinfo,"",@"SHT_NOTE"
	.sectionflags	@"SHF_NOTE_NV_CUINFO"
        /*0018*/ 	.short	0x0002
        /*001a*/ 	.short	0x0064
        /*001c*/ 	.short	0x0082
	.zero		2


//--------------------- .nv.info                  --------------------------
	.section	.nv.info,"",@"SHT_CUDA_INFO"
	.align	4


	//----- nvinfo : EIATTR_REGCOUNT
	.align		4
        /*0000*/ 	.byte	0x04, 0x2f
        /*0002*/ 	.short	(.L_6 - .L_5)
	.align		4
.L_5:
        /*0004*/ 	.word	index@(_Z25precompute_G_table_kernelv)
        /*0008*/ 	.word	0x0000004c


	//----- nvinfo : EIATTR_FRAME_SIZE
	.align		4
.L_6:
        /*000c*/ 	.byte	0x04, 0x11
        /*000e*/ 	.short	(.L_8 - .L_7)
	.align		4
.L_7:
        /*0010*/ 	.word	index@(_Z25precompute_G_table_kernelv)
        /*0014*/ 	.word	0x00000000


	//----- nvinfo : EIATTR_REGCOUNT
	.align		4
.L_8:
        /*0018*/ 	.byte	0x04, 0x2f
        /*001a*/ 	.short	(.L_10 - .L_9)
	.align		4
.L_9:
        /*001c*/ 	.word	index@(find_pubkey_kernel_sequential)
        /*0020*/ 	.word	0x00000076


	//----- nvinfo : EIATTR_FRAME_SIZE
	.align		4
.L_10:
        /*0024*/ 	.byte	0x04, 0x11
        /*0026*/ 	.short	(.L_12 - .L_11)
	.align		4
.L_11:
        /*0028*/ 	.word	index@($__internal_1_$__cuda_sm20_rem_u64)
        /*002c*/ 	.word	0x00000080


	//----- nvinfo : EIATTR_FRAME_SIZE
	.align		4
.L_12:
        /*0030*/ 	.byte	0x04, 0x11
        /*0032*/ 	.short	(.L_14 - .L_13)
	.align		4
.L_13:
        /*0034*/ 	.word	index@(find_pubkey_kernel_sequential)
        /*0038*/ 	.word	0x00000080


	//----- nvinfo : EIATTR_REGCOUNT
	.align		4
.L_14:
        /*003c*/ 	.byte	0x04, 0x2f
        /*003e*/ 	.short	(.L_16 - .L_15)
	.align		4
.L_15:
        /*0040*/ 	.word	index@(generate_dp_table_kernel)
        /*0044*/ 	.word	0x00000076


	//----- nvinfo : EIATTR_FRAME_SIZE
	.align		4
.L_16:
        /*0048*/ 	.byte	0x04, 0x11
        /*004a*/ 	.short	(.L_18 - .L_17)
	.align		4
.L_17:
        /*004c*/ 	.word	index@($__internal_0_$__cuda_sm20_rem_u64)
        /*0050*/ 	.word	0x00000040


	//----- nvinfo : EIATTR_FRAME_SIZE
	.align		4
.L_18:
        /*0054*/ 	.byte	0x04, 0x11
        /*0056*/ 	.short	(.L_20 - .L_19)
	.align		4
.L_19:
        /*0058*/ 	.word	index@(generate_dp_table_kernel)
        /*005c*/ 	.word	0x00000040


	//----- nvinfo : EIATTR_MIN_STACK_SIZE
	.align		4
.L_20:
        /*0060*/ 	.byte	0x04, 0x12
        /*0062*/ 	.short	(.L_22 - .L_21)
	.align		4
.L_21:
        /*0064*/ 	.word	index@(generate_dp_table_kernel)
        /*0068*/ 	.word	0x00000040


	//----- nvinfo : EIATTR_MIN_STACK_SIZE
	.align		4
.L_22:
        /*006c*/ 	.byte	0x04, 0x12
        /*006e*/ 	.short	(.L_24 - .L_23)
	.align		4
.L_23:
        /*0070*/ 	.word	index@(find_pubkey_kernel_sequential)
        /*0074*/ 	.word	0x00000080


	//----- nvinfo : EIATTR_MIN_STACK_SIZE
	.align		4
.L_24:
        /*0078*/ 	.byte	0x04, 0x12
        /*007a*/ 	.short	(.L_26 - .L_25)
	.align		4
.L_25:
        /*007c*/ 	.word	index@(_Z25precompute_G_table_kernelv)
        /*0080*/ 	.word	0x00000000
.L_26:


//--------------------- .nv.compat                --------------------------
	.section	.nv.compat,"",@"SHT_CUDA_COMPAT_INFO"
	.align	4
        /*0000*/ 	.byte	0x02, 0x09, 0x00, 0x00, 0x02, 0x02, 0x01, 0x00, 0x02, 0x05, 0x05, 0x00, 0x03, 0x07, 0x01, 0x01
        /*0010*/ 	.byte	0x02, 0x03, 0x00, 0x00, 0x02, 0x06, 0x01, 0x00, 0x04, 0x0b, 0x08, 0x00, 0x09, 0x00, 0x00, 0x00
        /*0020*/ 	.byte	0x00, 0x00, 0x00, 0x00


//--------------------- .nv.info.generate_dp_table_kernel --------------------------
	.section	.nv.info.generate_dp_table_kernel,"",@"SHT_CUDA_INFO"
	.sectionflags	@""
	.align	4


	//----- nvinfo : EIATTR_CUDA_API_VERSION
	.align		4
        /*0000*/ 	.byte	0x04, 0x37
        /*0002*/ 	.short	(.L_28 - .L_27)
.L_27:
        /*0004*/ 	.word	0x00000082


	//----- nvinfo : EIATTR_KPARAM_INFO
	.align		4
.L_28:
        /*0008*/ 	.byte	0x04, 0x17
        /*000a*/ 	.short	(.L_30 - .L_29)
.L_29:
        /*000c*/ 	.word	0x00000000
        /*0010*/ 	.short	0x0004
        /*0012*/ 	.short	0x0020
        /*0014*/ 	.byte	0x00, 0xf0, 0x21, 0x00


	//----- nvinfo : EIATTR_KPARAM_INFO
	.align		4
.L_30:
        /*0018*/ 	.byte	0x04, 0x17
        /*001a*/ 	.short	(.L_32 - .L_31)
.L_31:
        /*001c*/ 	.word	0x00000000
        /*0020*/ 	.short	0x0003
        /*0022*/ 	.short	0x0018
        /*0024*/ 	.byte	0x00, 0xf0, 0x21, 0x00


	//----- nvinfo : EIATTR_KPARAM_INFO
	.align		4
.L_32:
        /*0028*/ 	.byte	0x04, 0x17
        /*002a*/ 	.short	(.L_34 - .L_33)
.L_33:
        /*002c*/ 	.word	0x00000000
        /*0030*/ 	.short	0x0002
        /*0032*/ 	.short	0x0010
        /*0034*/ 	.byte	0x00, 0xf0, 0x11, 0x00


	//----- nvinfo : EIATTR_KPARAM_INFO
	.align		4
.L_34:
        /*0038*/ 	.byte	0x04, 0x17
        /*003a*/ 	.short	(.L_36 - .L_35)
.L_35:
        /*003c*/ 	.word	0x00000000
        /*0040*/ 	.short	0x0001
        /*0042*/ 	.short	0x0008
        /*0044*/ 	.byte	0x00, 0xf5, 0x21, 0x00


	//----- nvinfo : EIATTR_KPARAM_INFO
	.align		4
.L_36:
        /*0048*/ 	.byte	0x04, 0x17
        /*004a*/ 	.short	(.L_38 - .L_37)
.L_37:
        /*004c*/ 	.word	0x00000000
        /*0050*/ 	.short	0x0000
        /*0052*/ 	.short	0x0000
        /*0054*/ 	.byte	0x00, 0xf5, 0x21, 0x00


	//----- nvinfo : EIATTR_SPARSE_MMA_MASK
	.align		4
.L_38:
        /*0058*/ 	.byte	0x03, 0x50
        /*005a*/ 	.short	0x0000


	//----- nvinfo : EIATTR_MAXREG_COUNT
	.align		4
        /*005c*/ 	.byte	0x03, 0x1b
        /*005e*/ 	.short	0x00ff


	//----- nvinfo : EIATTR_MERCURY_ISA_VERSION
	.align		4
        /*0060*/ 	.byte	0x03, 0x5f
        /*0062*/ 	.short	0x0101


	//----- nvinfo : EIATTR_VRC_CTA_INIT_COUNT
	.align		4
        /*0064*/ 	.byte	0x02, 0x4a
	.zero		1
	.zero		1


	//----- nvinfo : EIATTR_EXIT_INSTR_OFFSETS
	.align		4
        /*0068*/ 	.byte	0x04, 0x1c
        /*006a*/ 	.short	(.L_40 - .L_39)


	//   ....[0]....
.L_39:
        /*006c*/ 	.word	0x00000080


	//   ....[1]....
        /*0070*/ 	.word	0x000708f0


	//----- nvinfo : EIATTR_CRS_STACK_SIZE
	.align		4
.L_40:
        /*0074*/ 	.byte	0x04, 0x1e
        /*0076*/ 	.short	(.L_42 - .L_41)
.L_41:
        /*0078*/ 	.word	0x00000000


	//----- nvinfo : EIATTR_CBANK_PARAM_SIZE
	.align		4
.L_42:
        /*007c*/ 	.byte	0x03, 0x19
        /*007e*/ 	.short	0x0028


	//----- nvinfo : EIATTR_PARAM_CBANK
	.align		4
        /*0080*/ 	.byte	0x04, 0x0a
        /*0082*/ 	.short	(.L_44 - .L_43)
	.align		4
.L_43:
        /*0084*/ 	.word	index@(.nv.constant0.generate_dp_table_kernel)
        /*0088*/ 	.short	0x0380
        /*008a*/ 	.short	0x0028


	//----- nvinfo : EIATTR_SW_WAR
	.align		4
.L_44:
        /*008c*/ 	.byte	0x04, 0x36
        /*008e*/ 	.short	(.L_46 - .L_45)
.L_45:
        /*0090*/ 	.word	0x00000008
.L_46:


//--------------------- .nv.info.find_pubkey_kernel_sequential --------------------------
	.section	.nv.info.find_pubkey_kernel_sequential,"",@"SHT_CUDA_INFO"
	.sectionflags	@""
	.align	4


	//----- nvinfo : EIATTR_CUDA_API_VERSION
	.align		4
        /*0000*/ 	.byte	0x04, 0x37
        /*0002*/ 	.short	(.L_48 - .L_47)
.L_47:
        /*0004*/ 	.word	0x00000082


	//----- nvinfo : EIATTR_KPARAM_INFO
	.align		4
.L_48:
        /*0008*/ 	.byte	0x04, 0x17
        /*000a*/ 	.short	(.L_50 - .L_49)
.L_49:
        /*000c*/ 	.word	0x00000000
        /*0010*/ 	.short	0x000b
        /*0012*/ 	.short	0x0058
        /*0014*/ 	.byte	0x00, 0xf0, 0x11, 0x00


	//----- nvinfo : EIATTR_KPARAM_INFO
	.align		4
.L_50:
        /*0018*/ 	.byte	0x04, 0x17
        /*001a*/ 	.short	(.L_52 - .L_51)
.L_51:
        /*001c*/ 	.word	0x00000000
        /*0020*/ 	.short	0x000a
        /*0022*/ 	.short	0x0050
        /*0024*/ 	.byte	0x00, 0xf5, 0x21, 0x00


	//----- nvinfo : EIATTR_KPARAM_INFO
	.align		4
.L_52:
        /*0028*/ 	.byte	0x04, 0x17
        /*002a*/ 	.short	(.L_54 - .L_53)
.L_53:
        /*002c*/ 	.word	0x00000000
        /*0030*/ 	.short	0x0009
        /*0032*/ 	.short	0x0048
        /*0034*/ 	.byte	0x00, 0xf0, 0x21, 0x00


	//----- nvinfo : EIATTR_KPARAM_INFO
	.align		4
.L_54:
        /*0038*/ 	.byte	0x04, 0x17
        /*003a*/ 	.short	(.L_56 - .L_55)
.L_55:
        /*003c*/ 	.word	0x00000000
        /*0040*/ 	.short	0x0008
        /*0042*/ 	.short	0x0040
        /*0044*/ 	.byte	0x00, 0xf5, 0x21, 0x00


	//----- nvinfo : EIATTR_KPARAM_INFO
	.align		4
.L_56:
        /*0048*/ 	.byte	0x04, 0x17
        /*004a*/ 	.short	(.L_58 - .L_57)
.L_57:
        /*004c*/ 	.word	0x00000000
        /*0050*/ 	.short	0x0007
        /*0052*/ 	.short	0x0038
        /*0054*/ 	.byte	0x00, 0xf5, 0x21, 0x00


	//----- nvinfo : EIATTR_KPARAM_INFO
	.align		4
.L_58:
        /*0058*/ 	.byte	0x04, 0x17
        /*005a*/ 	.short	(.L_60 - .L_59)
.L_59:
        /*005c*/ 	.word	0x00000000
        /*0060*/ 	.short	0x0006
        /*0062*/ 	.short	0x0030
        /*0064*/ 	.byte	0x00, 0xf5, 0x21, 0x00


	//----- nvinfo : EIATTR_KPARAM_INFO
	.align		4
.L_60:
        /*0068*/ 	.byte	0x04, 0x17
        /*006a*/ 	.short	(.L_62 - .L_61)
.L_61:
        /*006c*/ 	.word	0x00000000
        /*0070*/ 	.short	0x0005
        /*0072*/ 	.short	0x0028
        /*0074*/ 	.byte	0x00, 0xf0, 0x11, 0x00


	//----- nvinfo : EIATTR_KPARAM_INFO
	.align		4
.L_62:
        /*0078*/ 	.byte	0x04, 0x17
        /*007a*/ 	.short	(.L_64 - .L_63)
.L_63:
        /*007c*/ 	.word	0x00000000
        /*0080*/ 	.short	0x0004
        /*0082*/ 	.short	0x0020
        /*0084*/ 	.byte	0x00, 0xf5, 0x21, 0x00


	//----- nvinfo : EIATTR_KPARAM_INFO
	.align		4
.L_64:
        /*0088*/ 	.byte	0x04, 0x17
        /*008a*/ 	.short	(.L_66 - .L_65)
.L_65:
        /*008c*/ 	.word	0x00000000
        /*0090*/ 	.short	0x0003
        /*0092*/ 	.short	0x0018
        /*0094*/ 	.byte	0x00, 0xf0, 0x21, 0x00


	//----- nvinfo : EIATTR_KPARAM_INFO
	.align		4
.L_66:
        /*0098*/ 	.byte	0x04, 0x17
        /*009a*/ 	.short	(.L_68 - .L_67)
.L_67:
        /*009c*/ 	.word	0x00000000
        /*00a0*/ 	.short	0x0002
        /*00a2*/ 	.short	0x0010
        /*00a4*/ 	.byte	0x00, 0xf5, 0x21, 0x00


	//----- nvinfo : EIATTR_KPARAM_INFO
	.align		4
.L_68:
        /*00a8*/ 	.byte	0x04, 0x17
        /*00aa*/ 	.short	(.L_70 - .L_69)
.L_69:
        /*00ac*/ 	.word	0x00000000
        /*00b0*/ 	.short	0x0001
        /*00b2*/ 	.short	0x0008
        /*00b4*/ 	.byte	0x00, 0xf5, 0x21, 0x00


	//----- nvinfo : EIATTR_KPARAM_INFO
	.align		4
.L_70:
        /*00b8*/ 	.byte	0x04, 0x17
        /*00ba*/ 	.short	(.L_72 - .L_71)
.L_71:
        /*00bc*/ 	.word	0x00000000
        /*00c0*/ 	.short	0x0000
        /*00c2*/ 	.short	0x0000
        /*00c4*/ 	.byte	0x00, 0xf5, 0x21, 0x00


	//----- nvinfo : EIATTR_SPARSE_MMA_MASK
	.align		4
.L_72:
        /*00c8*/ 	.byte	0x03, 0x50
        /*00ca*/ 	.short	0x0000


	//----- nvinfo : EIATTR_MAXREG_COUNT
	.align		4
        /*00cc*/ 	.byte	0x03, 0x1b
        /*00ce*/ 	.short	0x00ff


	//----- nvinfo : EIATTR_MERCURY_ISA_VERSION
	.align		4
        /*00d0*/ 	.byte	0x03, 0x5f
        /*00d2*/ 	.short	0x0101


	//----- nvinfo : EIATTR_VRC_CTA_INIT_COUNT
	.align		4
        /*00d4*/ 	.byte	0x02, 0x4a
	.zero		1
	.zero		1


	//----- nvinfo : EIATTR_EXIT_INSTR_OFFSETS
	.align		4
        /*00d8*/ 	.byte	0x04, 0x1c
        /*00da*/ 	.short	(.L_74 - .L_73)


	//   ....[0]....
.L_73:
        /*00dc*/ 	.word	0x00000080


	//   ....[1]....
        /*00e0*/ 	.word	0x00000b30


	//   ....[2]....
        /*00e4*/ 	.word	0x00000b90


	//   ....[3]....
        /*00e8*/ 	.word	0x00000bf0


	//   ....[4]....
        /*00ec*/ 	.word	0x00000c40


	//   ....[5]....
        /*00f0*/ 	.word	0x00000ca0


	//   ....[6]....
        /*00f4*/ 	.word	0x00000cf0


	//   ....[7]....
        /*00f8*/ 	.word	0x00000d50


	//   ....[8]....
        /*00fc*/ 	.word	0x00000da0


	//   ....[9]....
        /*0100*/ 	.word	0x0003fb10


	//   ....[10]....
        /*0104*/ 	.word	0x000812d0


	//   ....[11]....
        /*0108*/ 	.word	0x00081d60


	//   ....[12]....
        /*010c*/ 	.word	0x00081de0


	//   ....[13]....
        /*0110*/ 	.word	0x00081f80


	//   ....[14]....
        /*0114*/ 	.word	0x00082000


	//   ....[15]....
        /*0118*/ 	.word	0x000821a0


	//----- nvinfo : EIATTR_CRS_STACK_SIZE
	.align		4
.L_74:
        /*011c*/ 	.byte	0x04, 0x1e
        /*011e*/ 	.short	(.L_76 - .L_75)
.L_75:
        /*0120*/ 	.word	0x00000000


	//----- nvinfo : EIATTR_CBANK_PARAM_SIZE
	.align		4
.L_76:
        /*0124*/ 	.byte	0x03, 0x19
        /*0126*/ 	.short	0x005c


	//----- nvinfo : EIATTR_PARAM_CBANK
	.align		4
        /*0128*/ 	.byte	0x04, 0x0a
        /*012a*/ 	.short	(.L_78 - .L_77)
	.align		4
.L_77:
        /*012c*/ 	.word	index@(.nv.constant0.find_pubkey_kernel_sequential)
        /*0130*/ 	.short	0x0380
        /*0132*/ 	.short	0x005c


	//----- nvinfo : EIATTR_SW_WAR
	.align		4
.L_78:
        /*0134*/ 	.byte	0x04, 0x36
        /*0136*/ 	.short	(.L_80 - .L_79)
.L_79:
        /*0138*/ 	.word	0x00000008
.L_80:


//--------------------- .nv.info._Z25precompute_G_table_kernelv --------------------------
	.section	.nv.info._Z25precompute_G_table_kernelv,"",@"SHT_CUDA_INFO"
	.sectionflags	@""
	.align	4


	//----- nvinfo : EIATTR_CUDA_API_VERSION
	.align		4
        /*0000*/ 	.byte	0x04, 0x37
        /*0002*/ 	.short	(.L_82 - .L_81)
.L_81:
        /*0004*/ 	.word	0x00000082


	//----- nvinfo : EIATTR_SPARSE_MMA_MASK
	.align		4
.L_82:
        /*0008*/ 	.byte	0x03, 0x50
        /*000a*/ 	.short	0x0000


	//----- nvinfo : EIATTR_MAXREG_COUNT
	.align		4
        /*000c*/ 	.byte	0x03, 0x1b
        /*000e*/ 	.short	0x00ff


	//----- nvinfo : EIATTR_MERCURY_ISA_VERSION
	.align		4
        /*0010*/ 	.byte	0x03, 0x5f
        /*0012*/ 	.short	0x0101


	//----- nvinfo : EIATTR_VRC_CTA_INIT_COUNT
	.align		4
        /*0014*/ 	.byte	0x02, 0x4a
	.zero		1
	.zero		1


	//----- nvinfo : EIATTR_EXIT_INSTR_OFFSETS
	.align		4
        /*0018*/ 	.byte	0x04, 0x1c
        /*001a*/ 	.short	(.L_84 - .L_83)


	//   ....[0]....
.L_83:
        /*001c*/ 	.word	0x00000030


	//   ....[1]....
        /*0020*/ 	.word	0x00011bf0


	//----- nvinfo : EIATTR_SW_WAR
	.align		4
.L_84:
        /*0024*/ 	.byte	0x04, 0x36
        /*0026*/ 	.short	(.L_86 - .L_85)
.L_85:
        /*0028*/ 	.word	0x00000008
.L_86:


//--------------------- .nv.callgraph             --------------------------
	.section	.nv.callgraph,"",@"SHT_CUDA_CALLGRAPH"
	.align	4
	.sectionentsize	8
	.align		4
        /*0000*/ 	.word	0x00000000
	.align		4
        /*0004*/ 	.word	0xffffffff
	.align		4
        /*0008*/ 	.word	0x00000000
	.align		4
        /*000c*/ 	.word	0xfffffffe
	.align		4
        /*0010*/ 	.word	0x00000000
	.align		4
        /*0014*/ 	.word	0xfffffffd
	.align		4
        /*0018*/ 	.word	0x00000000
	.align		4
        /*001c*/ 	.word	0xfffffffc


//--------------------- .nv.constant3             --------------------------
	.section	.nv.constant3,"a",@progbits
	.align	4
.nv.constant3:
	.type		const_p,@object
	.size		const_p,(const_G_jacobian - const_p)
const_p:
	.zero		32
	.type		const_G_jacobian,@object
	.size		const_G_jacobian,(const_n - const_G_jacobian)
const_G_jacobian:
	.zero		100
	.type		const_n,@object
	.size		const_n,(const_target_jacobian - const_n)
const_n:
	.zero		32
	.type		const_target_jacobian,@object
	.size		const_target_jacobian,(.L_4 - const_target_jacobian)
const_target_jacobian:
	.zero		100
.L_4:


//--------------------- .nv.constant4             --------------------------
	.section	.nv.constant4,"a",@progbits
	.align	8
	.align		8
.nv.constant4:
        /*0000*/ 	.dword	const_G_table


//--------------------- .text.generate_dp_table_kernel --------------------------
	.section	.text.generate_dp_table_kernel,"ax",@progbits
	.align	128
        .global         generate_dp_table_kernel
        .type           generate_dp_table_kernel,@function
        .size           generate_dp_table_kernel,(.L_x_1640 - generate_dp_table_kernel)
        .other          generate_dp_table_kernel,@"STO_CUDA_ENTRY STV_DEFAULT"
generate_dp_table_kernel:
.text.generate_dp_table_kernel:
[----:B------:R-:W0:Y:S01]  /*0000*/  LDC R1, c[0x0][0x37c] ;  /* 0x0000df00ff017b82 */ /* 0x000e220000000800 */
[----:B------:R-:W1:Y:S07]  /*0010*/  S2R R3, SR_TID.X ;  /* 0x0000000000037919 */ /* 0x000e6e0000002100 */
[----:B------:R-:W1:Y:S01]  /*0020*/  S2UR UR4, SR_CTAID.X ;  /* 0x00000000000479c3 */ /* 0x000e620000002500 */
[----:B------:R-:W2:Y:S01]  /*0030*/  LDCU UR5, c[0x0][0x390] ;  /* 0x00007200ff0577ac */ /* 0x000ea20008000800 */
[----:B0-----:R-:W-:-:S06]  /*0040*/  VIADD R1, R1, 0xffffffc0 ;  /* 0xffffffc001017836 */ /* 0x001fcc0000000000 */
[----:B------:R-:W1:Y:S02]  /*0050*/  LDC R0, c[0x0][0x360] ;  /* 0x0000d800ff007b82 */ /* 0x000e640000000800 */
[----:B-1----:R-:W-:-:S05]  /*0060*/  IMAD R0, R0, UR4, R3 ;  /* 0x0000000400007c24 */ /* 0x002fca000f8e0203 */
[----:B--2---:R-:W-:-:S13]  /*0070*/  ISETP.GE.U32.AND P0, PT, R0, UR5, PT ;  /* 0x0000000500007c0c */ /* 0x004fda000bf06070 */
[----:B------:R-:W-:Y:S05]  /*0080*/  @P0 EXIT ;  /* 0x000000000000094d */ /* 0x000fea0003800000 */
[----:B------:R-:W0:Y:S01]  /*0090*/  LDCU.64 UR8, c[0x0][0x3a0] ;  /* 0x00007400ff0877ac */ /* 0x000e220008000a00 */
[----:B------:R-:W-:Y:S01]  /*00a0*/  STL.64 [R1+0x28], RZ ;  /* 0x000028ff01007387 */ /* 0x000fe20000100a00 */
[----:B------:R-:W-:Y:S02]  /*00b0*/  VIADD R5, R0, 0x1 ;  /* 0x0000000100057836 */ /* 0x000fe40000000000 */
[----:B------:R-:W-:Y:S01]  /*00c0*/  IMAD.MOV.U32 R40, RZ, RZ, 0x1 ;  /* 0x00000001ff287424 */ /* 0x000fe200078e00ff */
[----:B------:R-:W-:Y:S01]  /*00d0*/  STL.64 [R1+0x30], RZ ;  /* 0x000030ff01007387 */ /* 0x000fe20000100a00 */
[----:B------:R-:W-:Y:S01]  /*00e0*/  IMAD.MOV.U32 R0, RZ, RZ, R1 ;  /* 0x000000ffff007224 */ /* 0x000fe200078e0001 */
[----:B------:R-:W1:Y:S02]  /*00f0*/  LDCU.64 UR6, c[0x0][0x358] ;  /* 0x00006b00ff0677ac */ /* 0x000e640008000a00 */
[----:B------:R-:W-:Y:S01]  /*0100*/  STL.64 [R1+0x38], RZ ;  /* 0x000038ff01007387 */ /* 0x000fe20000100a00 */
[----:B------:R-:W2:Y:S01]  /*0110*/  LDCU UR5, c[0x3][0x18] ;  /* 0x00c00300ff0577ac */ /* 0x000ea20008000800 */
[----:B------:R-:W3:Y:S01]  /*0120*/  LDCU UR16, c[0x3][0x14] ;  /* 0x00c00280ff1077ac */ /* 0x000ee20008000800 */
[C---:B0-----:R-:W-:Y:S01]  /*0130*/  IMAD.WIDE.U32 R2, R5.reuse, UR8, RZ ;  /* 0x0000000805027c25 */ /* 0x041fe2000f8e00ff */
[----:B------:R-:W0:Y:S03]  /*0140*/  LDCU UR17, c[0x3][0x10] ;  /* 0x00c00200ff1177ac */ /* 0x000e260008000800 */
[----:B------:R-:W-:Y:S01]  /*0150*/  IMAD R3, R5, UR9, R3 ;  /* 0x0000000905037c24 */ /* 0x000fe2000f8e0203 */
[----:B------:R-:W4:Y:S04]  /*0160*/  LDCU UR18, c[0x3][0xc] ;  /* 0x00c00180ff1277ac */ /* 0x000f280008000800 */
[----:B------:R5:W-:Y:S01]  /*0170*/  STL.64 [R1+0x20], R2 ;  /* 0x0000200201007387 */ /* 0x000be20000100a00 */
[----:B------:R-:W0:Y:S01]  /*0180*/  LDCU UR19, c[0x3][0x8] ;  /* 0x00c00100ff1377ac */ /* 0x000e220008000800 */
[----:B------:R-:W0:Y:S01]  /*0190*/  LDCU UR20, c[0x3][URZ] ;  /* 0x00c00000ff1477ac */ /* 0x000e220008000800 */
[----:B------:R-:W0:Y:S01]  /*01a0*/  LDCU.64 UR12, c[0x3][0x10] ;  /* 0x00c00200ff0c77ac */ /* 0x000e220008000a00 */
[----:B-----5:R-:W-:Y:S01]  /*01b0*/  VIADD R2, R1, 0x20 ;  /* 0x0000002001027836 */ /* 0x020fe20000000000 */
[----:B------:R-:W0:Y:S01]  /*01c0*/  LDCU.64 UR14, c[0x3][URZ] ;  /* 0x00c00000ff0e77ac */ /* 0x000e220008000a00 */
[----:B------:R-:W-:Y:S01]  /*01d0*/  IMAD.MOV.U32 R3, RZ, RZ, RZ ;  /* 0x000000ffff037224 */ /* 0x000fe200078e00ff */
[----:B-1234-:R-:W0:Y:S06]  /*01e0*/  LDCU.128 UR8, c[0x3][URZ] ;  /* 0x00c00000ff0877ac */ /* 0x01ee2c0008000c00 */
.L_x_326:
[----:B------:R-:W-:-:S05]  /*01f0*/  SHF.R.U32.HI R7, RZ, 0x5, R3 ;  /* 0x00000005ff077819 */ /* 0x000fca0000011603 */
[----:B------:R-:W-:-:S05]  /*0200*/  IMAD R7, R7, 0x4, R2 ;  /* 0x0000000407077824 */ /* 0x000fca00078e0202 */
[----:B------:R-:W2:Y:S01]  /*0210*/  LDL R4, [R7] ;  /* 0x0000000007047983 */ /* 0x000ea20000100800 */
[----:B------:R-:W-:Y:S01]  /*0220*/  BSSY.RECONVERGENT B0, `(.L_x_0) ;  /* 0x0003204000007945 */ /* 0x000fe20003800200 */
[----:B--2---:R-:W-:-:S04]  /*0230*/  SHF.R.W.U32.HI R4, RZ, R3, R4 ;  /* 0x00000003ff047219 */ /* 0x004fc80000011e04 */
[----:B------:R-:W-:-:S04]  /*0240*/  LOP3.LUT R4, R4, 0x1, RZ, 0xc0, !PT ;  /* 0x0000000104047812 */ /* 0x000fc800078ec0ff */
[----:B------:R-:W-:-:S13]  /*0250*/  ISETP.NE.U32.AND P0, PT, R4, 0x1, PT ;  /* 0x000000010400780c */ /* 0x000fda0003f05070 */
[----:B-1---5:R-:W-:Y:S05]  /*0260*/  @P0 BRA `(.L_x_1) ;  /* 0x0000031c00fc0947 */ /* 0x022fea0003800000 */
[----:B------:R-:W1:Y:S01]  /*0270*/  LDC.64 R52, c[0x4][RZ] ;  /* 0x01000000ff347b82 */ /* 0x000e620000000a00 */
[----:B------:R-:W-:Y:S01]  /*0280*/  LOP3.LUT P0, RZ, R40, 0xff, RZ, 0xc0, !PT ;  /* 0x000000ff28ff7812 */ /* 0x000fe2000780c0ff */
[----:B------:R-:W-:Y:S02]  /*0290*/  IMAD.MOV.U32 R4, RZ, RZ, R5 ;  /* 0x000000ffff047224 */ /* 0x000fe400078e0005 */
[----:B------:R-:W-:Y:S02]  /*02a0*/  IMAD.MOV.U32 R7, RZ, RZ, R6 ;  /* 0x000000ffff077224 */ /* 0x000fe400078e0006 */
[----:B------:R-:W-:Y:S02]  /*02b0*/  IMAD.MOV.U32 R8, RZ, RZ, R9 ;  /* 0x000000ffff087224 */ /* 0x000fe400078e0009 */
[----:B------:R-:W-:Y:S02]  /*02c0*/  IMAD.MOV.U32 R11, RZ, RZ, R10 ;  /* 0x000000ffff0b7224 */ /* 0x000fe400078e000a */
[----:B------:R-:W-:-:S02]  /*02d0*/  IMAD.MOV.U32 R12, RZ, RZ, R13 ;  /* 0x000000ffff0c7224 */ /* 0x000fc400078e000d */
[----:B------:R-:W-:Y:S02]  /*02e0*/  IMAD.MOV.U32 R15, RZ, RZ, R14 ;  /* 0x000000ffff0f7224 */ /* 0x000fe400078e000e */
[----:B------:R-:W-:Y:S02]  /*02f0*/  IMAD.MOV.U32 R16, RZ, RZ, R17 ;  /* 0x000000ffff107224 */ /* 0x000fe400078e0011 */
[----:B------:R-:W-:Y:S02]  /*0300*/  IMAD.MOV.U32 R19, RZ, RZ, R18 ;  /* 0x000000ffff137224 */ /* 0x000fe400078e0012 */
[----:B-1----:R-:W-:Y:S01]  /*0310*/  IMAD.WIDE.U32 R52, R3, 0x64, R52 ;  /* 0x0000006403347825 */ /* 0x002fe200078e0034 */
[----:B------:R-:W-:Y:S06]  /*0320*/  @!P0 BRA `(.L_x_2) ;  /* 0x0000000000688947 */ /* 0x000fec0003800000 */
[----:B------:R1:W5:Y:S04]  /*0330*/  LDG.E R20, desc[UR6][R52.64] ;  /* 0x0000000634147981 */ /* 0x000368000c1e1900 */
        /* <DEDUP_REMOVED lines=23> */
[----:B------:R1:W5:Y:S01]  /*04b0*/  LDG.E.U8 R40, desc[UR6][R52.64+0x60] ;  /* 0x0000600634287981 */ /* 0x000362000c1e1100 */
[----:B------:R-:W-:Y:S05]  /*04c0*/  BRA `(.L_x_1) ;  /* 0x0000031c00647947 */ /* 0x000fea0003800000 */
.L_x_2:
[----:B------:R-:W2:Y:S01]  /*04d0*/  LDG.E.U8 R36, desc[UR6][R52.64+0x60] ;  /* 0x0000600634247981 */ /* 0x000ea2000c1e1100 */
[----:B------:R-:W-:Y:S02]  /*04e0*/  PRMT R40, RZ, 0x7610, R40 ;  /* 0x00007610ff287816 */ /* 0x000fe40000000028 */
[----:B--2---:R-:W-:-:S13]  /*04f0*/  ISETP.NE.AND P0, PT, R36, RZ, PT ;  /* 0x000000ff2400720c */ /* 0x004fda0003f05270 */
[----:B------:R-:W-:Y:S05]  /*0500*/  @P0 BRA `(.L_x_1) ;  /* 0x0000031c00540947 */ /* 0x000fea0003800000 */
[C---:B------:R-:W-:Y:S01]  /*0510*/  IMAD.WIDE.U32 R36, R28.reuse, R28, RZ ;  /* 0x0000001c1c247225 */ /* 0x040fe200078e00ff */
[----:B------:R-:W-:Y:S01]  /*0520*/  UMOV UR4, URZ ;  /* 0x000000ff00047c82 */ /* 0x000fe20008000000 */
[----:B------:R-:W-:Y:S02]  /*0530*/  BSSY.RECONVERGENT B1, `(.L_x_3) ;  /* 0x0000110000017945 */ /* 0x000fe40003800200 */
[----:B------:R-:W-:Y:S02]  /*0540*/  IMAD.MOV.U32 R38, RZ, RZ, R37 ;  /* 0x000000ffff267224 */ /* 0x000fe400078e0025 */
[----:B------:R-:W-:Y:S02]  /*0550*/  IMAD.MOV.U32 R39, RZ, RZ, RZ ;  /* 0x000000ffff277224 */ /* 0x000fe400078e00ff */
[----:B------:R-:W-:Y:S02]  /*0560*/  IMAD.MOV.U32 R41, RZ, RZ, RZ ;  /* 0x000000ffff297224 */ /* 0x000fe400078e00ff */
[----:B------:R-:W-:-:S04]  /*0570*/  IMAD.WIDE.U32 R38, R28, R29, R38 ;  /* 0x0000001d1c267225 */ /* 0x000fc800078e0026 */
[----:B------:R-:W-:Y:S02]  /*0580*/  IMAD.MOV.U32 R40, RZ, RZ, R39 ;  /* 0x000000ffff287224 */ /* 0x000fe400078e0027 */
[----:B------:R-:W-:Y:S02]  /*0590*/  IMAD.MOV.U32 R39, RZ, RZ, RZ ;  /* 0x000000ffff277224 */ /* 0x000fe400078e00ff */
[----:B------:R-:W-:-:S04]  /*05a0*/  IMAD.WIDE.U32 R40, R28, R31, R40 ;  /* 0x0000001f1c287225 */ /* 0x000fc800078e0028 */
[----:B------:R-:W-:-:S04]  /*05b0*/  IMAD.WIDE.U32 R38, R28, R29, R38 ;  /* 0x0000001d1c267225 */ /* 0x000fc800078e0026 */
[----:B------:R-:W-:Y:S01]  /*05c0*/  IMAD.MOV.U32 R43, RZ, RZ, RZ ;  /* 0x000000ffff2b7224 */ /* 0x000fe200078e00ff */
[----:B------:R-:W-:Y:S01]  /*05d0*/  IADD3 R44, P0, PT, R40, R39, RZ ;  /* 0x00000027282c7210 */ /* 0x000fe20007f1e0ff */
[----:B------:R-:W-:Y:S02]  /*05e0*/  IMAD.MOV.U32 R40, RZ, RZ, R41 ;  /* 0x000000ffff287224 */ /* 0x000fe400078e0029 */
[----:B------:R-:W-:Y:S02]  /*05f0*/  IMAD.MOV.U32 R41, RZ, RZ, RZ ;  /* 0x000000ffff297224 */ /* 0x000fe400078e00ff */
[----:B------:R-:W-:Y:S02]  /*0600*/  IMAD.X R45, RZ, RZ, RZ, P0 ;  /* 0x000000ffff2d7224 */ /* 0x000fe400000e06ff */
[----:B------:R-:W-:-:S04]  /*0610*/  IMAD.WIDE.U32 R40, R28, R30, R40 ;  /* 0x0000001e1c287225 */ /* 0x000fc800078e0028 */
[----:B------:R-:W-:-:S04]  /*0620*/  IMAD.WIDE.U32 R44, R29, R29, R44 ;  /* 0x0000001d1d2c7225 */ /* 0x000fc800078e002c */
[----:B------:R-:W-:Y:S01]  /*0630*/  IMAD.MOV.U32 R42, RZ, RZ, R41 ;  /* 0x000000ffff2a7224 */ /* 0x000fe200078e0029 */
[----:B------:R-:W-:Y:S01]  /*0640*/  IADD3 R46, P0, PT, R40, R45, RZ ;  /* 0x0000002d282e7210 */ /* 0x000fe20007f1e0ff */
[----:B------:R-:W-:Y:S02]  /*0650*/  IMAD.MOV.U32 R40, RZ, RZ, R44 ;  /* 0x000000ffff287224 */ /* 0x000fe400078e002c */
[----:B------:R-:W-:Y:S02]  /*0660*/  IMAD.MOV.U32 R41, RZ, RZ, RZ ;  /* 0x000000ffff297224 */ /* 0x000fe400078e00ff */
[----:B------:R-:W-:Y:S02]  /*0670*/  IMAD.X R47, RZ, RZ, RZ, P0 ;  /* 0x000000ffff2f7224 */ /* 0x000fe400000e06ff */
[----:B------:R-:W-:-:S04]  /*0680*/  IMAD.WIDE.U32 R42, R28, R33, R42 ;  /* 0x000000211c2a7225 */ /* 0x000fc800078e002a */
[----:B------:R-:W-:-:S04]  /*0690*/  IMAD.WIDE.U32 R44, R29, R31, R46 ;  /* 0x0000001f1d2c7225 */ /* 0x000fc800078e002e */
[----:B------:R-:W-:Y:S01]  /*06a0*/  IMAD.WIDE.U32 R40, R28, R31, R40 ;  /* 0x0000001f1c287225 */ /* 0x000fe200078e0028 */
[----:B------:R-:W-:Y:S02]  /*06b0*/  IADD3 R46, P0, PT, R42, R45, RZ ;  /* 0x0000002d2a2e7210 */ /* 0x000fe40007f1e0ff */
[----:B------:R-:W-:Y:S01]  /*06c0*/  MOV R42, R43 ;  /* 0x0000002b002a7202 */ /* 0x000fe20000000f00 */
[----:B------:R-:W-:Y:S01]  /*06d0*/  IMAD.MOV.U32 R43, RZ, RZ, RZ ;  /* 0x000000ffff2b7224 */ /* 0x000fe200078e00ff */
[----:B------:R-:W-:Y:S01]  /*06e0*/  IADD3 R48, P1, PT, R44, R41, RZ ;  /* 0x000000292c307210 */ /* 0x000fe20007f3e0ff */
[----:B------:R-:W-:Y:S02]  /*06f0*/  IMAD.X R47, RZ, RZ, RZ, P0 ;  /* 0x000000ffff2f7224 */ /* 0x000fe400000e06ff */
[----:B------:R-:W-:-:S04]  /*0700*/  IMAD.WIDE.U32 R42, R28, R32, R42 ;  /* 0x000000201c2a7225 */ /* 0x000fc800078e002a */
[----:B------:R-:W-:Y:S02]  /*0710*/  IMAD.X R49, RZ, RZ, RZ, P1 ;  /* 0x000000ffff317224 */ /* 0x000fe400008e06ff */
[----:B------:R-:W-:-:S04]  /*0720*/  IMAD.WIDE.U32 R44, R29, R30, R46 ;  /* 0x0000001e1d2c7225 */ /* 0x000fc800078e002e */
[----:B------:R-:W-:Y:S01]  /*0730*/  IMAD.WIDE.U32 R46, R29, R31, R48 ;  /* 0x0000001f1d2e7225 */ /* 0x000fe200078e0030 */
[----:B------:R-:W-:-:S03]  /*0740*/  IADD3 R48, P0, PT, R42, R45, RZ ;  /* 0x0000002d2a307210 */ /* 0x000fc60007f1e0ff */
[----:B------:R-:W-:Y:S01]  /*0750*/  IMAD.MOV.U32 R45, RZ, RZ, RZ ;  /* 0x000000ffff2d7224 */ /* 0x000fe200078e00ff */
[----:B------:R-:W-:Y:S01]  /*0760*/  IADD3 R50, P1, PT, R44, R47, RZ ;  /* 0x0000002f2c327210 */ /* 0x000fe20007f3e0ff */
[----:B------:R-:W-:Y:S02]  /*0770*/  IMAD.X R49, RZ, RZ, RZ, P0 ;  /* 0x000000ffff317224 */ /* 0x000fe400000e06ff */
[----:B------:R-:W-:Y:S02]  /*0780*/  IMAD.MOV.U32 R44, RZ, RZ, R43 ;  /* 0x000000ffff2c7224 */ /* 0x000fe400078e002b */
[----:B------:R-:W-:Y:S02]  /*0790*/  IMAD.X R51, RZ, RZ, RZ, P1 ;  /* 0x000000ffff337224 */ /* 0x000fe400008e06ff */
[----:B------:R-:W-:Y:S02]  /*07a0*/  IMAD.MOV.U32 R42, RZ, RZ, R46 ;  /* 0x000000ffff2a7224 */ /* 0x000fe400078e002e */
[----:B------:R-:W-:-:S02]  /*07b0*/  IMAD.MOV.U32 R43, RZ, RZ, RZ ;  /* 0x000000ffff2b7224 */ /* 0x000fc400078e00ff */
[----:B------:R-:W-:-:S04]  /*07c0*/  IMAD.WIDE.U32 R44, R28, R35, R44 ;  /* 0x000000231c2c7225 */ /* 0x000fc800078e002c */
[----:B------:R-:W-:-:S04]  /*07d0*/  IMAD.WIDE.U32 R46, R29, R33, R48 ;  /* 0x000000211d2e7225 */ /* 0x000fc800078e0030 */
[----:B------:R-:W-:Y:S01]  /*07e0*/  IMAD.WIDE.U32 R48, R31, R31, R50 ;  /* 0x0000001f1f307225 */ /* 0x000fe200078e0032 */
[----:B------:R-:W-:-:S03]  /*07f0*/  IADD3 R50, P0, PT, R44, R47, RZ ;  /* 0x0000002f2c327210 */ /* 0x000fc60007f1e0ff */
[----:B------:R-:W-:Y:S01]  /*0800*/  IMAD.WIDE.U32 R42, R28, R30, R42 ;  /* 0x0000001e1c2a7225 */ /* 0x000fe200078e002a */
[----:B------:R-:W-:-:S03]  /*0810*/  IADD3 R54, P1, PT, R46, R49, RZ ;  /* 0x000000312e367210 */ /* 0x000fc60007f3e0ff */
[----:B------:R-:W-:Y:S01]  /*0820*/  IMAD.X R51, RZ, RZ, RZ, P0 ;  /* 0x000000ffff337224 */ /* 0x000fe200000e06ff */
[----:B------:R-:W-:Y:S01]  /*0830*/  IADD3 R56, P2, PT, R48, R43, RZ ;  /* 0x0000002b30387210 */ /* 0x000fe20007f5e0ff */
[----:B------:R-:W-:Y:S02]  /*0840*/  IMAD.MOV.U32 R46, RZ, RZ, R45 ;  /* 0x000000ffff2e7224 */ /* 0x000fe400078e002d */
[----:B------:R-:W-:Y:S02]  /*0850*/  IMAD.MOV.U32 R47, RZ, RZ, RZ ;  /* 0x000000ffff2f7224 */ /* 0x000fe400078e00ff */
[----:B------:R-:W-:Y:S02]  /*0860*/  IMAD.X R55, RZ, RZ, RZ, P1 ;  /* 0x000000ffff377224 */ /* 0x000fe400008e06ff */
[----:B------:R-:W-:Y:S02]  /*0870*/  IMAD.X R57, RZ, RZ, RZ, P2 ;  /* 0x000000ffff397224 */ /* 0x000fe400010e06ff */
        /* <DEDUP_REMOVED lines=8> */
[----:B------:R-:W-:Y:S02]  /*0900*/  IMAD.X R45, RZ, RZ, RZ, P1 ;  /* 0x000000ffff2d7224 */ /* 0x000fe400008e06ff */
[----:B------:R-:W-:Y:S02]  /*0910*/  IMAD.MOV.U32 R58, RZ, RZ, R50 ;  /* 0x000000ffff3a7224 */ /* 0x000fe400078e0032 */
[----:B------:R-:W-:Y:S02]  /*0920*/  IMAD.X R57, RZ, RZ, RZ, P2 ;  /* 0x000000ffff397224 */ /* 0x000fe400010e06ff */
[----:B------:R-:W-:Y:S02]  /*0930*/  IMAD.MOV.U32 R59, RZ, RZ, RZ ;  /* 0x000000ffff3b7224 */ /* 0x000fe400078e00ff */
[----:B------:R-:W-:-:S04]  /*0940*/  IMAD.WIDE.U32 R48, R29, R35, R54 ;  /* 0x000000231d307225 */ /* 0x000fc800078e0036 */
[----:B------:R-:W-:Y:S01]  /*0950*/  IMAD.WIDE.U32 R50, R31, R33, R44 ;  /* 0x000000211f327225 */ /* 0x000fe200078e002c */
[----:B------:R-:W-:-:S03]  /*0960*/  IADD3 R46, P0, PT, R47, R49, RZ ;  /* 0x000000312f2e7210 */ /* 0x000fc60007f1e0ff */
[----:B------:R-:W-:Y:S01]  /*0970*/  IMAD.WIDE.U32 R54, R31, R30, R56 ;  /* 0x0000001e1f367225 */ /* 0x000fe200078e0038 */
[----:B------:R-:W-:-:S03]  /*0980*/  IADD3 R56, P1, PT, R48, R51, RZ ;  /* 0x0000003330387210 */ /* 0x000fc60007f3e0ff */
[----:B------:R-:W-:Y:S01]  /*0990*/  IMAD.WIDE.U32 R44, R28, R33, R58 ;  /* 0x000000211c2c7225 */ /* 0x000fe200078e003a */
[----:B------:R-:W-:-:S03]  /*09a0*/  IADD3 R50, P2, PT, R50, R55, RZ ;  /* 0x0000003732327210 */ /* 0x000fc60007f5e0ff */
[----:B------:R-:W-:Y:S01]  /*09b0*/  IMAD.X R47, RZ, RZ, RZ, P0 ;  /* 0x000000ffff2f7224 */ /* 0x000fe200000e06ff */
[----:B------:R-:W-:Y:S01]  /*09c0*/  IADD3 R54, P3, PT, R54, R45, RZ ;  /* 0x0000002d36367210 */ /* 0x000fe20007f7e0ff */
[----:B------:R-:W-:Y:S02]  /*09d0*/  IMAD.X R57, RZ, RZ, RZ, P1 ;  /* 0x000000ffff397224 */ /* 0x000fe400008e06ff */
        /* <DEDUP_REMOVED lines=31> */
[----:B------:R-:W-:Y:S02]  /*0bd0*/  IADD3 R48, P1, PT, R48, R55, RZ ;  /* 0x0000003730307210 */ /* 0x000fe40007f3e0ff */
[----:B------:R-:W-:Y:S01]  /*0be0*/  IADD3.X R59, PT, PT, RZ, RZ, RZ, P0, !PT ;  /* 0x000000ffff3b7210 */ /* 0x000fe200007fe4ff */
[----:B------:R-:W-:Y:S01]  /*0bf0*/  IMAD.MOV.U32 R62, RZ, RZ, R56 ;  /* 0x000000ffff3e7224 */ /* 0x000fe200078e0038 */
[----:B------:R-:W-:Y:S01]  /*0c00*/  IADD3 R60, P2, PT, R54, R57, RZ ;  /* 0x00000039363c7210 */ /* 0x000fe20007f5e0ff */
[----:B------:R-:W-:Y:S02]  /*0c10*/  IMAD.X R49, RZ, RZ, RZ, P1 ;  /* 0x000000ffff317224 */ /* 0x000fe400008e06ff */
[----:B------:R-:W-:Y:S02]  /*0c20*/  IMAD.MOV.U32 R63, RZ, RZ, RZ ;  /* 0x000000ffff3f7224 */ /* 0x000fe400078e00ff */
[----:B------:R-:W-:-:S02]  /*0c30*/  IMAD.X R61, RZ, RZ, RZ, P2 ;  /* 0x000000ffff3d7224 */ /* 0x000fc400010e06ff */
        /* <DEDUP_REMOVED lines=45> */
[----:B------:R-:W-:-:S04]  /*0f10*/  IMAD.WIDE.U32 R60, R32, R35, R62 ;  /* 0x00000023203c7225 */ /* 0x000fc800078e003e */
[----:B------:R-:W-:Y:S01]  /*0f20*/  IMAD.X R65, RZ, RZ, RZ, P2 ;  /* 0x000000ffff417224 */ /* 0x000fe200010e06ff */
[----:B------:R-:W-:Y:S01]  /*0f30*/  IADD3 R58, P0, PT, R59, R61, RZ ;  /* 0x0000003d3b3a7210 */ /* 0x000fe20007f1e0ff */
[----:B------:R-:W-:-:S04]  /*0f40*/  IMAD.WIDE.U32 R62, R33, R35, R56 ;  /* 0x00000023213e7225 */ /* 0x000fc800078e0038 */
[----:B------:R-:W-:Y:S01]  /*0f50*/  IMAD.WIDE.U32 R56, R31, R34, R64 ;  /* 0x000000221f387225 */ /* 0x000fe200078e0040 */
[----:B------:R-:W-:-:S03]  /*0f60*/  IADD3 R64, P1, PT, R60, R63, RZ ;  /* 0x0000003f3c407210 */ /* 0x000fc60007f3e0ff */
[----:B------:R-:W-:Y:S01]  /*0f70*/  IMAD.WIDE.U32 R68, R54, 0x3d1, RZ ;  /* 0x000003d136447825 */ /* 0x000fe200078e00ff */
[----:B------:R-:W-:-:S03]  /*0f80*/  IADD3 R66, P2, PT, R62, R57, RZ ;  /* 0x000000393e427210 */ /* 0x000fc60007f5e0ff */
[----:B------:R-:W-:Y:S02]  /*0f90*/  IMAD.X R59, RZ, RZ, RZ, P0 ;  /* 0x000000ffff3b7224 */ /* 0x000fe400000e06ff */
[----:B------:R-:W-:Y:S02]  /*0fa0*/  IMAD.X R65, RZ, RZ, RZ, P1 ;  /* 0x000000ffff417224 */ /* 0x000fe400008e06ff */
[----:B------:R-:W-:Y:S02]  /*0fb0*/  IMAD.X R67, RZ, RZ, RZ, P2 ;  /* 0x000000ffff437224 */ /* 0x000fe400010e06ff */
[----:B------:R-:W-:Y:S02]  /*0fc0*/  IMAD.IADD R115, R36, 0x1, R68 ;  /* 0x0000000124737824 */ /* 0x000fe400078e0244 */
[----:B------:R-:W-:-:S03]  /*0fd0*/  IMAD.WIDE.U32 R60, R32, R34, R58 ;  /* 0x00000022203c7225 */ /* 0x000fc600078e003a */
[----:B------:R-:W-:Y:S01]  /*0fe0*/  ISETP.GE.U32.AND P0, PT, R115, R36, PT ;  /* 0x000000247300720c */ /* 0x000fe20003f06070 */
[----:B------:R-:W-:-:S04]  /*0ff0*/  IMAD.WIDE.U32 R62, R32, R35, R64 ;  /* 0x00000023203e7225 */ /* 0x000fc800078e0040 */
[----:B------:R-:W-:Y:S01]  /*1000*/  IMAD.WIDE.U32 R58, R30, R34, R66 ;  /* 0x000000221e3a7225 */ /* 0x000fe200078e0042 */
[----:B------:R-:W-:-:S03]  /*1010*/  IADD3 R36, P1, PT, R60, R63, RZ ;  /* 0x0000003f3c247210 */ /* 0x000fc60007f3e0ff */
[----:B------:R-:W-:Y:S01]  /*1020*/  VIADD R64, R69, UR4 ;  /* 0x0000000445407c36 */ /* 0x000fe20008000000 */
[----:B------:R-:W-:Y:S01]  /*1030*/  IADD3 R62, P2, PT, R62, R59, RZ ;  /* 0x0000003b3e3e7210 */ /* 0x000fe20007f5e0ff */
[----:B------:R-:W-:Y:S01]  /*1040*/  IMAD.MOV.U32 R65, RZ, RZ, RZ ;  /* 0x000000ffff417224 */ /* 0x000fe200078e00ff */
[----:B------:R-:W-:Y:S01]  /*1050*/  SEL R69, RZ, 0x1, P0 ;  /* 0x00000001ff457807 */ /* 0x000fe20000000000 */
[----:B------:R-:W-:Y:S02]  /*1060*/  IMAD.X R37, RZ, RZ, RZ, P1 ;  /* 0x000000ffff257224 */ /* 0x000fe400008e06ff */
[----:B------:R-:W-:-:S04]  /*1070*/  IMAD.WIDE.U32 R64, R56, 0x3d1, R64 ;  /* 0x000003d138407825 */ /* 0x000fc800078e0040 */
[----:B------:R-:W-:Y:S01]  /*1080*/  IMAD.X R63, RZ, RZ, RZ, P2 ;  /* 0x000000ffff3f7224 */ /* 0x000fe200010e06ff */
[----:B------:R-:W-:Y:S01]  /*1090*/  IADD3 R69, P3, P4, R64, R38, R69 ;  /* 0x0000002640457210 */ /* 0x000fe20007c7e045 */
[----:B------:R-:W-:-:S03]  /*10a0*/  IMAD.WIDE.U32 R38, R35, R35, R36 ;  /* 0x0000002323267225 */ /* 0x000fc600078e0024 */
[----:B------:R-:W-:Y:S01]  /*10b0*/  IADD3 R69, P0, PT, R54, R69, RZ ;  /* 0x0000004536457210 */ /* 0x000fe20007f1e0ff */
[----:B------:R-:W-:Y:S01]  /*10c0*/  IMAD.WIDE.U32 R36, R33, R34, R62 ;  /* 0x0000002221247225 */ /* 0x000fe200078e003e */
[----:B------:R-:W-:-:S03]  /*10d0*/  IADD3 R54, P1, PT, R61, R39, RZ ;  /* 0x000000273d367210 */ /* 0x000fc60007f3e0ff */
[----:B------:R-:W-:Y:S01]  /*10e0*/  VIADD R64, R65, UR4 ;  /* 0x0000000441407c36 */ /* 0x000fe20008000000 */
[----:B------:R-:W-:Y:S01]  /*10f0*/  IADD3 R38, P2, PT, R38, R37, RZ ;  /* 0x0000002526267210 */ /* 0x000fe20007f5e0ff */
[----:B------:R-:W-:Y:S01]  /*1100*/  IMAD.MOV.U32 R65, RZ, RZ, RZ ;  /* 0x000000ffff417224 */ /* 0x000fe200078e00ff */
[----:B------:R-:W-:Y:S01]  /*1110*/  IADD3.X R37, PT, PT, RZ, RZ, RZ, P3, P4 ;  /* 0x000000ffff257210 */ /* 0x000fe20001fe84ff */
[----:B------:R-:W-:Y:S02]  /*1120*/  IMAD.X R55, RZ, RZ, RZ, P1 ;  /* 0x000000ffff377224 */ /* 0x000fe400008e06ff */
[----:B------:R-:W-:-:S04]  /*1130*/  IMAD.WIDE.U32 R62, R58, 0x3d1, R64 ;  /* 0x000003d13a3e7825 */ /* 0x000fc800078e0040 */
[----:B------:R-:W-:Y:S01]  /*1140*/  IMAD.X R39, RZ, RZ, RZ, P2 ;  /* 0x000000ffff277224 */ /* 0x000fe200010e06ff */
[----:B------:R-:W-:Y:S01]  /*1150*/  IADD3 R60, PT, PT, R63, UR4, RZ ;  /* 0x000000043f3c7c10 */ /* 0x000fe2000fffe0ff */
[----:B------:R-:W-:Y:S01]  /*1160*/  IMAD.X R67, RZ, RZ, RZ, P0 ;  /* 0x000000ffff437224 */ /* 0x000fe200000e06ff */
[----:B------:R-:W-:Y:S01]  /*1170*/  IADD3 R40, P2, P3, R62, R37, R40 ;  /* 0x000000253e287210 */ /* 0x000fe20007b5e028 */
[----:B------:R-:W-:-:S03]  /*1180*/  IMAD.WIDE.U32 R54, R35, R34, R54 ;  /* 0x0000002223367225 */ /* 0x000fc600078e0036 */
[----:B------:R-:W-:Y:S01]  /*1190*/  IADD3 R67, P0, P1, R56, R67, R40 ;  /* 0x0000004338437210 */ /* 0x000fe2000791e028 */
[----:B------:R-:W-:Y:S01]  /*11a0*/  IMAD.WIDE.U32 R38, R32, R34, R38 ;  /* 0x0000002220267225 */ /* 0x000fe200078e0026 */
[----:B------:R-:W-:Y:S02]  /*11b0*/  IADD3.X R37, PT, PT, RZ, RZ, RZ, P2, P3 ;  /* 0x000000ffff257210 */ /* 0x000fe400017e64ff */
[----:B------:R-:W-:Y:S01]  /*11c0*/  IADD3.X R59, PT, PT, RZ, RZ, RZ, P0, P1 ;  /* 0x000000ffff3b7210 */ /* 0x000fe200007e24ff */
[----:B------:R-:W-:Y:S01]  /*11d0*/  IMAD.MOV.U32 R61, RZ, RZ, RZ ;  /* 0x000000ffff3d7224 */ /* 0x000fe200078e00ff */
[----:B------:R-:W-:Y:S01]  /*11e0*/  IADD3 R40, P2, PT, R54, R39, RZ ;  /* 0x0000002736287210 */ /* 0x000fe20007f5e0ff */
[----:B------:R-:W-:Y:S02]  /*11f0*/  IMAD.MOV.U32 R57, RZ, RZ, RZ ;  /* 0x000000ffff397224 */ /* 0x000fe400078e00ff */
[----:B------:R-:W-:-:S04]  /*1200*/  IMAD.WIDE.U32 R60, R36, 0x3d1, R60 ;  /* 0x000003d1243c7825 */ /* 0x000fc800078e003c */
[----:B------:R-:W-:Y:S01]  /*1210*/  VIADD R56, R61, UR4 ;  /* 0x000000043d387c36 */ /* 0x000fe20008000000 */
[----:B------:R-:W-:Y:S01]  /*1220*/  IADD3 R60, P3, P4, R60, R37, R42 ;  /* 0x000000253c3c7210 */ /* 0x000fe20007c7e02a */
[----:B------:R-:W-:Y:S02]  /*1230*/  IMAD.X R41, RZ, RZ, RZ, P2 ;  /* 0x000000ffff297224 */ /* 0x000fe400010e06ff */
[----:B------:R-:W-:Y:S01]  /*1240*/  IMAD.WIDE.U32 R42, R38, 0x3d1, R56 ;  /* 0x000003d1262a7825 */ /* 0x000fe200078e0038 */
[----:B------:R-:W-:Y:S02]  /*1250*/  IADD3.X R37, PT, PT, RZ, RZ, RZ, P3, P4 ;  /* 0x000000ffff257210 */ /* 0x000fe40001fe84ff */
[----:B------:R-:W-:Y:S01]  /*1260*/  IADD3 R59, P3, P4, R58, R59, R60 ;  /* 0x0000003b3a3b7210 */ /* 0x000fe20007c7e03c */
[----:B------:R-:W-:-:S03]  /*1270*/  IMAD.WIDE.U32 R40, R35, R34, R40 ;  /* 0x0000002223287225 */ /* 0x000fc600078e0028 */
[----:B------:R-:W-:Y:S01]  /*1280*/  IADD3.X R73, PT, PT, RZ, RZ, RZ, P3, P4 ;  /* 0x000000ffff497210 */ /* 0x000fe20001fe84ff */
[----:B------:R-:W-:Y:S01]  /*1290*/  VIADD R54, R43, UR4 ;  /* 0x000000042b367c36 */ /* 0x000fe20008000000 */
[----:B------:R-:W-:Y:S02]  /*12a0*/  IADD3 R43, P1, P2, R42, R37, R44 ;  /* 0x000000252a2b7210 */ /* 0x000fe40007a3e02c */
[----:B------:R-:W-:Y:S01]  /*12b0*/  IADD3 R42, P0, PT, R55, R41, RZ ;  /* 0x00000029372a7210 */ /* 0x000fe20007f1e0ff */
[----:B------:R-:W-:Y:S01]  /*12c0*/  IMAD.MOV.U32 R55, RZ, RZ, RZ ;  /* 0x000000ffff377224 */ /* 0x000fe200078e00ff */
[----:B------:R-:W-:Y:S02]  /*12d0*/  IADD3.X R37, PT, PT, RZ, RZ, RZ, P1, P2 ;  /* 0x000000ffff257210 */ /* 0x000fe40000fe44ff */
[----:B------:R-:W-:Y:S01]  /*12e0*/  IADD3 R73, P2, P3, R36, R73, R43 ;  /* 0x0000004924497210 */ /* 0x000fe20007b5e02b */
[----:B------:R-:W-:-:S03]  /*12f0*/  IMAD.WIDE.U32 R44, R40, 0x3d1, R54 ;  /* 0x000003d1282c7825 */ /* 0x000fc600078e0036 */
[----:B------:R-:W-:Y:S01]  /*1300*/  IADD3.X R55, PT, PT, RZ, RZ, RZ, P2, P3 ;  /* 0x000000ffff377210 */ /* 0x000fe200017e64ff */
[----:B------:R-:W-:Y:S01]  /*1310*/  IMAD.X R43, RZ, RZ, RZ, P0 ;  /* 0x000000ffff2b7224 */ /* 0x000fe200000e06ff */
[----:B------:R-:W-:Y:S01]  /*1320*/  IADD3 R46, P0, P1, R44, R37, R46 ;  /* 0x000000252c2e7210 */ /* 0x000fe2000791e02e */
[----:B------:R-:W-:Y:S02]  /*1330*/  VIADD R36, R45, UR4 ;  /* 0x000000042d247c36 */ /* 0x000fe40008000000 */
[----:B------:R-:W-:Y:S01]  /*1340*/  IMAD.WIDE.U32 R42, R34, R34, R42 ;  /* 0x00000022222a7225 */ /* 0x000fe200078e002a */
[----:B------:R-:W-:Y:S02]  /*1350*/  IADD3.X R39, PT, PT, RZ, RZ, RZ, P0, P1 ;  /* 0x000000ffff277210 */ /* 0x000fe400007e24ff */
[----:B------:R-:W-:Y:S01]  /*1360*/  IADD3 R55, P2, P3, R38, R55, R46 ;  /* 0x0000003726377210 */ /* 0x000fe20007b5e02e */
[----:B------:R-:W-:-:S03]  /*1370*/  IMAD.MOV.U32 R37, RZ, RZ, RZ ;  /* 0x000000ffff257224 */ /* 0x000fc600078e00ff */
[----:B------:R-:W-:Y:S01]  /*1380*/  IADD3.X R93, PT, PT, RZ, RZ, RZ, P2, P3 ;  /* 0x000000ffff5d7210 */ /* 0x000fe200017e64ff */
[----:B------:R-:W-:-:S03]  /*1390*/  IMAD.WIDE.U32 R36, R42, 0x3d1, R36 ;  /* 0x000003d12a247825 */ /* 0x000fc600078e0024 */
[----:B------:R-:W-:Y:S01]  /*13a0*/  IADD3 R48, P0, P1, R36, R39, R48 ;  /* 0x0000002724307210 */ /* 0x000fe2000791e030 */
[----:B------:R-:W-:Y:S02]  /*13b0*/  VIADD R36, R37, UR4 ;  /* 0x0000000425247c36 */ /* 0x000fe40008000000 */
[----:B------:R-:W-:Y:S01]  /*13c0*/  IMAD.MOV.U32 R37, RZ, RZ, RZ ;  /* 0x000000ffff257224 */ /* 0x000fe200078e00ff */
[----:B------:R-:W-:Y:S02]  /*13d0*/  IADD3 R93, P2, P3, R40, R93, R48 ;  /* 0x0000005d285d7210 */ /* 0x000fe40007b5e030 */
[----:B------:R-:W-:Y:S01]  /*13e0*/  IADD3.X R41, PT, PT, RZ, RZ, RZ, P0, P1 ;  /* 0x000000ffff297210 */ /* 0x000fe200007e24ff */
[----:B------:R-:W-:Y:S01]  /*13f0*/  IMAD.WIDE.U32 R36, R43, 0x3d1, R36 ;  /* 0x000003d12b247825 */ /* 0x000fe200078e0024 */
[----:B------:R-:W-:-:S03]  /*1400*/  IADD3.X R39, PT, PT, RZ, RZ, RZ, P2, P3 ;  /* 0x000000ffff277210 */ /* 0x000fc600017e64ff */
[----:B------:R-:W-:Y:S01]  /*1410*/  VIADD R38, R37, UR4 ;  /* 0x0000000425267c36 */ /* 0x000fe20008000000 */
[----:B------:R-:W-:Y:S01]  /*1420*/  IADD3 R50, P0, P1, R36, R41, R50 ;  /* 0x0000002924327210 */ /* 0x000fe2000791e032 */
[----:B------:R-:W1:Y:S03]  /*1430*/  LDC R37, c[0x3][0x1c] ;  /* 0x00c00700ff257b82 */ /* 0x000e660000000800 */
[----:B------:R-:W-:Y:S02]  /*1440*/  IADD3 R60, P2, P3, R42, R39, R50 ;  /* 0x000000272a3c7210 */ /* 0x000fe40007b5e032 */
[----:B------:R-:W-:Y:S02]  /*1450*/  IADD3.X R36, PT, PT, RZ, RZ, RZ, P0, P1 ;  /* 0x000000ffff247210 */ /* 0x000fe400007e24ff */
[----:B------:R-:W-:Y:S02]  /*1460*/  IADD3.X R39, PT, PT, RZ, RZ, RZ, P2, P3 ;  /* 0x000000ffff277210 */ /* 0x000fe400017e64ff */
[----:B------:R-:W-:-:S02]  /*1470*/  PLOP3.LUT P0, PT, PT, PT, PT, 0x8, 0x80 ;  /* 0x000000000080781c */ /* 0x000fc40003f0e170 */
[----:B------:R-:W-:-:S05]  /*1480*/  IADD3 R39, PT, PT, R39, R36, R38 ;  /* 0x0000002427277210 */ /* 0x000fca0007ffe026 */
[----:B------:R-:W-:-:S05]  /*1490*/  IMAD.IADD R43, R43, 0x1, R39 ;  /* 0x000000012b2b7824 */ /* 0x000fca00078e0227 */
[----:B------:R-:W-:-:S13]  /*14a0*/  ISETP.NE.AND P1, PT, R43, RZ, PT ;  /* 0x000000ff2b00720c */ /* 0x000fda0003f25270 */
[----:B------:R-:W-:Y:S05]  /*14b0*/  @!P1 BRA `(.L_x_4) ;  /* 0x00000000005c9947 */ /* 0x000fea0003800000 */
[----:B------:R-:W-:-:S04]  /*14c0*/  IMAD.WIDE.U32 R38, R43, 0x3d1, RZ ;  /* 0x000003d12b267825 */ /* 0x000fc800078e00ff */
[----:B------:R-:W-:Y:S01]  /*14d0*/  IMAD.IADD R36, R115, 0x1, R38 ;  /* 0x0000000173247824 */ /* 0x000fe200078e0226 */
[----:B------:R-:W-:-:S04]  /*14e0*/  IADD3 R39, P1, PT, R43, R39, RZ ;  /* 0x000000272b277210 */ /* 0x000fc80007f3e0ff */
[----:B------:R-:W-:Y:S01]  /*14f0*/  ISETP.GE.U32.AND P0, PT, R36, R115, PT ;  /* 0x000000732400720c */ /* 0x000fe20003f06070 */
[----:B------:R-:W-:-:S03]  /*1500*/  IMAD.MOV.U32 R115, RZ, RZ, R36 ;  /* 0x000000ffff737224 */ /* 0x000fc600078e0024 */
[----:B------:R-:W-:-:S04]  /*1510*/  SEL R38, RZ, 0x1, P0 ;  /* 0x00000001ff267807 */ /* 0x000fc80000000000 */
[----:B------:R-:W-:Y:S01]  /*1520*/  IADD3 R69, P0, P2, R39, R69, R38 ;  /* 0x0000004527457210 */ /* 0x000fe20007a1e026 */
[----:B------:R-:W-:-:S03]  /*1530*/  IMAD.X R39, RZ, RZ, RZ, P1 ;  /* 0x000000ffff277224 */ /* 0x000fc600008e06ff */
[----:B------:R-:W-:-:S04]  /*1540*/  IADD3.X R38, PT, PT, RZ, RZ, RZ, P0, P2 ;  /* 0x000000ffff267210 */ /* 0x000fc800007e44ff */
[----:B------:R-:W-:-:S04]  /*1550*/  IADD3 R67, P0, P1, R39, R38, R67 ;  /* 0x0000002627437210 */ /* 0x000fc8000791e043 */
[----:B------:R-:W-:-:S04]  /*1560*/  IADD3.X R38, PT, PT, RZ, RZ, RZ, P0, P1 ;  /* 0x000000ffff267210 */ /* 0x000fc800007e24ff */
[----:B------:R-:W-:-:S05]  /*1570*/  IADD3 R59, P0, PT, R38, R59, RZ ;  /* 0x0000003b263b7210 */ /* 0x000fca0007f1e0ff */
[----:B------:R-:W-:-:S05]  /*1580*/  IMAD.X R38, RZ, RZ, RZ, P0 ;  /* 0x000000ffff267224 */ /* 0x000fca00000e06ff */
[----:B------:R-:W-:-:S05]  /*1590*/  IADD3 R73, P0, PT, R38, R73, RZ ;  /* 0x0000004926497210 */ /* 0x000fca0007f1e0ff */
[----:B------:R-:W-:-:S05]  /*15a0*/  IMAD.X R38, RZ, RZ, RZ, P0 ;  /* 0x000000ffff267224 */ /* 0x000fca00000e06ff */
[----:B------:R-:W-:-:S05]  /*15b0*/  IADD3 R55, P0, PT, R38, R55, RZ ;  /* 0x0000003726377210 */ /* 0x000fca0007f1e0ff */
[----:B------:R-:W-:-:S05]  /*15c0*/  IMAD.X R38, RZ, RZ, RZ, P0 ;  /* 0x000000ffff267224 */ /* 0x000fca00000e06ff */
[----:B------:R-:W-:-:S05]  /*15d0*/  IADD3 R93, P0, PT, R38, R93, RZ ;  /* 0x0000005d265d7210 */ /* 0x000fca0007f1e0ff */
[----:B------:R-:W-:-:S05]  /*15e0*/  IMAD.X R38, RZ, RZ, RZ, P0 ;  /* 0x000000ffff267224 */ /* 0x000fca00000e06ff */
[----:B------:R-:W-:-:S04]  /*15f0*/  IADD3 R60, P1, PT, R38, R60, RZ ;  /* 0x0000003c263c7210 */ /* 0x000fc80007f3e0ff */
[----:B------:R-:W-:Y:S01]  /*1600*/  ISETP.GT.U32.AND P0, PT, R60, -0x1, PT ;  /* 0xffffffff3c00780c */ /* 0x000fe20003f04070 */
[----:B------:R-:W-:-:S05]  /*1610*/  IMAD.X R38, RZ, RZ, RZ, P1 ;  /* 0x000000ffff267224 */ /* 0x000fca00008e06ff */
[----:B------:R-:W-:-:S13]  /*1620*/  ISETP.GT.U32.AND.EX P0, PT, R38, RZ, PT, P0 ;  /* 0x000000ff2600720c */ /* 0x000fda0003f04100 */
.L_x_4:
[----:B0-----:R-:W-:Y:S05]  /*1630*/  BSYNC.RECONVERGENT B1 ;  /* 0x0000000000017941 */ /* 0x001fea0003800200 */
.L_x_3:
[----:B-1----:R-:W-:Y:S01]  /*1640*/  ISETP.GT.U32.OR P0, PT, R60, R37, P0 ;  /* 0x000000253c00720c */ /* 0x002fe20000704470 */
[----:B------:R-:W-:Y:S04]  /*1650*/  BSSY.RECONVERGENT B1, `(.L_x_5) ;  /* 0x0000051000017945 */ /* 0x000fe80003800200 */
[----:B------:R-:W-:Y:S08]  /*1660*/  BSSY.RELIABLE B2, `(.L_x_6) ;  /* 0x0000026000027945 */ /* 0x000ff00003800100 */
[----:B------:R-:W-:Y:S05]  /*1670*/  @P0 BRA `(.L_x_7) ;  /* 0x0000000000900947 */ /* 0x000fea0003800000 */
[----:B------:R-:W-:-:S13]  /*1680*/  ISETP.GE.U32.AND P0, PT, R60, R37, PT ;  /* 0x000000253c00720c */ /* 0x000fda0003f06070 */
[----:B------:R-:W-:Y:S05]  /*1690*/  @!P0 BREAK.RELIABLE B2 ;  /* 0x0000000000028942 */ /* 0x000fea0003800100 */
[----:B------:R-:W-:Y:S05]  /*16a0*/  @!P0 BRA `(.L_x_8) ;  /* 0x00000004002c8947 */ /* 0x000fea0003800000 */
[----:B------:R-:W0:Y:S02]  /*16b0*/  LDC R36, c[0x3][0x18] ;  /* 0x00c00600ff247b82 */ /* 0x000e240000000800 */
[----:B0-----:R-:W-:-:S13]  /*16c0*/  ISETP.LE.U32.AND P0, PT, R93, R36, PT ;  /* 0x000000245d00720c */ /* 0x001fda0003f03070 */
[----:B------:R-:W-:Y:S05]  /*16d0*/  @!P0 BRA `(.L_x_7) ;  /* 0x0000000000788947 */ /* 0x000fea0003800000 */
[----:B------:R-:W-:-:S13]  /*16e0*/  ISETP.LT.U32.AND P0, PT, R93, R36, PT ;  /* 0x000000245d00720c */ /* 0x000fda0003f01070 */
[----:B------:R-:W-:Y:S05]  /*16f0*/  @P0 BREAK.RELIABLE B2 ;  /* 0x0000000000020942 */ /* 0x000fea0003800100 */
[----:B------:R-:W-:Y:S05]  /*1700*/  @P0 BRA `(.L_x_8) ;  /* 0x0000000400140947 */ /* 0x000fea0003800000 */
        /* <DEDUP_REMOVED lines=21> */
[----:B------:R-:W-:-:S04]  /*1860*/  ISETP.GE.U32.AND P0, PT, R115, UR14, PT ;  /* 0x0000000e73007c0c */ /* 0x000fc8000bf06070 */
[----:B------:R-:W-:-:S04]  /*1870*/  ISETP.LT.U32.OR P0, PT, R69, UR15, !P0 ;  /* 0x0000000f45007c0c */ /* 0x000fc8000c701470 */
[----:B------:R-:W-:-:S04]  /*1880*/  ISETP.LE.U32.AND P0, PT, R69, UR15, P0 ;  /* 0x0000000f45007c0c */ /* 0x000fc80008703070 */
[----:B------:R-:W-:-:S13]  /*1890*/  ISETP.LT.U32.OR P0, PT, R67, R36, P0 ;  /* 0x000000244300720c */ /* 0x000fda0000701470 */
[----:B------:R-:W-:Y:S05]  /*18a0*/  @P0 BREAK.RELIABLE B2 ;  /* 0x0000000000020942 */ /* 0x000fea0003800100 */
[----:B------:R-:W-:Y:S05]  /*18b0*/  @P0 BRA `(.L_x_8) ;  /* 0x0000000000a80947 */ /* 0x000fea0003800000 */
.L_x_7:
[----:B------:R-:W-:Y:S05]  /*18c0*/  BSYNC.RELIABLE B2 ;  /* 0x0000000000027941 */ /* 0x000fea0003800100 */
.L_x_6:
[C---:B------:R-:W-:Y:S01]  /*18d0*/  ISETP.GE.U32.AND P0, PT, R115.reuse, UR8, PT ;  /* 0x0000000873007c0c */ /* 0x040fe2000bf06070 */
[----:B------:R-:W-:-:S03]  /*18e0*/  VIADD R115, R115, -UR8 ;  /* 0x8000000873737c36 */ /* 0x000fc60008000000 */
[----:B------:R-:W-:-:S04]  /*18f0*/  SEL R36, RZ, 0xffffffff, P0 ;  /* 0xffffffffff247807 */ /* 0x000fc80000000000 */
[----:B------:R-:W-:-:S05]  /*1900*/  IADD3 R69, P0, PT, R69, R36, RZ ;  /* 0x0000002445457210 */ /* 0x000fca0007f1e0ff */
[----:B------:R-:W-:Y:S01]  /*1910*/  IMAD.X R36, RZ, RZ, R36, P0 ;  /* 0x000000ffff247224 */ /* 0x000fe200000e0624 */
[C---:B------:R-:W-:Y:S01]  /*1920*/  ISETP.GE.U32.AND P0, PT, R69.reuse, UR9, PT ;  /* 0x0000000945007c0c */ /* 0x040fe2000bf06070 */
[----:B------:R-:W-:-:S03]  /*1930*/  VIADD R69, R69, -UR9 ;  /* 0x8000000945457c36 */ /* 0x000fc60008000000 */
[----:B------:R-:W-:-:S04]  /*1940*/  ISETP.GE.U32.AND.EX P0, PT, R36, RZ, PT, P0 ;  /* 0x000000ff2400720c */ /* 0x000fc80003f06100 */
        /* <DEDUP_REMOVED lines=29> */
[----:B------:R-:W-:Y:S02]  /*1b20*/  ISETP.GE.U32.AND.EX P0, PT, R36, RZ, PT, P0 ;  /* 0x000000ff2400720c */ /* 0x000fe40003f06100 */
[----:B------:R-:W-:-:S11]  /*1b30*/  IADD3 R36, PT, PT, R60, -0x1, RZ ;  /* 0xffffffff3c247810 */ /* 0x000fd60007ffe0ff */
[----:B------:R-:W-:-:S04]  /*1b40*/  @P0 IMAD.MOV R36, RZ, RZ, R60 ;  /* 0x000000ffff240224 */ /* 0x000fc800078e023c */
[----:B------:R-:W-:-:S07]  /*1b50*/  IMAD.IADD R60, R36, 0x1, -R37 ;  /* 0x00000001243c7824 */ /* 0x000fce00078e0a25 */
.L_x_8:
[----:B------:R-:W-:Y:S05]  /*1b60*/  BSYNC.RECONVERGENT B1 ;  /* 0x0000000000017941 */ /* 0x000fea0003800200 */
.L_x_5:
[----:B------:R-:W-:Y:S01]  /*1b70*/  ISETP.GT.U32.AND P0, PT, R60, R37, PT ;  /* 0x000000253c00720c */ /* 0x000fe20003f04070 */
[----:B------:R-:W-:Y:S04]  /*1b80*/  BSSY.RECONVERGENT B1, `(.L_x_9) ;  /* 0x0000051000017945 */ /* 0x000fe80003800200 */
[----:B------:R-:W-:Y:S08]  /*1b90*/  BSSY.RELIABLE B2, `(.L_x_10) ;  /* 0x0000026000027945 */ /* 0x000ff00003800100 */
[----:B------:R-:W-:Y:S05]  /*1ba0*/  @P0 BRA `(.L_x_11) ;  /* 0x0000000000900947 */ /* 0x000fea0003800000 */
[----:B------:R-:W-:-:S13]  /*1bb0*/  ISETP.GE.U32.AND P0, PT, R60, R37, PT ;  /* 0x000000253c00720c */ /* 0x000fda0003f06070 */
[----:B------:R-:W-:Y:S05]  /*1bc0*/  @!P0 BREAK.RELIABLE B2 ;  /* 0x0000000000028942 */ /* 0x000fea0003800100 */
[----:B------:R-:W-:Y:S05]  /*1bd0*/  @!P0 BRA `(.L_x_12) ;  /* 0x00000004002c8947 */ /* 0x000fea0003800000 */
[----:B------:R-:W0:Y:S02]  /*1be0*/  LDC R36, c[0x3][0x18] ;  /* 0x00c00600ff247b82 */ /* 0x000e240000000800 */
[----:B0-----:R-:W-:-:S13]  /*1bf0*/  ISETP.GT.U32.AND P0, PT, R93, R36, PT ;  /* 0x000000245d00720c */ /* 0x001fda0003f04070 */
        /* <DEDUP_REMOVED lines=25> */
[----:B------:R-:W-:-:S04]  /*1d90*/  ISETP.GE.U32.AND P0, PT, R115, UR14, PT ;  /* 0x0000000e73007c0c */ /* 0x000fc8000bf06070 */
[----:B------:R-:W-:-:S04]  /*1da0*/  ISETP.LT.U32.OR P0, PT, R69, UR15, !P0 ;  /* 0x0000000f45007c0c */ /* 0x000fc8000c701470 */
[----:B------:R-:W-:-:S04]  /*1db0*/  ISETP.LE.U32.AND P0, PT, R69, UR15, P0 ;  /* 0x0000000f45007c0c */ /* 0x000fc80008703070 */
[----:B------:R-:W-:-:S13]  /*1dc0*/  ISETP.LT.U32.OR P0, PT, R67, R36, P0 ;  /* 0x000000244300720c */ /* 0x000fda0000701470 */
[----:B------:R-:W-:Y:S05]  /*1dd0*/  @P0 BREAK.RELIABLE B2 ;  /* 0x0000000000020942 */ /* 0x000fea0003800100 */
[----:B------:R-:W-:Y:S05]  /*1de0*/  @P0 BRA `(.L_x_12) ;  /* 0x0000000000a80947 */ /* 0x000fea0003800000 */
.L_x_11:
[----:B------:R-:W-:Y:S05]  /*1df0*/  BSYNC.RELIABLE B2 ;  /* 0x0000000000027941 */ /* 0x000fea0003800100 */
.L_x_10:
        /* <DEDUP_REMOVED lines=37> */
[----:B------:R-:W-:Y:S01]  /*2050*/  ISETP.GE.U32.AND.EX P0, PT, R36, RZ, PT, P0 ;  /* 0x000000ff2400720c */ /* 0x000fe20003f06100 */
[----:B------:R-:W-:-:S12]  /*2060*/  VIADD R36, R60, 0xffffffff ;  /* 0xffffffff3c247836 */ /* 0x000fd80000000000 */
[----:B------:R-:W-:-:S04]  /*2070*/  @P0 IMAD.MOV R36, RZ, RZ, R60 ;  /* 0x000000ffff240224 */ /* 0x000fc800078e023c */
[----:B------:R-:W-:-:S07]  /*2080*/  IMAD.IADD R60, R36, 0x1, -R37 ;  /* 0x00000001243c7824 */ /* 0x000fce00078e0a25 */
.L_x_12:
[----:B------:R-:W-:Y:S05]  /*2090*/  BSYNC.RECONVERGENT B1 ;  /* 0x0000000000017941 */ /* 0x000fea0003800200 */
.L_x_9:
[----:B------:R-:W2:Y:S04]  /*20a0*/  LDG.E R36, desc[UR6][R52.64+0x40] ;  /* 0x0000400634247981 */ /* 0x000ea8000c1e1900 */
[----:B------:R-:W3:Y:S04]  /*20b0*/  LDG.E R39, desc[UR6][R52.64+0x44] ;  /* 0x0000440634277981 */ /* 0x000ee8000c1e1900 */
[----:B------:R-:W4:Y:S04]  /*20c0*/  LDG.E R38, desc[UR6][R52.64+0x48] ;  /* 0x0000480634267981 */ /* 0x000f28000c1e1900 */
[----:B------:R-:W5:Y:S04]  /*20d0*/  LDG.E R41, desc[UR6][R52.64+0x4c] ;  /* 0x00004c0634297981 */ /* 0x000f68000c1e1900 */
[----:B------:R-:W5:Y:S04]  /*20e0*/  LDG.E R40, desc[UR6][R52.64+0x50] ;  /* 0x0000500634287981 */ /* 0x000f68000c1e1900 */
[----:B------:R-:W5:Y:S04]  /*20f0*/  LDG.E R43, desc[UR6][R52.64+0x54] ;  /* 0x00005406342b7981 */ /* 0x000f68000c1e1900 */
[----:B------:R-:W5:Y:S04]  /*2100*/  LDG.E R42, desc[UR6][R52.64+0x58] ;  /* 0x00005806342a7981 */ /* 0x000f68000c1e1900 */
[----:B------:R-:W5:Y:S01]  /*2110*/  LDG.E R45, desc[UR6][R52.64+0x5c] ;  /* 0x00005c06342d7981 */ /* 0x000f62000c1e1900 */
[----:B------:R-:W-:-:S02]  /*2120*/  IMAD.MOV.U32 R47, RZ, RZ, RZ ;  /* 0x000000ffff2f7224 */ /* 0x000fc400078e00ff */
[----:B------:R-:W-:Y:S02]  /*2130*/  HFMA2 R85, -RZ, RZ, 0, 0 ;  /* 0x00000000ff557431 */ /* 0x000fe400000001ff */
[----:B------:R-:W-:Y:S01]  /*2140*/  IMAD.MOV.U32 R49, RZ, RZ, RZ ;  /* 0x000000ffff317224 */ /* 0x000fe200078e00ff */
[----:B------:R-:W-:Y:S01]  /*2150*/  UMOV UR4, URZ ;  /* 0x000000ff00047c82 */ /* 0x000fe20008000000 */
[----:B------:R-:W-:Y:S02]  /*2160*/  IMAD.MOV.U32 R83, RZ, RZ, RZ ;  /* 0x000000ffff537224 */ /* 0x000fe400078e00ff */
[----:B------:R-:W-:Y:S02]  /*2170*/  IMAD.MOV.U32 R81, RZ, RZ, RZ ;  /* 0x000000ffff517224 */ /* 0x000fe400078e00ff */
[----:B------:R-:W-:Y:S02]  /*2180*/  IMAD.MOV.U32 R79, RZ, RZ, RZ ;  /* 0x000000ffff4f7224 */ /* 0x000fe400078e00ff */
[----:B--2---:R-:W-:-:S04]  /*2190*/  IMAD.WIDE.U32 R86, R36, R36, RZ ;  /* 0x0000002424567225 */ /* 0x004fc800078e00ff */
[----:B------:R-:W-:-:S04]  /*21a0*/  IMAD.MOV.U32 R46, RZ, RZ, R87 ;  /* 0x000000ffff2e7224 */ /* 0x000fc800078e0057 */
[----:B---3--:R-:W-:-:S04]  /*21b0*/  IMAD.WIDE.U32 R46, R36, R39, R46 ;  /* 0x00000027242e7225 */ /* 0x008fc800078e002e */
[----:B------:R-:W-:Y:S02]  /*21c0*/  IMAD.MOV.U32 R48, RZ, RZ, R47 ;  /* 0x000000ffff307224 */ /* 0x000fe400078e002f */
[----:B------:R-:W-:Y:S02]  /*21d0*/  IMAD.MOV.U32 R84, RZ, RZ, R46 ;  /* 0x000000ffff547224 */ /* 0x000fe400078e002e */
[----:B----4-:R-:W-:-:S04]  /*21e0*/  IMAD.WIDE.U32 R46, R36, R38, R48 ;  /* 0x00000026242e7225 */ /* 0x010fc800078e0030 */
[----:B------:R-:W-:-:S05]  /*21f0*/  IMAD.WIDE.U32 R84, R36, R39, R84 ;  /* 0x0000002724547225 */ /* 0x000fca00078e0054 */
[----:B------:R-:W-:Y:S01]  /*2200*/  IADD3 R48, P0, PT, R46, R85, RZ ;  /* 0x000000552e307210 */ /* 0x000fe20007f1e0ff */
[----:B------:R-:W-:Y:S02]  /*2210*/  IMAD.MOV.U32 R46, RZ, RZ, R47 ;  /* 0x000000ffff2e7224 */ /* 0x000fe400078e002f */
[----:B------:R-:W-:Y:S02]  /*2220*/  IMAD.MOV.U32 R47, RZ, RZ, RZ ;  /* 0x000000ffff2f7224 */ /* 0x000fe400078e00ff */
[----:B------:R-:W-:Y:S02]  /*2230*/  IMAD.X R49, RZ, RZ, RZ, P0 ;  /* 0x000000ffff317224 */ /* 0x000fe400000e06ff */
[----:B-----5:R-:W-:-:S04]  /*2240*/  IMAD.WIDE.U32 R46, R36, R41, R46 ;  /* 0x00000029242e7225 */ /* 0x020fc800078e002e */
        /* <DEDUP_REMOVED lines=10> */
[----:B------:R-:W-:-:S03]  /*22f0*/  IADD3 R48, P0, PT, R46, R49, RZ ;  /* 0x000000312e307210 */ /* 0x000fc60007f1e0ff */
[----:B------:R-:W-:Y:S02]  /*2300*/  IMAD.X R51, RZ, RZ, RZ, P1 ;  /* 0x000000ffff337224 */ /* 0x000fe400008e06ff */
[----:B------:R-:W-:Y:S02]  /*2310*/  IMAD.MOV.U32 R46, RZ, RZ, R47 ;  /* 0x000000ffff2e7224 */ /* 0x000fe400078e002f */
[----:B------:R-:W-:Y:S02]  /*2320*/  IMAD.X R49, RZ, RZ, RZ, P0 ;  /* 0x000000ffff317224 */ /* 0x000fe400000e06ff */
[----:B------:R-:W-:Y:S02]  /*2330*/  IMAD.MOV.U32 R47, RZ, RZ, RZ ;  /* 0x000000ffff2f7224 */ /* 0x000fe400078e00ff */
[----:B------:R-:W-:-:S04]  /*2340*/  IMAD.WIDE.U32 R50, R39, R38, R50 ;  /* 0x0000002627327225 */ /* 0x000fc800078e0032 */
[----:B------:R-:W-:-:S04]  /*2350*/  IMAD.WIDE.U32 R48, R39, R41, R48 ;  /* 0x0000002927307225 */ /* 0x000fc800078e0030 */
[----:B------:R-:W-:Y:S01]  /*2360*/  IMAD.WIDE.U32 R46, R36, R43, R46 ;  /* 0x0000002b242e7225 */ /* 0x000fe200078e002e */
[----:B------:R-:W-:-:S03]  /*2370*/  IADD3 R56, P1, PT, R48, R51, RZ ;  /* 0x0000003330387210 */ /* 0x000fc60007f3e0ff */
[----:B------:R-:W-:Y:S01]  /*2380*/  IMAD.MOV.U32 R80, RZ, RZ, R50 ;  /* 0x000000ffff507224 */ /* 0x000fe200078e0032 */
[----:B------:R-:W-:Y:S01]  /*2390*/  IADD3 R48, P0, PT, R46, R49, RZ ;  /* 0x000000312e307210 */ /* 0x000fe20007f1e0ff */
        /* <DEDUP_REMOVED lines=34> */
[----:B------:R-:W-:Y:S02]  /*25c0*/  IADD3 R76, P0, PT, R77, R49, RZ ;  /* 0x000000314d4c7210 */ /* 0x000fe40007f1e0ff */
[----:B------:R-:W-:Y:S01]  /*25d0*/  IADD3 R48, P1, PT, R48, R47, RZ ;  /* 0x0000002f30307210 */ /* 0x000fe20007f3e0ff */
[----:B------:R-:W-:Y:S01]  /*25e0*/  IMAD.X R47, RZ, RZ, RZ, P2 ;  /* 0x000000ffff2f7224 */ /* 0x000fe200010e06ff */
[----:B------:R-:W-:Y:S01]  /*25f0*/  IADD3.X R77, PT, PT, RZ, RZ, RZ, P0, !PT ;  /* 0x000000ffff4d7210 */ /* 0x000fe200007fe4ff */
[----:B------:R-:W-:-:S04]  /*2600*/  IMAD.WIDE.U32 R50, R39, R40, R50 ;  /* 0x0000002827327225 */ /* 0x000fc800078e0032 */
[----:B------:R-:W-:Y:S02]  /*2610*/  IMAD.X R49, RZ, RZ, RZ, P1 ;  /* 0x000000ffff317224 */ /* 0x000fe400008e06ff */
[----:B------:R-:W-:-:S04]  /*2620*/  IMAD.WIDE.U32 R46, R41, R41, R46 ;  /* 0x00000029292e7225 */ /* 0x000fc800078e002e */
[----:B------:R-:W-:Y:S01]  /*2630*/  IMAD.WIDE.U32 R76, R39, R45, R76 ;  /* 0x0000002d274c7225 */ /* 0x000fe200078e004c */
[----:B------:R-:W-:-:S03]  /*2640*/  IADD3 R46, P2, PT, R46, R51, RZ ;  /* 0x000000332e2e7210 */ /* 0x000fc60007f5e0ff */
[----:B------:R-:W-:-:S04]  /*2650*/  IMAD.WIDE.U32 R48, R38, R43, R48 ;  /* 0x0000002b26307225 */ /* 0x000fc800078e0030 */
[----:B------:R-:W-:Y:S01]  /*2660*/  IMAD.MOV.U32 R51, RZ, RZ, RZ ;  /* 0x000000ffff337224 */ /* 0x000fe200078e00ff */
[----:B------:R-:W-:Y:S02]  /*2670*/  IADD3 R56, P0, PT, R76, R49, RZ ;  /* 0x000000314c387210 */ /* 0x000fe40007f1e0ff */
        /* <DEDUP_REMOVED lines=9> */
[----:B------:R-:W-:-:S04]  /*2710*/  IADD3 R76, P0, PT, R77, R57, RZ ;  /* 0x000000394d4c7210 */ /* 0x000fc80007f1e0ff */
[----:B------:R-:W-:Y:S01]  /*2720*/  IADD3 R56, P1, PT, R56, R49, RZ ;  /* 0x0000003138387210 */ /* 0x000fe20007f3e0ff */
        /* <DEDUP_REMOVED lines=14> */
[----:B------:R-:W-:Y:S02]  /*2810*/  IMAD.MOV.U32 R47, RZ, RZ, RZ ;  /* 0x000000ffff2f7224 */ /* 0x000fe400078e00ff */
[----:B------:R-:W-:Y:S02]  /*2820*/  IMAD.X R49, RZ, RZ, RZ, P2 ;  /* 0x000000ffff317224 */ /* 0x000fe400010e06ff */
        /* <DEDUP_REMOVED lines=52> */
[----:B------:R-:W-:Y:S02]  /*2b70*/  IMAD.MOV.U32 R47, RZ, RZ, RZ ;  /* 0x000000ffff2f7224 */ /* 0x000fe400078e00ff */
[----:B------:R-:W-:Y:S02]  /*2b80*/  IMAD.IADD R111, R86, 0x1, R74 ;  /* 0x00000001566f7824 */ /* 0x000fe400078e024a */
[----:B------:R-:W-:Y:S01]  /*2b90*/  IMAD.X R77, RZ, RZ, RZ, P1 ;  /* 0x000000ffff4d7224 */ /* 0x000fe200008e06ff */
[----:B------:R-:W-:Y:S01]  /*2ba0*/  IADD3 R74, PT, PT, R75, R47, RZ ;  /* 0x0000002f4b4a7210 */ /* 0x000fe20007ffe0ff */
[----:B------:R-:W-:Y:S01]  /*2bb0*/  IMAD.MOV.U32 R75, RZ, RZ, RZ ;  /* 0x000000ffff4b7224 */ /* 0x000fe200078e00ff */
[----:B------:R-:W-:Y:S01]  /*2bc0*/  ISETP.GE.U32.AND P0, PT, R111, R86, PT ;  /* 0x000000566f00720c */ /* 0x000fe20003f06070 */
[----:B------:R-:W-:Y:S02]  /*2bd0*/  IMAD.X R63, RZ, RZ, RZ, P2 ;  /* 0x000000ffff3f7224 */ /* 0x000fe400010e06ff */
[----:B------:R-:W-:Y:S01]  /*2be0*/  IMAD.X R65, RZ, RZ, RZ, P3 ;  /* 0x000000ffff417224 */ /* 0x000fe200018e06ff */
[----:B------:R-:W-:Y:S01]  /*2bf0*/  SEL R47, RZ, 0x1, P0 ;  /* 0x00000001ff2f7807 */ /* 0x000fe20000000000 */
[----:B------:R-:W-:-:S02]  /*2c00*/  IMAD.MOV.U32 R49, RZ, RZ, RZ ;  /* 0x000000ffff317224 */ /* 0x000fc400078e00ff */
[----:B------:R-:W-:-:S04]  /*2c10*/  IMAD.WIDE.U32 R74, R70, 0x3d1, R74 ;  /* 0x000003d1464a7825 */ /* 0x000fc800078e004a */
[----:B------:R-:W-:-:S04]  /*2c20*/  IMAD.WIDE.U32 R76, R43, R45, R76 ;  /* 0x0000002d2b4c7225 */ /* 0x000fc800078e004c */
[----:B------:R-:W-:-:S04]  /*2c30*/  IMAD.WIDE.U32 R62, R43, R42, R62 ;  /* 0x0000002a2b3e7225 */ /* 0x000fc800078e003e */
[----:B------:R-:W-:-:S04]  /*2c40*/  IMAD.WIDE.U32 R86, R41, R45, R64 ;  /* 0x0000002d29567225 */ /* 0x000fc800078e0040 */
[----:B------:R-:W-:Y:S01]  /*2c50*/  IMAD.IADD R64, R75, 0x1, R49 ;  /* 0x000000014b407824 */ /* 0x000fe200078e0231 */
[----:B------:R-:W-:Y:S01]  /*2c60*/  IADD3 R75, P2, P3, R74, R84, R47 ;  /* 0x000000544a4b7210 */ /* 0x000fe20007b5e02f */
[----:B------:R-:W-:Y:S01]  /*2c70*/  IMAD.MOV.U32 R65, RZ, RZ, RZ ;  /* 0x000000ffff417224 */ /* 0x000fe200078e00ff */
[----:B------:R-:W-:Y:S02]  /*2c80*/  IADD3 R74, P0, PT, R76, R63, RZ ;  /* 0x0000003f4c4a7210 */ /* 0x000fe40007f1e0ff */
[----:B------:R-:W-:Y:S01]  /*2c90*/  IADD3 R62, P1, PT, R62, R87, RZ ;  /* 0x000000573e3e7210 */ /* 0x000fe20007f3e0ff */
[----:B------:R-:W-:Y:S01]  /*2ca0*/  IMAD.WIDE.U32 R64, R86, 0x3d1, R64 ;  /* 0x000003d156407825 */ /* 0x000fe200078e0040 */
[----:B------:R-:W-:Y:S02]  /*2cb0*/  IADD3 R44, P4, PT, R56, R75, RZ ;  /* 0x0000004b382c7210 */ /* 0x000fe40007f9e0ff */
[----:B------:R-:W-:Y:S01]  /*2cc0*/  IADD3.X R47, PT, PT, RZ, RZ, RZ, P2, P3 ;  /* 0x000000ffff2f7210 */ /* 0x000fe200017e64ff */
[----:B------:R-:W-:-:S02]  /*2cd0*/  IMAD.X R63, RZ, RZ, RZ, P1 ;  /* 0x000000ffff3f7224 */ /* 0x000fc400008e06ff */
[----:B------:R-:W-:Y:S01]  /*2ce0*/  IMAD.X R75, RZ, RZ, RZ, P0 ;  /* 0x000000ffff4b7224 */ /* 0x000fe200000e06ff */
[----:B------:R-:W-:Y:S01]  /*2cf0*/  IADD3 R82, P2, P3, R64, R47, R82 ;  /* 0x0000002f40527210 */ /* 0x000fe20007b5e052 */
[----:B------:R-:W-:-:S04]  /*2d00*/  IMAD.WIDE.U32 R62, R40, R45, R62 ;  /* 0x0000002d283e7225 */ /* 0x000fc800078e003e */
[----:B------:R-:W-:-:S04]  /*2d10*/  IMAD.WIDE.U32 R74, R42, R42, R74 ;  /* 0x0000002a2a4a7225 */ /* 0x000fc800078e004a */
[----:B------:R-:W-:Y:S01]  /*2d20*/  IMAD.X R47, RZ, RZ, RZ, P4 ;  /* 0x000000ffff2f7224 */ /* 0x000fe200020e06ff */
[----:B------:R-:W-:Y:S01]  /*2d30*/  IADD3 R76, P4, PT, R77, R75, RZ ;  /* 0x0000004b4d4c7210 */ /* 0x000fe20007f9e0ff */
[----:B------:R-:W-:Y:S01]  /*2d40*/  IMAD.MOV.U32 R64, RZ, RZ, RZ ;  /* 0x000000ffff407224 */ /* 0x000fe200078e00ff */
[----:B------:R-:W-:Y:S02]  /*2d50*/  IADD3 R74, P5, PT, R74, R63, RZ ;  /* 0x0000003f4a4a7210 */ /* 0x000fe40007fbe0ff */
[----:B------:R-:W-:Y:S01]  /*2d60*/  IADD3 R70, P0, P1, R70, R47, R82 ;  /* 0x0000002f46467210 */ /* 0x000fe2000791e052 */
[----:B------:R-:W-:Y:S01]  /*2d70*/  IMAD.IADD R64, R65, 0x1, R64 ;  /* 0x0000000141407824 */ /* 0x000fe200078e0240 */
[----:B------:R-:W-:Y:S01]  /*2d80*/  IADD3.X R47, PT, PT, RZ, RZ, RZ, P2, P3 ;  /* 0x000000ffff2f7210 */ /* 0x000fe200017e64ff */
[----:B------:R-:W-:Y:S01]  /*2d90*/  IMAD.X R77, RZ, RZ, RZ, P4 ;  /* 0x000000ffff4d7224 */ /* 0x000fe200020e06ff */
[----:B------:R-:W-:Y:S01]  /*2da0*/  IADD3.X R71, PT, PT, RZ, RZ, RZ, P0, P1 ;  /* 0x000000ffff477210 */ /* 0x000fe200007e24ff */
[----:B------:R-:W-:-:S02]  /*2db0*/  IMAD.X R75, RZ, RZ, RZ, P5 ;  /* 0x000000ffff4b7224 */ /* 0x000fc400028e06ff */
[----:B------:R-:W-:Y:S02]  /*2dc0*/  IMAD.MOV.U32 R65, RZ, RZ, RZ ;  /* 0x000000ffff417224 */ /* 0x000fe400078e00ff */
[----:B------:R-:W-:-:S04]  /*2dd0*/  IMAD.WIDE.U32 R76, R42, R45, R76 ;  /* 0x0000002d2a4c7225 */ /* 0x000fc800078e004c */
[----:B------:R-:W-:-:S04]  /*2de0*/  IMAD.WIDE.U32 R74, R43, R45, R74 ;  /* 0x0000002d2b4a7225 */ /* 0x000fc800078e004a */
[----:B------:R-:W-:Y:S01]  /*2df0*/  IMAD.WIDE.U32 R64, R62, 0x3d1, R64 ;  /* 0x000003d13e407825 */ /* 0x000fe200078e0040 */
[----:B------:R-:W-:Y:S02]  /*2e00*/  IADD3 R56, P4, PT, R76, R75, RZ ;  /* 0x0000004b4c387210 */ /* 0x000fe40007f9e0ff */
[----:B------:R-:W-:Y:S01]  /*2e10*/  IADD3 R80, P2, P3, R64, R47, R80 ;  /* 0x0000002f40507210 */ /* 0x000fe20007b5e050 */
[----:B------:R-:W-:Y:S02]  /*2e20*/  IMAD.IADD R64, R65, 0x1, R49 ;  /* 0x0000000141407824 */ /* 0x000fe400078e0231 */
[----:B------:R-:W-:Y:S01]  /*2e30*/  IMAD.MOV.U32 R65, RZ, RZ, RZ ;  /* 0x000000ffff417224 */ /* 0x000fe200078e00ff */
[----:B------:R-:W-:Y:S01]  /*2e40*/  IADD3.X R47, PT, PT, RZ, RZ, RZ, P2, P3 ;  /* 0x000000ffff2f7210 */ /* 0x000fe200017e64ff */
[----:B------:R-:W-:Y:S01]  /*2e50*/  IMAD.X R57, RZ, RZ, RZ, P4 ;  /* 0x000000ffff397224 */ /* 0x000fe200020e06ff */
[----:B------:R-:W-:Y:S01]  /*2e60*/  IADD3 R71, P1, P0, R86, R71, R80 ;  /* 0x0000004756477210 */ /* 0x000fe2000783e050 */
[----:B------:R-:W-:-:S03]  /*2e70*/  IMAD.WIDE.U32 R64, R74, 0x3d1, R64 ;  /* 0x000003d14a407825 */ /* 0x000fc600078e0040 */
[----:B------:R-:W-:Y:S01]  /*2e80*/  IADD3.X R63, PT, PT, RZ, RZ, RZ, P1, P0 ;  /* 0x000000ffff3f7210 */ /* 0x000fe20000fe04ff */
[----:B------:R-:W-:Y:S01]  /*2e90*/  IMAD.WIDE.U32 R56, R42, R45, R56 ;  /* 0x0000002d2a387225 */ /* 0x000fe200078e0038 */
[----:B------:R-:W-:-:S03]  /*2ea0*/  IADD3 R78, P2, P3, R64, R47, R78 ;  /* 0x0000002f404e7210 */ /* 0x000fc60007b5e04e */
[----:B------:R-:W-:Y:S01]  /*2eb0*/  IMAD.IADD R64, R65, 0x1, R49 ;  /* 0x0000000141407824 */ /* 0x000fe200078e0231 */
        /* <DEDUP_REMOVED lines=8> */
[----:B------:R-:W-:Y:S02]  /*2f40*/  IMAD.IADD R64, R65, 0x1, R49 ;  /* 0x0000000141407824 */ /* 0x000fe400078e0231 */
[----:B------:R-:W-:Y:S01]  /*2f50*/  IMAD.WIDE.U32 R76, R45, R45, R76 ;  /* 0x0000002d2d4c7225 */ /* 0x000fe200078e004c */
[----:B------:R-:W-:Y:S02]  /*2f60*/  IADD3 R57, P0, P1, R74, R57, R50 ;  /* 0x000000394a397210 */ /* 0x000fe4000791e032 */
[----:B------:R-:W-:Y:S01]  /*2f70*/  IADD3.X R47, PT, PT, RZ, RZ, RZ, P2, P3 ;  /* 0x000000ffff2f7210 */ /* 0x000fe200017e64ff */
[----:B------:R-:W-:Y:S01]  /*2f80*/  IMAD.MOV.U32 R65, RZ, RZ, RZ ;  /* 0x000000ffff417224 */ /* 0x000fe200078e00ff */
[----:B------:R-:W-:Y:S01]  /*2f90*/  IADD3.X R61, PT, PT, RZ, RZ, RZ, P0, P1 ;  /* 0x000000ffff3d7210 */ /* 0x000fe200007e24ff */
[----:B------:R-:W-:-:S03]  /*2fa0*/  IMAD.WIDE.U32 R64, R76, 0x3d1, R64 ;  /* 0x000003d14c407825 */ /* 0x000fc600078e0040 */
[----:B------:R-:W-:Y:S01]  /*2fb0*/  IADD3 R46, P0, P1, R64, R47, R46 ;  /* 0x0000002f402e7210 */ /* 0x000fe2000791e02e */
[----:B------:R-:W-:Y:S02]  /*2fc0*/  IMAD.IADD R64, R65, 0x1, R49 ;  /* 0x0000000141407824 */ /* 0x000fe400078e0231 */
[----:B------:R-:W-:Y:S01]  /*2fd0*/  IMAD.MOV.U32 R65, RZ, RZ, RZ ;  /* 0x000000ffff417224 */ /* 0x000fe200078e00ff */
[----:B------:R-:W-:Y:S02]  /*2fe0*/  IADD3 R61, P2, P3, R56, R61, R46 ;  /* 0x0000003d383d7210 */ /* 0x000fe40007b5e02e */
[----:B------:R-:W-:Y:S01]  /*2ff0*/  IADD3.X R49, PT, PT, RZ, RZ, RZ, P0, P1 ;  /* 0x000000ffff317210 */ /* 0x000fe200007e24ff */
[----:B------:R-:W-:Y:S01]  /*3000*/  IMAD.WIDE.U32 R64, R77, 0x3d1, R64 ;  /* 0x000003d14d407825 */ /* 0x000fe200078e0040 */
[----:B------:R-:W-:Y:S02]  /*3010*/  IADD3.X R47, PT, PT, RZ, RZ, RZ, P2, P3 ;  /* 0x000000ffff2f7210 */ /* 0x000fe400017e64ff */
[----:B------:R-:W-:Y:S01]  /*3020*/  IADD3 R48, P0, P1, R64, R49, R48 ;  /* 0x0000003140307210 */ /* 0x000fe2000791e030 */
[----:B------:R-:W-:-:S03]  /*3030*/  VIADD R64, R65, UR4 ;  /* 0x0000000441407c36 */ /* 0x000fc60008000000 */
[----:B------:R-:W-:Y:S02]  /*3040*/  IADD3 R54, P2, P3, R76, R47, R48 ;  /* 0x0000002f4c367210 */ /* 0x000fe40007b5e030 */
[----:B------:R-:W-:Y:S02]  /*3050*/  IADD3.X R46, PT, PT, RZ, RZ, RZ, P0, P1 ;  /* 0x000000ffff2e7210 */ /* 0x000fe400007e24ff */
[----:B------:R-:W-:Y:S02]  /*3060*/  IADD3.X R47, PT, PT, RZ, RZ, RZ, P2, P3 ;  /* 0x000000ffff2f7210 */ /* 0x000fe400017e64ff */
[----:B------:R-:W-:Y:S02]  /*3070*/  PLOP3.LUT P0, PT, PT, PT, PT, 0x8, 0x80 ;  /* 0x000000000080781c */ /* 0x000fe40003f0e170 */
        /* <DEDUP_REMOVED lines=17> */
[----:B------:R-:W-:-:S04]  /*3190*/  IADD3 R63, P0, PT, R48, R63, RZ ;  /* 0x0000003f303f7210 */ /* 0x000fc80007f1e0ff */
[----:B------:R-:W-:-:S04]  /*31a0*/  IADD3.X R47, PT, PT, RZ, RZ, RZ, P0, !PT ;  /* 0x000000ffff2f7210 */ /* 0x000fc800007fe4ff */
        /* <DEDUP_REMOVED lines=8> */
.L_x_13:
[----:B------:R-:W-:-:S13]  /*3230*/  ISETP.GT.U32.OR P0, PT, R54, R37, P0 ;  /* 0x000000253600720c */ /* 0x000fda0000704470 */
[----:B------:R-:W-:Y:S05]  /*3240*/  @P0 BRA `(.L_x_14) ;  /* 0x00000000006c0947 */ /* 0x000fea0003800000 */
[----:B------:R-:W-:Y:S01]  /*3250*/  ISETP.GE.U32.AND P0, PT, R54, R37, PT ;  /* 0x000000253600720c */ /* 0x000fe20003f06070 */
[----:B------:R-:W-:Y:S02]  /*3260*/  IMAD.MOV.U32 R75, RZ, RZ, R44 ;  /* 0x000000ffff4b7224 */ /* 0x000fe400078e002c */
[----:B------:R-:W-:-:S10]  /*3270*/  IMAD.MOV.U32 R65, RZ, RZ, R70 ;  /* 0x000000ffff417224 */ /* 0x000fd400078e0046 */
[----:B------:R-:W-:Y:S05]  /*3280*/  @!P0 BRA `(.L_x_15) ;  /* 0x0000000400008947 */ /* 0x000fea0003800000 */
[----:B------:R-:W-:-:S13]  /*3290*/  ISETP.LE.U32.AND P0, PT, R61, UR5, PT ;  /* 0x000000053d007c0c */ /* 0x000fda000bf03070 */
[----:B------:R-:W-:Y:S05]  /*32a0*/  @!P0 BRA `(.L_x_14) ;  /* 0x0000000000548947 */ /* 0x000fea0003800000 */
[----:B------:R-:W-:-:S13]  /*32b0*/  ISETP.LT.U32.AND P0, PT, R61, UR5, PT ;  /* 0x000000053d007c0c */ /* 0x000fda000bf01070 */
[----:B------:R-:W-:Y:S05]  /*32c0*/  @P0 BRA `(.L_x_15) ;  /* 0x0000000000f00947 */ /* 0x000fea0003800000 */
        /* <DEDUP_REMOVED lines=14> */
[----:B------:R-:W-:-:S04]  /*33b0*/  ISETP.GE.U32.AND P0, PT, R111, UR14, PT ;  /* 0x0000000e6f007c0c */ /* 0x000fc8000bf06070 */
[----:B------:R-:W-:-:S04]  /*33c0*/  ISETP.LT.U32.OR P0, PT, R75, UR15, !P0 ;  /* 0x0000000f4b007c0c */ /* 0x000fc8000c701470 */
[----:B------:R-:W-:-:S04]  /*33d0*/  ISETP.LE.U32.AND P0, PT, R75, UR15, P0 ;  /* 0x0000000f4b007c0c */ /* 0x000fc80008703070 */
[----:B------:R-:W-:-:S13]  /*33e0*/  ISETP.LT.U32.OR P0, PT, R65, UR19, P0 ;  /* 0x0000001341007c0c */ /* 0x000fda0008701470 */
[----:B------:R-:W-:Y:S05]  /*33f0*/  @P0 BRA `(.L_x_15) ;  /* 0x0000000000a40947 */ /* 0x000fea0003800000 */
.L_x_14:
        /* <DEDUP_REMOVED lines=41> */
.L_x_15:
[----:B------:R-:W-:-:S13]  /*3690*/  ISETP.GT.U32.AND P0, PT, R54, R37, PT ;  /* 0x000000253600720c */ /* 0x000fda0003f04070 */
[----:B------:R-:W-:Y:S05]  /*36a0*/  @P0 BRA `(.L_x_16) ;  /* 0x0000000000640947 */ /* 0x000fea0003800000 */
[----:B------:R-:W-:-:S13]  /*36b0*/  ISETP.GE.U32.AND P0, PT, R54, R37, PT ;  /* 0x000000253600720c */ /* 0x000fda0003f06070 */
[----:B------:R-:W-:Y:S05]  /*36c0*/  @!P0 BRA `(.L_x_17) ;  /* 0x0000000400008947 */ /* 0x000fea0003800000 */
[----:B------:R-:W-:-:S13]  /*36d0*/  ISETP.GT.U32.AND P0, PT, R61, UR5, PT ;  /* 0x000000053d007c0c */ /* 0x000fda000bf04070 */
[----:B------:R-:W-:Y:S05]  /*36e0*/  @P0 BRA `(.L_x_16) ;  /* 0x0000000000540947 */ /* 0x000fea0003800000 */
[----:B------:R-:W-:-:S13]  /*36f0*/  ISETP.GE.U32.AND P0, PT, R61, UR5, PT ;  /* 0x000000053d007c0c */ /* 0x000fda000bf06070 */
        /* <DEDUP_REMOVED lines=15> */
[----:B------:R-:W-:-:S04]  /*37f0*/  ISETP.GE.U32.AND P0, PT, R111, UR14, PT ;  /* 0x0000000e6f007c0c */ /* 0x000fc8000bf06070 */
[----:B------:R-:W-:-:S04]  /*3800*/  ISETP.LT.U32.OR P0, PT, R75, UR15, !P0 ;  /* 0x0000000f4b007c0c */ /* 0x000fc8000c701470 */
[----:B------:R-:W-:-:S04]  /*3810*/  ISETP.LE.U32.AND P0, PT, R75, UR15, P0 ;  /* 0x0000000f4b007c0c */ /* 0x000fc80008703070 */
[----:B------:R-:W-:-:S13]  /*3820*/  ISETP.LT.U32.OR P0, PT, R65, UR19, P0 ;  /* 0x0000001341007c0c */ /* 0x000fda0008701470 */
[----:B------:R-:W-:Y:S05]  /*3830*/  @P0 BRA `(.L_x_17) ;  /* 0x0000000000a40947 */ /* 0x000fea0003800000 */
.L_x_16:
[C---:B------:R-:W-:Y:S01]  /*3840*/  ISETP.GE.U32.AND P0, PT, R111.reuse, UR8, PT ;  /* 0x000000086f007c0c */ /* 0x040fe2000bf06070 */
[----:B------:R-:W-:-:S03]  /*3850*/  VIADD R111, R111, -UR8 ;  /* 0x800000086f6f7c36 */ /* 0x000fc60008000000 */
[----:B------:R-:W-:-:S04]  /*3860*/  SEL R44, RZ, 0xffffffff, P0 ;  /* 0xffffffffff2c7807 */ /* 0x000fc80000000000 */
[----:B------:R-:W-:-:S05]  /*3870*/  IADD3 R75, P0, PT, R75, R44, RZ ;  /* 0x0000002c4b4b7210 */ /* 0x000fca0007f1e0ff */
[----:B------:R-:W-:Y:S01]  /*3880*/  IMAD.X R44, RZ, RZ, R44, P0 ;  /* 0x000000ffff2c7224 */ /* 0x000fe200000e062c */
[C---:B------:R-:W-:Y:S02]  /*3890*/  ISETP.GE.U32.AND P0, PT, R75.reuse, UR9, PT ;  /* 0x000000094b007c0c */ /* 0x040fe4000bf06070 */
[----:B------:R-:W-:Y:S02]  /*38a0*/  IADD3 R75, PT, PT, R75, -UR9, RZ ;  /* 0x800000094b4b7c10 */ /* 0x000fe4000fffe0ff */
        /* <DEDUP_REMOVED lines=34> */
.L_x_17:
[----:B------:R-:W-:Y:S01]  /*3ad0*/  IMAD.WIDE.U32 R50, R111, R20, RZ ;  /* 0x000000146f327225 */ /* 0x000fe200078e00ff */
        /* <DEDUP_REMOVED lines=9> */
[----:B------:R-:W-:-:S05]  /*3b70*/  IMAD.WIDE.U32 R98, R21, R111, R98 ;  /* 0x0000006f15627225 */ /* 0x000fca00078e0062 */
[----:B------:R-:W-:Y:S01]  /*3b80*/  IADD3 R96, P0, PT, R86, R99, RZ ;  /* 0x0000006356607210 */ /* 0x000fe20007f1e0ff */
[----:B------:R-:W-:Y:S02]  /*3b90*/  IMAD.MOV.U32 R86, RZ, RZ, R87 ;  /* 0x000000ffff567224 */ /* 0x000fe400078e0057 */
[----:B------:R-:W-:Y:S02]  /*3ba0*/  IMAD.MOV.U32 R87, RZ, RZ, RZ ;  /* 0x000000ffff577224 */ /* 0x000fe400078e00ff */
[----:B------:R-:W-:Y:S02]  /*3bb0*/  IMAD.X R97, RZ, RZ, RZ, P0 ;  /* 0x000000ffff617224 */ /* 0x000fe400000e06ff */
[----:B------:R-:W-:-:S04]  /*3bc0*/  IMAD.WIDE.U32 R86, R20, R71, R86 ;  /* 0x0000004714567225 */ /* 0x000fc800078e0056 */
[----:B------:R-:W-:-:S05]  /*3bd0*/  IMAD.WIDE.U32 R96, R21, R75, R96 ;  /* 0x0000004b15607225 */ /* 0x000fca00078e0060 */
[----:B------:R-:W-:Y:S01]  /*3be0*/  IADD3 R94, P0, PT, R86, R97, RZ ;  /* 0x00000061565e7210 */ /* 0x000fe20007f1e0ff */
[----:B------:R-:W-:Y:S02]  /*3bf0*/  IMAD.MOV.U32 R86, RZ, RZ, R87 ;  /* 0x000000ffff567224 */ /* 0x000fe400078e0057 */
[----:B------:R-:W-:Y:S02]  /*3c00*/  IMAD.MOV.U32 R87, RZ, RZ, RZ ;  /* 0x000000ffff577224 */ /* 0x000fe400078e00ff */
        /* <DEDUP_REMOVED lines=9> */
[----:B------:R-:W-:Y:S02]  /*3ca0*/  IMAD.MOV.U32 R87, RZ, RZ, RZ ;  /* 0x000000ffff577224 */ /* 0x000fe400078e00ff */
[----:B------:R-:W-:Y:S02]  /*3cb0*/  IMAD.X R95, RZ, RZ, RZ, P1 ;  /* 0x000000ffff5f7224 */ /* 0x000fe400008e06ff */
        /* <DEDUP_REMOVED lines=16> */
[----:B------:R-:W-:Y:S01]  /*3dc0*/  IMAD.MOV.U32 R86, RZ, RZ, R87 ;  /* 0x000000ffff567224 */ /* 0x000fe200078e0057 */
[----:B------:R-:W-:Y:S01]  /*3dd0*/  IADD3 R90, P2, PT, R90, R95, RZ ;  /* 0x0000005f5a5a7210 */ /* 0x000fe20007f5e0ff */
[----:B------:R-:W-:Y:S02]  /*3de0*/  IMAD.X R85, RZ, RZ, RZ, P0 ;  /* 0x000000ffff557224 */ /* 0x000fe400000e06ff */
[----:B------:R-:W-:Y:S01]  /*3df0*/  IMAD.X R89, RZ, RZ, RZ, P1 ;  /* 0x000000ffff597224 */ /* 0x000fe200008e06ff */
[----:B------:R-:W-:Y:S01]  /*3e00*/  IADD3.X R91, PT, PT, RZ, RZ, RZ, P2, !PT ;  /* 0x000000ffff5b7210 */ /* 0x000fe200017fe4ff */
        /* <DEDUP_REMOVED lines=85> */
[----:B------:R-:W-:Y:S02]  /*4360*/  IADD3 R76, P1, PT, R76, R79, RZ ;  /* 0x0000004f4c4c7210 */ /* 0x000fe40007f3e0ff */
[----:B------:R-:W-:Y:S01]  /*4370*/  IADD3.X R87, PT, PT, RZ, RZ, RZ, P0, !PT ;  /* 0x000000ffff577210 */ /* 0x000fe200007fe4ff */
[----:B------:R-:W-:Y:S01]  /*4380*/  IMAD.WIDE.U32 R82, R27, R111, R82 ;  /* 0x0000006f1b527225 */ /* 0x000fe200078e0052 */
[----:B------:R-:W-:-:S03]  /*4390*/  IADD3 R78, P2, PT, R78, R81, RZ ;  /* 0x000000514e4e7210 */ /* 0x000fc60007f5e0ff */
[----:B------:R-:W-:Y:S01]  /*43a0*/  IMAD.X R77, RZ, RZ, RZ, P1 ;  /* 0x000000ffff4d7224 */ /* 0x000fe200008e06ff */
[----:B------:R-:W-:Y:S01]  /*43b0*/  IADD3 R80, P3, PT, R80, R83, RZ ;  /* 0x0000005350507210 */ /* 0x000fe20007f7e0ff */
[----:B------:R-:W-:Y:S02]  /*43c0*/  IMAD.X R79, RZ, RZ, RZ, P2 ;  /* 0x000000ffff4f7224 */ /* 0x000fe400010e06ff */
[----:B------:R-:W-:-:S04]  /*43d0*/  IMAD.WIDE.U32 R86, R24, R54, R86 ;  /* 0x0000003618567225 */ /* 0x000fc800078e0056 */
[----:B------:R-:W-:Y:S02]  /*43e0*/  IMAD.X R81, RZ, RZ, RZ, P3 ;  /* 0x000000ffff517224 */ /* 0x000fe400018e06ff */
        /* <DEDUP_REMOVED lines=22> */
[----:B------:R-:W-:-:S03]  /*4550*/  IMAD.WIDE.U32 R48, R26, R57, R48 ;  /* 0x000000391a307225 */ /* 0x000fc600078e0030 */
[----:B------:R-:W-:Y:S01]  /*4560*/  SEL R99, RZ, 0x1, P0 ;  /* 0x00000001ff637807 */ /* 0x000fe20000000000 */
[----:B------:R-:W-:Y:S01]  /*4570*/  IMAD.WIDE.U32 R76, R27, R71, R76 ;  /* 0x000000471b4c7225 */ /* 0x000fe200078e004c */
[----:B------:R-:W-:-:S03]  /*4580*/  IADD3 R50, P1, PT, R86, R49, RZ ;  /* 0x0000003156327210 */ /* 0x000fc60007f3e0ff */
[----:B------:R-:W-:Y:S01]  /*4590*/  VIADD R46, R47, UR4 ;  /* 0x000000042f2e7c36 */ /* 0x000fe20008000000 */
[----:B------:R-:W-:Y:S01]  /*45a0*/  IADD3 R48, P2, PT, R48, R77, RZ ;  /* 0x0000004d30307210 */ /* 0x000fe20007f5e0ff */
[----:B------:R-:W-:Y:S02]  /*45b0*/  IMAD.MOV.U32 R47, RZ, RZ, RZ ;  /* 0x000000ffff2f7224 */ /* 0x000fe400078e00ff */
        /* <DEDUP_REMOVED lines=15> */
[----:B------:R-:W-:Y:S01]  /*46b0*/  IADD3 R46, P2, P3, R46, R49, R96 ;  /* 0x000000312e2e7210 */ /* 0x000fe20007b5e060 */
[----:B------:R-:W-:Y:S02]  /*46c0*/  VIADD R50, R47, UR4 ;  /* 0x000000042f327c36 */ /* 0x000fe40008000000 */
[----:B------:R-:W-:Y:S02]  /*46d0*/  IMAD.X R47, RZ, RZ, RZ, P0 ;  /* 0x000000ffff2f7224 */ /* 0x000fe400000e06ff */
[----:B------:R-:W-:Y:S02]  /*46e0*/  IMAD.MOV.U32 R51, RZ, RZ, RZ ;  /* 0x000000ffff337224 */ /* 0x000fe400078e00ff */
[----:B------:R-:W-:Y:S01]  /*46f0*/  IMAD.WIDE.U32 R86, R26, R54, R86 ;  /* 0x000000361a567225 */ /* 0x000fe200078e0056 */
[----:B------:R-:W-:Y:S02]  /*4700*/  IADD3 R58, P0, P1, R78, R47, R46 ;  /* 0x0000002f4e3a7210 */ /* 0x000fe4000791e02e */
[----:B------:R-:W-:Y:S01]  /*4710*/  IADD3.X R47, PT, PT, RZ, RZ, RZ, P2, P3 ;  /* 0x000000ffff2f7210 */ /* 0x000fe200017e64ff */
[----:B------:R-:W-:Y:S01]  /*4720*/  IMAD.WIDE.U32 R80, R27, R57, R80 ;  /* 0x000000391b507225 */ /* 0x000fe200078e0050 */
[----:B------:R-:W-:-:S03]  /*4730*/  IADD3.X R49, PT, PT, RZ, RZ, RZ, P0, P1 ;  /* 0x000000ffff317210 */ /* 0x000fc600007e24ff */
[----:B------:R-:W-:Y:S01]  /*4740*/  IMAD.WIDE.U32 R50, R48, 0x3d1, R50 ;  /* 0x000003d130327825 */ /* 0x000fe200078e0032 */
[----:B------:R-:W-:-:S03]  /*4750*/  IADD3 R78, P2, PT, R86, R81, RZ ;  /* 0x00000051564e7210 */ /* 0x000fc60007f5e0ff */
[----:B------:R-:W-:Y:S01]  /*4760*/  VIADD R46, R51, UR4 ;  /* 0x00000004332e7c36 */ /* 0x000fe20008000000 */
[----:B------:R-:W-:Y:S01]  /*4770*/  IADD3 R50, P3, P4, R50, R47, R94 ;  /* 0x0000002f32327210 */ /* 0x000fe20007c7e05e */
[----:B------:R-:W-:Y:S02]  /*4780*/  IMAD.MOV.U32 R47, RZ, RZ, RZ ;  /* 0x000000ffff2f7224 */ /* 0x000fe400078e00ff */
[----:B------:R-:W-:Y:S01]  /*4790*/  IMAD.X R79, RZ, RZ, RZ, P2 ;  /* 0x000000ffff4f7224 */ /* 0x000fe200010e06ff */
[----:B------:R-:W-:Y:S01]  /*47a0*/  IADD3.X R51, PT, PT, RZ, RZ, RZ, P3, P4 ;  /* 0x000000ffff337210 */ /* 0x000fe20001fe84ff */
[----:B------:R-:W-:Y:S01]  /*47b0*/  IMAD.WIDE.U32 R46, R80, 0x3d1, R46 ;  /* 0x000003d1502e7825 */ /* 0x000fe200078e002e */
[----:B------:R-:W-:-:S03]  /*47c0*/  IADD3 R49, P3, P4, R76, R49, R50 ;  /* 0x000000314c317210 */ /* 0x000fc60007c7e032 */
[----:B------:R-:W-:Y:S01]  /*47d0*/  IMAD.WIDE.U32 R78, R27, R61, R78 ;  /* 0x0000003d1b4e7225 */ /* 0x000fe200078e004e */
[----:B------:R-:W-:-:S03]  /*47e0*/  IADD3 R46, P1, P2, R46, R51, R90 ;  /* 0x000000332e2e7210 */ /* 0x000fc60007a3e05a */
[----:B------:R-:W-:Y:S01]  /*47f0*/  VIADD R50, R47, UR4 ;  /* 0x000000042f327c36 */ /* 0x000fe20008000000 */
[----:B------:R-:W-:Y:S01]  /*4800*/  IADD3 R86, P0, PT, R87, R79, RZ ;  /* 0x0000004f57567210 */ /* 0x000fe20007f1e0ff */
[----:B------:R-:W-:Y:S01]  /*4810*/  IMAD.MOV.U32 R51, RZ, RZ, RZ ;  /* 0x000000ffff337224 */ /* 0x000fe200078e00ff */
[----:B------:R-:W-:Y:S02]  /*4820*/  IADD3.X R77, PT, PT, RZ, RZ, RZ, P1, P2 ;  /* 0x000000ffff4d7210 */ /* 0x000fe40000fe44ff */
[----:B------:R-:W-:Y:S01]  /*4830*/  IADD3.X R47, PT, PT, RZ, RZ, RZ, P3, P4 ;  /* 0x000000ffff2f7210 */ /* 0x000fe20001fe84ff */
[----:B------:R-:W-:-:S03]  /*4840*/  IMAD.WIDE.U32 R50, R78, 0x3d1, R50 ;  /* 0x000003d14e327825 */ /* 0x000fc600078e0032 */
[----:B------:R-:W-:Y:S01]  /*4850*/  IADD3 R62, P2, P3, R48, R47, R46 ;  /* 0x0000002f303e7210 */ /* 0x000fe20007b5e02e */
[----:B------:R-:W-:Y:S01]  /*4860*/  IMAD.X R87, RZ, RZ, RZ, P0 ;  /* 0x000000ffff577224 */ /* 0x000fe200000e06ff */
[----:B------:R-:W-:Y:S01]  /*4870*/  IADD3 R88, P0, P1, R50, R77, R88 ;  /* 0x0000004d32587210 */ /* 0x000fe2000791e058 */
[----:B------:R-:W-:Y:S01]  /*4880*/  VIADD R50, R51, UR4 ;  /* 0x0000000433327c36 */ /* 0x000fe20008000000 */
[----:B------:R-:W-:Y:S01]  /*4890*/  IADD3.X R47, PT, PT, RZ, RZ, RZ, P2, P3 ;  /* 0x000000ffff2f7210 */ /* 0x000fe200017e64ff */
        /* <DEDUP_REMOVED lines=8> */
[----:B------:R-:W-:Y:S01]  /*4920*/  HFMA2 R51, -RZ, RZ, 0, 0 ;  /* 0x00000000ff337431 */ /* 0x000fe200000001ff */
[----:B------:R-:W-:Y:S02]  /*4930*/  IADD3 R76, P2, P3, R78, R47, R76 ;  /* 0x0000002f4e4c7210 */ /* 0x000fe40007b5e04c */
[----:B------:R-:W-:Y:S02]  /*4940*/  IADD3.X R77, PT, PT, RZ, RZ, RZ, P0, P1 ;  /* 0x000000ffff4d7210 */ /* 0x000fe400007e24ff */
[----:B------:R-:W-:Y:S01]  /*4950*/  IADD3.X R47, PT, PT, RZ, RZ, RZ, P2, P3 ;  /* 0x000000ffff2f7210 */ /* 0x000fe200017e64ff */
[----:B------:R-:W-:-:S03]  /*4960*/  IMAD.WIDE.U32 R50, R87, 0x3d1, R50 ;  /* 0x000003d157327825 */ /* 0x000fc600078e0032 */
        /* <DEDUP_REMOVED lines=14> */
[----:B------:R-:W-:-:S03]  /*4a50*/  IMAD.X R44, RZ, RZ, RZ, P1 ;  /* 0x000000ffff2c7224 */ /* 0x000fc600008e06ff */
[----:B------:R-:W-:-:S04]  /*4a60*/  SEL R47, RZ, 0x1, P0 ;  /* 0x00000001ff2f7807 */ /* 0x000fc80000000000 */
[----:B------:R-:W-:-:S04]  /*4a70*/  IADD3 R56, P0, P2, R46, R56, R47 ;  /* 0x000000382e387210 */ /* 0x000fc80007a1e02f */
        /* <DEDUP_REMOVED lines=14> */
[----:B------:R-:W-:Y:S01]  /*4b60*/  ISETP.GT.U32.AND.EX P0, PT, R44, RZ, PT, P0 ;  /* 0x000000ff2c00720c */ /* 0x000fe20003f04100 */
[----:B------:R-:W-:-:S12]  /*4b70*/  IMAD.MOV.U32 R44, RZ, RZ, R51 ;  /* 0x000000ffff2c7224 */ /* 0x000fd800078e0033 */
.L_x_19:
[----:B------:R-:W-:Y:S05]  /*4b80*/  BSYNC.RECONVERGENT B1 ;  /* 0x0000000000017941 */ /* 0x000fea0003800200 */
.L_x_18:
[----:B------:R-:W-:Y:S01]  /*4b90*/  ISETP.GT.U32.OR P0, PT, R48, R37, P0 ;  /* 0x000000253000720c */ /* 0x000fe20000704470 */
[----:B------:R-:W-:Y:S04]  /*4ba0*/  BSSY.RECONVERGENT B1, `(.L_x_20) ;  /* 0x0000056000017945 */ /* 0x000fe80003800200 */
[----:B------:R-:W-:Y:S01]  /*4bb0*/  BSSY.RELIABLE B2, `(.L_x_21) ;  /* 0x000002b000027945 */ /* 0x000fe20003800100 */
[----:B------:R-:W-:-:S07]  /*4bc0*/  IMAD.MOV.U32 R46, RZ, RZ, R48 ;  /* 0x000000ffff2e7224 */ /* 0x000fce00078e0030 */
[----:B------:R-:W-:Y:S05]  /*4bd0*/  @P0 BRA `(.L_x_22) ;  /* 0x0000000000a00947 */ /* 0x000fea0003800000 */
[----:B------:R-:W-:Y:S01]  /*4be0*/  ISETP.GE.U32.AND P0, PT, R46, R37, PT ;  /* 0x000000252e00720c */ /* 0x000fe20003f06070 */
[----:B------:R-:W-:Y:S02]  /*4bf0*/  IMAD.MOV.U32 R47, RZ, RZ, R56 ;  /* 0x000000ffff2f7224 */ /* 0x000fe400078e0038 */
[----:B------:R-:W-:Y:S02]  /*4c00*/  IMAD.MOV.U32 R48, RZ, RZ, R58 ;  /* 0x000000ffff307224 */ /* 0x000fe400078e003a */
[----:B------:R-:W-:Y:S02]  /*4c10*/  IMAD.MOV.U32 R50, RZ, RZ, R62 ;  /* 0x000000ffff327224 */ /* 0x000fe400078e003e */
[----:B------:R-:W-:-:S06]  /*4c20*/  IMAD.MOV.U32 R51, RZ, RZ, R80 ;  /* 0x000000ffff337224 */ /* 0x000fcc00078e0050 */
        /* <DEDUP_REMOVED lines=35> */
.L_x_22:
[----:B------:R-:W-:Y:S05]  /*4e60*/  BSYNC.RELIABLE B2 ;  /* 0x0000000000027941 */ /* 0x000fea0003800100 */
.L_x_21:
[C---:B------:R-:W-:Y:S01]  /*4e70*/  ISETP.GE.U32.AND P0, PT, R44.reuse, UR8, PT ;  /* 0x000000082c007c0c */ /* 0x040fe2000bf06070 */
[----:B------:R-:W-:-:S03]  /*4e80*/  VIADD R44, R44, -UR8 ;  /* 0x800000082c2c7c36 */ /* 0x000fc60008000000 */
[----:B------:R-:W-:-:S04]  /*4e90*/  SEL R47, RZ, 0xffffffff, P0 ;  /* 0xffffffffff2f7807 */ /* 0x000fc80000000000 */
[----:B------:R-:W-:Y:S01]  /*4ea0*/  IADD3 R64, P0, PT, R56, R47, RZ ;  /* 0x0000002f38407210 */ /* 0x000fe20007f1e0ff */
[----:B------:R-:W-:-:S04]  /*4eb0*/  VIADD R56, R46, 0xffffffff ;  /* 0xffffffff2e387836 */ /* 0x000fc80000000000 */
[----:B------:R-:W-:Y:S01]  /*4ec0*/  IMAD.X R47, RZ, RZ, R47, P0 ;  /* 0x000000ffff2f7224 */ /* 0x000fe200000e062f */
[----:B------:R-:W-:-:S04]  /*4ed0*/  ISETP.GE.U32.AND P0, PT, R64, UR9, PT ;  /* 0x0000000940007c0c */ /* 0x000fc8000bf06070 */
[----:B------:R-:W-:-:S04]  /*4ee0*/  ISETP.GE.U32.AND.EX P0, PT, R47, RZ, PT, P0 ;  /* 0x000000ff2f00720c */ /* 0x000fc80003f06100 */
[----:B------:R-:W-:-:S04]  /*4ef0*/  SEL R47, RZ, 0xffffffff, P0 ;  /* 0xffffffffff2f7807 */ /* 0x000fc80000000000 */
[----:B------:R-:W-:-:S05]  /*4f00*/  IADD3 R58, P0, PT, R58, R47, RZ ;  /* 0x0000002f3a3a7210 */ /* 0x000fca0007f1e0ff */
[----:B------:R-:W-:Y:S01]  /*4f10*/  IMAD.X R47, RZ, RZ, R47, P0 ;  /* 0x000000ffff2f7224 */ /* 0x000fe200000e062f */
[----:B------:R-:W-:-:S04]  /*4f20*/  ISETP.GE.U32.AND P0, PT, R58, UR10, PT ;  /* 0x0000000a3a007c0c */ /* 0x000fc8000bf06070 */
[----:B------:R-:W-:-:S04]  /*4f30*/  ISETP.GE.U32.AND.EX P0, PT, R47, RZ, PT, P0 ;  /* 0x000000ff2f00720c */ /* 0x000fc80003f06100 */
[----:B------:R-:W-:-:S04]  /*4f40*/  SEL R48, RZ, 0xffffffff, P0 ;  /* 0xffffffffff307807 */ /* 0x000fc80000000000 */
[----:B------:R-:W-:-:S05]  /*4f50*/  IADD3 R49, P0, PT, R49, R48, RZ ;  /* 0x0000003031317210 */ /* 0x000fca0007f1e0ff */
[----:B------:R-:W-:Y:S01]  /*4f60*/  IMAD.X R47, RZ, RZ, R48, P0 ;  /* 0x000000ffff2f7224 */ /* 0x000fe200000e0630 */
[C---:B------:R-:W-:Y:S01]  /*4f70*/  ISETP.GE.U32.AND P0, PT, R49.reuse, UR11, PT ;  /* 0x0000000b31007c0c */ /* 0x040fe2000bf06070 */
[----:B------:R-:W-:Y:S02]  /*4f80*/  VIADD R48, R58, -UR10 ;  /* 0x8000000a3a307c36 */ /* 0x000fe40008000000 */
[----:B------:R-:W-:Y:S01]  /*4f90*/  VIADD R49, R49, -UR11 ;  /* 0x8000000b31317c36 */ /* 0x000fe20008000000 */
        /* <DEDUP_REMOVED lines=19> */
[----:B------:R-:W-:-:S12]  /*50d0*/  VIADD R47, R64, -UR9 ;  /* 0x80000009402f7c36 */ /* 0x000fd80008000000 */
[----:B------:R-:W-:-:S05]  /*50e0*/  @P0 IMAD.MOV R56, RZ, RZ, R46 ;  /* 0x000000ffff380224 */ /* 0x000fca00078e022e */
[----:B------:R-:W-:-:S07]  /*50f0*/  IADD3 R46, PT, PT, -R37, R56, RZ ;  /* 0x00000038252e7210 */ /* 0x000fce0007ffe1ff */
.L_x_23:
[----:B------:R-:W-:Y:S05]  /*5100*/  BSYNC.RECONVERGENT B1 ;  /* 0x0000000000017941 */ /* 0x000fea0003800200 */
.L_x_20:
        /* <DEDUP_REMOVED lines=40> */
.L_x_26:
[----:B------:R-:W-:Y:S05]  /*5390*/  BSYNC.RELIABLE B2 ;  /* 0x0000000000027941 */ /* 0x000fea0003800100 */
.L_x_25:
[C---:B------:R-:W-:Y:S01]  /*53a0*/  ISETP.GE.U32.AND P0, PT, R44.reuse, UR8, PT ;  /* 0x000000082c007c0c */ /* 0x040fe2000bf06070 */
[----:B------:R-:W-:-:S03]  /*53b0*/  VIADD R44, R44, -UR8 ;  /* 0x800000082c2c7c36 */ /* 0x000fc60008000000 */
[----:B------:R-:W-:-:S04]  /*53c0*/  SEL R56, RZ, 0xffffffff, P0 ;  /* 0xffffffffff387807 */ /* 0x000fc80000000000 */
[----:B------:R-:W-:-:S05]  /*53d0*/  IADD3 R62, P0, PT, R47, R56, RZ ;  /* 0x000000382f3e7210 */ /* 0x000fca0007f1e0ff */
[----:B------:R-:W-:Y:S01]  /*53e0*/  IMAD.X R47, RZ, RZ, R56, P0 ;  /* 0x000000ffff2f7224 */ /* 0x000fe200000e0638 */
[----:B------:R-:W-:Y:S01]  /*53f0*/  ISETP.GE.U32.AND P0, PT, R62, UR9, PT ;  /* 0x000000093e007c0c */ /* 0x000fe2000bf06070 */
[----:B------:R-:W-:-:S03]  /*5400*/  VIADD R56, R46, 0xffffffff ;  /* 0xffffffff2e387836 */ /* 0x000fc60000000000 */
        /* <DEDUP_REMOVED lines=32> */
[----:B------:R-:W-:-:S04]  /*5610*/  @P0 IMAD.MOV R56, RZ, RZ, R46 ;  /* 0x000000ffff380224 */ /* 0x000fc800078e022e */
[----:B------:R-:W-:-:S07]  /*5620*/  IMAD.IADD R46, R56, 0x1, -R37 ;  /* 0x00000001382e7824 */ /* 0x000fce00078e0a25 */
.L_x_27:
[----:B------:R-:W-:Y:S05]  /*5630*/  BSYNC.RECONVERGENT B1 ;  /* 0x0000000000017941 */ /* 0x000fea0003800200 */
.L_x_24:
        /* <DEDUP_REMOVED lines=8> */
[----:B------:R-:W-:Y:S01]  /*56c0*/  IMAD.MOV.U32 R107, RZ, RZ, RZ ;  /* 0x000000ffff6b7224 */ /* 0x000fe200078e00ff */
[----:B------:R-:W-:Y:S01]  /*56d0*/  UMOV UR4, URZ ;  /* 0x000000ff00047c82 */ /* 0x000fe20008000000 */
[----:B------:R-:W-:Y:S01]  /*56e0*/  IMAD.MOV.U32 R97, RZ, RZ, RZ ;  /* 0x000000ffff617224 */ /* 0x000fe200078e00ff */
[----:B------:R-:W-:Y:S01]  /*56f0*/  BSSY.RECONVERGENT B1, `(.L_x_28) ;  /* 0x0000108000017945 */ /* 0x000fe20003800200 */
[----:B--2---:R-:W-:-:S04]  /*5700*/  IMAD.WIDE.U32 R108, R115, R72, RZ ;  /* 0x00000048736c7225 */ /* 0x004fc800078e00ff */
[----:B------:R-:W-:-:S04]  /*5710*/  IMAD.MOV.U32 R106, RZ, RZ, R109 ;  /* 0x000000ffff6a7224 */ /* 0x000fc800078e006d */
[----:B------:R-:W-:-:S04]  /*5720*/  IMAD.WIDE.U32 R106, R72, R69, R106 ;  /* 0x00000045486a7225 */ /* 0x000fc800078e006a */
[----:B------:R-:W-:Y:S02]  /*5730*/  IMAD.MOV.U32 R96, RZ, RZ, R107 ;  /* 0x000000ffff607224 */ /* 0x000fe400078e006b */
[----:B------:R-:W-:Y:S02]  /*5740*/  IMAD.MOV.U32 R107, RZ, RZ, RZ ;  /* 0x000000ffff6b7224 */ /* 0x000fe400078e00ff */
[----:B------:R-:W-:-:S04]  /*5750*/  IMAD.WIDE.U32 R96, R72, R67, R96 ;  /* 0x0000004348607225 */ /* 0x000fc800078e0060 */
[----:B---3--:R-:W-:-:S05]  /*5760*/  IMAD.WIDE.U32 R106, R70, R115, R106 ;  /* 0x00000073466a7225 */ /* 0x008fca00078e006a */
        /* <DEDUP_REMOVED lines=13> */
[----:B----4-:R-:W-:Y:S01]  /*5840*/  IMAD.WIDE.U32 R104, R68, R115, R104 ;  /* 0x0000007344687225 */ /* 0x010fe200078e0068 */
        /* <DEDUP_REMOVED lines=20> */
[----:B-----5:R-:W-:Y:S01]  /*5990*/  IMAD.WIDE.U32 R102, R66, R115, R102 ;  /* 0x0000007342667225 */ /* 0x020fe200078e0066 */
[----:B------:R-:W-:-:S03]  /*59a0*/  IADD3 R98, P1, PT, R98, R101, RZ ;  /* 0x0000006562627210 */ /* 0x000fc60007f3e0ff */
[----:B------:R-:W-:Y:S01]  /*59b0*/  IMAD.MOV.U32 R96, RZ, RZ, R97 ;  /* 0x000000ffff607224 */ /* 0x000fe200078e0061 */
[----:B------:R-:W-:Y:S01]  /*59c0*/  IADD3 R100, P2, PT, R100, R103, RZ ;  /* 0x0000006764647210 */ /* 0x000fe20007f5e0ff */
[----:B------:R-:W-:Y:S02]  /*59d0*/  IMAD.X R95, RZ, RZ, RZ, P0 ;  /* 0x000000ffff5f7224 */ /* 0x000fe400000e06ff */
[----:B------:R-:W-:Y:S02]  /*59e0*/  IMAD.X R99, RZ, RZ, RZ, P1 ;  /* 0x000000ffff637224 */ /* 0x000fe400008e06ff */
        /* <DEDUP_REMOVED lines=56> */
[----:B------:R-:W-:Y:S02]  /*5d70*/  HFMA2 R95, -RZ, RZ, 0, 0 ;  /* 0x00000000ff5f7431 */ /* 0x000fe400000001ff */
[----:B------:R-:W-:Y:S02]  /*5d80*/  IMAD.X R87, RZ, RZ, RZ, P1 ;  /* 0x000000ffff577224 */ /* 0x000fe400008e06ff */
[----:B------:R-:W-:-:S04]  /*5d90*/  IMAD.WIDE.U32 R84, R66, R93, R84 ;  /* 0x0000005d42547225 */ /* 0x000fc800078e0054 */
[----:B------:R-:W-:Y:S01]  /*5da0*/  IMAD.X R89, RZ, RZ, RZ, P2 ;  /* 0x000000ffff597224 */ /* 0x000fe200010e06ff */
[----:B------:R-:W-:Y:S01]  /*5db0*/  IADD3 R96, P0, PT, R97, R85, RZ ;  /* 0x0000005561607210 */ /* 0x000fe20007f1e0ff */
        /* <DEDUP_REMOVED lines=23> */
[----:B------:R-:W-:Y:S01]  /*5f30*/  IMAD.MOV.U32 R89, RZ, RZ, RZ ;  /* 0x000000ffff597224 */ /* 0x000fe200078e00ff */
[----:B------:R-:W-:Y:S01]  /*5f40*/  IADD3 R82, P1, PT, R82, R85, RZ ;  /* 0x0000005552527210 */ /* 0x000fe20007f3e0ff */
[----:B------:R-:W-:-:S04]  /*5f50*/  IMAD.WIDE.U32 R86, R58, R67, R86 ;  /* 0x000000433a567225 */ /* 0x000fc800078e0056 */
[----:B------:R-:W-:Y:S01]  /*5f60*/  IMAD.WIDE.U32 R88, R56, R115, R88 ;  /* 0x0000007338587225 */ /* 0x000fe200078e0058 */
[----:B------:R-:W-:-:S03]  /*5f70*/  IADD3 R84, P2, PT, R84, R87, RZ ;  /* 0x0000005754547210 */ /* 0x000fc60007f5e0ff */
[----:B------:R-:W-:Y:S01]  /*5f80*/  IMAD.X R97, RZ, RZ, RZ, P0 ;  /* 0x000000ffff617224 */ /* 0x000fe200000e06ff */
[----:B------:R-:W-:Y:S01]  /*5f90*/  IADD3 R86, P3, PT, R86, R89, RZ ;  /* 0x0000005956567210 */ /* 0x000fe20007f7e0ff */
[----:B------:R-:W-:Y:S02]  /*5fa0*/  IMAD.X R83, RZ, RZ, RZ, P1 ;  /* 0x000000ffff537224 */ /* 0x000fe400008e06ff */
[----:B------:R-:W-:Y:S02]  /*5fb0*/  IMAD.X R85, RZ, RZ, RZ, P2 ;  /* 0x000000ffff557224 */ /* 0x000fe400010e06ff */
[----:B------:R-:W-:-:S04]  /*5fc0*/  IMAD.WIDE.U32 R96, R64, R60, R96 ;  /* 0x0000003c40607225 */ /* 0x000fc800078e0060 */
[----:B------:R-:W-:-:S04]  /*5fd0*/  IMAD.WIDE.U32 R82, R62, R55, R82 ;  /* 0x000000373e527225 */ /* 0x000fc800078e0052 */
[----:B------:R-:W-:Y:S01]  /*5fe0*/  IMAD.X R87, RZ, RZ, RZ, P3 ;  /* 0x000000ffff577224 */ /* 0x000fe200018e06ff */
[----:B------:R-:W-:Y:S01]  /*5ff0*/  IADD3 R90, P0, PT, R96, R83, RZ ;  /* 0x00000053605a7210 */ /* 0x000fe20007f1e0ff */
[----:B------:R-:W-:-:S04]  /*6000*/  IMAD.WIDE.U32 R84, R58, R59, R84 ;  /* 0x0000003b3a547225 */ /* 0x000fc800078e0054 */
        /* <DEDUP_REMOVED lines=14> */
[----:B------:R-:W-:-:S04]  /*60f0*/  IMAD.WIDE.U32 R78, R86, 0x3d1, RZ ;  /* 0x000003d1564e7825 */ /* 0x000fc800078e00ff */
[----:B------:R-:W-:Y:S02]  /*6100*/  IMAD.X R83, RZ, RZ, RZ, P0 ;  /* 0x000000ffff537224 */ /* 0x000fe400000e06ff */
[----:B------:R-:W-:-:S04]  /*6110*/  IMAD.WIDE.U32 R96, R62, R60, R96 ;  /* 0x0000003c3e607225 */ /* 0x000fc800078e0060 */
[----:B------:R-:W-:-:S04]  /*6120*/  IMAD.WIDE.U32 R90, R58, R55, R90 ;  /* 0x000000373a5a7225 */ /* 0x000fc800078e005a */
[----:B------:R-:W-:Y:S01]  /*6130*/  IMAD.WIDE.U32 R82, R56, R59, R82 ;  /* 0x0000003b38527225 */ /* 0x000fe200078e0052 */
[----:B------:R-:W-:-:S03]  /*6140*/  IADD3 R80, P1, PT, R96, R91, RZ ;  /* 0x0000005b60507210 */ /* 0x000fc60007f3e0ff */
[----:B------:R-:W-:Y:S01]  /*6150*/  IMAD.IADD R77, R108, 0x1, R78 ;  /* 0x000000016c4d7824 */ /* 0x000fe200078e024e */
[----:B------:R-:W-:Y:S01]  /*6160*/  IADD3 R90, P2, PT, R90, R83, RZ ;  /* 0x000000535a5a7210 */ /* 0x000fe20007f5e0ff */
[----:B------:R-:W-:Y:S02]  /*6170*/  VIADD R78, R79, UR4 ;  /* 0x000000044f4e7c36 */ /* 0x000fe40008000000 */
[----:B------:R-:W-:Y:S01]  /*6180*/  IMAD.MOV.U32 R79, RZ, RZ, RZ ;  /* 0x000000ffff4f7224 */ /* 0x000fe200078e00ff */
[----:B------:R-:W-:Y:S01]  /*6190*/  ISETP.GE.U32.AND P0, PT, R77, R108, PT ;  /* 0x0000006c4d00720c */ /* 0x000fe20003f06070 */
[----:B------:R-:W-:Y:S02]  /*61a0*/  IMAD.X R81, RZ, RZ, RZ, P1 ;  /* 0x000000ffff517224 */ /* 0x000fe400008e06ff */
[----:B------:R-:W-:Y:S01]  /*61b0*/  IMAD.WIDE.U32 R78, R84, 0x3d1, R78 ;  /* 0x000003d1544e7825 */ /* 0x000fe200078e004e */
[----:B------:R-:W-:-:S03]  /*61c0*/  SEL R107, RZ, 0x1, P0 ;  /* 0x00000001ff6b7807 */ /* 0x000fc60000000000 */
[----:B------:R-:W-:Y:S01]  /*61d0*/  IMAD.X R91, RZ, RZ, RZ, P2 ;  /* 0x000000ffff5b7224 */ /* 0x000fe200010e06ff */
[----:B------:R-:W-:Y:S01]  /*61e0*/  IADD3 R107, P3, P4, R78, R106, R107 ;  /* 0x0000006a4e6b7210 */ /* 0x000fe20007c7e06b */
[----:B------:R-:W-:-:S03]  /*61f0*/  IMAD.WIDE.U32 R80, R58, R93, R80 ;  /* 0x0000005d3a507225 */ /* 0x000fc600078e0050 */
[----:B------:R-:W-:Y:S01]  /*6200*/  IADD3 R62, P0, PT, R86, R107, RZ ;  /* 0x0000006b563e7210 */ /* 0x000fe20007f1e0ff */
[----:B------:R-:W-:Y:S01]  /*6210*/  IMAD.WIDE.U32 R90, R56, R73, R90 ;  /* 0x00000049385a7225 */ /* 0x000fe200078e005a */
[----:B------:R-:W-:Y:S02]  /*6220*/  IADD3 R96, P1, PT, R97, R81, RZ ;  /* 0x0000005161607210 */ /* 0x000fe40007f3e0ff */
[----:B------:R-:W-:Y:S01]  /*6230*/  IADD3.X R81, PT, PT, RZ, RZ, RZ, P3, P4 ;  /* 0x000000ffff517210 */ /* 0x000fe20001fe84ff */
[----:B------:R-:W-:Y:S01]  /*6240*/  VIADD R78, R79, UR4 ;  /* 0x000000044f4e7c36 */ /* 0x000fe20008000000 */
[----:B------:R-:W-:Y:S01]  /*6250*/  IADD3 R86, P2, PT, R80, R91, RZ ;  /* 0x0000005b50567210 */ /* 0x000fe20007f5e0ff */
[----:B------:R-:W-:Y:S02]  /*6260*/  IMAD.MOV.U32 R79, RZ, RZ, RZ ;  /* 0x000000ffff4f7224 */ /* 0x000fe400078e00ff */
[----:B------:R-:W-:Y:S02]  /*6270*/  IMAD.X R97, RZ, RZ, RZ, P1 ;  /* 0x000000ffff617224 */ /* 0x000fe400008e06ff */
[----:B------:R-:W-:-:S04]  /*6280*/  IMAD.WIDE.U32 R78, R82, 0x3d1, R78 ;  /* 0x000003d1524e7825 */ /* 0x000fc800078e004e */
[----:B------:R-:W-:Y:S02]  /*6290*/  IMAD.X R87, RZ, RZ, RZ, P2 ;  /* 0x000000ffff577224 */ /* 0x000fe400010e06ff */
[----:B------:R-:W-:Y:S02]  /*62a0*/  VIADD R80, R79, UR4 ;  /* 0x000000044f507c36 */ /* 0x000fe40008000000 */
[----:B------:R-:W-:Y:S01]  /*62b0*/  IMAD.WIDE.U32 R96, R58, R60, R96 ;  /* 0x0000003c3a607225 */ /* 0x000fe200078e0060 */
[----:B------:R-:W-:-:S03]  /*62c0*/  IADD3 R58, P2, P3, R78, R81, R104 ;  /* 0x000000514e3a7210 */ /* 0x000fc60007b5e068 */
[----:B------:R-:W-:Y:S02]  /*62d0*/  IMAD.X R79, RZ, RZ, RZ, P0 ;  /* 0x000000ffff4f7224 */ /* 0x000fe400000e06ff */
[----:B------:R-:W-:-:S03]  /*62e0*/  IMAD.WIDE.U32 R86, R56, R55, R86 ;  /* 0x0000003738567225 */ /* 0x000fc600078e0056 */
[----:B------:R-:W-:Y:S01]  /*62f0*/  IADD3 R58, P0, P1, R84, R79, R58 ;  /* 0x0000004f543a7210 */ /* 0x000fe2000791e03a */
[----:B------:R-:W-:Y:S01]  /*6300*/  IMAD.MOV.U32 R81, RZ, RZ, RZ ;  /* 0x000000ffff517224 */ /* 0x000fe200078e00ff */
[----:B------:R-:W-:Y:S02]  /*6310*/  IADD3.X R79, PT, PT, RZ, RZ, RZ, P2, P3 ;  /* 0x000000ffff4f7210 */ /* 0x000fe400017e64ff */
[----:B------:R-:W-:Y:S01]  /*6320*/  IADD3 R84, P2, PT, R96, R87, RZ ;  /* 0x0000005760547210 */ /* 0x000fe20007f5e0ff */
[----:B------:R-:W-:-:S04]  /*6330*/  IMAD.WIDE.U32 R80, R90, 0x3d1, R80 ;  /* 0x000003d15a507825 */ /* 0x000fc800078e0050 */
[----:B------:R-:W-:Y:S01]  /*6340*/  IMAD.X R85, RZ, RZ, RZ, P2 ;  /* 0x000000ffff557224 */ /* 0x000fe200010e06ff */
[----:B------:R-:W-:Y:S02]  /*6350*/  IADD3 R78, PT, PT, R81, UR4, RZ ;  /* 0x00000004514e7c10 */ /* 0x000fe4000fffe0ff */
[----:B------:R-:W-:Y:S01]  /*6360*/  IADD3 R80, P3, P4, R80, R79, R102 ;  /* 0x0000004f50507210 */ /* 0x000fe20007c7e066 */
[----:B------:R-:W-:Y:S01]  /*6370*/  IMAD.MOV.U32 R79, RZ, RZ, RZ ;  /* 0x000000ffff4f7224 */ /* 0x000fe200078e00ff */
[----:B------:R-:W-:Y:S01]  /*6380*/  IADD3.X R81, PT, PT, RZ, RZ, RZ, P0, P1 ;  /* 0x000000ffff517210 */ /* 0x000fe200007e24ff */
[----:B------:R-:W-:Y:S01]  /*6390*/  IMAD.WIDE.U32 R84, R56, R93, R84 ;  /* 0x0000005d38547225 */ /* 0x000fe200078e0054 */
[----:B------:R-:W-:Y:S02]  /*63a0*/  IADD3.X R83, PT, PT, RZ, RZ, RZ, P3, P4 ;  /* 0x000000ffff537210 */ /* 0x000fe40001fe84ff */
[----:B------:R-:W-:Y:S01]  /*63b0*/  IADD3 R82, P3, P4, R82, R81, R80 ;  /* 0x0000005152527210 */ /* 0x000fe20007c7e050 */
[----:B------:R-:W-:Y:S01]  /*63c0*/  IMAD.WIDE.U32 R78, R86, 0x3d1, R78 ;  /* 0x000003d1564e7825 */ /* 0x000fe200078e004e */
[----:B------:R-:W-:-:S03]  /*63d0*/  IADD3 R96, P0, PT, R97, R85, RZ ;  /* 0x0000005561607210 */ /* 0x000fc60007f1e0ff */
[----:B------:R-:W-:Y:S01]  /*63e0*/  VIADD R80, R79, UR4 ;  /* 0x000000044f507c36 */ /* 0x000fe20008000000 */
[----:B------:R-:W-:Y:S01]  /*63f0*/  IADD3 R78, P1, P2, R78, R83, R100 ;  /* 0x000000534e4e7210 */ /* 0x000fe20007a3e064 */
[----:B------:R-:W-:Y:S01]  /*6400*/  IMAD.MOV.U32 R81, RZ, RZ, RZ ;  /* 0x000000ffff517224 */ /* 0x000fe200078e00ff */
[----:B------:R-:W-:Y:S01]  /*6410*/  IADD3.X R79, PT, PT, RZ, RZ, RZ, P3, P4 ;  /* 0x000000ffff4f7210 */ /* 0x000fe20001fe84ff */
[----:B------:R-:W-:Y:S01]  /*6420*/  IMAD.X R97, RZ, RZ, RZ, P0 ;  /* 0x000000ffff617224 */ /* 0x000fe200000e06ff */
[----:B------:R-:W-:Y:S01]  /*6430*/  IADD3.X R83, PT, PT, RZ, RZ, RZ, P1, P2 ;  /* 0x000000ffff537210 */ /* 0x000fe20000fe44ff */
[----:B------:R-:W-:Y:S01]  /*6440*/  IMAD.WIDE.U32 R80, R84, 0x3d1, R80 ;  /* 0x000003d154507825 */ /* 0x000fe200078e0050 */
[----:B------:R-:W-:-:S03]  /*6450*/  IADD3 R90, P2, P3, R90, R79, R78 ;  /* 0x0000004f5a5a7210 */ /* 0x000fc60007b5e04e */
[----:B------:R-:W-:Y:S01]  /*6460*/  IMAD.WIDE.U32 R96, R56, R60, R96 ;  /* 0x0000003c38607225 */ /* 0x000fe200078e0060 */
[----:B------:R-:W-:Y:S02]  /*6470*/  IADD3 R98, P0, P1, R80, R83, R98 ;  /* 0x0000005350627210 */ /* 0x000fe4000791e062 */
[----:B------:R-:W-:Y:S01]  /*6480*/  IADD3.X R79, PT, PT, RZ, RZ, RZ, P2, P3 ;  /* 0x000000ffff4f7210 */ /* 0x000fe200017e64ff */
[----:B------:R-:W-:Y:S02]  /*6490*/  VIADD R80, R81, UR4 ;  /* 0x0000000451507c36 */ /* 0x000fe40008000000 */
[----:B------:R-:W-:Y:S01]  /*64a0*/  IMAD.MOV.U32 R81, RZ, RZ, RZ ;  /* 0x000000ffff517224 */ /* 0x000fe200078e00ff */
[----:B------:R-:W-:Y:S02]  /*64b0*/  IADD3 R86, P2, P3, R86, R79, R98 ;  /* 0x0000004f56567210 */ /* 0x000fe40007b5e062 */
[----:B------:R-:W-:Y:S01]  /*64c0*/  IADD3.X R79, PT, PT, RZ, RZ, RZ, P0, P1 ;  /* 0x000000ffff4f7210 */ /* 0x000fe200007e24ff */
[----:B------:R-:W-:Y:S01]  /*64d0*/  IMAD.WIDE.U32 R80, R96, 0x3d1, R80 ;  /* 0x000003d160507825 */ /* 0x000fe200078e0050 */
[----:B------:R-:W-:-:S02]  /*64e0*/  IADD3.X R83, PT, PT, RZ, RZ, RZ, P2, P3 ;  /* 0x000000ffff537210 */ /* 0x000fc400017e64ff */
[----:B------:R-:W-:Y:S01]  /*64f0*/  IADD3 R94, P0, P1, R80, R79, R94 ;  /* 0x0000004f505e7210 */ /* 0x000fe2000791e05e */
[----:B------:R-:W-:Y:S02]  /*6500*/  VIADD R80, R81, UR4 ;  /* 0x0000000451507c36 */ /* 0x000fe40008000000 */
        /* <DEDUP_REMOVED lines=29> */
[----:B------:R-:W-:Y:S01]  /*66e0*/  IADD3 R86, P0, PT, R77, R86, RZ ;  /* 0x000000564d567210 */ /* 0x000fe20007f1e0ff */
[----:B------:R-:W-:-:S04]  /*66f0*/  IMAD.MOV.U32 R77, RZ, RZ, R56 ;  /* 0x000000ffff4d7224 */ /* 0x000fc800078e0038 */
[----:B------:R-:W-:-:S05]  /*6700*/  IMAD.X R64, RZ, RZ, RZ, P0 ;  /* 0x000000ffff407224 */ /* 0x000fca00000e06ff */
[----:B------:R-:W-:-:S05]  /*6710*/  IADD3 R83, P0, PT, R64, R83, RZ ;  /* 0x0000005340537210 */ /* 0x000fca0007f1e0ff */
[----:B------:R-:W-:-:S05]  /*6720*/  IMAD.X R64, RZ, RZ, RZ, P0 ;  /* 0x000000ffff407224 */ /* 0x000fca00000e06ff */
[----:B------:R-:W-:-:S04]  /*6730*/  IADD3 R66, P1, PT, R64, R66, RZ ;  /* 0x0000004240427210 */ /* 0x000fc80007f3e0ff */
[----:B------:R-:W-:Y:S01]  /*6740*/  ISETP.GT.U32.AND P0, PT, R66, -0x1, PT ;  /* 0xffffffff4200780c */ /* 0x000fe20003f04070 */
[----:B------:R-:W-:-:S05]  /*6750*/  IMAD.X R64, RZ, RZ, RZ, P1 ;  /* 0x000000ffff407224 */ /* 0x000fca00008e06ff */
[----:B------:R-:W-:-:S13]  /*6760*/  ISETP.GT.U32.AND.EX P0, PT, R64, RZ, PT, P0 ;  /* 0x000000ff4000720c */ /* 0x000fda0003f04100 */
.L_x_29:
[----:B------:R-:W-:Y:S05]  /*6770*/  BSYNC.RECONVERGENT B1 ;  /* 0x0000000000017941 */ /* 0x000fea0003800200 */
.L_x_28:
        /* <DEDUP_REMOVED lines=45> */
.L_x_32:
[----:B------:R-:W-:Y:S05]  /*6a50*/  BSYNC.RELIABLE B2 ;  /* 0x0000000000027941 */ /* 0x000fea0003800100 */
.L_x_31:
        /* <DEDUP_REMOVED lines=28> */
[----:B------:R-:W-:Y:S01]  /*6c20*/  ISETP.GE.U32.AND P0, PT, R84, UR13, PT ;  /* 0x0000000d54007c0c */ /* 0x000fe2000bf06070 */
        /* <DEDUP_REMOVED lines=12> */
.L_x_33:
[----:B------:R-:W-:Y:S05]  /*6cf0*/  BSYNC.RECONVERGENT B1 ;  /* 0x0000000000017941 */ /* 0x000fea0003800200 */
.L_x_30:
        /* <DEDUP_REMOVED lines=40> */
.L_x_36:
[----:B------:R-:W-:Y:S05]  /*6f80*/  BSYNC.RELIABLE B2 ;  /* 0x0000000000027941 */ /* 0x000fea0003800100 */
.L_x_35:
        /* <DEDUP_REMOVED lines=41> */
.L_x_37:
[----:B------:R-:W-:Y:S05]  /*7220*/  BSYNC.RECONVERGENT B1 ;  /* 0x0000000000017941 */ /* 0x000fea0003800200 */
.L_x_34:
[----:B------:R-:W-:Y:S01]  /*7230*/  IMAD.WIDE.U32 R106, R36, R111, RZ ;  /* 0x0000006f246a7225 */ /* 0x000fe200078e00ff */
[----:B------:R-:W-:-:S03]  /*7240*/  UMOV UR4, URZ ;  /* 0x000000ff00047c82 */ /* 0x000fc60008000000 */
        /* <DEDUP_REMOVED lines=10> */
[----:B------:R-:W-:Y:S01]  /*72f0*/  IMAD.MOV.U32 R95, RZ, RZ, RZ ;  /* 0x000000ffff5f7224 */ /* 0x000fe200078e00ff */
[----:B------:R-:W-:Y:S01]  /*7300*/  IADD3.X R103, PT, PT, RZ, RZ, RZ, P0, !PT ;  /* 0x000000ffff677210 */ /* 0x000fe200007fe4ff */
        /* <DEDUP_REMOVED lines=70> */
[----:B------:R-:W-:Y:S01]  /*7770*/  IMAD.MOV.U32 R97, RZ, RZ, RZ ;  /* 0x000000ffff617224 */ /* 0x000fe200078e00ff */
[----:B------:R-:W-:Y:S01]  /*7780*/  IADD3.X R91, PT, PT, RZ, RZ, RZ, P2, !PT ;  /* 0x000000ffff5b7210 */ /* 0x000fe200017fe4ff */
        /* <DEDUP_REMOVED lines=50> */
[----:B------:R-:W-:Y:S01]  /*7ab0*/  IMAD.MOV.U32 R89, RZ, RZ, RZ ;  /* 0x000000ffff597224 */ /* 0x000fe200078e00ff */
[----:B------:R-:W-:Y:S01]  /*7ac0*/  IADD3 R64, P2, PT, R64, R87, RZ ;  /* 0x0000005740407210 */ /* 0x000fe20007f5e0ff */
[----:B------:R-:W-:Y:S02]  /*7ad0*/  IMAD.X R95, RZ, RZ, RZ, P0 ;  /* 0x000000ffff5f7224 */ /* 0x000fe400000e06ff */
[----:B------:R-:W-:-:S04]  /*7ae0*/  IMAD.WIDE.U32 R88, R36, R54, R88 ;  /* 0x0000003624587225 */ /* 0x000fc800078e0058 */
        /* <DEDUP_REMOVED lines=25> */
[----:B------:R-:W-:Y:S01]  /*7c80*/  IMAD.WIDE.U32 R56, R86, 0x3d1, RZ ;  /* 0x000003d156387825 */ /* 0x000fe200078e00ff */
[----:B------:R-:W-:-:S03]  /*7c90*/  IADD3 R70, P1, PT, R94, R63, RZ ;  /* 0x0000003f5e467210 */ /* 0x000fc60007f3e0ff */
[----:B------:R-:W-:Y:S02]  /*7ca0*/  IMAD.MOV.U32 R71, RZ, RZ, RZ ;  /* 0x000000ffff477224 */ /* 0x000fe400078e00ff */
[----:B------:R-:W-:-:S04]  /*7cb0*/  IMAD.WIDE.U32 R74, R41, R54, R74 ;  /* 0x00000036294a7225 */ /* 0x000fc800078e004a */
[----:B------:R-:W-:Y:S01]  /*7cc0*/  IMAD.IADD R65, R106, 0x1, R56 ;  /* 0x000000016a417824 */ /* 0x000fe200078e0238 */
[----:B------:R-:W-:Y:S01]  /*7cd0*/  IADD3 R62, P2, PT, R62, R75, RZ ;  /* 0x0000004b3e3e7210 */ /* 0x000fe20007f5e0ff */
[----:B------:R-:W-:Y:S02]  /*7ce0*/  IMAD.IADD R56, R57, 0x1, R71 ;  /* 0x0000000139387824 */ /* 0x000fe400078e0247 */
[----:B------:R-:W-:Y:S02]  /*7cf0*/  HFMA2 R75, -RZ, RZ, 0, 0 ;  /* 0x00000000ff4b7431 */ /* 0x000fe400000001ff */
[----:B------:R-:W-:Y:S01]  /*7d00*/  IMAD.MOV.U32 R57, RZ, RZ, RZ ;  /* 0x000000ffff397224 */ /* 0x000fe200078e00ff */
[----:B------:R-:W-:Y:S01]  /*7d10*/  ISETP.GE.U32.AND P0, PT, R65, R106, PT ;  /* 0x0000006a4100720c */ /* 0x000fe20003f06070 */
[----:B------:R-:W-:Y:S02]  /*7d20*/  IMAD.X R71, RZ, RZ, RZ, P1 ;  /* 0x000000ffff477224 */ /* 0x000fe400008e06ff */
[----:B------:R-:W-:Y:S01]  /*7d30*/  IMAD.WIDE.U32 R56, R64, 0x3d1, R56 ;  /* 0x000003d140387825 */ /* 0x000fe200078e0038 */
[----:B------:R-:W-:-:S03]  /*7d40*/  SEL R105, RZ, 0x1, P0 ;  /* 0x00000001ff697807 */ /* 0x000fc60000000000 */
[----:B------:R-:W-:-:S04]  /*7d50*/  IMAD.WIDE.U32 R70, R42, R61, R70 ;  /* 0x0000003d2a467225 */ /* 0x000fc800078e0046 */
[----:B------:R-:W-:Y:S01]  /*7d60*/  IMAD.X R63, RZ, RZ, RZ, P2 ;  /* 0x000000ffff3f7224 */ /* 0x000fe200010e06ff */
[----:B------:R-:W-:Y:S01]  /*7d70*/  IADD3 R105, P2, P3, R56, R104, R105 ;  /* 0x0000006838697210 */ /* 0x000fe20007b5e069 */
[----:B------:R-:W-:Y:S01]  /*7d80*/  IMAD.IADD R94, R57, 0x1, R75 ;  /* 0x00000001395e7824 */ /* 0x000fe200078e024b */
[----:B------:R-:W-:Y:S01]  /*7d90*/  IADD3 R56, P1, PT, R95, R71, RZ ;  /* 0x000000475f387210 */ /* 0x000fe20007f3e0ff */
[----:B------:R-:W-:Y:S01]  /*7da0*/  IMAD.WIDE.U32 R62, R40, R54, R62 ;  /* 0x00000036283e7225 */ /* 0x000fe200078e003e */
[----:B------:R-:W-:-:S03]  /*7db0*/  IADD3.X R71, PT, PT, RZ, RZ, RZ, P2, P3 ;  /* 0x000000ffff477210 */ /* 0x000fc600017e64ff */
[----:B------:R-:W-:Y:S01]  /*7dc0*/  IMAD.MOV.U32 R95, RZ, RZ, RZ ;  /* 0x000000ffff5f7224 */ /* 0x000fe200078e00ff */
[----:B------:R-:W-:Y:S01]  /*7dd0*/  IADD3 R70, P0, PT, R70, R63, RZ ;  /* 0x0000003f46467210 */ /* 0x000fe20007f1e0ff */
[----:B------:R-:W-:Y:S01]  /*7de0*/  IMAD.X R57, RZ, RZ, RZ, P1 ;  /* 0x000000ffff397224 */ /* 0x000fe200008e06ff */
[----:B------:R-:W-:Y:S01]  /*7df0*/  IADD3 R63, P3, PT, R86, R105, RZ ;  /* 0x00000069563f7210 */ /* 0x000fe20007f7e0ff */
[----:B------:R-:W-:-:S04]  /*7e00*/  IMAD.WIDE.U32 R94, R74, 0x3d1, R94 ;  /* 0x000003d14a5e7825 */ /* 0x000fc800078e005e */
[----:B------:R-:W-:Y:S01]  /*7e10*/  IMAD.WIDE.U32 R56, R45, R61, R56 ;  /* 0x0000003d2d387225 */ /* 0x000fe200078e0038 */
[----:B------:R-:W-:-:S03]  /*7e20*/  IADD3 R102, P1, P2, R94, R71, R102 ;  /* 0x000000475e667210 */ /* 0x000fc60007a3e066 */
[----:B------:R-:W-:Y:S01]  /*7e30*/  IMAD.X R71, RZ, RZ, RZ, P0 ;  /* 0x000000ffff477224 */ /* 0x000fe200000e06ff */
[----:B------:R-:W-:Y:S01]  /*7e40*/  IADD3.X R61, PT, PT, RZ, RZ, RZ, P1, P2 ;  /* 0x000000ffff3d7210 */ /* 0x000fe20000fe44ff */
[----:B------:R-:W-:Y:S02]  /*7e50*/  IMAD.IADD R94, R95, 0x1, R75 ;  /* 0x000000015f5e7824 */ /* 0x000fe400078e024b */
[----:B------:R-:W-:-:S04]  /*7e60*/  IMAD.WIDE.U32 R70, R43, R54, R70 ;  /* 0x000000362b467225 */ /* 0x000fc800078e0046 */
[----:B------:R-:W-:Y:S01]  /*7e70*/  IMAD.MOV.U32 R95, RZ, RZ, RZ ;  /* 0x000000ffff5f7224 */ /* 0x000fe200078e00ff */
[----:B------:R-:W-:Y:S01]  /*7e80*/  IADD3 R86, P0, PT, R56, R71, RZ ;  /* 0x0000004738567210 */ /* 0x000fe20007f1e0ff */
[----:B------:R-:W-:Y:S02]  /*7e90*/  IMAD.X R85, RZ, RZ, RZ, P3 ;  /* 0x000000ffff557224 */ /* 0x000fe400018e06ff */
[----:B------:R-:W-:-:S03]  /*7ea0*/  IMAD.WIDE.U32 R94, R62, 0x3d1, R94 ;  /* 0x000003d13e5e7825 */ /* 0x000fc600078e005e */
[----:B------:R-:W-:Y:S01]  /*7eb0*/  IADD3 R85, P3, P4, R64, R85, R102 ;  /* 0x0000005540557210 */ /* 0x000fe20007c7e066 */
[----:B------:R-:W-:Y:S01]  /*7ec0*/  IMAD.X R87, RZ, RZ, RZ, P0 ;  /* 0x000000ffff577224 */ /* 0x000fe200000e06ff */
[----:B------:R-:W-:Y:S01]  /*7ed0*/  IADD3 R100, P1, P2, R94, R61, R100 ;  /* 0x0000003d5e647210 */ /* 0x000fe20007a3e064 */
[----:B------:R-:W-:Y:S01]  /*7ee0*/  IMAD.IADD R94, R95, 0x1, R75 ;  /* 0x000000015f5e7824 */ /* 0x000fe200078e024b */
[----:B------:R-:W-:Y:S01]  /*7ef0*/  IADD3.X R61, PT, PT, RZ, RZ, RZ, P3, P4 ;  /* 0x000000ffff3d7210 */ /* 0x000fe20001fe84ff */
[----:B------:R-:W-:Y:S01]  /*7f00*/  IMAD.MOV.U32 R95, RZ, RZ, RZ ;  /* 0x000000ffff5f7224 */ /* 0x000fe200078e00ff */
[----:B------:R-:W-:Y:S01]  /*7f10*/  IADD3.X R71, PT, PT, RZ, RZ, RZ, P1, P2 ;  /* 0x000000ffff477210 */ /* 0x000fe20000fe44ff */
[----:B------:R-:W-:Y:S01]  /*7f20*/  IMAD.WIDE.U32 R86, R42, R54, R86 ;  /* 0x000000362a567225 */ /* 0x000fe200078e0056 */
[----:B------:R-:W-:-:S03]  /*7f30*/  IADD3 R61, P3, P4, R74, R61, R100 ;  /* 0x0000003d4a3d7210 */ /* 0x000fc60007c7e064 */
[----:B------:R-:W-:Y:S01]  /*7f40*/  IMAD.WIDE.U32 R94, R70, 0x3d1, R94 ;  /* 0x000003d1465e7825 */ /* 0x000fe200078e005e */
[----:B------:R-:W-:Y:S02]  /*7f50*/  IADD3 R74, P0, PT, R57, R87, RZ ;  /* 0x00000057394a7210 */ /* 0x000fe40007f1e0ff */
[----:B------:R-:W-:Y:S01]  /*7f60*/  IADD3.X R111, PT, PT, RZ, RZ, RZ, P3, P4 ;  /* 0x000000ffff6f7210 */ /* 0x000fe20001fe84ff */
[----:B------:R-:W-:Y:S01]  /*7f70*/  IMAD.IADD R56, R95, 0x1, R75 ;  /* 0x000000015f387824 */ /* 0x000fe200078e024b */
[----:B------:R-:W-:Y:S01]  /*7f80*/  IADD3 R94, P1, P2, R94, R71, R98 ;  /* 0x000000475e5e7210 */ /* 0x000fe20007a3e062 */
[----:B------:R-:W-:Y:S02]  /*7f90*/  IMAD.MOV.U32 R57, RZ, RZ, RZ ;  /* 0x000000ffff397224 */ /* 0x000fe400078e00ff */
[----:B------:R-:W-:Y:S01]  /*7fa0*/  IMAD.X R75, RZ, RZ, RZ, P0 ;  /* 0x000000ffff4b7224 */ /* 0x000fe200000e06ff */
[----:B------:R-:W-:Y:S01]  /*7fb0*/  IADD3.X R71, PT, PT, RZ, RZ, RZ, P1, P2 ;  /* 0x000000ffff477210 */ /* 0x000fe20000fe44ff */
[----:B------:R-:W-:Y:S01]  /*7fc0*/  IMAD.WIDE.U32 R56, R86, 0x3d1, R56 ;  /* 0x000003d156387825 */ /* 0x000fe200078e0038 */
[----:B------:R-:W-:-:S03]  /*7fd0*/  IADD3 R111, P2, P3, R62, R111, R94 ;  /* 0x0000006f3e6f7210 */ /* 0x000fc60007b5e05e */
[----:B------:R-:W-:Y:S01]  /*7fe0*/  IMAD.MOV.U32 R87, RZ, RZ, RZ ;  /* 0x000000ffff577224 */ /* 0x000fe200078e00ff */
[----:B------:R-:W-:Y:S01]  /*7ff0*/  IADD3 R96, P0, P1, R56, R71, R96 ;  /* 0x0000004738607210 */ /* 0x000fe2000791e060 */
[----:B------:R-:W-:Y:S01]  /*8000*/  IMAD.WIDE.U32 R74, R45, R54, R74 ;  /* 0x000000362d4a7225 */ /* 0x000fe200078e004a */
[----:B------:R-:W-:Y:S02]  /*8010*/  IADD3.X R113, PT, PT, RZ, RZ, RZ, P2, P3 ;  /* 0x000000ffff717210 */ /* 0x000fe400017e64ff */
[----:B------:R-:W-:Y:S01]  /*8020*/  IADD3.X R71, PT, PT, RZ, RZ, RZ, P0, P1 ;  /* 0x000000ffff477210 */ /* 0x000fe200007e24ff */
[----:B------:R-:W-:Y:S01]  /*8030*/  IMAD.IADD R56, R57, 0x1, R87 ;  /* 0x0000000139387824 */ /* 0x000fe200078e0257 */
[----:B------:R-:W-:Y:S01]  /*8040*/  IADD3 R113, P2, P3, R70, R113, R96 ;  /* 0x0000007146717210 */ /* 0x000fe20007b5e060 */
[----:B------:R-:W-:-:S03]  /*8050*/  IMAD.MOV.U32 R57, RZ, RZ, RZ ;  /* 0x000000ffff397224 */ /* 0x000fc600078e00ff */
        /* <DEDUP_REMOVED lines=22> */
[----:B------:R-:W-:Y:S02]  /*81c0*/  ISETP.GE.U32.AND P0, PT, R54, R65, PT ;  /* 0x000000413600720c */ /* 0x000fe40003f06070 */
[----:B------:R-:W-:Y:S02]  /*81d0*/  MOV R65, R54 ;  /* 0x0000003600417202 */ /* 0x000fe40000000f00 */
        /* <DEDUP_REMOVED lines=18> */
.L_x_38:
[----:B------:R-:W-:-:S13]  /*8300*/  ISETP.GT.U32.OR P0, PT, R92, R37, P0 ;  /* 0x000000255c00720c */ /* 0x000fda0000704470 */
[----:B------:R-:W-:Y:S05]  /*8310*/  @P0 BRA `(.L_x_39) ;  /* 0x0000000000640947 */ /* 0x000fea0003800000 */
[----:B------:R-:W-:-:S13]  /*8320*/  ISETP.GE.U32.AND P0, PT, R92, R37, PT ;  /* 0x000000255c00720c */ /* 0x000fda0003f06070 */
        /* <DEDUP_REMOVED lines=24> */
.L_x_39:
        /* <DEDUP_REMOVED lines=41> */
.L_x_40:
        /* <DEDUP_REMOVED lines=27> */
.L_x_41:
        /* <DEDUP_REMOVED lines=35> */
[C---:B------:R-:W-:Y:S02]  /*8b20*/  ISETP.GE.U32.AND P0, PT, R109.reuse, UR5, PT ;  /* 0x000000056d007c0c */ /* 0x040fe4000bf06070 */
[----:B------:R-:W-:Y:S02]  /*8b30*/  IADD3 R109, PT, PT, R109, -UR5, RZ ;  /* 0x800000056d6d7c10 */ /* 0x000fe4000fffe0ff */
[----:B------:R-:W-:Y:S01]  /*8b40*/  ISETP.GE.U32.AND.EX P0, PT, R54, RZ, PT, P0 ;  /* 0x000000ff3600720c */ /* 0x000fe20003f06100 */
[----:B------:R-:W-:-:S12]  /*8b50*/  VIADD R54, R92, 0xffffffff ;  /* 0xffffffff5c367836 */ /* 0x000fd80000000000 */
[----:B------:R-:W-:-:S04]  /*8b60*/  @P0 IMAD.MOV R54, RZ, RZ, R92 ;  /* 0x000000ffff360224 */ /* 0x000fc800078e025c */
[----:B------:R-:W-:-:S07]  /*8b70*/  IMAD.IADD R92, R54, 0x1, -R37 ;  /* 0x00000001365c7824 */ /* 0x000fce00078e0a25 */
.L_x_42:
[-C--:B------:R-:W-:Y:S01]  /*8b80*/  IMAD.WIDE.U32 R56, R28, R115.reuse, RZ ;  /* 0x000000731c387225 */ /* 0x080fe200078e00ff */
        /* <DEDUP_REMOVED lines=45> */
[----:B------:R-:W-:Y:S02]  /*8e60*/  IADD3 R90, P2, PT, R90, R95, RZ ;  /* 0x0000005f5a5a7210 */ /* 0x000fe40007f5e0ff */
[----:B------:R-:W-:Y:S01]  /*8e70*/  IADD3 R74, P0, PT, R86, R89, RZ ;  /* 0x00000059564a7210 */ /* 0x000fe20007f1e0ff */
[----:B------:R-:W-:Y:S02]  /*8e80*/  IMAD.X R89, RZ, RZ, RZ, P1 ;  /* 0x000000ffff597224 */ /* 0x000fe400008e06ff */
[----:B------:R-:W-:Y:S02]  /*8e90*/  IMAD.X R91, RZ, RZ, RZ, P2 ;  /* 0x000000ffff5b7224 */ /* 0x000fe400010e06ff */
[----:B------:R-:W-:Y:S02]  /*8ea0*/  IMAD.MOV.U32 R86, RZ, RZ, R87 ;  /* 0x000000ffff567224 */ /* 0x000fe400078e0057 */
[----:B------:R-:W-:-:S02]  /*8eb0*/  IMAD.X R75, RZ, RZ, RZ, P0 ;  /* 0x000000ffff4b7224 */ /* 0x000fc400000e06ff */
[----:B------:R-:W-:Y:S02]  /*8ec0*/  IMAD.MOV.U32 R87, RZ, RZ, RZ ;  /* 0x000000ffff577224 */ /* 0x000fe400078e00ff */
[----:B------:R-:W-:-:S04]  /*8ed0*/  IMAD.WIDE.U32 R88, R30, R67, R88 ;  /* 0x000000431e587225 */ /* 0x000fc800078e0058 */
[----:B------:R-:W-:-:S04]  /*8ee0*/  IMAD.WIDE.U32 R90, R29, R59, R90 ;  /* 0x0000003b1d5a7225 */ /* 0x000fc800078e005a */
[----:B------:R-:W-:Y:S01]  /*8ef0*/  IMAD.WIDE.U32 R86, R34, R115, R86 ;  /* 0x0000007322567225 */ /* 0x000fe200078e0056 */
[----:B------:R-:W-:-:S03]  /*8f00*/  IADD3 R88, P2, PT, R88, R91, RZ ;  /* 0x0000005b58587210 */ /* 0x000fc60007f5e0ff */
[----:B------:R-:W-:Y:S02]  /*8f10*/  HFMA2 R91, -RZ, RZ, 0, 0 ;  /* 0x00000000ff5b7431 */ /* 0x000fe400000001ff */
[----:B------:R-:W-:-:S05]  /*8f20*/  IMAD.WIDE.U32 R74, R32, R69, R74 ;  /* 0x00000045204a7225 */ /* 0x000fca00078e004a */
[----:B------:R-:W-:Y:S02]  /*8f30*/  IADD3 R70, P0, PT, R86, R75, RZ ;  /* 0x0000004b56467210 */ /* 0x000fe40007f1e0ff */
[----:B------:R-:W-:Y:S01]  /*8f40*/  IADD3 R74, P1, PT, R74, R89, RZ ;  /* 0x000000594a4a7210 */ /* 0x000fe20007f3e0ff */
[----:B------:R-:W-:Y:S02]  /*8f50*/  IMAD.X R89, RZ, RZ, RZ, P2 ;  /* 0x000000ffff597224 */ /* 0x000fe400010e06ff */
[----:B------:R-:W-:Y:S02]  /*8f60*/  IMAD.X R71, RZ, RZ, RZ, P0 ;  /* 0x000000ffff477224 */ /* 0x000fe400000e06ff */
        /* <DEDUP_REMOVED lines=71> */
[----:B------:R-:W-:Y:S02]  /*93e0*/  IMAD.MOV.U32 R71, RZ, RZ, RZ ;  /* 0x000000ffff477224 */ /* 0x000fe400078e00ff */
        /* <DEDUP_REMOVED lines=19> */
[----:B------:R-:W-:Y:S01]  /*9520*/  IMAD.WIDE.U32 R72, R35, R55, R72 ;  /* 0x0000003723487225 */ /* 0x000fe200078e0048 */
[----:B------:R-:W-:-:S03]  /*9530*/  IADD3.X R67, PT, PT, RZ, RZ, RZ, P2, !PT ;  /* 0x000000ffff437210 */ /* 0x000fc600017fe4ff */
[----:B------:R-:W-:Y:S01]  /*9540*/  IMAD.WIDE.U32 R58, R33, R93, R58 ;  /* 0x0000005d213a7225 */ /* 0x000fe200078e003a */
[----:B------:R-:W-:-:S03]  /*9550*/  IADD3 R86, P0, PT, R87, R73, RZ ;  /* 0x0000004957567210 */ /* 0x000fc60007f1e0ff */
[----:B------:R-:W-:Y:S01]  /*9560*/  IMAD.WIDE.U32 R66, R31, R60, R66 ;  /* 0x0000003c1f427225 */ /* 0x000fe200078e0042 */
[----:B------:R-:W-:-:S03]  /*9570*/  IADD3 R72, P1, PT, R72, R59, RZ ;  /* 0x0000003b48487210 */ /* 0x000fc60007f3e0ff */
[----:B------:R-:W-:Y:S01]  /*9580*/  IMAD.WIDE.U32 R100, R68, 0x3d1, RZ ;  /* 0x000003d144647825 */ /* 0x000fe200078e00ff */
[----:B------:R-:W-:-:S03]  /*9590*/  IADD3 R58, P2, PT, R58, R67, RZ ;  /* 0x000000433a3a7210 */ /* 0x000fc60007f5e0ff */
[----:B------:R-:W-:Y:S02]  /*95a0*/  IMAD.X R87, RZ, RZ, RZ, P0 ;  /* 0x000000ffff577224 */ /* 0x000fe400000e06ff */
[----:B------:R-:W-:Y:S02]  /*95b0*/  IMAD.X R73, RZ, RZ, RZ, P1 ;  /* 0x000000ffff497224 */ /* 0x000fe400008e06ff */
[----:B------:R-:W-:Y:S02]  /*95c0*/  IMAD.IADD R105, R56, 0x1, R100 ;  /* 0x0000000138697824 */ /* 0x000fe400078e0264 */
[----:B------:R-:W-:Y:S02]  /*95d0*/  IMAD.X R59, RZ, RZ, RZ, P2 ;  /* 0x000000ffff3b7224 */ /* 0x000fe400010e06ff */
[----:B------:R-:W-:Y:S01]  /*95e0*/  IMAD.WIDE.U32 R86, R34, R55, R86 ;  /* 0x0000003722567225 */ /* 0x000fe200078e0056 */
[----:B------:R-:W-:-:S03]  /*95f0*/  ISETP.GE.U32.AND P0, PT, R105, R56, PT ;  /* 0x000000386900720c */ /* 0x000fc60003f06070 */
[----:B------:R-:W-:Y:S01]  /*9600*/  IMAD.WIDE.U32 R72, R32, R93, R72 ;  /* 0x0000005d20487225 */ /* 0x000fe200078e0048 */
[----:B------:R-:W-:-:S03]  /*9610*/  SEL R99, RZ, 0x1, P0 ;  /* 0x00000001ff637807 */ /* 0x000fc60000000000 */
        /* <DEDUP_REMOVED lines=11> */
[----:B------:R-:W-:Y:S01]  /*96d0*/  VIADD R54, R55, UR4 ;  /* 0x0000000437367c36 */ /* 0x000fe20008000000 */
[----:B------:R-:W-:Y:S01]  /*96e0*/  IADD3 R86, P1, PT, R87, R57, RZ ;  /* 0x0000003957567210 */ /* 0x000fe20007f3e0ff */
[----:B------:R-:W-:Y:S01]  /*96f0*/  IMAD.WIDE.U32 R72, R33, R60, R72 ;  /* 0x0000003c21487225 */ /* 0x000fe200078e0048 */
[----:B------:R-:W-:-:S03]  /*9700*/  IADD3.X R57, PT, PT, RZ, RZ, RZ, P2, P3 ;  /* 0x000000ffff397210 */ /* 0x000fc600017e64ff */
[----:B------:R-:W-:Y:S01]  /*9710*/  IMAD.MOV.U32 R55, RZ, RZ, RZ ;  /* 0x000000ffff377224 */ /* 0x000fe200078e00ff */
[----:B------:R-:W-:Y:S01]  /*9720*/  IADD3 R56, P2, PT, R56, R73, RZ ;  /* 0x0000004938387210 */ /* 0x000fe20007f5e0ff */
[----:B------:R-:W-:Y:S02]  /*9730*/  IMAD.X R87, RZ, RZ, RZ, P1 ;  /* 0x000000ffff577224 */ /* 0x000fe400008e06ff */
[----:B------:R-:W-:-:S04]  /*9740*/  IMAD.WIDE.U32 R54, R58, 0x3d1, R54 ;  /* 0x000003d13a367825 */ /* 0x000fc800078e0036 */
[----:B------:R-:W-:Y:S01]  /*9750*/  IMAD.WIDE.U32 R86, R34, R93, R86 ;  /* 0x0000005d22567225 */ /* 0x000fe200078e0056 */
[----:B------:R-:W-:-:S03]  /*9760*/  IADD3 R96, P3, P4, R54, R57, R96 ;  /* 0x0000003936607210 */ /* 0x000fc60007c7e060 */
[----:B------:R-:W-:Y:S01]  /*9770*/  IMAD.X R57, RZ, RZ, RZ, P2 ;  /* 0x000000ffff397224 */ /* 0x000fe200010e06ff */
[----:B------:R-:W-:Y:S01]  /*9780*/  IADD3.X R59, PT, PT, RZ, RZ, RZ, P3, P4 ;  /* 0x000000ffff3b7210 */ /* 0x000fe20001fe84ff */
[----:B------:R-:W-:Y:S02]  /*9790*/  VIADD R54, R55, UR4 ;  /* 0x0000000437367c36 */ /* 0x000fe40008000000 */
[----:B------:R-:W-:-:S04]  /*97a0*/  IMAD.WIDE.U32 R56, R32, R60, R56 ;  /* 0x0000003c20387225 */ /* 0x000fc800078e0038 */
[----:B------:R-:W-:Y:S01]  /*97b0*/  IMAD.MOV.U32 R55, RZ, RZ, RZ ;  /* 0x000000ffff377224 */ /* 0x000fe200078e00ff */
[----:B------:R-:W-:Y:S01]  /*97c0*/  IADD3 R68, P2, PT, R86, R57, RZ ;  /* 0x0000003956447210 */ /* 0x000fe20007f5e0ff */
[----:B------:R-:W-:Y:S02]  /*97d0*/  IMAD.X R101, RZ, RZ, RZ, P0 ;  /* 0x000000ffff657224 */ /* 0x000fe400000e06ff */
[----:B------:R-:W-:-:S03]  /*97e0*/  IMAD.WIDE.U32 R54, R72, 0x3d1, R54 ;  /* 0x000003d148367825 */ /* 0x000fc600078e0036 */
[----:B------:R-:W-:Y:S01]  /*97f0*/  IADD3 R101, P0, P1, R66, R101, R96 ;  /* 0x0000006542657210 */ /* 0x000fe2000791e060 */
        /* <DEDUP_REMOVED lines=11> */
[----:B------:R-:W-:Y:S01]  /*98b0*/  VIADD R54, R67, UR4 ;  /* 0x0000000443367c36 */ /* 0x000fe20008000000 */
        /* <DEDUP_REMOVED lines=23> */
[----:B------:R-:W-:-:S04]  /*9a30*/  IADD3 R70, P0, P1, R54, R59, R70 ;  /* 0x0000003b36467210 */ /* 0x000fc8000791e046 */
        /* <DEDUP_REMOVED lines=31> */
.L_x_44:
[----:B------:R-:W-:Y:S05]  /*9c30*/  BSYNC.RECONVERGENT B1 ;  /* 0x0000000000017941 */ /* 0x000fea0003800200 */
.L_x_43:
[----:B------:R-:W-:Y:S01]  /*9c40*/  ISETP.GT.U32.OR P0, PT, R96, R37, P0 ;  /* 0x000000256000720c */ /* 0x000fe20000704470 */
        /* <DEDUP_REMOVED lines=39> */
.L_x_47:
[----:B------:R-:W-:Y:S05]  /*9ec0*/  BSYNC.RELIABLE B2 ;  /* 0x0000000000027941 */ /* 0x000fea0003800100 */
.L_x_46:
        /* <DEDUP_REMOVED lines=41> */
.L_x_48:
[----:B------:R-:W-:Y:S05]  /*a160*/  BSYNC.RECONVERGENT B1 ;  /* 0x0000000000017941 */ /* 0x000fea0003800200 */
.L_x_45:
        /* <DEDUP_REMOVED lines=40> */
.L_x_51:
[----:B------:R-:W-:Y:S05]  /*a3f0*/  BSYNC.RELIABLE B2 ;  /* 0x0000000000027941 */ /* 0x000fea0003800100 */
.L_x_50:
        /* <DEDUP_REMOVED lines=41> */
.L_x_52:
[----:B------:R-:W-:Y:S05]  /*a690*/  BSYNC.RECONVERGENT B1 ;  /* 0x0000000000017941 */ /* 0x000fea0003800200 */
.L_x_49:
        /* <DEDUP_REMOVED lines=47> */
[----:B------:R-:W-:Y:S02]  /*a990*/  IMAD.MOV.U32 R54, RZ, RZ, R55 ;  /* 0x000000ffff367224 */ /* 0x000fe400078e0037 */
[----:B------:R-:W-:Y:S01]  /*a9a0*/  HFMA2 R55, -RZ, RZ, 0, 0 ;  /* 0x00000000ff377431 */ /* 0x000fe200000001ff */
        /* <DEDUP_REMOVED lines=56> */
[----:B------:R-:W-:Y:S01]  /*ad30*/  IMAD.MOV.U32 R69, RZ, RZ, RZ ;  /* 0x000000ffff457224 */ /* 0x000fe200078e00ff */
        /* <DEDUP_REMOVED lines=10> */
[----:B------:R-:W-:Y:S01]  /*ade0*/  IADD3 R56, P1, PT, R56, R59, RZ ;  /* 0x0000003b38387210 */ /* 0x000fe20007f3e0ff */
        /* <DEDUP_REMOVED lines=13> */
[----:B------:R-:W-:Y:S02]  /*aec0*/  IMAD.MOV.U32 R67, RZ, RZ, RZ ;  /* 0x000000ffff437224 */ /* 0x000fe400078e00ff */
        /* <DEDUP_REMOVED lines=9> */
[----:B------:R-:W-:Y:S02]  /*af60*/  IADD3 R56, P1, PT, R70, R57, RZ ;  /* 0x0000003946387210 */ /* 0x000fe40007f3e0ff */
[----:B------:R-:W-:Y:S01]  /*af70*/  IADD3 R70, P0, PT, R55, R71, RZ ;  /* 0x0000004737467210 */ /* 0x000fe20007f1e0ff */
[----:B------:R-:W-:Y:S01]  /*af80*/  IMAD.WIDE.U32 R64, R18, R63, R64 ;  /* 0x0000003f12407225 */ /* 0x000fe200078e0040 */
[----:B------:R-:W-:-:S03]  /*af90*/  IADD3.X R55, PT, PT, RZ, RZ, RZ, P2, !PT ;  /* 0x000000ffff377210 */ /* 0x000fc600017fe4ff */
[----:B------:R-:W-:Y:S02]  /*afa0*/  IMAD.X R57, RZ, RZ, RZ, P1 ;  /* 0x000000ffff397224 */ /* 0x000fe400008e06ff */
        /* <DEDUP_REMOVED lines=14> */
[----:B------:R-:W-:Y:S01]  /*b090*/  IMAD.WIDE.U32 R58, R64, 0x3d1, RZ ;  /* 0x000003d1403a7825 */ /* 0x000fe200078e00ff */
        /* <DEDUP_REMOVED lines=12> */
[----:B------:R-:W-:Y:S01]  /*b160*/  IMAD.X R57, RZ, RZ, RZ, P0 ;  /* 0x000000ffff397224 */ /* 0x000fe200000e06ff */
[----:B------:R-:W-:Y:S01]  /*b170*/  ISETP.GE.U32.AND P0, PT, R85, R106, PT ;  /* 0x0000006a5500720c */ /* 0x000fe20003f06070 */
[----:B------:R-:W-:Y:S02]  /*b180*/  IMAD.MOV.U32 R55, RZ, RZ, RZ ;  /* 0x000000ffff377224 */ /* 0x000fe400078e00ff */
[----:B------:R-:W-:Y:S02]  /*b190*/  IMAD.X R59, RZ, RZ, RZ, P1 ;  /* 0x000000ffff3b7224 */ /* 0x000fe400008e06ff */
[----:B------:R-:W-:-:S04]  /*b1a0*/  IMAD.WIDE.U32 R54, R62, 0x3d1, R54 ;  /* 0x000003d13e367825 */ /* 0x000fc800078e0036 */
[----:B------:R-:W-:Y:S01]  /*b1b0*/  IMAD.WIDE.U32 R106, R18, R111, R56 ;  /* 0x0000006f126a7225 */ /* 0x000fe200078e0038 */
[----:B------:R-:W-:-:S03]  /*b1c0*/  SEL R57, RZ, 0x1, P0 ;  /* 0x00000001ff397807 */ /* 0x000fc60000000000 */
[----:B------:R-:W-:Y:S01]  /*b1d0*/  VIADD R56, R55, UR4 ;  /* 0x0000000437387c36 */ /* 0x000fe20008000000 */
[----:B------:R-:W-:Y:S01]  /*b1e0*/  IADD3 R55, P0, P2, R54, R90, R57 ;  /* 0x0000005a36377210 */ /* 0x000fe20007a1e039 */
[----:B------:R-:W-:-:S03]  /*b1f0*/  IMAD.WIDE.U32 R58, R17, R109, R58 ;  /* 0x0000006d113a7225 */ /* 0x000fc600078e003a */
[----:B------:R-:W-:Y:S01]  /*b200*/  IADD3.X R61, PT, PT, RZ, RZ, RZ, P0, P2 ;  /* 0x000000ffff3d7210 */ /* 0x000fe200007e44ff */
[----:B------:R-:W-:Y:S01]  /*b210*/  IMAD.MOV.U32 R57, RZ, RZ, RZ ;  /* 0x000000ffff397224 */ /* 0x000fe200078e00ff */
[----:B------:R-:W-:Y:S01]  /*b220*/  IADD3 R54, P1, PT, R58, R107, RZ ;  /* 0x0000006b3a367210 */ /* 0x000fe20007f3e0ff */
[----:B------:R-:W-:Y:S01]  /*b230*/  IMAD.MOV.U32 R63, RZ, RZ, RZ ;  /* 0x000000ffff3f7224 */ /* 0x000fe200078e00ff */
[----:B------:R-:W-:Y:S01]  /*b240*/  IADD3 R58, P0, PT, R71, R59, RZ ;  /* 0x0000003b473a7210 */ /* 0x000fe20007f1e0ff */
[----:B------:R-:W-:Y:S01]  /*b250*/  IMAD.WIDE.U32 R56, R60, 0x3d1, R56 ;  /* 0x000003d13c387825 */ /* 0x000fe200078e0038 */
[----:B------:R-:W-:-:S03]  /*b260*/  IADD3 R87, P4, PT, R64, R55, RZ ;  /* 0x0000003740577210 */ /* 0x000fc60007f9e0ff */
[----:B------:R-:W-:Y:S01]  /*b270*/  IMAD.X R55, RZ, RZ, RZ, P1 ;  /* 0x000000ffff377224 */ /* 0x000fe200008e06ff */
[----:B------:R-:W-:Y:S01]  /*b280*/  IADD3 R88, P2, P3, R56, R61, R88 ;  /* 0x0000003d38587210 */ /* 0x000fe20007b5e058 */
[----:B------:R-:W-:Y:S02]  /*b290*/  IMAD.X R59, RZ, RZ, RZ, P0 ;  /* 0x000000ffff3b7224 */ /* 0x000fe400000e06ff */
[----:B------:R-:W-:-:S04]  /*b2a0*/  IMAD.WIDE.U32 R54, R18, R113, R54 ;  /* 0x0000007112367225 */ /* 0x000fc800078e0036 */
[----:B------:R-:W-:-:S04]  /*b2b0*/  IMAD.WIDE.U32 R58, R17, R92, R58 ;  /* 0x0000005c113a7225 */ /* 0x000fc800078e003a */
[----:B------:R-:W-:Y:S02]  /*b2c0*/  VIADD R56, R57, UR4 ;  /* 0x0000000439387c36 */ /* 0x000fe40008000000 */
[----:B------:R-:W-:Y:S02]  /*b2d0*/  IMAD.MOV.U32 R57, RZ, RZ, RZ ;  /* 0x000000ffff397224 */ /* 0x000fe400078e00ff */
[----:B------:R-:W-:Y:S01]  /*b2e0*/  IMAD.X R61, RZ, RZ, RZ, P4 ;  /* 0x000000ffff3d7224 */ /* 0x000fe200020e06ff */
[----:B------:R-:W-:Y:S01]  /*b2f0*/  IADD3 R64, P4, PT, R58, R55, RZ ;  /* 0x000000373a407210 */ /* 0x000fe20007f9e0ff */
[----:B------:R-:W-:Y:S01]  /*b300*/  IMAD.WIDE.U32 R56, R106, 0x3d1, R56 ;  /* 0x000003d16a387825 */ /* 0x000fe200078e0038 */
[----:B------:R-:W-:Y:S02]  /*b310*/  IADD3.X R55, PT, PT, RZ, RZ, RZ, P2, P3 ;  /* 0x000000ffff377210 */ /* 0x000fe400017e64ff */
[----:B------:R-:W-:Y:S01]  /*b320*/  IADD3 R88, P1, P0, R62, R61, R88 ;  /* 0x0000003d3e587210 */ /* 0x000fe2000783e058 */
[----:B------:R-:W-:Y:S01]  /*b330*/  IMAD.X R65, RZ, RZ, RZ, P4 ;  /* 0x000000ffff417224 */ /* 0x000fe200020e06ff */
[----:B------:R-:W-:Y:S01]  /*b340*/  IADD3 R56, P2, P3, R56, R55, R86 ;  /* 0x0000003738387210 */ /* 0x000fe20007b5e056 */
[----:B------:R-:W-:Y:S01]  /*b350*/  VIADD R62, R57, UR4 ;  /* 0x00000004393e7c36 */ /* 0x000fe20008000000 */
[----:B------:R-:W-:Y:S01]  /*b360*/  IADD3.X R89, PT, PT, RZ, RZ, RZ, P1, P0 ;  /* 0x000000ffff597210 */ /* 0x000fe20000fe04ff */
[----:B------:R-:W-:Y:S01]  /*b370*/  IMAD.WIDE.U32 R64, R18, R109, R64 ;  /* 0x0000006d12407225 */ /* 0x000fe200078e0040 */
[----:B------:R-:W-:-:S02]  /*b380*/  IADD3.X R55, PT, PT, RZ, RZ, RZ, P2, P3 ;  /* 0x000000ffff377210 */ /* 0x000fc400017e64ff */
        /* <DEDUP_REMOVED lines=15> */
[----:B------:R-:W-:Y:S01]  /*b480*/  IADD3.X R61, PT, PT, RZ, RZ, RZ, P0, P1 ;  /* 0x000000ffff3d7210 */ /* 0x000fe200007e24ff */
[----:B------:R-:W-:Y:S01]  /*b490*/  IMAD.MOV.U32 R57, RZ, RZ, RZ ;  /* 0x000000ffff397224 */ /* 0x000fe200078e00ff */
[----:B------:R-:W-:Y:S01]  /*b4a0*/  IADD3 R91, P2, P3, R54, R91, R72 ;  /* 0x0000005b365b7210 */ /* 0x000fe20007b5e048 */
[----:B------:R-:W-:-:S03]  /*b4b0*/  IMAD.WIDE.U32 R56, R58, 0x3d1, R56 ;  /* 0x000003d13a387825 */ /* 0x000fc600078e0038 */
[----:B------:R-:W-:Y:S02]  /*b4c0*/  IADD3.X R55, PT, PT, RZ, RZ, RZ, P2, P3 ;  /* 0x000000ffff377210 */ /* 0x000fe400017e64ff */
[----:B------:R-:W-:Y:S01]  /*b4d0*/  IADD3 R68, P0, P1, R56, R61, R68 ;  /* 0x0000003d38447210 */ /* 0x000fe2000791e044 */
[----:B------:R-:W-:Y:S02]  /*b4e0*/  VIADD R56, R57, UR4 ;  /* 0x0000000439387c36 */ /* 0x000fe40008000000 */
[----:B------:R-:W-:Y:S01]  /*b4f0*/  IMAD.MOV.U32 R57, RZ, RZ, RZ ;  /* 0x000000ffff397224 */ /* 0x000fe200078e00ff */
[----:B------:R-:W-:Y:S02]  /*b500*/  IADD3 R92, P2, P3, R64, R55, R68 ;  /* 0x00000037405c7210 */ /* 0x000fe40007b5e044 */
[----:B------:R-:W-:Y:S01]  /*b510*/  IADD3.X R61, PT, PT, RZ, RZ, RZ, P0, P1 ;  /* 0x000000ffff3d7210 */ /* 0x000fe200007e24ff */
[----:B------:R-:W-:Y:S01]  /*b520*/  IMAD.WIDE.U32 R56, R59, 0x3d1, R56 ;  /* 0x000003d13b387825 */ /* 0x000fe200078e0038 */
[----:B------:R-:W-:-:S02]  /*b530*/  IADD3.X R55, PT, PT, RZ, RZ, RZ, P2, P3 ;  /* 0x000000ffff377210 */ /* 0x000fc400017e64ff */
[----:B------:R-:W-:Y:S01]  /*b540*/  IADD3 R66, P0, P1, R56, R61, R66 ;  /* 0x0000003d38427210 */ /* 0x000fe2000791e042 */
[----:B------:R-:W-:-:S03]  /*b550*/  VIADD R56, R57, UR4 ;  /* 0x0000000439387c36 */ /* 0x000fc60008000000 */
[----:B------:R-:W-:Y:S02]  /*b560*/  IADD3 R86, P2, P3, R58, R55, R66 ;  /* 0x000000373a567210 */ /* 0x000fe40007b5e042 */
[----:B------:R-:W-:Y:S02]  /*b570*/  IADD3.X R54, PT, PT, RZ, RZ, RZ, P0, P1 ;  /* 0x000000ffff367210 */ /* 0x000fe400007e24ff */
[----:B------:R-:W-:Y:S02]  /*b580*/  IADD3.X R55, PT, PT, RZ, RZ, RZ, P2, P3 ;  /* 0x000000ffff377210 */ /* 0x000fe400017e64ff */
[----:B------:R-:W-:Y:S02]  /*b590*/  PLOP3.LUT P0, PT, PT, PT, PT, 0x8, 0x80 ;  /* 0x000000000080781c */ /* 0x000fe40003f0e170 */
[----:B------:R-:W-:-:S04]  /*b5a0*/  IADD3 R55, PT, PT, R55, R54, R56 ;  /* 0x0000003637377210 */ /* 0x000fc80007ffe038 */
[----:B------:R-:W-:-:S04]  /*b5b0*/  IADD3 R59, PT, PT, R59, R55, RZ ;  /* 0x000000373b3b7210 */ /* 0x000fc80007ffe0ff */
        /* <DEDUP_REMOVED lines=25> */
.L_x_54:
[----:B------:R-:W-:Y:S05]  /*b750*/  BSYNC.RECONVERGENT B1 ;  /* 0x0000000000017941 */ /* 0x000fea0003800200 */
.L_x_53:
        /* <DEDUP_REMOVED lines=40> */
.L_x_57:
[----:B------:R-:W-:Y:S05]  /*b9e0*/  BSYNC.RELIABLE B2 ;  /* 0x0000000000027941 */ /* 0x000fea0003800100 */
.L_x_56:
        /* <DEDUP_REMOVED lines=41> */
.L_x_58:
[----:B------:R-:W-:Y:S05]  /*bc80*/  BSYNC.RECONVERGENT B1 ;  /* 0x0000000000017941 */ /* 0x000fea0003800200 */
.L_x_55:
        /* <DEDUP_REMOVED lines=40> */
.L_x_61:
[----:B------:R-:W-:Y:S05]  /*bf10*/  BSYNC.RELIABLE B2 ;  /* 0x0000000000027941 */ /* 0x000fea0003800100 */
.L_x_60:
        /* <DEDUP_REMOVED lines=41> */
.L_x_62:
[----:B------:R-:W-:Y:S05]  /*c1b0*/  BSYNC.RECONVERGENT B1 ;  /* 0x0000000000017941 */ /* 0x000fea0003800200 */
.L_x_59:
[----:B------:R-:W2:Y:S04]  /*c1c0*/  LDG.E R54, desc[UR6][R52.64+0x20] ;  /* 0x0000200634367981 */ /* 0x000ea8000c1e1900 */
[----:B------:R-:W3:Y:S04]  /*c1d0*/  LDG.E R74, desc[UR6][R52.64+0x24] ;  /* 0x00002406344a7981 */ /* 0x000ee8000c1e1900 */
[----:B------:R-:W4:Y:S04]  /*c1e0*/  LDG.E R72, desc[UR6][R52.64+0x28] ;  /* 0x0000280634487981 */ /* 0x000f28000c1e1900 */
[----:B------:R-:W5:Y:S04]  /*c1f0*/  LDG.E R70, desc[UR6][R52.64+0x2c] ;  /* 0x00002c0634467981 */ /* 0x000f68000c1e1900 */
[----:B------:R-:W5:Y:S04]  /*c200*/  LDG.E R102, desc[UR6][R52.64+0x30] ;  /* 0x0000300634667981 */ /* 0x000f68000c1e1900 */
[----:B------:R-:W5:Y:S04]  /*c210*/  LDG.E R100, desc[UR6][R52.64+0x34] ;  /* 0x0000340634647981 */ /* 0x000f68000c1e1900 */
[----:B------:R-:W5:Y:S04]  /*c220*/  LDG.E R98, desc[UR6][R52.64+0x38] ;  /* 0x0000380634627981 */ /* 0x000f68000c1e1900 */
[----:B------:R0:W5:Y:S01]  /*c230*/  LDG.E R94, desc[UR6][R52.64+0x3c] ;  /* 0x00003c06345e7981 */ /* 0x000162000c1e1900 */
[----:B------:R-:W-:Y:S01]  /*c240*/  IMAD.MOV.U32 R57, RZ, RZ, RZ ;  /* 0x000000ffff397224 */ /* 0x000fe200078e00ff */
[----:B------:R-:W-:Y:S01]  /*c250*/  UMOV UR4, URZ ;  /* 0x000000ff00047c82 */ /* 0x000fe20008000000 */
[----:B------:R-:W-:Y:S01]  /*c260*/  IMAD.MOV.U32 R59, RZ, RZ, RZ ;  /* 0x000000ffff3b7224 */ /* 0x000fe200078e00ff */
[----:B------:R-:W-:Y:S01]  /*c270*/  BSSY.RECONVERGENT B1, `(.L_x_63) ;  /* 0x0000108000017945 */ /* 0x000fe20003800200 */
[----:B0-----:R-:W-:-:S02]  /*c280*/  IMAD.MOV.U32 R53, RZ, RZ, RZ ;  /* 0x000000ffff357224 */ /* 0x001fc400078e00ff */
[----:B--2---:R-:W-:-:S04]  /*c290*/  IMAD.WIDE.U32 R68, R105, R54, RZ ;  /* 0x0000003669447225 */ /* 0x004fc800078e00ff */
[----:B------:R-:W-:-:S04]  /*c2a0*/  IMAD.MOV.U32 R56, RZ, RZ, R69 ;  /* 0x000000ffff387224 */ /* 0x000fc800078e0045 */
[----:B------:R-:W-:-:S04]  /*c2b0*/  IMAD.WIDE.U32 R56, R54, R103, R56 ;  /* 0x0000006736387225 */ /* 0x000fc800078e0038 */
[----:B------:R-:W-:Y:S02]  /*c2c0*/  IMAD.MOV.U32 R58, RZ, RZ, R57 ;  /* 0x000000ffff3a7224 */ /* 0x000fe400078e0039 */
[----:B------:R-:W-:Y:S02]  /*c2d0*/  IMAD.MOV.U32 R57, RZ, RZ, RZ ;  /* 0x000000ffff397224 */ /* 0x000fe400078e00ff */
[----:B------:R-:W-:-:S04]  /*c2e0*/  IMAD.WIDE.U32 R58, R54, R101, R58 ;  /* 0x00000065363a7225 */ /* 0x000fc800078e003a */
[----:B---3--:R-:W-:-:S04]  /*c2f0*/  IMAD.WIDE.U32 R56, R74, R105, R56 ;  /* 0x000000694a387225 */ /* 0x008fc800078e0038 */
[----:B------:R-:W-:Y:S01]  /*c300*/  IMAD.MOV.U32 R52, RZ, RZ, R59 ;  /* 0x000000ffff347224 */ /* 0x000fe200078e003b */
[----:B------:R-:W-:-:S03]  /*c310*/  IADD3 R66, P0, PT, R58, R57, RZ ;  /* 0x000000393a427210 */ /* 0x000fc60007f1e0ff */
[----:B------:R-:W-:-:S04]  /*c320*/  IMAD.WIDE.U32 R52, R54, R95, R52 ;  /* 0x0000005f36347225 */ /* 0x000fc800078e0034 */
[----:B------:R-:W-:Y:S02]  /*c330*/  IMAD.X R67, RZ, RZ, RZ, P0 ;  /* 0x000000ffff437224 */ /* 0x000fe400000e06ff */
        /* <DEDUP_REMOVED lines=98> */
[----:B------:R-:W-:-:S04]  /*c960*/  IMAD.WIDE.U32 R54, R100, R101, R54 ;  /* 0x0000006564367225 */ /* 0x000fc800078e0036 */
[----:B------:R-:W-:Y:S01]  /*c970*/  IMAD.WIDE.U32 R60, R98, R105, R60 ;  /* 0x00000069623c7225 */ /* 0x000fe200078e003c */
[----:B------:R-:W-:-:S03]  /*c980*/  IADD3 R74, P2, PT, R74, R55, RZ ;  /* 0x000000374a4a7210 */ /* 0x000fc60007f5e0ff */
[----:B------:R-:W-:Y:S01]  /*c990*/  IMAD.X R53, RZ, RZ, RZ, P0 ;  /* 0x000000ffff357224 */ /* 0x000fe200000e06ff */
[----:B------:R-:W-:Y:S01]  /*c9a0*/  IADD3 R54, P3, PT, R54, R61, RZ ;  /* 0x0000003d36367210 */ /* 0x000fe20007f7e0ff */
[----:B------:R-:W-:Y:S02]  /*c9b0*/  IMAD.X R73, RZ, RZ, RZ, P1 ;  /* 0x000000ffff497224 */ /* 0x000fe400008e06ff */
[----:B------:R-:W-:-:S04]  /*c9c0*/  IMAD.WIDE.U32 R52, R70, R96, R52 ;  /* 0x0000006046347225 */ /* 0x000fc800078e0034 */
[----:B------:R-:W-:-:S04]  /*c9d0*/  IMAD.WIDE.U32 R72, R102, R97, R72 ;  /* 0x0000006166487225 */ /* 0x000fc800078e0048 */
[----:B------:R-:W-:Y:S01]  /*c9e0*/  IMAD.X R75, RZ, RZ, RZ, P2 ;  /* 0x000000ffff4b7224 */ /* 0x000fe200010e06ff */
[----:B------:R-:W-:Y:S01]  /*c9f0*/  IADD3 R70, P0, PT, R52, R73, RZ ;  /* 0x0000004934467210 */ /* 0x000fe20007f1e0ff */
[----:B------:R-:W-:Y:S02]  /*ca00*/  IMAD.X R55, RZ, RZ, RZ, P3 ;  /* 0x000000ffff377224 */ /* 0x000fe400018e06ff */
[----:B------:R-:W-:-:S04]  /*ca10*/  IMAD.WIDE.U32 R74, R100, R95, R74 ;  /* 0x0000005f644a7225 */ /* 0x000fc800078e004a */
[----:B------:R-:W-:Y:S01]  /*ca20*/  IMAD.WIDE.U32 R54, R98, R103, R54 ;  /* 0x0000006762367225 */ /* 0x000fe200078e0036 */
[----:B------:R-:W-:-:S03]  /*ca30*/  IADD3 R72, P1, PT, R72, R75, RZ ;  /* 0x0000004b48487210 */ /* 0x000fc60007f3e0ff */
[----:B------:R-:W-:Y:S01]  /*ca40*/  IMAD.X R71, RZ, RZ, RZ, P0 ;  /* 0x000000ffff477224 */ /* 0x000fe200000e06ff */
[----:B------:R-:W-:Y:S01]  /*ca50*/  IADD3 R74, P2, PT, R74, R55, RZ ;  /* 0x000000374a4a7210 */ /* 0x000fe20007f5e0ff */
[----:B------:R-:W-:Y:S02]  /*ca60*/  IMAD.X R73, RZ, RZ, RZ, P1 ;  /* 0x000000ffff497224 */ /* 0x000fe400008e06ff */
[----:B------:R-:W-:Y:S01]  /*ca70*/  IMAD.WIDE.U32 R70, R102, R93, R70 ;  /* 0x0000005d66467225 */ /* 0x000fe200078e0046 */
[----:B------:R-:W-:-:S03]  /*ca80*/  IADD3.X R75, PT, PT, RZ, RZ, RZ, P2, !PT ;  /* 0x000000ffff4b7210 */ /* 0x000fc600017fe4ff */
[----:B------:R-:W-:Y:S01]  /*ca90*/  IMAD.MOV.U32 R55, RZ, RZ, RZ ;  /* 0x000000ffff377224 */ /* 0x000fe200078e00ff */
        /* <DEDUP_REMOVED lines=13> */
[----:B------:R-:W-:-:S04]  /*cb70*/  IMAD.WIDE.U32 R72, R98, R95, R72 ;  /* 0x0000005f62487225 */ /* 0x000fc800078e0048 */
[----:B------:R-:W-:Y:S01]  /*cb80*/  IMAD.WIDE.U32 R102, R94, R103, R74 ;  /* 0x000000675e667225 */ /* 0x000fe200078e004a */
[----:B------:R-:W-:Y:S02]  /*cb90*/  IADD3 R74, P0, PT, R52, R71, RZ ;  /* 0x00000047344a7210 */ /* 0x000fe40007f1e0ff */
[----:B------:R-:W-:Y:S02]  /*cba0*/  IADD3 R70, P1, PT, R70, R73, RZ ;  /* 0x0000004946467210 */ /* 0x000fe40007f3e0ff */
[----:B------:R-:W-:Y:S01]  /*cbb0*/  IADD3 R72, P2, PT, R72, R103, RZ ;  /* 0x0000006748487210 */ /* 0x000fe20007f5e0ff */
[----:B------:R-:W-:Y:S02]  /*cbc0*/  IMAD.X R75, RZ, RZ, RZ, P0 ;  /* 0x000000ffff4b7224 */ /* 0x000fe400000e06ff */
[----:B------:R-:W-:Y:S02]  /*cbd0*/  IMAD.X R71, RZ, RZ, RZ, P1 ;  /* 0x000000ffff477224 */ /* 0x000fe400008e06ff */
[----:B------:R-:W-:-:S02]  /*cbe0*/  IMAD.X R73, RZ, RZ, RZ, P2 ;  /* 0x000000ffff497224 */ /* 0x000fc400010e06ff */
        /* <DEDUP_REMOVED lines=14> */
[----:B------:R-:W-:-:S03]  /*ccd0*/  IADD3 R74, P2, PT, R74, R71, RZ ;  /* 0x000000474a4a7210 */ /* 0x000fc60007f5e0ff */
[----:B------:R-:W-:Y:S02]  /*cce0*/  IMAD.IADD R106, R68, 0x1, R52 ;  /* 0x00000001446a7824 */ /* 0x000fe400078e0234 */
[----:B------:R-:W-:Y:S02]  /*ccf0*/  VIADD R52, R53, UR4 ;  /* 0x0000000435347c36 */ /* 0x000fe40008000000 */
[----:B------:R-:W-:Y:S01]  /*cd00*/  IMAD.MOV.U32 R53, RZ, RZ, RZ ;  /* 0x000000ffff357224 */ /* 0x000fe200078e00ff */
[----:B------:R-:W-:Y:S01]  /*cd10*/  ISETP.GE.U32.AND P0, PT, R106, R68, PT ;  /* 0x000000446a00720c */ /* 0x000fe20003f06070 */
[----:B------:R-:W-:Y:S02]  /*cd20*/  IMAD.X R105, RZ, RZ, RZ, P1 ;  /* 0x000000ffff697224 */ /* 0x000fe400008e06ff */
[----:B------:R-:W-:Y:S01]  /*cd30*/  IMAD.X R75, RZ, RZ, RZ, P2 ;  /* 0x000000ffff4b7224 */ /* 0x000fe200010e06ff */
[----:B------:R-:W-:Y:S01]  /*cd40*/  SEL R57, RZ, 0x1, P0 ;  /* 0x00000001ff397807 */ /* 0x000fe20000000000 */
[----:B------:R-:W-:-:S04]  /*cd50*/  IMAD.WIDE.U32 R52, R72, 0x3d1, R52 ;  /* 0x000003d148347825 */ /* 0x000fc800078e0034 */
[----:B------:R-:W-:Y:S01]  /*cd60*/  IMAD.WIDE.U32 R104, R98, R93, R104 ;  /* 0x0000005d62687225 */ /* 0x000fe200078e0068 */
[----:B------:R-:W-:-:S03]  /*cd70*/  IADD3 R57, P3, P4, R52, R56, R57 ;  /* 0x0000003834397210 */ /* 0x000fc60007c7e039 */
[----:B------:R-:W-:Y:S01]  /*cd80*/  IMAD.WIDE.U32 R74, R94, R99, R74 ;  /* 0x000000635e4a7225 */ /* 0x000fe200078e004a */
[----:B------:R-:W-:Y:S02]  /*cd90*/  IADD3 R100, P1, PT, R101, R105, RZ ;  /* 0x0000006965647210 */ /* 0x000fe40007f3e0ff */
[----:B------:R-:W-:Y:S01]  /*cda0*/  IADD3 R102, P0, PT, R102, R57, RZ ;  /* 0x0000003966667210 */ /* 0x000fe20007f1e0ff */
        /* <DEDUP_REMOVED lines=8> */
[----:B------:R-:W-:-:S04]  /*ce30*/  IMAD.WIDE.U32 R100, R98, R96, R100 ;  /* 0x0000006062647225 */ /* 0x000fc800078e0064 */
[----:B------:R-:W-:Y:S02]  /*ce40*/  VIADD R56, R53, UR4 ;  /* 0x0000000435387c36 */ /* 0x000fe40008000000 */
[----:B------:R-:W-:-:S04]  /*ce50*/  IMAD.WIDE.U32 R104, R94, R97, R104 ;  /* 0x000000615e687225 */ /* 0x000fc800078e0068 */
[----:B------:R-:W-:Y:S01]  /*ce60*/  IMAD.X R53, RZ, RZ, RZ, P0 ;  /* 0x000000ffff357224 */ /* 0x000fe200000e06ff */
[----:B------:R-:W-:Y:S01]  /*ce70*/  IADD3 R66, P2, PT, R100, R105, RZ ;  /* 0x0000006964427210 */ /* 0x000fe20007f5e0ff */
[----:B------:R-:W-:-:S03]  /*ce80*/  IMAD.MOV.U32 R57, RZ, RZ, RZ ;  /* 0x000000ffff397224 */ /* 0x000fc600078e00ff */
[----:B------:R-:W-:Y:S01]  /*ce90*/  IADD3 R72, P1, P0, R72, R53, R52 ;  /* 0x0000003548487210 */ /* 0x000fe2000783e034 */
[----:B------:R-:W-:Y:S01]  /*cea0*/  IMAD.WIDE.U32 R56, R74, 0x3d1, R56 ;  /* 0x000003d14a387825 */ /* 0x000fe200078e0038 */
[----:B------:R-:W-:Y:S02]  /*ceb0*/  IADD3.X R53, PT, PT, RZ, RZ, RZ, P3, P4 ;  /* 0x000000ffff357210 */ /* 0x000fe40001fe84ff */
[----:B------:R-:W-:Y:S01]  /*cec0*/  IADD3.X R55, PT, PT, RZ, RZ, RZ, P1, P0 ;  /* 0x000000ffff377210 */ /* 0x000fe20000fe04ff */
[----:B------:R-:W-:Y:S01]  /*ced0*/  IMAD.X R67, RZ, RZ, RZ, P2 ;  /* 0x000000ffff437224 */ /* 0x000fe200010e06ff */
[----:B------:R-:W-:Y:S01]  /*cee0*/  IADD3 R56, P2, P3, R56, R53, R64 ;  /* 0x0000003538387210 */ /* 0x000fe20007b5e040 */
[----:B------:R-:W-:Y:S02]  /*cef0*/  VIADD R52, R57, UR4 ;  /* 0x0000000439347c36 */ /* 0x000fe40008000000 */
[----:B------:R-:W-:Y:S01]  /*cf00*/  IMAD.MOV.U32 R53, RZ, RZ, RZ ;  /* 0x000000ffff357224 */ /* 0x000fe200078e00ff */
[----:B------:R-:W-:Y:S01]  /*cf10*/  IADD3.X R57, PT, PT, RZ, RZ, RZ, P2, P3 ;  /* 0x000000ffff397210 */ /* 0x000fe200017e64ff */
[----:B------:R-:W-:Y:S01]  /*cf20*/  IMAD.WIDE.U32 R66, R94, R93, R66 ;  /* 0x0000005d5e427225 */ /* 0x000fe200078e0042 */
[----:B------:R-:W-:-:S03]  /*cf30*/  IADD3 R70, P3, P4, R70, R55, R56 ;  /* 0x0000003746467210 */ /* 0x000fc60007c7e038 */
[----:B------:R-:W-:Y:S01]  /*cf40*/  IMAD.WIDE.U32 R52, R104, 0x3d1, R52 ;  /* 0x000003d168347825 */ /* 0x000fe200078e0034 */
[----:B------:R-:W-:Y:S02]  /*cf50*/  IADD3 R100, P0, PT, R101, R67, RZ ;  /* 0x0000004365647210 */ /* 0x000fe40007f1e0ff */
[----:B------:R-:W-:Y:S01]  /*cf60*/  IADD3.X R55, PT, PT, RZ, RZ, RZ, P3, P4 ;  /* 0x000000ffff377210 */ /* 0x000fe20001fe84ff */
        /* <DEDUP_REMOVED lines=11> */
[----:B------:R-:W-:Y:S01]  /*d020*/  HFMA2 R57, -RZ, RZ, 0, 0 ;  /* 0x00000000ff397431 */ /* 0x000fe200000001ff */
[----:B------:R-:W-:Y:S02]  /*d030*/  IADD3.X R59, PT, PT, RZ, RZ, RZ, P0, P1 ;  /* 0x000000ffff3b7210 */ /* 0x000fe400007e24ff */
[----:B------:R-:W-:-:S04]  /*d040*/  IADD3 R104, P2, P3, R104, R53, R58 ;  /* 0x0000003568687210 */ /* 0x000fc80007b5e03a */
        /* <DEDUP_REMOVED lines=42> */
.L_x_64:
[----:B------:R-:W-:Y:S05]  /*d2f0*/  BSYNC.RECONVERGENT B1 ;  /* 0x0000000000017941 */ /* 0x000fea0003800200 */
.L_x_63:
        /* <DEDUP_REMOVED lines=8> */
[----:B------:R-:W-:-:S08]  /*d380*/  IMAD.MOV.U32 R53, RZ, RZ, R66 ;  /* 0x000000ffff357224 */ /* 0x000fd000078e0042 */
        /* <DEDUP_REMOVED lines=35> */
.L_x_67:
[----:B------:R-:W-:Y:S05]  /*d5c0*/  BSYNC.RELIABLE B2 ;  /* 0x0000000000027941 */ /* 0x000fea0003800100 */
.L_x_66:
[----:B------:R-:W-:Y:S01]  /*d5d0*/  ISETP.GE.U32.AND P0, PT, R106, UR8, PT ;  /* 0x000000086a007c0c */ /* 0x000fe2000bf06070 */
[----:B------:R-:W-:Y:S02]  /*d5e0*/  VIADD R56, R52, 0xffffffff ;  /* 0xffffffff34387836 */ /* 0x000fe40000000000 */
[----:B------:R-:W-:Y:S01]  /*d5f0*/  VIADD R106, R106, -UR8 ;  /* 0x800000086a6a7c36 */ /* 0x000fe20008000000 */
        /* <DEDUP_REMOVED lines=31> */
[----:B------:R-:W-:Y:S01]  /*d7f0*/  ISETP.GE.U32.AND P0, PT, R53, UR5, PT ;  /* 0x0000000535007c0c */ /* 0x000fe2000bf06070 */
[----:B------:R-:W-:Y:S01]  /*d800*/  VIADD R55, R57, -UR12 ;  /* 0x8000000c39377c36 */ /* 0x000fe20008000000 */
[----:B------:R-:W-:Y:S02]  /*d810*/  IADD3 R53, PT, PT, R53, -UR5, RZ ;  /* 0x8000000535357c10 */ /* 0x000fe4000fffe0ff */
[----:B------:R-:W-:Y:S01]  /*d820*/  ISETP.GE.U32.AND.EX P0, PT, R54, RZ, PT, P0 ;  /* 0x000000ff3600720c */ /* 0x000fe20003f06100 */
[----:B------:R-:W-:-:S12]  /*d830*/  VIADD R54, R104, -UR13 ;  /* 0x8000000d68367c36 */ /* 0x000fd80008000000 */
[----:B------:R-:W-:-:S04]  /*d840*/  @P0 IMAD.MOV R56, RZ, RZ, R52 ;  /* 0x000000ffff380224 */ /* 0x000fc800078e0234 */
[----:B------:R-:W-:-:S07]  /*d850*/  IMAD.IADD R52, R56, 0x1, -R37 ;  /* 0x0000000138347824 */ /* 0x000fce00078e0a25 */
.L_x_68:
[----:B------:R-:W-:Y:S05]  /*d860*/  BSYNC.RECONVERGENT B1 ;  /* 0x0000000000017941 */ /* 0x000fea0003800200 */
.L_x_65:
        /* <DEDUP_REMOVED lines=40> */
.L_x_71:
[----:B------:R-:W-:Y:S05]  /*daf0*/  BSYNC.RELIABLE B2 ;  /* 0x0000000000027941 */ /* 0x000fea0003800100 */
.L_x_70:
        /* <DEDUP_REMOVED lines=29> */
[----:B------:R-:W-:Y:S01]  /*dcd0*/  ISETP.GE.U32.AND P0, PT, R57, UR13, PT ;  /* 0x0000000d39007c0c */ /* 0x000fe2000bf06070 */
        /* <DEDUP_REMOVED lines=11> */
.L_x_72:
[----:B------:R-:W-:Y:S05]  /*dd90*/  BSYNC.RECONVERGENT B1 ;  /* 0x0000000000017941 */ /* 0x000fea0003800200 */
.L_x_69:
[----:B------:R-:W-:Y:S01]  /*dda0*/  ISETP.GT.U32.AND P0, PT, R46, R78, PT ;  /* 0x0000004e2e00720c */ /* 0x000fe20003f04070 */
[----:B------:R-:W-:-:S12]  /*ddb0*/  BSSY.RELIABLE B1, `(.L_x_73) ;  /* 0x0001299000017945 */ /* 0x000fd80003800100 */
[----:B------:R-:W-:Y:S05]  /*ddc0*/  @P0 BRA `(.L_x_74) ;  /* 0x00000128005c0947 */ /* 0x000fea0003800000 */
[----:B------:R-:W-:-:S04]  /*ddd0*/  ISETP.NE.AND P0, PT, R51, R84, PT ;  /* 0x000000543300720c */ /* 0x000fc80003f05270 */
[----:B------:R-:W-:-:S04]  /*dde0*/  ISETP.NE.OR P0, PT, R76, R83, P0 ;  /* 0x000000534c00720c */ /* 0x000fc80000705670 */
[----:B------:R-:W-:-:S04]  /*ddf0*/  ISETP.LT.U32.OR P0, PT, R46, R78, P0 ;  /* 0x0000004e2e00720c */ /* 0x000fc80000701470 */
[----:B------:R-:W-:-:S04]  /*de00*/  ISETP.NE.OR P0, PT, R50, R81, P0 ;  /* 0x000000513200720c */ /* 0x000fc80000705670 */
[----:B------:R-:W-:-:S04]  /*de10*/  ISETP.NE.OR P0, PT, R49, R82, P0 ;  /* 0x000000523100720c */ /* 0x000fc80000705670 */
[----:B------:R-:W-:-:S04]  /*de20*/  ISETP.NE.OR P0, PT, R48, R79, P0 ;  /* 0x0000004f3000720c */ /* 0x000fc80000705670 */
[----:B------:R-:W-:-:S04]  /*de30*/  ISETP.NE.OR P0, PT, R47, R80, P0 ;  /* 0x000000502f00720c */ /* 0x000fc80000705670 */
[----:B------:R-:W-:-:S13]  /*de40*/  ISETP.NE.OR P0, PT, R44, R77, P0 ;  /* 0x0000004d2c00720c */ /* 0x000fda0000705670 */
[----:B------:R-:W-:Y:S05]  /*de50*/  @!P0 BREAK.RELIABLE B1 ;  /* 0x0000000000018942 */ /* 0x000fea0003800100 */
[----:B------:R-:W-:Y:S05]  /*de60*/  @P0 BRA `(.L_x_74) ;  /* 0x0000012800340947 */ /* 0x000fea0003800000 */
[----:B------:R-:W-:Y:S01]  /*de70*/  ISETP.GT.U32.AND P0, PT, R86, R52, PT ;  /* 0x000000345600720c */ /* 0x000fe20003f04070 */
[----:B------:R-:W-:-:S12]  /*de80*/  IMAD.MOV.U32 R40, RZ, RZ, 0x1 ;  /* 0x00000001ff287424 */ /* 0x000fd800078e00ff */
[----:B------:R-:W-:Y:S05]  /*de90*/  @P0 BRA `(.L_x_1) ;  /* 0x0000024000f00947 */ /* 0x000fea0003800000 */
[----:B------:R-:W-:Y:S01]  /*dea0*/  ISETP.NE.AND P0, PT, R91, R54, PT ;  /* 0x000000365b00720c */ /* 0x000fe20003f05270 */
[----:B------:R-:W-:Y:S02]  /*deb0*/  IMAD.MOV.U32 R18, RZ, RZ, R19 ;  /* 0x000000ffff127224 */ /* 0x000fe400078e0013 */
[----:B------:R-:W-:Y:S01]  /*dec0*/  IMAD.MOV.U32 R17, RZ, RZ, R16 ;  /* 0x000000ffff117224 */ /* 0x000fe200078e0010 */
[----:B------:R-:W-:Y:S01]  /*ded0*/  ISETP.NE.OR P0, PT, R92, R53, P0 ;  /* 0x000000355c00720c */ /* 0x000fe20000705670 */
[----:B------:R-:W-:Y:S02]  /*dee0*/  IMAD.MOV.U32 R14, RZ, RZ, R15 ;  /* 0x000000ffff0e7224 */ /* 0x000fe400078e000f */
[----:B------:R-:W-:Y:S01]  /*def0*/  IMAD.MOV.U32 R13, RZ, RZ, R12 ;  /* 0x000000ffff0d7224 */ /* 0x000fe200078e000c */
[----:B------:R-:W-:Y:S01]  /*df00*/  ISETP.LT.U32.OR P0, PT, R86, R52, P0 ;  /* 0x000000345600720c */ /* 0x000fe20000701470 */
[----:B------:R-:W-:Y:S02]  /*df10*/  IMAD.MOV.U32 R10, RZ, RZ, R11 ;  /* 0x000000ffff0a7224 */ /* 0x000fe400078e000b */
[----:B------:R-:W-:Y:S01]  /*df20*/  IMAD.MOV.U32 R9, RZ, RZ, R8 ;  /* 0x000000ffff097224 */ /* 0x000fe200078e0008 */
[----:B------:R-:W-:Y:S01]  /*df30*/  ISETP.NE.OR P0, PT, R90, R55, P0 ;  /* 0x000000375a00720c */ /* 0x000fe20000705670 */
[----:B------:R-:W-:-:S02]  /*df40*/  IMAD.MOV.U32 R6, RZ, RZ, R7 ;  /* 0x000000ffff067224 */ /* 0x000fc400078e0007 */
[----:B------:R-:W-:Y:S01]  /*df50*/  IMAD.MOV.U32 R5, RZ, RZ, R4 ;  /* 0x000000ffff057224 */ /* 0x000fe200078e0004 */
[----:B------:R-:W-:-:S04]  /*df60*/  ISETP.NE.OR P0, PT, R89, R74, P0 ;  /* 0x0000004a5900720c */ /* 0x000fc80000705670 */
[----:B------:R-:W-:-:S04]  /*df70*/  ISETP.NE.OR P0, PT, R88, R72, P0 ;  /* 0x000000485800720c */ /* 0x000fc80000705670 */
[----:B------:R-:W-:-:S04]  /*df80*/  ISETP.NE.OR P0, PT, R87, R102, P0 ;  /* 0x000000665700720c */ /* 0x000fc80000705670 */
[----:B------:R-:W-:-:S13]  /*df90*/  ISETP.NE.OR P0, PT, R85, R106, P0 ;  /* 0x0000006a5500720c */ /* 0x000fda0000705670 */
[----:B------:R-:W-:Y:S05]  /*dfa0*/  @P0 BRA `(.L_x_1) ;  /* 0x0000024000ac0947 */ /* 0x000fea0003800000 */
[----:B------:R-:W-:Y:S01]  /*dfb0*/  LOP3.LUT R5, R8, R4, R7, 0xfe, !PT ;  /* 0x0000000408057212 */ /* 0x000fe200078efe07 */
[----:B------:R-:W-:Y:S02]  /*dfc0*/  HFMA2 R10, -RZ, RZ, 0, 0 ;  /* 0x00000000ff0a7431 */ /* 0x000fe400000001ff */
[----:B------:R-:W-:Y:S01]  /*dfd0*/  IMAD.MOV.U32 R18, RZ, RZ, RZ ;  /* 0x000000ffff127224 */ /* 0x000fe200078e00ff */
[----:B------:R-:W-:Y:S01]  /*dfe0*/  LOP3.LUT R5, R12, R5, R11, 0xfe, !PT ;  /* 0x000000050c057212 */ /* 0x000fe200078efe0b */
[----:B------:R-:W-:Y:S02]  /*dff0*/  IMAD.MOV.U32 R17, RZ, RZ, RZ ;  /* 0x000000ffff117224 */ /* 0x000fe400078e00ff */
[----:B------:R-:W-:Y:S01]  /*e000*/  IMAD.MOV.U32 R14, RZ, RZ, RZ ;  /* 0x000000ffff0e7224 */ /* 0x000fe200078e00ff */
[----:B------:R-:W-:Y:S01]  /*e010*/  LOP3.LUT R6, R16, R5, R15, 0xfe, !PT ;  /* 0x0000000510067212 */ /* 0x000fe200078efe0f */
[----:B------:R-:W-:Y:S02]  /*e020*/  IMAD.MOV.U32 R13, RZ, RZ, RZ ;  /* 0x000000ffff0d7224 */ /* 0x000fe400078e00ff */
[----:B------:R-:W-:Y:S01]  /*e030*/  IMAD.MOV.U32 R9, RZ, RZ, RZ ;  /* 0x000000ffff097224 */ /* 0x000fe200078e00ff */
[----:B------:R-:W-:Y:S01]  /*e040*/  LOP3.LUT P0, RZ, R6, R19, RZ, 0xfc, !PT ;  /* 0x0000001306ff7212 */ /* 0x000fe2000780fcff */
[----:B------:R-:W-:-:S02]  /*e050*/  IMAD.MOV.U32 R6, RZ, RZ, RZ ;  /* 0x000000ffff067224 */ /* 0x000fc400078e00ff */
[----:B------:R-:W-:-:S10]  /*e060*/  IMAD.MOV.U32 R5, RZ, RZ, RZ ;  /* 0x000000ffff057224 */ /* 0x000fd400078e00ff */
[----:B------:R-:W-:Y:S05]  /*e070*/  @!P0 BRA `(.L_x_1) ;  /* 0x0000024000788947 */ /* 0x000fea0003800000 */
        /* <DEDUP_REMOVED lines=46> */
[----:B------:R-:W-:Y:S02]  /*e360*/  IADD3 R52, P0, PT, R46, R49, RZ ;  /* 0x000000312e347210 */ /* 0x000fe40007f1e0ff */
[----:B------:R-:W-:Y:S01]  /*e370*/  MOV R49, RZ ;  /* 0x000000ff00317202 */ /* 0x000fe20000000f00 */
[----:B------:R-:W-:Y:S01]  /*e380*/  IMAD.WIDE.U32 R44, R4, R11, R44 ;  /* 0x0000000b042c7225 */ /* 0x000fe200078e002c */
[----:B------:R-:W-:-:S03]  /*e390*/  IADD3 R54, P1, PT, R48, R51, RZ ;  /* 0x0000003330367210 */ /* 0x000fc60007f3e0ff */
[----:B------:R-:W-:Y:S01]  /*e3a0*/  IMAD.X R53, RZ, RZ, RZ, P0 ;  /* 0x000000ffff357224 */ /* 0x000fe200000e06ff */
[----:B------:R-:W-:Y:S01]  /*e3b0*/  IADD3 R56, P2, PT, R50, R45, RZ ;  /* 0x0000002d32387210 */ /* 0x000fe20007f5e0ff */
[----:B------:R-:W-:Y:S02]  /*e3c0*/  IMAD.MOV.U32 R48, RZ, RZ, R47 ;  /* 0x000000ffff307224 */ /* 0x000fe400078e002f */
        /* <DEDUP_REMOVED lines=82> */
[----:B------:R-:W-:Y:S01]  /*e8f0*/  IMAD.X R53, RZ, RZ, RZ, P1 ;  /* 0x000000ffff357224 */ /* 0x000fe200008e06ff */
[----:B------:R-:W-:Y:S01]  /*e900*/  MOV R64, R58 ;  /* 0x0000003a00407202 */ /* 0x000fe20000000f00 */
        /* <DEDUP_REMOVED lines=27> */
[----:B------:R-:W-:Y:S02]  /*eac0*/  IADD3 R64, P0, PT, R57, R59, RZ ;  /* 0x0000003b39407210 */ /* 0x000fe40007f1e0ff */
[----:B------:R-:W-:Y:S01]  /*ead0*/  IADD3 R58, P1, PT, R58, R63, RZ ;  /* 0x0000003f3a3a7210 */ /* 0x000fe20007f3e0ff */
        /* <DEDUP_REMOVED lines=29> */
[----:B------:R-:W-:Y:S01]  /*ecb0*/  IMAD.X R41, RZ, RZ, RZ, P2 ;  /* 0x000000ffff297224 */ /* 0x000fe200010e06ff */
[----:B------:R-:W-:Y:S01]  /*ecc0*/  IADD3 R14, P2, P3, R60, R5, R42 ;  /* 0x000000053c0e7210 */ /* 0x000fe20007b5e02a */
[----:B------:R-:W-:Y:S02]  /*ecd0*/  IMAD.X R5, RZ, RZ, RZ, P0 ;  /* 0x000000ffff057224 */ /* 0x000fe400000e06ff */
[----:B------:R-:W-:-:S03]  /*ece0*/  IMAD.WIDE.U32 R42, R16, R19, R62 ;  /* 0x00000013102a7225 */ /* 0x000fc600078e003e */
[----:B------:R-:W-:Y:S01]  /*ecf0*/  IADD3 R14, P0, P1, R54, R5, R14 ;  /* 0x00000005360e7210 */ /* 0x000fe2000791e00e */
[----:B------:R-:W-:Y:S01]  /*ed00*/  IMAD.WIDE.U32 R40, R15, R19, R40 ;  /* 0x000000130f287225 */ /* 0x000fe200078e0028 */
[----:B------:R-:W-:Y:S02]  /*ed10*/  IADD3.X R5, PT, PT, RZ, RZ, RZ, P2, P3 ;  /* 0x000000ffff057210 */ /* 0x000fe400017e64ff */
[----:B------:R-:W-:Y:S01]  /*ed20*/  IADD3.X R13, PT, PT, RZ, RZ, RZ, P0, P1 ;  /* 0x000000ffff0d7210 */ /* 0x000fe200007e24ff */
[----:B------:R-:W-:Y:S01]  /*ed30*/  VIADD R64, R61, UR4 ;  /* 0x000000043d407c36 */ /* 0x000fe20008000000 */
[----:B------:R-:W-:Y:S01]  /*ed40*/  IADD3 R54, P2, PT, R42, R41, RZ ;  /* 0x000000292a367210 */ /* 0x000fe20007f5e0ff */
[----:B------:R-:W-:Y:S02]  /*ed50*/  IMAD.MOV.U32 R65, RZ, RZ, RZ ;  /* 0x000000ffff417224 */ /* 0x000fe400078e00ff */
        /* <DEDUP_REMOVED lines=8> */
[----:B------:R-:W-:Y:S01]  /*ede0*/  IMAD.WIDE.U32 R44, R16, R19, R54 ;  /* 0x00000013102c7225 */ /* 0x000fe200078e0036 */
[----:B------:R-:W-:Y:S02]  /*edf0*/  IADD3 R18, P1, P2, R60, R9, R46 ;  /* 0x000000093c127210 */ /* 0x000fe40007a3e02e */
[----:B------:R-:W-:Y:S01]  /*ee00*/  IADD3.X R5, PT, PT, RZ, RZ, RZ, P3, P4 ;  /* 0x000000ffff057210 */ /* 0x000fe20001fe84ff */
[----:B------:R-:W-:Y:S01]  /*ee10*/  VIADD R54, R61, UR4 ;  /* 0x000000043d367c36 */ /* 0x000fe20008000000 */
[----:B------:R-:W-:Y:S01]  /*ee20*/  IADD3 R42, P0, PT, R43, R45, RZ ;  /* 0x0000002d2b2a7210 */ /* 0x000fe20007f1e0ff */
[----:B------:R-:W-:Y:S01]  /*ee30*/  IMAD.MOV.U32 R55, RZ, RZ, RZ ;  /* 0x000000ffff377224 */ /* 0x000fe200078e00ff */
[----:B------:R-:W-:-:S02]  /*ee40*/  IADD3.X R9, PT, PT, RZ, RZ, RZ, P1, P2 ;  /* 0x000000ffff097210 */ /* 0x000fc40000fe44ff */
[----:B------:R-:W-:Y:S01]  /*ee50*/  IADD3 R18, P2, P3, R38, R5, R18 ;  /* 0x0000000526127210 */ /* 0x000fe20007b5e012 */
[----:B------:R-:W-:-:S03]  /*ee60*/  IMAD.WIDE.U32 R46, R44, 0x3d1, R54 ;  /* 0x000003d12c2e7825 */ /* 0x000fc600078e0036 */
[----:B------:R-:W-:Y:S01]  /*ee70*/  IADD3.X R5, PT, PT, RZ, RZ, RZ, P2, P3 ;  /* 0x000000ffff057210 */ /* 0x000fe200017e64ff */
[----:B------:R-:W-:Y:S01]  /*ee80*/  IMAD.X R43, RZ, RZ, RZ, P0 ;  /* 0x000000ffff2b7224 */ /* 0x000fe200000e06ff */
[----:B------:R-:W-:Y:S01]  /*ee90*/  IADD3 R36, P0, P1, R46, R9, R48 ;  /* 0x000000092e247210 */ /* 0x000fe2000791e030 */
[----:B------:R-:W-:Y:S01]  /*eea0*/  VIADD R46, R47, UR4 ;  /* 0x000000042f2e7c36 */ /* 0x000fe20008000000 */
[----:B------:R-:W-:Y:S01]  /*eeb0*/  MOV R47, RZ ;  /* 0x000000ff002f7202 */ /* 0x000fe20000000f00 */
[----:B------:R-:W-:Y:S01]  /*eec0*/  IMAD.WIDE.U32 R38, R19, R19, R42 ;  /* 0x0000001313267225 */ /* 0x000fe200078e002a */
[----:B------:R-:W-:Y:S02]  /*eed0*/  IADD3 R36, P2, P3, R40, R5, R36 ;  /* 0x0000000528247210 */ /* 0x000fe40007b5e024 */
[----:B------:R-:W-:Y:S02]  /*eee0*/  IADD3.X R9, PT, PT, RZ, RZ, RZ, P0, P1 ;  /* 0x000000ffff097210 */ /* 0x000fe400007e24ff */
        /* <DEDUP_REMOVED lines=42> */
.L_x_76:
[----:B------:R-:W-:Y:S05]  /*f190*/  BSYNC.RECONVERGENT B2 ;  /* 0x0000000000027941 */ /* 0x000fea0003800200 */
.L_x_75:
        /* <DEDUP_REMOVED lines=44> */
.L_x_79:
[----:B------:R-:W-:Y:S05]  /*f460*/  BSYNC.RELIABLE B3 ;  /* 0x0000000000037941 */ /* 0x000fea0003800100 */
.L_x_78:
        /* <DEDUP_REMOVED lines=21> */
[----:B------:R-:W-:Y:S01]  /*f5c0*/  IADD3 R10, P0, PT, R18, R5, RZ ;  /* 0x00000005120a7210 */ /* 0x000fe20007f1e0ff */
[----:B------:R-:W-:-:S04]  /*f5d0*/  VIADD R18, R6, 0xffffffff ;  /* 0xffffffff06127836 */ /* 0x000fc80000000000 */
        /* <DEDUP_REMOVED lines=12> */
[C---:B------:R-:W-:Y:S02]  /*f6a0*/  ISETP.GE.U32.AND P0, PT, R5.reuse, UR5, PT ;  /* 0x0000000505007c0c */ /* 0x040fe4000bf06070 */
[----:B------:R-:W-:Y:S02]  /*f6b0*/  IADD3 R5, PT, PT, R5, -UR5, RZ ;  /* 0x8000000505057c10 */ /* 0x000fe4000fffe0ff */
[----:B------:R-:W-:Y:S01]  /*f6c0*/  ISETP.GE.U32.AND.EX P0, PT, R9, RZ, PT, P0 ;  /* 0x000000ff0900720c */ /* 0x000fe20003f06100 */
[----:B------:R-:W-:-:S12]  /*f6d0*/  VIADD R9, R36, -UR13 ;  /* 0x8000000d24097c36 */ /* 0x000fd80008000000 */
[----:B------:R-:W-:-:S04]  /*f6e0*/  @P0 IMAD.MOV R18, RZ, RZ, R6 ;  /* 0x000000ffff120224 */ /* 0x000fc800078e0206 */
[----:B------:R-:W-:-:S07]  /*f6f0*/  IMAD.IADD R6, R18, 0x1, -R37 ;  /* 0x0000000112067824 */ /* 0x000fce00078e0a25 */
.L_x_80:
[----:B------:R-:W-:Y:S05]  /*f700*/  BSYNC.RECONVERGENT B2 ;  /* 0x0000000000027941 */ /* 0x000fea0003800200 */
.L_x_77:
        /* <DEDUP_REMOVED lines=40> */
.L_x_83:
[----:B------:R-:W-:Y:S05]  /*f990*/  BSYNC.RELIABLE B3 ;  /* 0x0000000000037941 */ /* 0x000fea0003800100 */
.L_x_82:
        /* <DEDUP_REMOVED lines=37> */
[----:B------:R-:W-:Y:S01]  /*fbf0*/  ISETP.GE.U32.AND.EX P0, PT, R9, RZ, PT, P0 ;  /* 0x000000ff0900720c */ /* 0x000fe20003f06100 */
[----:B------:R-:W-:-:S12]  /*fc00*/  VIADD R9, R36, -UR13 ;  /* 0x8000000d24097c36 */ /* 0x000fd80008000000 */
[----:B------:R-:W-:-:S04]  /*fc10*/  @P0 IMAD.MOV R18, RZ, RZ, R6 ;  /* 0x000000ffff120224 */ /* 0x000fc800078e0206 */
[----:B------:R-:W-:-:S07]  /*fc20*/  IMAD.IADD R6, R18, 0x1, -R37 ;  /* 0x0000000112067824 */ /* 0x000fce00078e0a25 */
.L_x_84:
[----:B------:R-:W-:Y:S05]  /*fc30*/  BSYNC.RECONVERGENT B2 ;  /* 0x0000000000027941 */ /* 0x000fea0003800200 */
.L_x_81:
        /* <DEDUP_REMOVED lines=29> */
[----:B------:R-:W-:Y:S01]  /*fe10*/  IMAD.MOV.U32 R45, RZ, RZ, RZ ;  /* 0x000000ffff2d7224 */ /* 0x000fe200078e00ff */
[----:B------:R-:W-:Y:S01]  /*fe20*/  IADD3.X R49, PT, PT, RZ, RZ, RZ, P0, !PT ;  /* 0x000000ffff317210 */ /* 0x000fe200007fe4ff */
        /* <DEDUP_REMOVED lines=154> */
[----:B------:R-:W-:Y:S01]  /*107d0*/  IMAD.MOV.U32 R69, RZ, RZ, RZ ;  /* 0x000000ffff457224 */ /* 0x000fe200078e00ff */
[----:B------:R-:W-:Y:S01]  /*107e0*/  IADD3 R68, PT, PT, R65, UR4, RZ ;  /* 0x0000000441447c10 */ /* 0x000fe2000fffe0ff */
[----:B------:R-:W-:Y:S01]  /*107f0*/  IMAD.WIDE.U32 R64, R26, R5, R38 ;  /* 0x000000051a407225 */ /* 0x000fe200078e0026 */
[----:B------:R-:W-:-:S03]  /*10800*/  IADD3 R54, P0, PT, R54, R43, RZ ;  /* 0x0000002b36367210 */ /* 0x000fc60007f1e0ff */
[----:B------:R-:W-:Y:S01]  /*10810*/  IMAD.WIDE.U32 R38, R27, R10, R66 ;  /* 0x0000000a1b267225 */ /* 0x000fe200078e0042 */
[----:B------:R-:W-:-:S03]  /*10820*/  IADD3 R62, P1, PT, R63, R65, RZ ;  /* 0x000000413f3e7210 */ /* 0x000fc60007f3e0ff */
[----:B------:R-:W-:Y:S01]  /*10830*/  IMAD.WIDE.U32 R66, R60, 0x3d1, R68 ;  /* 0x000003d13c427825 */ /* 0x000fe200078e0044 */
[----:B------:R-:W-:Y:S02]  /*10840*/  IADD3 R64, P2, PT, R64, R39, RZ ;  /* 0x0000002740407210 */ /* 0x000fe40007f5e0ff */
[----:B------:R-:W-:Y:S01]  /*10850*/  IADD3.X R39, PT, PT, RZ, RZ, RZ, P3, P4 ;  /* 0x000000ffff277210 */ /* 0x000fe20001fe84ff */
[----:B------:R-:W-:Y:S02]  /*10860*/  IMAD.X R63, RZ, RZ, RZ, P1 ;  /* 0x000000ffff3f7224 */ /* 0x000fe400008e06ff */
[----:B------:R-:W-:Y:S01]  /*10870*/  IMAD.X R65, RZ, RZ, RZ, P2 ;  /* 0x000000ffff417224 */ /* 0x000fe200010e06ff */
[----:B------:R-:W-:Y:S01]  /*10880*/  IADD3 R18, P2, P3, R66, R39, R42 ;  /* 0x0000002742127210 */ /* 0x000fe20007b5e02a */
[----:B------:R-:W-:Y:S02]  /*10890*/  IMAD.X R39, RZ, RZ, RZ, P0 ;  /* 0x000000ffff277224 */ /* 0x000fe400000e06ff */
[----:B------:R-:W-:-:S03]  /*108a0*/  IMAD.WIDE.U32 R62, R26, R6, R62 ;  /* 0x000000061a3e7225 */ /* 0x000fc600078e003e */
[----:B------:R-:W-:Y:S01]  /*108b0*/  IADD3 R58, P0, P1, R58, R39, R18 ;  /* 0x000000273a3a7210 */ /* 0x000fe2000791e012 */
[----:B------:R-:W-:Y:S01]  /*108c0*/  IMAD.WIDE.U32 R42, R27, R9, R64 ;  /* 0x000000091b2a7225 */ /* 0x000fe200078e0040 */
[----:B------:R-:W-:-:S03]  /*108d0*/  IADD3.X R39, PT, PT, RZ, RZ, RZ, P2, P3 ;  /* 0x000000ffff277210 */ /* 0x000fc600017e64ff */
[----:B------:R-:W-:Y:S01]  /*108e0*/  VIADD R68, R67, UR4 ;  /* 0x0000000443447c36 */ /* 0x000fe20008000000 */
[----:B------:R-:W-:-:S03]  /*108f0*/  IADD3 R64, P2, PT, R62, R43, RZ ;  /* 0x0000002b3e407210 */ /* 0x000fc60007f5e0ff */
[----:B------:R-:W-:-:S04]  /*10900*/  IMAD.WIDE.U32 R66, R38, 0x3d1, R68 ;  /* 0x000003d126427825 */ /* 0x000fc800078e0044 */
[----:B------:R-:W-:Y:S01]  /*10910*/  VIADD R68, R67, UR4 ;  /* 0x0000000443447c36 */ /* 0x000fe20008000000 */
[----:B------:R-:W-:Y:S01]  /*10920*/  IADD3 R18, P3, P4, R66, R39, R44 ;  /* 0x0000002742127210 */ /* 0x000fe20007c7e02c */
[----:B------:R-:W-:Y:S01]  /*10930*/  IMAD.X R65, RZ, RZ, RZ, P2 ;  /* 0x000000ffff417224 */ /* 0x000fe200010e06ff */
[----:B------:R-:W-:Y:S01]  /*10940*/  IADD3.X R39, PT, PT, RZ, RZ, RZ, P0, P1 ;  /* 0x000000ffff277210 */ /* 0x000fe200007e24ff */
        /* <DEDUP_REMOVED lines=15> */
[----:B------:R-:W-:Y:S02]  /*10a40*/  VIADD R46, R47, UR4 ;  /* 0x000000042f2e7c36 */ /* 0x000fe40008000000 */
[----:B------:R-:W-:Y:S01]  /*10a50*/  IMAD.WIDE.U32 R38, R27, R6, R62 ;  /* 0x000000061b267225 */ /* 0x000fe200078e003e */
[----:B------:R-:W-:-:S03]  /*10a60*/  IADD3 R45, P2, P3, R42, R45, R48 ;  /* 0x0000002d2a2d7210 */ /* 0x000fc60007b5e030 */
[----:B------:R-:W-:Y:S01]  /*10a70*/  IMAD.MOV.U32 R47, RZ, RZ, RZ ;  /* 0x000000ffff2f7224 */ /* 0x000fe200078e00ff */
[----:B------:R-:W-:Y:S01]  /*10a80*/  IADD3.X R51, PT, PT, RZ, RZ, RZ, P2, P3 ;  /* 0x000000ffff337210 */ /* 0x000fe200017e64ff */
[----:B------:R-:W-:Y:S01]  /*10a90*/  IMAD.WIDE.U32 R42, R38, 0x3d1, R46 ;  /* 0x000003d1262a7825 */ /* 0x000fe200078e002e */
[----:B------:R-:W-:-:S04]  /*10aa0*/  IADD3.X R47, PT, PT, RZ, RZ, RZ, P0, P1 ;  /* 0x000000ffff2f7210 */ /* 0x000fc800007e24ff */
        /* <DEDUP_REMOVED lines=21> */
[----:B------:R-:W-:Y:S02]  /*10c00*/  IMAD.X R36, RZ, RZ, RZ, P1 ;  /* 0x000000ffff247224 */ /* 0x000fe400008e06ff */
[----:B------:R-:W-:Y:S01]  /*10c10*/  IMAD.MOV.U32 R41, RZ, RZ, R18 ;  /* 0x000000ffff297224 */ /* 0x000fe200078e0012 */
        /* <DEDUP_REMOVED lines=17> */
.L_x_86:
[----:B------:R-:W-:Y:S05]  /*10d30*/  BSYNC.RECONVERGENT B2 ;  /* 0x0000000000027941 */ /* 0x000fea0003800200 */
.L_x_85:
[----:B------:R-:W-:Y:S01]  /*10d40*/  ISETP.GT.U32.OR P0, PT, R40, R37, P0 ;  /* 0x000000252800720c */ /* 0x000fe20000704470 */
[----:B------:R-:W-:Y:S04]  /*10d50*/  BSSY.RECONVERGENT B2, `(.L_x_87) ;  /* 0x0000054000027945 */ /* 0x000fe80003800200 */
[----:B------:R-:W-:Y:S01]  /*10d60*/  BSSY.RELIABLE B3, `(.L_x_88) ;  /* 0x0000029000037945 */ /* 0x000fe20003800100 */
[----:B------:R-:W-:-:S07]  /*10d70*/  IMAD.MOV.U32 R18, RZ, RZ, R40 ;  /* 0x000000ffff127224 */ /* 0x000fce00078e0028 */
[----:B------:R-:W-:Y:S05]  /*10d80*/  @P0 BRA `(.L_x_89) ;  /* 0x0000000000980947 */ /* 0x000fea0003800000 */
[----:B------:R-:W-:Y:S01]  /*10d90*/  ISETP.GE.U32.AND P0, PT, R18, R37, PT ;  /* 0x000000251200720c */ /* 0x000fe20003f06070 */
[----:B------:R-:W-:Y:S02]  /*10da0*/  IMAD.MOV.U32 R39, RZ, RZ, R49 ;  /* 0x000000ffff277224 */ /* 0x000fe400078e0031 */
[----:B------:R-:W-:-:S10]  /*10db0*/  IMAD.MOV.U32 R43, RZ, RZ, R45 ;  /* 0x000000ffff2b7224 */ /* 0x000fd400078e002d */
        /* <DEDUP_REMOVED lines=35> */
.L_x_89:
[----:B------:R-:W-:Y:S05]  /*10ff0*/  BSYNC.RELIABLE B3 ;  /* 0x0000000000037941 */ /* 0x000fea0003800100 */
.L_x_88:
        /* <DEDUP_REMOVED lines=21> */
[----:B------:R-:W-:-:S04]  /*11150*/  IADD3 R39, P0, PT, R49, R36, RZ ;  /* 0x0000002431277210 */ /* 0x000fc80007f1e0ff */
[----:B------:R-:W-:Y:S02]  /*11160*/  IADD3.X R36, PT, PT, RZ, R36, RZ, P0, !PT ;  /* 0x00000024ff247210 */ /* 0x000fe400007fe4ff */
        /* <DEDUP_REMOVED lines=18> */
.L_x_90:
[----:B------:R-:W-:Y:S05]  /*11290*/  BSYNC.RECONVERGENT B2 ;  /* 0x0000000000027941 */ /* 0x000fea0003800200 */
.L_x_87:
        /* <DEDUP_REMOVED lines=40> */
.L_x_93:
[----:B------:R-:W-:Y:S05]  /*11520*/  BSYNC.RELIABLE B3 ;  /* 0x0000000000037941 */ /* 0x000fea0003800100 */
.L_x_92:
        /* <DEDUP_REMOVED lines=41> */
.L_x_94:
[----:B------:R-:W-:Y:S05]  /*117c0*/  BSYNC.RECONVERGENT B2 ;  /* 0x0000000000027941 */ /* 0x000fea0003800200 */
.L_x_91:
[----:B------:R-:W-:Y:S01]  /*117d0*/  IMAD.WIDE.U32 R48, R60, 0x4, RZ ;  /* 0x000000043c307825 */ /* 0x000fe200078e00ff */
[----:B------:R-:W-:Y:S03]  /*117e0*/  BSSY.RECONVERGENT B2, `(.L_x_95) ;  /* 0x0000049000027945 */ /* 0x000fe60003800200 */
[----:B------:R-:W-:Y:S02]  /*117f0*/  IMAD.MOV.U32 R46, RZ, RZ, R49 ;  /* 0x000000ffff2e7224 */ /* 0x000fe400078e0031 */
[----:B------:R-:W-:Y:S02]  /*11800*/  IMAD.MOV.U32 R47, RZ, RZ, RZ ;  /* 0x000000ffff2f7224 */ /* 0x000fe400078e00ff */
[----:B------:R-:W-:Y:S02]  /*11810*/  IMAD.MOV.U32 R45, RZ, RZ, RZ ;  /* 0x000000ffff2d7224 */ /* 0x000fe400078e00ff */
[----:B------:R-:W-:-:S04]  /*11820*/  IMAD.WIDE.U32 R46, R39, 0x4, R46 ;  /* 0x00000004272e7825 */ /* 0x000fc800078e002e */
[----:B------:R-:W-:Y:S01]  /*11830*/  IMAD.MOV.U32 R39, RZ, RZ, RZ ;  /* 0x000000ffff277224 */ /* 0x000fe200078e00ff */
[----:B------:R-:W-:Y:S01]  /*11840*/  MOV R44, R47 ;  /* 0x0000002f002c7202 */ /* 0x000fe20000000f00 */
[----:B------:R-:W-:Y:S01]  /*11850*/  IMAD.SHL.U32 R36, R41, 0x4, RZ ;  /* 0x0000000429247824 */ /* 0x000fe200078e00ff */
[----:B------:R-:W-:-:S03]  /*11860*/  SHF.R.U32.HI R41, RZ, 0x1e, R41 ;  /* 0x0000001eff297819 */ /* 0x000fc60000011629 */
[----:B------:R-:W-:-:S04]  /*11870*/  IMAD.WIDE.U32 R44, R43, 0x4, R44 ;  /* 0x000000042b2c7825 */ /* 0x000fc800078e002c */
[----:B------:R-:W-:Y:S02]  /*11880*/  IMAD.MOV.U32 R38, RZ, RZ, R45 ;  /* 0x000000ffff267224 */ /* 0x000fe400078e002d */
[----:B------:R-:W-:Y:S02]  /*11890*/  IMAD.MOV.U32 R43, RZ, RZ, RZ ;  /* 0x000000ffff2b7224 */ /* 0x000fe400078e00ff */
[----:B------:R-:W-:-:S04]  /*118a0*/  IMAD.WIDE.U32 R38, R51, 0x4, R38 ;  /* 0x0000000433267825 */ /* 0x000fc800078e0026 */
[----:B------:R-:W-:Y:S02]  /*118b0*/  IMAD.MOV.U32 R42, RZ, RZ, R39 ;  /* 0x000000ffff2a7224 */ /* 0x000fe400078e0027 */
[----:B------:R-:W-:-:S04]  /*118c0*/  IMAD.WIDE.U32 R50, R54, 0x4, RZ ;  /* 0x0000000436327825 */ /* 0x000fc800078e00ff */
[----:B------:R-:W-:Y:S01]  /*118d0*/  IMAD.WIDE.U32 R42, R18, 0x4, R42 ;  /* 0x00000004122a7825 */ /* 0x000fe200078e002a */
[----:B------:R-:W-:-:S03]  /*118e0*/  LOP3.LUT R18, R50, R41, RZ, 0xfc, !PT ;  /* 0x0000002932127212 */ /* 0x000fc600078efcff */
[----:B------:R-:W-:Y:S02]  /*118f0*/  IMAD R39, R43, 0x3d1, R36 ;  /* 0x000003d12b277824 */ /* 0x000fe400078e0224 */
[----:B------:R-:W-:-:S03]  /*11900*/  IMAD.WIDE.U32 R40, R58, 0x4, RZ ;  /* 0x000000043a287825 */ /* 0x000fc600078e00ff */
[----:B------:R-:W-:Y:S02]  /*11910*/  ISETP.GE.U32.AND P0, PT, R39, R36, PT ;  /* 0x000000242700720c */ /* 0x000fe40003f06070 */
[----:B------:R-:W-:Y:S02]  /*11920*/  LOP3.LUT R51, R40, R51, RZ, 0xfc, !PT ;  /* 0x0000003328337212 */ /* 0x000fe400078efcff */
[----:B------:R-:W-:Y:S02]  /*11930*/  SEL R49, RZ, 0x1, P0 ;  /* 0x00000001ff317807 */ /* 0x000fe40000000000 */
[----:B------:R-:W-:Y:S02]  /*11940*/  LOP3.LUT R41, R48, R41, RZ, 0xfc, !PT ;  /* 0x0000002930297212 */ /* 0x000fe400078efcff */
[----:B------:R-:W-:-:S04]  /*11950*/  IADD3 R49, P0, PT, R49, R18, RZ ;  /* 0x0000001231317210 */ /* 0x000fc80007f1e0ff */
[----:B------:R-:W-:Y:S01]  /*11960*/  IADD3 R49, P1, PT, R43, R49, RZ ;  /* 0x000000312b317210 */ /* 0x000fe20007f3e0ff */
[----:B------:R-:W-:-:S04]  /*11970*/  IMAD.X R18, RZ, RZ, RZ, P0 ;  /* 0x000000ffff127224 */ /* 0x000fc800000e06ff */
[----:B------:R-:W-:Y:S01]  /*11980*/  IMAD.X R45, RZ, RZ, RZ, P1 ;  /* 0x000000ffff2d7224 */ /* 0x000fe200008e06ff */
        /* <DEDUP_REMOVED lines=21> */
[----:B------:R-:W-:-:S04]  /*11ae0*/  IADD3 R38, P1, PT, R38, R51, RZ ;  /* 0x0000003326267210 */ /* 0x000fc80007f3e0ff */
[----:B------:R-:W-:Y:S02]  /*11af0*/  IADD3.X R42, PT, PT, RZ, RZ, RZ, P1, P0 ;  /* 0x000000ffff2a7210 */ /* 0x000fe40000fe04ff */
[----:B------:R-:W-:Y:S02]  /*11b00*/  PLOP3.LUT P0, PT, PT, PT, PT, 0x8, 0x80 ;  /* 0x000000000080781c */ /* 0x000fe40003f0e170 */
[----:B------:R-:W-:-:S13]  /*11b10*/  ISETP.NE.AND P1, PT, R42, RZ, PT ;  /* 0x000000ff2a00720c */ /* 0x000fda0003f25270 */
[----:B------:R-:W-:Y:S05]  /*11b20*/  @!P1 BRA `(.L_x_96) ;  /* 0x0000000000509947 */ /* 0x000fea0003800000 */
[----:B------:R-:W-:-:S05]  /*11b30*/  IMAD R18, R42, 0x3d1, R39 ;  /* 0x000003d12a127824 */ /* 0x000fca00078e0227 */
[----:B------:R-:W-:Y:S01]  /*11b40*/  ISETP.GE.U32.AND P0, PT, R18, R39, PT ;  /* 0x000000271200720c */ /* 0x000fe20003f06070 */
[----:B------:R-:W-:-:S03]  /*11b50*/  IMAD.MOV.U32 R39, RZ, RZ, R18 ;  /* 0x000000ffff277224 */ /* 0x000fc600078e0012 */
[----:B------:R-:W-:-:S04]  /*11b60*/  SEL R36, RZ, 0x1, P0 ;  /* 0x00000001ff247807 */ /* 0x000fc80000000000 */
        /* <DEDUP_REMOVED lines=16> */
.L_x_96:
[----:B------:R-:W-:Y:S05]  /*11c70*/  BSYNC.RECONVERGENT B2 ;  /* 0x0000000000027941 */ /* 0x000fea0003800200 */
.L_x_95:
[----:B------:R-:W-:Y:S01]  /*11c80*/  ISETP.GT.U32.OR P0, PT, R38, R37, P0 ;  /* 0x000000252600720c */ /* 0x000fe20000704470 */
[----:B------:R-:W-:Y:S04]  /*11c90*/  BSSY.RECONVERGENT B2, `(.L_x_97) ;  /* 0x0000053000027945 */ /* 0x000fe80003800200 */
[----:B------:R-:W-:Y:S08]  /*11ca0*/  BSSY.RELIABLE B3, `(.L_x_98) ;  /* 0x0000028000037945 */ /* 0x000ff00003800100 */
        /* <DEDUP_REMOVED lines=39> */
.L_x_99:
[----:B------:R-:W-:Y:S05]  /*11f20*/  BSYNC.RELIABLE B3 ;  /* 0x0000000000037941 */ /* 0x000fea0003800100 */
.L_x_98:
        /* <DEDUP_REMOVED lines=41> */
.L_x_100:
[----:B------:R-:W-:Y:S05]  /*121c0*/  BSYNC.RECONVERGENT B2 ;  /* 0x0000000000027941 */ /* 0x000fea0003800200 */
.L_x_97:
        /* <DEDUP_REMOVED lines=40> */
.L_x_103:
[----:B------:R-:W-:Y:S05]  /*12450*/  BSYNC.RELIABLE B3 ;  /* 0x0000000000037941 */ /* 0x000fea0003800100 */
.L_x_102:
        /* <DEDUP_REMOVED lines=41> */
.L_x_104:
[----:B------:R-:W-:Y:S05]  /*126f0*/  BSYNC.RECONVERGENT B2 ;  /* 0x0000000000027941 */ /* 0x000fea0003800200 */
.L_x_101:
[----:B------:R-:W-:-:S04]  /*12700*/  IMAD.WIDE.U32 R58, R56, R56, RZ ;  /* 0x00000038383a7225 */ /* 0x000fc800078e00ff */
[----:B------:R-:W-:Y:S01]  /*12710*/  HFMA2 R69, -RZ, RZ, 0, 0 ;  /* 0x00000000ff457431 */ /* 0x000fe200000001ff */
[----:B------:R-:W-:Y:S01]  /*12720*/  UMOV UR4, URZ ;  /* 0x000000ff00047c82 */ /* 0x000fe20008000000 */
[----:B------:R-:W-:Y:S01]  /*12730*/  BSSY.RECONVERGENT B2, `(.L_x_105) ;  /* 0x000010e000027945 */ /* 0x000fe20003800200 */
[----:B------:R-:W-:Y:S02]  /*12740*/  IMAD.MOV.U32 R46, RZ, RZ, R59 ;  /* 0x000000ffff2e7224 */ /* 0x000fe400078e003b */
[----:B------:R-:W-:Y:S02]  /*12750*/  IMAD.MOV.U32 R47, RZ, RZ, RZ ;  /* 0x000000ffff2f7224 */ /* 0x000fe400078e00ff */
[----:B------:R-:W-:Y:S02]  /*12760*/  IMAD.MOV.U32 R49, RZ, RZ, RZ ;  /* 0x000000ffff317224 */ /* 0x000fe400078e00ff */
[----:B------:R-:W-:-:S04]  /*12770*/  IMAD.WIDE.U32 R46, R17, R56, R46 ;  /* 0x00000038112e7225 */ /* 0x000fc800078e002e */
[----:B------:R-:W-:Y:S01]  /*12780*/  IMAD.MOV.U32 R60, RZ, RZ, R46 ;  /* 0x000000ffff3c7224 */ /* 0x000fe200078e002e */
[----:B------:R-:W-:Y:S01]  /*12790*/  MOV R48, R47 ;  /* 0x0000002f00307202 */ /* 0x000fe20000000f00 */
[----:B------:R-:W-:Y:S02]  /*127a0*/  IMAD.MOV.U32 R61, RZ, RZ, RZ ;  /* 0x000000ffff3d7224 */ /* 0x000fe400078e00ff */
        /* <DEDUP_REMOVED lines=33> */
[----:B------:R-:W-:Y:S02]  /*129c0*/  IMAD.MOV.U32 R62, RZ, RZ, R52 ;  /* 0x000000ffff3e7224 */ /* 0x000fe400078e0034 */
[----:B------:R-:W-:-:S04]  /*129d0*/  IMAD.WIDE.U32 R46, R5, R56, R46 ;  /* 0x00000038052e7225 */ /* 0x000fc800078e002e */
[----:B------:R-:W-:-:S04]  /*129e0*/  IMAD.WIDE.U32 R52, R10, R17, R54 ;  /* 0x000000110a347225 */ /* 0x000fc800078e0036 */
[----:B------:R-:W-:-:S04]  /*129f0*/  IMAD.WIDE.U32 R54, R14, R14, R48 ;  /* 0x0000000e0e367225 */ /* 0x000fc800078e0030 */
[----:B------:R-:W-:Y:S01]  /*12a00*/  IMAD.WIDE.U32 R48, R13, R56, R62 ;  /* 0x000000380d307225 */ /* 0x000fe200078e003e */
[----:B------:R-:W-:Y:S02]  /*12a10*/  IADD3 R62, P0, PT, R46, R53, RZ ;  /* 0x000000352e3e7210 */ /* 0x000fe40007f1e0ff */
[----:B------:R-:W-:Y:S01]  /*12a20*/  IADD3 R64, P1, PT, R52, R55, RZ ;  /* 0x0000003734407210 */ /* 0x000fe20007f3e0ff */
[----:B------:R-:W-:Y:S01]  /*12a30*/  IMAD.MOV.U32 R52, RZ, RZ, R47 ;  /* 0x000000ffff347224 */ /* 0x000fe200078e002f */
[----:B------:R-:W-:Y:S01]  /*12a40*/  IADD3 R66, P2, PT, R54, R49, RZ ;  /* 0x0000003136427210 */ /* 0x000fe20007f5e0ff */
[----:B------:R-:W-:Y:S02]  /*12a50*/  IMAD.X R63, RZ, RZ, RZ, P0 ;  /* 0x000000ffff3f7224 */ /* 0x000fe400000e06ff */
[----:B------:R-:W-:Y:S02]  /*12a60*/  IMAD.MOV.U32 R53, RZ, RZ, RZ ;  /* 0x000000ffff357224 */ /* 0x000fe400078e00ff */
[----:B------:R-:W-:-:S02]  /*12a70*/  IMAD.X R65, RZ, RZ, RZ, P1 ;  /* 0x000000ffff417224 */ /* 0x000fc400008e06ff */
        /* <DEDUP_REMOVED lines=76> */
[----:B------:R-:W-:-:S04]  /*12f40*/  IMAD.WIDE.U32 R64, R9, R10, R64 ;  /* 0x0000000a09407225 */ /* 0x000fc800078e0040 */
[----:B------:R-:W-:Y:S01]  /*12f50*/  IMAD.MOV.U32 R69, RZ, RZ, RZ ;  /* 0x000000ffff457224 */ /* 0x000fe200078e00ff */
[----:B------:R-:W-:Y:S01]  /*12f60*/  IADD3 R70, P0, PT, R62, R65, RZ ;  /* 0x000000413e467210 */ /* 0x000fe20007f1e0ff */
[----:B------:R-:W-:Y:S01]  /*12f70*/  IMAD.X R73, RZ, RZ, RZ, P2 ;  /* 0x000000ffff497224 */ /* 0x000fe200010e06ff */
[----:B------:R-:W-:Y:S01]  /*12f80*/  IADD3 R66, P1, PT, R64, R67, RZ ;  /* 0x0000004340427210 */ /* 0x000fe20007f3e0ff */
[----:B------:R-:W-:-:S04]  /*12f90*/  IMAD.WIDE.U32 R56, R6, R56, R68 ;  /* 0x0000003806387225 */ /* 0x000fc800078e0044 */
[----:B------:R-:W-:Y:S02]  /*12fa0*/  IMAD.X R71, RZ, RZ, RZ, P0 ;  /* 0x000000ffff477224 */ /* 0x000fe400000e06ff */
[----:B------:R-:W-:-:S04]  /*12fb0*/  IMAD.WIDE.U32 R68, R5, R14, R72 ;  /* 0x0000000e05447225 */ /* 0x000fc800078e0048 */
[----:B------:R-:W-:Y:S02]  /*12fc0*/  IMAD.X R67, RZ, RZ, RZ, P1 ;  /* 0x000000ffff437224 */ /* 0x000fe400008e06ff */
[----:B------:R-:W-:Y:S01]  /*12fd0*/  IMAD.WIDE.U32 R64, R5, R10, R70 ;  /* 0x0000000a05407225 */ /* 0x000fe200078e0046 */
[----:B------:R-:W-:-:S03]  /*12fe0*/  IADD3 R70, P0, PT, R68, R57, RZ ;  /* 0x0000003944467210 */ /* 0x000fc60007f1e0ff */
[----:B------:R-:W-:-:S04]  /*12ff0*/  IMAD.WIDE.U32 R66, R9, R10, R66 ;  /* 0x0000000a09427225 */ /* 0x000fc800078e0042 */
[----:B------:R-:W-:Y:S01]  /*13000*/  IMAD.X R71, RZ, RZ, RZ, P0 ;  /* 0x000000ffff477224 */ /* 0x000fe200000e06ff */
[----:B------:R-:W-:Y:S01]  /*13010*/  IADD3 R68, P2, PT, R66, R69, RZ ;  /* 0x0000004542447210 */ /* 0x000fe20007f5e0ff */
[----:B------:R-:W-:Y:S01]  /*13020*/  IMAD.MOV.U32 R77, RZ, RZ, RZ ;  /* 0x000000ffff4d7224 */ /* 0x000fe200078e00ff */
[----:B------:R-:W-:Y:S02]  /*13030*/  IADD3 R64, P1, PT, R64, R67, RZ ;  /* 0x0000004340407210 */ /* 0x000fe40007f3e0ff */
[----:B------:R-:W-:Y:S01]  /*13040*/  IADD3 R66, P0, PT, R63, R65, RZ ;  /* 0x000000413f427210 */ /* 0x000fe20007f1e0ff */
[----:B------:R-:W-:Y:S02]  /*13050*/  IMAD.X R69, RZ, RZ, RZ, P2 ;  /* 0x000000ffff457224 */ /* 0x000fe400010e06ff */
[----:B------:R-:W-:Y:S02]  /*13060*/  IMAD.X R65, RZ, RZ, RZ, P1 ;  /* 0x000000ffff417224 */ /* 0x000fe400008e06ff */
[----:B------:R-:W-:-:S02]  /*13070*/  IMAD.X R67, RZ, RZ, RZ, P0 ;  /* 0x000000ffff437224 */ /* 0x000fc400000e06ff */
[----:B------:R-:W-:-:S04]  /*13080*/  IMAD.WIDE.U32 R62, R6, R17, R70 ;  /* 0x00000011063e7225 */ /* 0x000fc800078e0046 */
[----:B------:R-:W-:-:S04]  /*13090*/  IMAD.WIDE.U32 R68, R5, R13, R68 ;  /* 0x0000000d05447225 */ /* 0x000fc800078e0044 */
[----:B------:R-:W-:Y:S01]  /*130a0*/  IMAD.WIDE.U32 R64, R9, R9, R64 ;  /* 0x0000000909407225 */ /* 0x000fe200078e0040 */
[----:B------:R-:W-:-:S03]  /*130b0*/  IADD3 R72, P2, PT, R68, R63, RZ ;  /* 0x0000003f44487210 */ /* 0x000fc60007f5e0ff */
[----:B------:R-:W-:Y:S01]  /*130c0*/  IMAD.WIDE.U32 R66, R6, R10, R66 ;  /* 0x0000000a06427225 */ /* 0x000fe200078e0042 */
[----:B------:R-:W-:Y:S02]  /*130d0*/  IADD3 R70, P1, PT, R64, R69, RZ ;  /* 0x0000004540467210 */ /* 0x000fe40007f3e0ff */
[----:B------:R-:W-:Y:S01]  /*130e0*/  IADD3.X R73, PT, PT, RZ, RZ, RZ, P2, !PT ;  /* 0x000000ffff497210 */ /* 0x000fe200017fe4ff */
[----:B------:R-:W-:Y:S01]  /*130f0*/  IMAD.WIDE.U32 R74, R62, 0x3d1, RZ ;  /* 0x000003d13e4a7825 */ /* 0x000fe200078e00ff */
[----:B------:R-:W-:-:S03]  /*13100*/  IADD3 R68, P0, PT, R66, R65, RZ ;  /* 0x0000004142447210 */ /* 0x000fc60007f1e0ff */
[----:B------:R-:W-:Y:S02]  /*13110*/  IMAD.X R71, RZ, RZ, RZ, P1 ;  /* 0x000000ffff477224 */ /* 0x000fe400008e06ff */
[----:B------:R-:W-:Y:S02]  /*13120*/  IMAD.X R69, RZ, RZ, RZ, P0 ;  /* 0x000000ffff457224 */ /* 0x000fe400000e06ff */
[----:B------:R-:W-:-:S04]  /*13130*/  IMAD.WIDE.U32 R64, R6, R14, R72 ;  /* 0x0000000e06407225 */ /* 0x000fc800078e0048 */
[----:B------:R-:W-:-:S04]  /*13140*/  IMAD.WIDE.U32 R70, R5, R10, R70 ;  /* 0x0000000a05467225 */ /* 0x000fc800078e0046 */
[----:B------:R-:W-:Y:S01]  /*13150*/  IMAD.WIDE.U32 R68, R5, R9, R68 ;  /* 0x0000000905447225 */ /* 0x000fe200078e0044 */
[----:B------:R-:W-:-:S03]  /*13160*/  IADD3 R66, P2, PT, R70, R65, RZ ;  /* 0x0000004146427210 */ /* 0x000fc60007f5e0ff */
[----:B------:R-:W-:Y:S01]  /*13170*/  VIADD R76, R75, UR4 ;  /* 0x000000044b4c7c36 */ /* 0x000fe20008000000 */
        /* <DEDUP_REMOVED lines=11> */
[----:B------:R-:W-:Y:S02]  /*13230*/  IMAD.X R73, RZ, RZ, RZ, P0 ;  /* 0x000000ffff497224 */ /* 0x000fe400000e06ff */
[----:B------:R-:W-:Y:S01]  /*13240*/  IMAD.WIDE.U32 R74, R64, 0x3d1, R76 ;  /* 0x000003d1404a7825 */ /* 0x000fe200078e004c */
[----:B------:R-:W-:-:S03]  /*13250*/  ISETP.GE.U32.AND P0, PT, R13, R58, PT ;  /* 0x0000003a0d00720c */ /* 0x000fc60003f06070 */
[----:B------:R-:W-:Y:S01]  /*13260*/  IMAD.X R71, RZ, RZ, RZ, P1 ;  /* 0x000000ffff477224 */ /* 0x000fe200008e06ff */
[----:B------:R-:W-:Y:S01]  /*13270*/  SEL R61, RZ, 0x1, P0 ;  /* 0x00000001ff3d7807 */ /* 0x000fe20000000000 */
[----:B------:R-:W-:-:S03]  /*13280*/  IMAD.WIDE.U32 R58, R6, R10, R72 ;  /* 0x0000000a063a7225 */ /* 0x000fc600078e0048 */
[----:B------:R-:W-:Y:S01]  /*13290*/  IADD3 R61, P0, P2, R74, R60, R61 ;  /* 0x0000003c4a3d7210 */ /* 0x000fe20007a1e03d */
[----:B------:R-:W-:-:S03]  /*132a0*/  IMAD.WIDE.U32 R70, R5, R5, R70 ;  /* 0x0000000505467225 */ /* 0x000fc600078e0046 */
[----:B------:R-:W-:Y:S01]  /*132b0*/  IADD3.X R17, PT, PT, RZ, RZ, RZ, P0, P2 ;  /* 0x000000ffff117210 */ /* 0x000fe200007e44ff */
[----:B------:R-:W-:Y:S01]  /*132c0*/  VIADD R72, R75, UR4 ;  /* 0x000000044b487c36 */ /* 0x000fe20008000000 */
[----:B------:R-:W-:Y:S01]  /*132d0*/  IADD3 R68, P1, PT, R70, R59, RZ ;  /* 0x0000003b46447210 */ /* 0x000fe20007f3e0ff */
[----:B------:R-:W-:Y:S01]  /*132e0*/  IMAD.MOV.U32 R73, RZ, RZ, RZ ;  /* 0x000000ffff497224 */ /* 0x000fe200078e00ff */
[----:B------:R-:W-:Y:S01]  /*132f0*/  IADD3 R60, P0, PT, R69, R71, RZ ;  /* 0x00000047453c7210 */ /* 0x000fe20007f1e0ff */
[----:B------:R-:W-:Y:S01]  /*13300*/  IMAD.MOV.U32 R71, RZ, RZ, RZ ;  /* 0x000000ffff477224 */ /* 0x000fe200078e00ff */
[----:B------:R-:W-:Y:S01]  /*13310*/  IADD3 R62, P4, PT, R62, R61, RZ ;  /* 0x0000003d3e3e7210 */ /* 0x000fe20007f9e0ff */
[----:B------:R-:W-:-:S04]  /*13320*/  IMAD.WIDE.U32 R72, R66, 0x3d1, R72 ;  /* 0x000003d142487825 */ /* 0x000fc800078e0048 */
[----:B------:R-:W-:Y:S01]  /*13330*/  IMAD.X R69, RZ, RZ, RZ, P1 ;  /* 0x000000ffff457224 */ /* 0x000fe200008e06ff */
[----:B------:R-:W-:Y:S01]  /*13340*/  IADD3 R10, P2, P3, R72, R17, R50 ;  /* 0x00000011480a7210 */ /* 0x000fe20007b5e032 */
[----:B------:R-:W-:Y:S02]  /*13350*/  IMAD.X R61, RZ, RZ, RZ, P0 ;  /* 0x000000ffff3d7224 */ /* 0x000fe400000e06ff */
[----:B------:R-:W-:-:S04]  /*13360*/  IMAD.WIDE.U32 R50, R6, R9, R68 ;  /* 0x0000000906327225 */ /* 0x000fc800078e0044 */
[----:B------:R-:W-:-:S04]  /*13370*/  IMAD.WIDE.U32 R60, R6, R5, R60 ;  /* 0x00000005063c7225 */ /* 0x000fc800078e003c */
[----:B------:R-:W-:Y:S01]  /*13380*/  IMAD.X R9, RZ, RZ, RZ, P4 ;  /* 0x000000ffff097224 */ /* 0x000fe200020e06ff */
[----:B------:R-:W-:Y:S01]  /*13390*/  IADD3 R68, P4, PT, R60, R51, RZ ;  /* 0x000000333c447210 */ /* 0x000fe20007f9e0ff */
[----:B------:R-:W-:Y:S02]  /*133a0*/  VIADD R70, R73, UR4 ;  /* 0x0000000449467c36 */ /* 0x000fe40008000000 */
[----:B------:R-:W-:Y:S01]  /*133b0*/  IMAD.MOV.U32 R73, RZ, RZ, RZ ;  /* 0x000000ffff497224 */ /* 0x000fe200078e00ff */
[----:B------:R-:W-:Y:S01]  /*133c0*/  IADD3 R64, P1, P0, R64, R9, R10 ;  /* 0x0000000940407210 */ /* 0x000fe2000783e00a */
[----:B------:R-:W-:Y:S01]  /*133d0*/  IMAD.WIDE.U32 R70, R58, 0x3d1, R70 ;  /* 0x000003d13a467825 */ /* 0x000fe200078e0046 */
[----:B------:R-:W-:-:S03]  /*133e0*/  IADD3.X R9, PT, PT, RZ, RZ, RZ, P2, P3 ;  /* 0x000000ffff097210 */ /* 0x000fc600017e64ff */
[----:B------:R-:W-:Y:S01]  /*133f0*/  VIADD R72, R71, UR4 ;  /* 0x0000000447487c36 */ /* 0x000fe20008000000 */
[----:B------:R-:W-:Y:S01]  /*13400*/  IADD3 R10, P2, P3, R70, R9, R48 ;  /* 0x00000009460a7210 */ /* 0x000fe20007b5e030 */
[----:B------:R-:W-:Y:S01]  /*13410*/  IMAD.X R69, RZ, RZ, RZ, P4 ;  /* 0x000000ffff457224 */ /* 0x000fe200020e06ff */
[----:B------:R-:W-:Y:S01]  /*13420*/  IADD3.X R9, PT, PT, RZ, RZ, RZ, P1, P0 ;  /* 0x000000ffff097210 */ /* 0x000fe20000fe04ff */
[----:B------:R-:W-:-:S04]  /*13430*/  IMAD.WIDE.U32 R70, R50, 0x3d1, R72 ;  /* 0x000003d132467825 */ /* 0x000fc800078e0048 */
[----:B------:R-:W-:Y:S01]  /*13440*/  IMAD.WIDE.U32 R48, R6, R5, R68 ;  /* 0x0000000506307225 */ /* 0x000fe200078e0044 */
[----:B------:R-:W-:Y:S02]  /*13450*/  IADD3.X R5, PT, PT, RZ, RZ, RZ, P2, P3 ;  /* 0x000000ffff057210 */ /* 0x000fe400017e64ff */
[----:B------:R-:W-:Y:S01]  /*13460*/  IADD3 R66, P3, P4, R66, R9, R10 ;  /* 0x0000000942427210 */ /* 0x000fe20007c7e00a */
[----:B------:R-:W-:Y:S01]  /*13470*/  VIADD R60, R71, UR4 ;  /* 0x00000004473c7c36 */ /* 0x000fe20008000000 */
[----:B------:R-:W-:Y:S02]  /*13480*/  IADD3 R70, P1, P2, R70, R5, R46 ;  /* 0x0000000546467210 */ /* 0x000fe40007a3e02e */
[----:B------:R-:W-:Y:S01]  /*13490*/  IADD3 R46, P0, PT, R61, R49, RZ ;  /* 0x000000313d2e7210 */ /* 0x000fe20007f1e0ff */
[----:B------:R-:W-:Y:S01]  /*134a0*/  IMAD.MOV.U32 R61, RZ, RZ, RZ ;  /* 0x000000ffff3d7224 */ /* 0x000fe200078e00ff */
[----:B------:R-:W-:Y:S02]  /*134b0*/  IADD3.X R17, PT, PT, RZ, RZ, RZ, P3, P4 ;  /* 0x000000ffff117210 */ /* 0x000fe40001fe84ff */
[----:B------:R-:W-:Y:S01]  /*134c0*/  IADD3.X R5, PT, PT, RZ, RZ, RZ, P1, P2 ;  /* 0x000000ffff057210 */ /* 0x000fe20000fe44ff */
[----:B------:R-:W-:Y:S01]  /*134d0*/  IMAD.WIDE.U32 R60, R48, 0x3d1, R60 ;  /* 0x000003d1303c7825 */ /* 0x000fe200078e003c */
[----:B------:R-:W-:-:S03]  /*134e0*/  IADD3 R17, P2, P3, R58, R17, R70 ;  /* 0x000000113a117210 */ /* 0x000fc60007b5e046 */
        /* <DEDUP_REMOVED lines=31> */
[----:B------:R-:W-:Y:S01]  /*136e0*/  IMAD.MOV.U32 R13, RZ, RZ, R6 ;  /* 0x000000ffff0d7224 */ /* 0x000fe200078e0006 */
[----:B------:R-:W-:Y:S02]  /*136f0*/  IADD3.X R9, PT, PT, RZ, RZ, RZ, P1, !PT ;  /* 0x000000ffff097210 */ /* 0x000fe40000ffe4ff */
        /* <DEDUP_REMOVED lines=17> */
.L_x_106:
[----:B------:R-:W-:Y:S05]  /*13810*/  BSYNC.RECONVERGENT B2 ;  /* 0x0000000000027941 */ /* 0x000fea0003800200 */
.L_x_105:
        /* <DEDUP_REMOVED lines=43> */
.L_x_109:
[----:B------:R-:W-:Y:S05]  /*13ad0*/  BSYNC.RELIABLE B3 ;  /* 0x0000000000037941 */ /* 0x000fea0003800100 */
.L_x_108:
[C---:B------:R-:W-:Y:S01]  /*13ae0*/  ISETP.GE.U32.AND P0, PT, R13.reuse, UR8, PT ;  /* 0x000000080d007c0c */ /* 0x040fe2000bf06070 */
        /* <DEDUP_REMOVED lines=40> */
.L_x_110:
[----:B------:R-:W-:Y:S05]  /*13d70*/  BSYNC.RECONVERGENT B2 ;  /* 0x0000000000027941 */ /* 0x000fea0003800200 */
.L_x_107:
        /* <DEDUP_REMOVED lines=40> */
.L_x_113:
[----:B------:R-:W-:Y:S05]  /*14000*/  BSYNC.RELIABLE B3 ;  /* 0x0000000000037941 */ /* 0x000fea0003800100 */
.L_x_112:
        /* <DEDUP_REMOVED lines=32> */
[----:B------:R-:W-:-:S04]  /*14210*/  IADD3 R5, P0, PT, R5, R10, RZ ;  /* 0x0000000a05057210 */ /* 0x000fc80007f1e0ff */
[----:B------:R-:W-:Y:S01]  /*14220*/  IADD3.X R9, PT, PT, RZ, R10, RZ, P0, !PT ;  /* 0x0000000aff097210 */ /* 0x000fe200007fe4ff */
[----:B------:R-:W-:Y:S01]  /*14230*/  VIADD R10, R6, 0xffffffff ;  /* 0xffffffff060a7836 */ /* 0x000fe20000000000 */
[C---:B------:R-:W-:Y:S01]  /*14240*/  ISETP.GE.U32.AND P0, PT, R5.reuse, UR5, PT ;  /* 0x0000000505007c0c */ /* 0x040fe2000bf06070 */
[----:B------:R-:W-:-:S03]  /*14250*/  VIADD R5, R5, -UR5 ;  /* 0x8000000505057c36 */ /* 0x000fc60008000000 */
[----:B------:R-:W-:Y:S01]  /*14260*/  ISETP.GE.U32.AND.EX P0, PT, R9, RZ, PT, P0 ;  /* 0x000000ff0900720c */ /* 0x000fe20003f06100 */
[----:B------:R-:W-:-:S12]  /*14270*/  VIADD R9, R14, -UR13 ;  /* 0x8000000d0e097c36 */ /* 0x000fd80008000000 */
[----:B------:R-:W-:-:S04]  /*14280*/  @P0 IMAD.MOV R10, RZ, RZ, R6 ;  /* 0x000000ffff0a0224 */ /* 0x000fc800078e0206 */
[----:B------:R-:W-:-:S07]  /*14290*/  IMAD.IADD R6, R10, 0x1, -R37 ;  /* 0x000000010a067824 */ /* 0x000fce00078e0a25 */
.L_x_114:
[----:B------:R-:W-:Y:S05]  /*142a0*/  BSYNC.RECONVERGENT B2 ;  /* 0x0000000000027941 */ /* 0x000fea0003800200 */
.L_x_111:
[----:B------:R-:W-:Y:S01]  /*142b0*/  IMAD.WIDE.U32 R54, R66, 0x8, RZ ;  /* 0x0000000842367825 */ /* 0x000fe200078e00ff */
[----:B------:R-:W-:Y:S03]  /*142c0*/  BSSY.RECONVERGENT B2, `(.L_x_115) ;  /* 0x0000049000027945 */ /* 0x000fe60003800200 */
[----:B------:R-:W-:Y:S02]  /*142d0*/  IMAD.MOV.U32 R52, RZ, RZ, R55 ;  /* 0x000000ffff347224 */ /* 0x000fe400078e0037 */
[----:B------:R-:W-:Y:S02]  /*142e0*/  IMAD.MOV.U32 R53, RZ, RZ, RZ ;  /* 0x000000ffff357224 */ /* 0x000fe400078e00ff */
[----:B------:R-:W-:Y:S02]  /*142f0*/  IMAD.MOV.U32 R51, RZ, RZ, RZ ;  /* 0x000000ffff337224 */ /* 0x000fe400078e00ff */
[----:B------:R-:W-:-:S04]  /*14300*/  IMAD.WIDE.U32 R52, R17, 0x8, R52 ;  /* 0x0000000811347825 */ /* 0x000fc800078e0034 */
[----:B------:R-:W-:Y:S02]  /*14310*/  IMAD.MOV.U32 R50, RZ, RZ, R53 ;  /* 0x000000ffff327224 */ /* 0x000fe400078e0035 */
[----:B------:R-:W-:Y:S02]  /*14320*/  IMAD.MOV.U32 R49, RZ, RZ, RZ ;  /* 0x000000ffff317224 */ /* 0x000fe400078e00ff */
[----:B------:R-:W-:-:S04]  /*14330*/  IMAD.WIDE.U32 R50, R9, 0x8, R50 ;  /* 0x0000000809327825 */ /* 0x000fc800078e0032 */
[----:B------:R-:W-:Y:S02]  /*14340*/  IMAD.MOV.U32 R48, RZ, RZ, R51 ;  /* 0x000000ffff307224 */ /* 0x000fe400078e0033 */
[----:B------:R-:W-:Y:S02]  /*14350*/  IMAD.MOV.U32 R47, RZ, RZ, RZ ;  /* 0x000000ffff2f7224 */ /* 0x000fe400078e00ff */
[----:B------:R-:W-:-:S04]  /*14360*/  IMAD.WIDE.U32 R48, R5, 0x8, R48 ;  /* 0x0000000805307825 */ /* 0x000fc800078e0030 */
[----:B------:R-:W-:Y:S02]  /*14370*/  IMAD.MOV.U32 R46, RZ, RZ, R49 ;  /* 0x000000ffff2e7224 */ /* 0x000fe400078e0031 */
[----:B------:R-:W-:Y:S01]  /*14380*/  IMAD.SHL.U32 R9, R13, 0x8, RZ ;  /* 0x000000080d097824 */ /* 0x000fe200078e00ff */
[----:B------:R-:W-:Y:S01]  /*14390*/  SHF.R.U32.HI R13, RZ, 0x1d, R13 ;  /* 0x0000001dff0d7819 */ /* 0x000fe2000001160d */
[----:B------:R-:W-:-:S04]  /*143a0*/  IMAD.WIDE.U32 R46, R6, 0x8, R46 ;  /* 0x00000008062e7825 */ /* 0x000fc800078e002e */
[----:B------:R-:W-:Y:S02]  /*143b0*/  IMAD R5, R47, 0x3d1, R9 ;  /* 0x000003d12f057824 */ /* 0x000fe400078e0209 */
[----:B------:R-:W-:-:S03]  /*143c0*/  IMAD.WIDE.U32 R56, R62, 0x8, RZ ;  /* 0x000000083e387825 */ /* 0x000fc600078e00ff */
[----:B------:R-:W-:Y:S01]  /*143d0*/  ISETP.GE.U32.AND P0, PT, R5, R9, PT ;  /* 0x000000090500720c */ /* 0x000fe20003f06070 */
[----:B------:R-:W-:Y:S01]  /*143e0*/  IMAD.WIDE.U32 R58, R64, 0x8, RZ ;  /* 0x00000008403a7825 */ /* 0x000fe200078e00ff */
[----:B------:R-:W-:Y:S02]  /*143f0*/  LOP3.LUT R6, R56, R13, RZ, 0xfc, !PT ;  /* 0x0000000d38067212 */ /* 0x000fe400078efcff */
[----:B------:R-:W-:Y:S02]  /*14400*/  SEL R9, RZ, 0x1, P0 ;  /* 0x00000001ff097807 */ /* 0x000fe40000000000 */
[----:B------:R-:W-:Y:S02]  /*14410*/  LOP3.LUT R57, R58, R57, RZ, 0xfc, !PT ;  /* 0x000000393a397212 */ /* 0x000fe400078efcff */
[----:B------:R-:W-:Y:S02]  /*14420*/  IADD3 R9, P0, PT, R9, R6, RZ ;  /* 0x0000000609097210 */ /* 0x000fe40007f1e0ff */
[----:B------:R-:W-:-:S02]  /*14430*/  LOP3.LUT R54, R54, R59, RZ, 0xfc, !PT ;  /* 0x0000003b36367212 */ /* 0x000fc400078efcff */
        /* <DEDUP_REMOVED lines=17> */
[----:B------:R-:W-:-:S05]  /*14550*/  IMAD.X R17, RZ, RZ, RZ, P0 ;  /* 0x000000ffff117224 */ /* 0x000fca00000e06ff */
[----:B------:R-:W-:Y:S01]  /*14560*/  IADD3 R48, P0, PT, R48, R17, RZ ;  /* 0x0000001130307210 */ /* 0x000fe20007f1e0ff */
[----:B------:R-:W-:-:S04]  /*14570*/  IMAD.X R17, RZ, RZ, RZ, P1 ;  /* 0x000000ffff117224 */ /* 0x000fc800008e06ff */
[----:B------:R-:W-:Y:S01]  /*14580*/  IMAD.X R47, RZ, RZ, RZ, P0 ;  /* 0x000000ffff2f7224 */ /* 0x000fe200000e06ff */
[----:B------:R-:W-:-:S04]  /*14590*/  IADD3 R17, P1, PT, R17, R48, RZ ;  /* 0x0000003011117210 */ /* 0x000fc80007f3e0ff */
[----:B------:R-:W-:Y:S02]  /*145a0*/  IADD3 R47, P0, PT, R46, R47, RZ ;  /* 0x0000002f2e2f7210 */ /* 0x000fe40007f1e0ff */
[----:B------:R-:W-:-:S04]  /*145b0*/  IADD3.X R18, PT, PT, RZ, RZ, RZ, P1, !PT ;  /* 0x000000ffff127210 */ /* 0x000fc80000ffe4ff */
[----:B------:R-:W-:-:S04]  /*145c0*/  IADD3 R18, P1, PT, R18, R47, RZ ;  /* 0x0000002f12127210 */ /* 0x000fc80007f3e0ff */
[----:B------:R-:W-:Y:S02]  /*145d0*/  IADD3.X R46, PT, PT, RZ, RZ, RZ, P1, P0 ;  /* 0x000000ffff2e7210 */ /* 0x000fe40000fe04ff */
[----:B------:R-:W-:Y:S02]  /*145e0*/  PLOP3.LUT P0, PT, PT, PT, PT, 0x8, 0x80 ;  /* 0x000000000080781c */ /* 0x000fe40003f0e170 */
[----:B------:R-:W-:-:S13]  /*145f0*/  ISETP.NE.AND P1, PT, R46, RZ, PT ;  /* 0x000000ff2e00720c */ /* 0x000fda0003f25270 */
[----:B------:R-:W-:Y:S05]  /*14600*/  @!P1 BRA `(.L_x_116) ;  /* 0x0000000000509947 */ /* 0x000fea0003800000 */
[----:B------:R-:W-:-:S05]  /*14610*/  IMAD R6, R46, 0x3d1, R5 ;  /* 0x000003d12e067824 */ /* 0x000fca00078e0205 */
[----:B------:R-:W-:-:S04]  /*14620*/  ISETP.GE.U32.AND P0, PT, R6, R5, PT ;  /* 0x000000050600720c */ /* 0x000fc80003f06070 */
        /* <DEDUP_REMOVED lines=18> */
.L_x_116:
[----:B------:R-:W-:Y:S05]  /*14750*/  BSYNC.RECONVERGENT B2 ;  /* 0x0000000000027941 */ /* 0x000fea0003800200 */
.L_x_115:
[----:B------:R-:W-:Y:S01]  /*14760*/  ISETP.GT.U32.OR P0, PT, R18, R37, P0 ;  /* 0x000000251200720c */ /* 0x000fe20000704470 */
[----:B------:R-:W-:Y:S04]  /*14770*/  BSSY.RECONVERGENT B2, `(.L_x_117) ;  /* 0x0000052000027945 */ /* 0x000fe80003800200 */
[----:B------:R-:W-:Y:S08]  /*14780*/  BSSY.RELIABLE B3, `(.L_x_118) ;  /* 0x0000027000037945 */ /* 0x000ff00003800100 */
[----:B------:R-:W-:Y:S05]  /*14790*/  @P0 BRA `(.L_x_119) ;  /* 0x0000000000940947 */ /* 0x000fea0003800000 */
[----:B------:R-:W-:Y:S01]  /*147a0*/  ISETP.GE.U32.AND P0, PT, R18, R37, PT ;  /* 0x000000251200720c */ /* 0x000fe20003f06070 */
[----:B------:R-:W-:-:S12]  /*147b0*/  IMAD.MOV.U32 R6, RZ, RZ, R36 ;  /* 0x000000ffff067224 */ /* 0x000fd800078e0024 */
        /* <DEDUP_REMOVED lines=35> */
.L_x_119:
[----:B------:R-:W-:Y:S05]  /*149f0*/  BSYNC.RELIABLE B3 ;  /* 0x0000000000037941 */ /* 0x000fea0003800100 */
.L_x_118:
        /* <DEDUP_REMOVED lines=41> */
.L_x_120:
[----:B------:R-:W-:Y:S05]  /*14c90*/  BSYNC.RECONVERGENT B2 ;  /* 0x0000000000027941 */ /* 0x000fea0003800200 */
.L_x_117:
        /* <DEDUP_REMOVED lines=40> */
.L_x_123:
[----:B------:R-:W-:Y:S05]  /*14f20*/  BSYNC.RELIABLE B3 ;  /* 0x0000000000037941 */ /* 0x000fea0003800100 */
.L_x_122:
[C---:B------:R-:W-:Y:S01]  /*14f30*/  ISETP.GE.U32.AND P0, PT, R5.reuse, UR8, PT ;  /* 0x0000000805007c0c */ /* 0x040fe2000bf06070 */
[----:B------:R-:W-:Y:S01]  /*14f40*/  VIADD R5, R5, -UR8 ;  /* 0x8000000805057c36 */ /* 0x000fe20008000000 */
[----:B------:R-:W-:Y:S02]  /*14f50*/  IADD3 R36, PT, PT, R18, -0x1, RZ ;  /* 0xffffffff12247810 */ /* 0x000fe40007ffe0ff */
        /* <DEDUP_REMOVED lines=38> */
.L_x_124:
[----:B------:R-:W-:Y:S05]  /*151c0*/  BSYNC.RECONVERGENT B2 ;  /* 0x0000000000027941 */ /* 0x000fea0003800200 */
.L_x_121:
        /* <DEDUP_REMOVED lines=37> */
[----:B------:R-:W-:Y:S02]  /*15420*/  HFMA2 R49, -RZ, RZ, 0, 0 ;  /* 0x00000000ff317431 */ /* 0x000fe400000001ff */
[----:B------:R-:W-:Y:S01]  /*15430*/  IMAD.MOV.U32 R46, RZ, RZ, R52 ;  /* 0x000000ffff2e7224 */ /* 0x000fe200078e0034 */
[----:B------:R-:W-:Y:S01]  /*15440*/  IADD3 R56, P1, PT, R48, R53, RZ ;  /* 0x0000003530387210 */ /* 0x000fe20007f3e0ff */
[----:B------:R-:W-:Y:S02]  /*15450*/  IMAD.X R55, RZ, RZ, RZ, P0 ;  /* 0x000000ffff377224 */ /* 0x000fe400000e06ff */
[----:B------:R-:W-:Y:S02]  /*15460*/  IMAD.MOV.U32 R48, RZ, RZ, R47 ;  /* 0x000000ffff307224 */ /* 0x000fe400078e002f */
[----:B------:R-:W-:Y:S02]  /*15470*/  IMAD.X R57, RZ, RZ, RZ, P1 ;  /* 0x000000ffff397224 */ /* 0x000fe400008e06ff */
        /* <DEDUP_REMOVED lines=87> */
[----:B------:R-:W-:-:S04]  /*159f0*/  IMAD.WIDE.U32 R66, R21, R26, R66 ;  /* 0x0000001a15427225 */ /* 0x000fc800078e0042 */
[----:B------:R-:W-:Y:S01]  /*15a00*/  IMAD.WIDE.U32 R56, R24, R25, R68 ;  /* 0x0000001918387225 */ /* 0x000fe200078e0044 */
[----:B------:R-:W-:-:S03]  /*15a10*/  IADD3 R68, P2, PT, R64, R67, RZ ;  /* 0x0000004340447210 */ /* 0x000fc60007f5e0ff */
[----:B------:R-:W-:Y:S01]  /*15a20*/  IMAD.MOV.U32 R73, RZ, RZ, RZ ;  /* 0x000000ffff497224 */ /* 0x000fe200078e00ff */
[----:B------:R-:W-:Y:S01]  /*15a30*/  IADD3 R70, P0, PT, R62, R57, RZ ;  /* 0x000000393e467210 */ /* 0x000fe20007f1e0ff */
[----:B------:R-:W-:Y:S01]  /*15a40*/  IMAD.X R69, RZ, RZ, RZ, P2 ;  /* 0x000000ffff457224 */ /* 0x000fe200010e06ff */
[----:B------:R-:W-:Y:S01]  /*15a50*/  IADD3 R64, P1, PT, R56, R65, RZ ;  /* 0x0000004138407210 */ /* 0x000fe20007f3e0ff */
[----:B------:R-:W-:Y:S02]  /*15a60*/  IMAD.MOV.U32 R56, RZ, RZ, R66 ;  /* 0x000000ffff387224 */ /* 0x000fe400078e0042 */
        /* <DEDUP_REMOVED lines=11> */
[----:B------:R-:W-:Y:S01]  /*15b20*/  IMAD.X R67, RZ, RZ, RZ, P2 ;  /* 0x000000ffff437224 */ /* 0x000fe200010e06ff */
[----:B------:R-:W-:Y:S01]  /*15b30*/  IADD3 R64, P0, PT, R63, R65, RZ ;  /* 0x000000413f407210 */ /* 0x000fe20007f1e0ff */
[----:B------:R-:W-:-:S04]  /*15b40*/  IMAD.WIDE.U32 R20, R21, R27, R68 ;  /* 0x0000001b15147225 */ /* 0x000fc800078e0044 */
        /* <DEDUP_REMOVED lines=20> */
[----:B------:R-:W-:-:S04]  /*15c90*/  IMAD.WIDE.U32 R22, R23, R27, R68 ;  /* 0x0000001b17167225 */ /* 0x000fc800078e0044 */
[----:B------:R-:W-:-:S04]  /*15ca0*/  IMAD.WIDE.U32 R66, R25, R26, R66 ;  /* 0x0000001a19427225 */ /* 0x000fc800078e0042 */
[----:B------:R-:W-:Y:S01]  /*15cb0*/  IMAD.X R65, RZ, RZ, RZ, P0 ;  /* 0x000000ffff417224 */ /* 0x000fe200000e06ff */
[----:B------:R-:W-:Y:S01]  /*15cc0*/  IADD3 R68, P0, PT, R66, R23, RZ ;  /* 0x0000001742447210 */ /* 0x000fe20007f1e0ff */
[----:B------:R-:W-:Y:S02]  /*15cd0*/  IMAD.IADD R23, R58, 0x1, R70 ;  /* 0x000000013a177824 */ /* 0x000fe400078e0246 */
[----:B------:R-:W-:-:S04]  /*15ce0*/  IMAD.WIDE.U32 R64, R25, R27, R64 ;  /* 0x0000001b19407225 */ /* 0x000fc800078e0040 */
[----:B------:R-:W-:Y:S01]  /*15cf0*/  VIADD R72, R71, UR4 ;  /* 0x0000000447487c36 */ /* 0x000fe20008000000 */
[----:B------:R-:W-:Y:S01]  /*15d00*/  IADD3 R66, P1, PT, R64, R67, RZ ;  /* 0x0000004340427210 */ /* 0x000fe20007f3e0ff */
[----:B------:R-:W-:Y:S01]  /*15d10*/  IMAD.X R69, RZ, RZ, RZ, P0 ;  /* 0x000000ffff457224 */ /* 0x000fe200000e06ff */
[----:B------:R-:W-:Y:S01]  /*15d20*/  ISETP.GE.U32.AND P0, PT, R23, R58, PT ;  /* 0x0000003a1700720c */ /* 0x000fe20003f06070 */
[----:B------:R-:W-:-:S03]  /*15d30*/  IMAD.WIDE.U32 R70, R62, 0x3d1, R72 ;  /* 0x000003d13e467825 */ /* 0x000fc600078e0048 */
[----:B------:R-:W-:Y:S01]  /*15d40*/  SEL R61, RZ, 0x1, P0 ;  /* 0x00000001ff3d7807 */ /* 0x000fe20000000000 */
[----:B------:R-:W-:Y:S02]  /*15d50*/  IMAD.X R67, RZ, RZ, RZ, P1 ;  /* 0x000000ffff437224 */ /* 0x000fe400008e06ff */
[----:B------:R-:W-:Y:S01]  /*15d60*/  IMAD.WIDE.U32 R58, R24, R27, R68 ;  /* 0x0000001b183a7225 */ /* 0x000fe200078e0044 */
[----:B------:R-:W-:-:S03]  /*15d70*/  IADD3 R61, P0, P2, R70, R60, R61 ;  /* 0x0000003c463d7210 */ /* 0x000fc60007a1e03d */
[----:B------:R-:W-:Y:S01]  /*15d80*/  IMAD.WIDE.U32 R66, R26, R26, R66 ;  /* 0x0000001a1a427225 */ /* 0x000fe200078e0042 */
[----:B------:R-:W-:Y:S02]  /*15d90*/  IADD3.X R21, PT, PT, RZ, RZ, RZ, P0, P2 ;  /* 0x000000ffff157210 */ /* 0x000fe400007e44ff */
[----:B------:R-:W-:Y:S01]  /*15da0*/  IADD3 R24, P4, PT, R20, R61, RZ ;  /* 0x0000003d14187210 */ /* 0x000fe20007f9e0ff */
[----:B------:R-:W-:Y:S01]  /*15db0*/  VIADD R68, R71, UR4 ;  /* 0x0000000447447c36 */ /* 0x000fe20008000000 */
[----:B------:R-:W-:Y:S01]  /*15dc0*/  IADD3 R60, P1, PT, R66, R59, RZ ;  /* 0x0000003b423c7210 */ /* 0x000fe20007f3e0ff */
[----:B------:R-:W-:Y:S01]  /*15dd0*/  IMAD.MOV.U32 R69, RZ, RZ, RZ ;  /* 0x000000ffff457224 */ /* 0x000fe200078e00ff */
[----:B------:R-:W-:Y:S01]  /*15de0*/  IADD3 R64, P0, PT, R65, R67, RZ ;  /* 0x0000004341407210 */ /* 0x000fe20007f1e0ff */
[----:B------:R-:W-:Y:S02]  /*15df0*/  IMAD.MOV.U32 R67, RZ, RZ, RZ ;  /* 0x000000ffff437224 */ /* 0x000fe400078e00ff */
[----:B------:R-:W-:-:S04]  /*15e00*/  IMAD.WIDE.U32 R68, R22, 0x3d1, R68 ;  /* 0x000003d116447825 */ /* 0x000fc800078e0044 */
[----:B------:R-:W-:Y:S01]  /*15e10*/  IMAD.X R61, RZ, RZ, RZ, P1 ;  /* 0x000000ffff3d7224 */ /* 0x000fe200008e06ff */
[----:B------:R-:W-:Y:S01]  /*15e20*/  IADD3 R36, P2, P3, R68, R21, R50 ;  /* 0x0000001544247210 */ /* 0x000fe20007b5e032 */
[----:B------:R-:W-:Y:S02]  /*15e30*/  IMAD.X R65, RZ, RZ, RZ, P0 ;  /* 0x000000ffff417224 */ /* 0x000fe400000e06ff */
[----:B------:R-:W-:Y:S02]  /*15e40*/  VIADD R68, R69, UR4 ;  /* 0x0000000445447c36 */ /* 0x000fe40008000000 */
[----:B------:R-:W-:-:S04]  /*15e50*/  IMAD.WIDE.U32 R20, R25, R27, R60 ;  /* 0x0000001b19147225 */ /* 0x000fc800078e003c */
[----:B------:R-:W-:-:S04]  /*15e60*/  IMAD.WIDE.U32 R50, R26, R27, R64 ;  /* 0x0000001b1a327225 */ /* 0x000fc800078e0040 */
[----:B------:R-:W-:Y:S02]  /*15e70*/  IMAD.MOV.U32 R69, RZ, RZ, RZ ;  /* 0x000000ffff457224 */ /* 0x000fe400078e00ff */
[----:B------:R-:W-:Y:S01]  /*15e80*/  IMAD.X R25, RZ, RZ, RZ, P4 ;  /* 0x000000ffff197224 */ /* 0x000fe200020e06ff */
[----:B------:R-:W-:Y:S01]  /*15e90*/  IADD3 R60, P4, PT, R50, R21, RZ ;  /* 0x00000015323c7210 */ /* 0x000fe20007f9e0ff */
[----:B------:R-:W-:-:S03]  /*15ea0*/  IMAD.WIDE.U32 R64, R58, 0x3d1, R68 ;  /* 0x000003d13a407825 */ /* 0x000fc600078e0044 */
[----:B------:R-:W-:Y:S01]  /*15eb0*/  IADD3 R62, P1, P0, R62, R25, R36 ;  /* 0x000000193e3e7210 */ /* 0x000fe2000783e024 */
[----:B------:R-:W-:Y:S01]  /*15ec0*/  IMAD.X R61, RZ, RZ, RZ, P4 ;  /* 0x000000ffff3d7224 */ /* 0x000fe200020e06ff */
[----:B------:R-:W-:Y:S02]  /*15ed0*/  IADD3.X R25, PT, PT, RZ, RZ, RZ, P2, P3 ;  /* 0x000000ffff197210 */ /* 0x000fe400017e64ff */
[----:B------:R-:W-:Y:S02]  /*15ee0*/  IADD3 R66, PT, PT, R65, UR4, RZ ;  /* 0x0000000441427c10 */ /* 0x000fe4000fffe0ff */
[----:B------:R-:W-:Y:S01]  /*15ef0*/  IADD3 R25, P2, P3, R64, R25, R46 ;  /* 0x0000001940197210 */ /* 0x000fe20007b5e02e */
[----:B------:R-:W-:Y:S01]  /*15f00*/  IMAD.WIDE.U32 R46, R26, R27, R60 ;  /* 0x0000001b1a2e7225 */ /* 0x000fe200078e003c */
[----:B------:R-:W-:Y:S02]  /*15f10*/  IADD3.X R21, PT, PT, RZ, RZ, RZ, P1, P0 ;  /* 0x000000ffff157210 */ /* 0x000fe40000fe04ff */
[----:B------:R-:W-:Y:S01]  /*15f20*/  IADD3.X R49, PT, PT, RZ, RZ, RZ, P2, P3 ;  /* 0x000000ffff317210 */ /* 0x000fe200017e64ff */
[----:B------:R-:W-:Y:S01]  /*15f30*/  IMAD.WIDE.U32 R64, R20, 0x3d1, R66 ;  /* 0x000003d114407825 */ /* 0x000fe200078e0042 */
[----:B------:R-:W-:-:S02]  /*15f40*/  IADD3 R22, P3, P4, R22, R21, R25 ;  /* 0x0000001516167210 */ /* 0x000fc40007c7e019 */
[----:B------:R-:W-:Y:S01]  /*15f50*/  IADD3 R50, P0, PT, R51, R47, RZ ;  /* 0x0000002f33327210 */ /* 0x000fe20007f1e0ff */
        /* <DEDUP_REMOVED lines=13> */
[----:B------:R-:W-:Y:S01]  /*16030*/  IADD3 R55, P2, P3, R20, R55, R52 ;  /* 0x0000003714377210 */ /* 0x000fe20007b5e034 */
[----:B------:R-:W-:Y:S01]  /*16040*/  IMAD.WIDE.U32 R20, R26, 0x3d1, R48 ;  /* 0x000003d11a147825 */ /* 0x000fe200078e0030 */
[----:B------:R-:W-:Y:S02]  /*16050*/  IADD3.X R49, PT, PT, RZ, RZ, RZ, P0, P1 ;  /* 0x000000ffff317210 */ /* 0x000fe400007e24ff */
[----:B------:R-:W-:-:S02]  /*16060*/  IADD3.X R47, PT, PT, RZ, RZ, RZ, P2, P3 ;  /* 0x000000ffff2f7210 */ /* 0x000fc400017e64ff */
        /* <DEDUP_REMOVED lines=18> */
[----:B------:R-:W-:-:S05]  /*16190*/  IMAD.IADD R20, R23, 0x1, R20 ;  /* 0x0000000117147824 */ /* 0x000fca00078e0214 */
[----:B------:R-:W-:Y:S02]  /*161a0*/  ISETP.GE.U32.AND P0, PT, R20, R23, PT ;  /* 0x000000171400720c */ /* 0x000fe40003f06070 */
[----:B------:R-:W-:Y:S02]  /*161b0*/  IADD3 R23, P1, PT, R27, R21, RZ ;  /* 0x000000151b177210 */ /* 0x000fe40007f3e0ff */
[----:B------:R-:W-:-:S04]  /*161c0*/  SEL R21, RZ, 0x1, P0 ;  /* 0x00000001ff157807 */ /* 0x000fc80000000000 */
[----:B------:R-:W-:Y:S01]  /*161d0*/  IADD3 R24, P0, P2, R23, R24, R21 ;  /* 0x0000001817187210 */ /* 0x000fe20007a1e015 */
[----:B------:R-:W-:-:S03]  /*161e0*/  IMAD.X R23, RZ, RZ, RZ, P1 ;  /* 0x000000ffff177224 */ /* 0x000fc600008e06ff */
[----:B------:R-:W-:-:S04]  /*161f0*/  IADD3.X R21, PT, PT, RZ, RZ, RZ, P0, P2 ;  /* 0x000000ffff157210 */ /* 0x000fc800007e44ff */
[----:B------:R-:W-:Y:S01]  /*16200*/  IADD3 R62, P0, P1, R23, R21, R62 ;  /* 0x00000015173e7210 */ /* 0x000fe2000791e03e */
[----:B------:R-:W-:-:S03]  /*16210*/  IMAD.MOV.U32 R23, RZ, RZ, R20 ;  /* 0x000000ffff177224 */ /* 0x000fc600078e0014 */
        /* <DEDUP_REMOVED lines=13> */
.L_x_126:
[----:B------:R-:W-:Y:S05]  /*162f0*/  BSYNC.RECONVERGENT B2 ;  /* 0x0000000000027941 */ /* 0x000fea0003800200 */
.L_x_125:
[----:B------:R-:W-:Y:S01]  /*16300*/  ISETP.GT.U32.OR P0, PT, R26, R37, P0 ;  /* 0x000000251a00720c */ /* 0x000fe20000704470 */
[----:B------:R-:W-:Y:S04]  /*16310*/  BSSY.RECONVERGENT B2, `(.L_x_127) ;  /* 0x0000053000027945 */ /* 0x000fe80003800200 */
[----:B------:R-:W-:Y:S01]  /*16320*/  BSSY.RELIABLE B3, `(.L_x_128) ;  /* 0x0000028000037945 */ /* 0x000fe20003800100 */
[----:B------:R-:W-:-:S07]  /*16330*/  IMAD.MOV.U32 R20, RZ, RZ, R26 ;  /* 0x000000ffff147224 */ /* 0x000fce00078e001a */
        /* <DEDUP_REMOVED lines=38> */
.L_x_129:
[----:B------:R-:W-:Y:S05]  /*165a0*/  BSYNC.RELIABLE B3 ;  /* 0x0000000000037941 */ /* 0x000fea0003800100 */
.L_x_128:
        /* <DEDUP_REMOVED lines=39> */
[----:B------:R-:W-:-:S05]  /*16820*/  @P0 IADD3 R26, PT, PT, R20, RZ, RZ ;  /* 0x000000ff141a0210 */ /* 0x000fca0007ffe0ff */
[----:B------:R-:W-:-:S07]  /*16830*/  IMAD.IADD R20, R26, 0x1, -R37 ;  /* 0x000000011a147824 */ /* 0x000fce00078e0a25 */
.L_x_130:
[----:B------:R-:W-:Y:S05]  /*16840*/  BSYNC.RECONVERGENT B2 ;  /* 0x0000000000027941 */ /* 0x000fea0003800200 */
.L_x_127:
        /* <DEDUP_REMOVED lines=40> */
.L_x_133:
[----:B------:R-:W-:Y:S05]  /*16ad0*/  BSYNC.RELIABLE B3 ;  /* 0x0000000000037941 */ /* 0x000fea0003800100 */
.L_x_132:
[C---:B------:R-:W-:Y:S01]  /*16ae0*/  ISETP.GE.U32.AND P0, PT, R23.reuse, UR8, PT ;  /* 0x0000000817007c0c */ /* 0x040fe2000bf06070 */
[----:B------:R-:W-:Y:S02]  /*16af0*/  VIADD R26, R20, 0xffffffff ;  /* 0xffffffff141a7836 */ /* 0x000fe40000000000 */
[----:B------:R-:W-:Y:S01]  /*16b00*/  VIADD R23, R23, -UR8 ;  /* 0x8000000817177c36 */ /* 0x000fe20008000000 */
        /* <DEDUP_REMOVED lines=11> */
[----:B------:R-:W-:-:S03]  /*16bc0*/  VIADD R24, R36, -UR9 ;  /* 0x8000000924187c36 */ /* 0x000fc60008000000 */
        /* <DEDUP_REMOVED lines=26> */
.L_x_134:
[----:B------:R-:W-:Y:S05]  /*16d70*/  BSYNC.RECONVERGENT B2 ;  /* 0x0000000000027941 */ /* 0x000fea0003800200 */
.L_x_131:
        /* <DEDUP_REMOVED lines=15> */
[----:B------:R-:W-:Y:S01]  /*16e70*/  IMAD.MOV.U32 R25, RZ, RZ, RZ ;  /* 0x000000ffff197224 */ /* 0x000fe200078e00ff */
[----:B------:R-:W-:-:S05]  /*16e80*/  MOV R24, R27 ;  /* 0x0000001b00187202 */ /* 0x000fca0000000f00 */
[----:B------:R-:W-:-:S04]  /*16e90*/  IMAD.WIDE.U32 R24, R55, 0x3, R24 ;  /* 0x0000000337187825 */ /* 0x000fc800078e0018 */
[----:B------:R-:W-:Y:S02]  /*16ea0*/  IMAD.MOV.U32 R22, RZ, RZ, R25 ;  /* 0x000000ffff167224 */ /* 0x000fe400078e0019 */
[----:B------:R-:W-:Y:S02]  /*16eb0*/  IMAD.MOV.U32 R55, RZ, RZ, RZ ;  /* 0x000000ffff377224 */ /* 0x000fe400078e00ff */
[----:B------:R-:W-:-:S04]  /*16ec0*/  IMAD.WIDE.U32 R22, R21, 0x3, R22 ;  /* 0x0000000315167825 */ /* 0x000fc800078e0016 */
[----:B------:R-:W-:-:S04]  /*16ed0*/  IMAD.MOV.U32 R54, RZ, RZ, R23 ;  /* 0x000000ffff367224 */ /* 0x000fc800078e0017 */
[----:B------:R-:W-:-:S04]  /*16ee0*/  IMAD.WIDE.U32 R20, R20, 0x3, R54 ;  /* 0x0000000314147825 */ /* 0x000fc800078e0036 */
[----:B------:R-:W-:-:S04]  /*16ef0*/  IMAD R23, R21, 0x3d1, RZ ;  /* 0x000003d115177824 */ /* 0x000fc800078e02ff */
[----:B------:R-:W-:-:S05]  /*16f00*/  IMAD.IADD R52, R52, 0x1, R23 ;  /* 0x0000000134347824 */ /* 0x000fca00078e0217 */
[----:B------:R-:W-:-:S04]  /*16f10*/  ISETP.GE.U32.AND P0, PT, R52, R23, PT ;  /* 0x000000173400720c */ /* 0x000fc80003f06070 */
[----:B------:R-:W-:-:S04]  /*16f20*/  SEL R47, RZ, 0x1, P0 ;  /* 0x00000001ff2f7807 */ /* 0x000fc80000000000 */
        /* <DEDUP_REMOVED lines=50> */
.L_x_136:
[----:B------:R-:W-:Y:S05]  /*17250*/  BSYNC.RECONVERGENT B2 ;  /* 0x0000000000027941 */ /* 0x000fea0003800200 */
.L_x_135:
        /* <DEDUP_REMOVED lines=40> */
.L_x_139:
[----:B------:R-:W-:Y:S05]  /*174e0*/  BSYNC.RELIABLE B3 ;  /* 0x0000000000037941 */ /* 0x000fea0003800100 */
.L_x_138:
        /* <DEDUP_REMOVED lines=37> */
[----:B------:R-:W-:Y:S01]  /*17740*/  ISETP.GE.U32.AND.EX P0, PT, R20, RZ, PT, P0 ;  /* 0x000000ff1400720c */ /* 0x000fe20003f06100 */
[----:B------:R-:W-:-:S12]  /*17750*/  VIADD R20, R36, 0xffffffff ;  /* 0xffffffff24147836 */ /* 0x000fd80000000000 */
[----:B------:R-:W-:-:S04]  /*17760*/  @P0 IMAD.MOV R20, RZ, RZ, R36 ;  /* 0x000000ffff140224 */ /* 0x000fc800078e0224 */
[----:B------:R-:W-:-:S07]  /*17770*/  IMAD.IADD R36, R20, 0x1, -R37 ;  /* 0x0000000114247824 */ /* 0x000fce00078e0a25 */
.L_x_140:
[----:B------:R-:W-:Y:S05]  /*17780*/  BSYNC.RECONVERGENT B2 ;  /* 0x0000000000027941 */ /* 0x000fea0003800200 */
.L_x_137:
        /* <DEDUP_REMOVED lines=40> */
.L_x_143:
[----:B------:R-:W-:Y:S05]  /*17a10*/  BSYNC.RELIABLE B3 ;  /* 0x0000000000037941 */ /* 0x000fea0003800100 */
.L_x_142:
        /* <DEDUP_REMOVED lines=41> */
.L_x_144:
[----:B------:R-:W-:Y:S05]  /*17cb0*/  BSYNC.RECONVERGENT B2 ;  /* 0x0000000000027941 */ /* 0x000fea0003800200 */
.L_x_141:
[-C--:B------:R-:W-:Y:S01]  /*17cc0*/  IMAD.WIDE.U32 R66, R52, R52.reuse, RZ ;  /* 0x0000003434427225 */ /* 0x080fe200078e00ff */
[----:B------:R-:W-:Y:S01]  /*17cd0*/  UMOV UR4, URZ ;  /* 0x000000ff00047c82 */ /* 0x000fe20008000000 */
[----:B------:R-:W-:Y:S02]  /*17ce0*/  BSSY.RECONVERGENT B2, `(.L_x_145) ;  /* 0x0000110000027945 */ /* 0x000fe40003800200 */
[----:B------:R-:W-:Y:S02]  /*17cf0*/  IMAD.MOV.U32 R20, RZ, RZ, R67 ;  /* 0x000000ffff147224 */ /* 0x000fe400078e0043 */
[----:B------:R-:W-:Y:S02]  /*17d00*/  IMAD.MOV.U32 R21, RZ, RZ, RZ ;  /* 0x000000ffff157224 */ /* 0x000fe400078e00ff */
[----:B------:R-:W-:Y:S02]  /*17d10*/  IMAD.MOV.U32 R23, RZ, RZ, RZ ;  /* 0x000000ffff177224 */ /* 0x000fe400078e00ff */
[----:B------:R-:W-:-:S04]  /*17d20*/  IMAD.WIDE.U32 R20, R60, R52, R20 ;  /* 0x000000343c147225 */ /* 0x000fc800078e0014 */
[----:B------:R-:W-:Y:S01]  /*17d30*/  IMAD.MOV.U32 R22, RZ, RZ, R21 ;  /* 0x000000ffff167224 */ /* 0x000fe200078e0015 */
[----:B------:R-:W-:Y:S01]  /*17d40*/  MOV R62, R20 ;  /* 0x00000014003e7202 */ /* 0x000fe20000000f00 */
        /* <DEDUP_REMOVED lines=65> */
[----:B------:R-:W-:Y:S02]  /*18160*/  IADD3 R48, P2, PT, R48, R51, RZ ;  /* 0x0000003330307210 */ /* 0x000fe40007f5e0ff */
[----:B------:R-:W-:Y:S01]  /*18170*/  IADD3.X R65, PT, PT, RZ, RZ, RZ, P1, !PT ;  /* 0x000000ffff417210 */ /* 0x000fe20000ffe4ff */
        /* <DEDUP_REMOVED lines=83> */
[----:B------:R-:W-:Y:S01]  /*186b0*/  IMAD.X R73, RZ, RZ, RZ, P0 ;  /* 0x000000ffff497224 */ /* 0x000fe200000e06ff */
[----:B------:R-:W-:Y:S01]  /*186c0*/  IADD3.X R65, PT, PT, RZ, RZ, RZ, P1, !PT ;  /* 0x000000ffff417210 */ /* 0x000fe20000ffe4ff */
[----:B------:R-:W-:-:S04]  /*186d0*/  IMAD.WIDE.U32 R78, R68, 0x3d1, RZ ;  /* 0x000003d1444e7825 */ /* 0x000fc800078e00ff */
        /* <DEDUP_REMOVED lines=37> */
[----:B------:R-:W-:Y:S02]  /*18930*/  VIADD R68, R75, UR4 ;  /* 0x000000044b447c36 */ /* 0x000fe40008000000 */
[----:B------:R-:W-:Y:S01]  /*18940*/  IMAD.MOV.U32 R69, RZ, RZ, RZ ;  /* 0x000000ffff457224 */ /* 0x000fe200078e00ff */
[----:B------:R-:W-:Y:S01]  /*18950*/  IADD3 R54, P0, P1, R64, R21, R54 ;  /* 0x0000001540367210 */ /* 0x000fe2000791e036 */
[-C--:B------:R-:W-:Y:S01]  /*18960*/  IMAD.WIDE.U32 R66, R57, R36.reuse, R72 ;  /* 0x0000002439427225 */ /* 0x080fe200078e0048 */
[----:B------:R-:W-:Y:S02]  /*18970*/  IADD3.X R21, PT, PT, RZ, RZ, RZ, P2, P3 ;  /* 0x000000ffff157210 */ /* 0x000fe400017e64ff */
[----:B------:R-:W-:Y:S01]  /*18980*/  IADD3.X R53, PT, PT, RZ, RZ, RZ, P0, P1 ;  /* 0x000000ffff357210 */ /* 0x000fe200007e24ff */
[----:B------:R-:W-:-:S04]  /*18990*/  IMAD.WIDE.U32 R26, R56, R36, R70 ;  /* 0x00000024381a7225 */ /* 0x000fc800078e0046 */
        /* <DEDUP_REMOVED lines=22> */
[----:B------:R-:W-:-:S03]  /*18b00*/  IMAD.WIDE.U32 R22, R36, R36, R22 ;  /* 0x0000002424167225 */ /* 0x000fc600078e0016 */
[----:B------:R-:W-:Y:S01]  /*18b10*/  IADD3 R50, P2, P3, R26, R21, R25 ;  /* 0x000000151a327210 */ /* 0x000fe20007b5e019 */
[----:B------:R-:W-:Y:S01]  /*18b20*/  IMAD.MOV.U32 R25, RZ, RZ, RZ ;  /* 0x000000ffff197224 */ /* 0x000fe200078e00ff */
        /* <DEDUP_REMOVED lines=10> */
[----:B------:R-:W-:-:S04]  /*18bd0*/  IADD3 R46, P0, P1, R20, R27, R48 ;  /* 0x0000001b142e7210 */ /* 0x000fc8000791e030 */
[----:B------:R-:W-:Y:S01]  /*18be0*/  IADD3 R46, P2, P3, R22, R25, R46 ;  /* 0x00000019162e7210 */ /* 0x000fe20007b5e02e */
[----:B------:R-:W-:Y:S01]  /*18bf0*/  VIADD R22, R21, UR4 ;  /* 0x0000000415167c36 */ /* 0x000fe20008000000 */
        /* <DEDUP_REMOVED lines=18> */
[----:B------:R-:W-:-:S04]  /*18d20*/  IADD3 R53, P0, PT, R22, R53, RZ ;  /* 0x0000003516357210 */ /* 0x000fc80007f1e0ff */
[----:B------:R-:W-:-:S04]  /*18d30*/  IADD3.X R21, PT, PT, RZ, RZ, RZ, P0, !PT ;  /* 0x000000ffff157210 */ /* 0x000fc800007fe4ff */
        /* <DEDUP_REMOVED lines=10> */
.L_x_146:
[----:B------:R-:W-:Y:S05]  /*18de0*/  BSYNC.RECONVERGENT B2 ;  /* 0x0000000000027941 */ /* 0x000fea0003800200 */
.L_x_145:
        /* <DEDUP_REMOVED lines=41> */
.L_x_149:
[----:B------:R-:W-:Y:S05]  /*19080*/  BSYNC.RELIABLE B3 ;  /* 0x0000000000037941 */ /* 0x000fea0003800100 */
.L_x_148:
        /* <DEDUP_REMOVED lines=41> */
.L_x_150:
[----:B------:R-:W-:Y:S05]  /*19320*/  BSYNC.RECONVERGENT B2 ;  /* 0x0000000000027941 */ /* 0x000fea0003800200 */
.L_x_147:
        /* <DEDUP_REMOVED lines=40> */
.L_x_153:
[----:B------:R-:W-:Y:S05]  /*195b0*/  BSYNC.RELIABLE B3 ;  /* 0x0000000000037941 */ /* 0x000fea0003800100 */
.L_x_152:
        /* <DEDUP_REMOVED lines=41> */
.L_x_154:
[----:B------:R-:W-:Y:S05]  /*19850*/  BSYNC.RECONVERGENT B2 ;  /* 0x0000000000027941 */ /* 0x000fea0003800200 */
.L_x_151:
[----:B------:R-:W-:Y:S01]  /*19860*/  IMAD.WIDE.U32 R20, R42, 0x2, RZ ;  /* 0x000000022a147825 */ /* 0x000fe200078e00ff */
[----:B------:R-:W-:Y:S03]  /*19870*/  BSSY.RECONVERGENT B2, `(.L_x_155) ;  /* 0x0000049000027945 */ /* 0x000fe60003800200 */
[----:B------:R-:W-:Y:S02]  /*19880*/  IMAD.MOV.U32 R22, RZ, RZ, R21 ;  /* 0x000000ffff167224 */ /* 0x000fe400078e0015 */
[----:B------:R-:W-:Y:S02]  /*19890*/  IMAD.MOV.U32 R23, RZ, RZ, RZ ;  /* 0x000000ffff177224 */ /* 0x000fe400078e00ff */
[----:B------:R-:W-:Y:S02]  /*198a0*/  IMAD.MOV.U32 R25, RZ, RZ, RZ ;  /* 0x000000ffff197224 */ /* 0x000fe400078e00ff */
[----:B------:R-:W-:-:S04]  /*198b0*/  IMAD.WIDE.U32 R22, R43, 0x2, R22 ;  /* 0x000000022b167825 */ /* 0x000fc800078e0016 */
[----:B------:R-:W-:Y:S01]  /*198c0*/  IMAD.MOV.U32 R24, RZ, RZ, R23 ;  /* 0x000000ffff187224 */ /* 0x000fe200078e0017 */
[----:B------:R-:W-:Y:S01]  /*198d0*/  SHF.R.U32.HI R23, RZ, 0x1f, R39 ;  /* 0x0000001fff177819 */ /* 0x000fe20000011627 */
[----:B------:R-:W-:Y:S02]  /*198e0*/  IMAD.MOV.U32 R27, RZ, RZ, RZ ;  /* 0x000000ffff1b7224 */ /* 0x000fe400078e00ff */
[----:B------:R-:W-:-:S04]  /*198f0*/  IMAD.WIDE.U32 R24, R40, 0x2, R24 ;  /* 0x0000000228187825 */ /* 0x000fc800078e0018 */
[----:B------:R-:W-:Y:S02]  /*19900*/  IMAD.MOV.U32 R26, RZ, RZ, R25 ;  /* 0x000000ffff1a7224 */ /* 0x000fe400078e0019 */
[----:B------:R-:W-:Y:S02]  /*19910*/  IMAD.MOV.U32 R63, RZ, RZ, RZ ;  /* 0x000000ffff3f7224 */ /* 0x000fe400078e00ff */
[----:B------:R-:W-:-:S04]  /*19920*/  IMAD.WIDE.U32 R26, R41, 0x2, R26 ;  /* 0x00000002291a7825 */ /* 0x000fc800078e001a */
[----:B------:R-:W-:Y:S02]  /*19930*/  IMAD.MOV.U32 R62, RZ, RZ, R27 ;  /* 0x000000ffff3e7224 */ /* 0x000fe400078e001b */
[----:B------:R-:W-:Y:S02]  /*19940*/  IMAD.SHL.U32 R21, R39, 0x2, RZ ;  /* 0x0000000227157824 */ /* 0x000fe400078e00ff */
        /* <DEDUP_REMOVED lines=8> */
[----:B------:R-:W-:-:S04]  /*199d0*/  IADD3 R21, P0, PT, R21, R66, RZ ;  /* 0x0000004215157210 */ /* 0x000fc80007f1e0ff */
[----:B------:R-:W-:Y:S01]  /*199e0*/  IADD3 R64, P1, PT, R63, R21, RZ ;  /* 0x000000153f407210 */ /* 0x000fe20007f3e0ff */
[----:B------:R-:W-:Y:S01]  /*199f0*/  IMAD.X R66, RZ, RZ, RZ, P0 ;  /* 0x000000ffff427224 */ /* 0x000fe200000e06ff */
[----:B------:R-:W-:-:S03]  /*19a00*/  LOP3.LUT R21, R20, R65, RZ, 0xfc, !PT ;  /* 0x0000004114157212 */ /* 0x000fc600078efcff */
        /* <DEDUP_REMOVED lines=20> */
[----:B------:R-:W-:Y:S01]  /*19b50*/  IADD3 R21, P0, PT, R62, R65, RZ ;  /* 0x000000413e157210 */ /* 0x000fe20007f1e0ff */
[----:B------:R-:W-:-:S05]  /*19b60*/  IMAD.X R22, RZ, RZ, RZ, P1 ;  /* 0x000000ffff167224 */ /* 0x000fca00008e06ff */
        /* <DEDUP_REMOVED lines=25> */
.L_x_156:
[----:B------:R-:W-:Y:S05]  /*19d00*/  BSYNC.RECONVERGENT B2 ;  /* 0x0000000000027941 */ /* 0x000fea0003800200 */
.L_x_155:
        /* <DEDUP_REMOVED lines=45> */
.L_x_159:
[----:B------:R-:W-:Y:S05]  /*19fe0*/  BSYNC.RELIABLE B3 ;  /* 0x0000000000037941 */ /* 0x000fea0003800100 */
.L_x_158:
[C---:B------:R-:W-:Y:S01]  /*19ff0*/  ISETP.GE.U32.AND P0, PT, R48.reuse, UR8, PT ;  /* 0x0000000830007c0c */ /* 0x040fe2000bf06070 */
[----:B------:R-:W-:-:S03]  /*1a000*/  VIADD R48, R48, -UR8 ;  /* 0x8000000830307c36 */ /* 0x000fc60008000000 */
        /* <DEDUP_REMOVED lines=39> */
.L_x_160:
[----:B------:R-:W-:Y:S05]  /*1a280*/  BSYNC.RECONVERGENT B2 ;  /* 0x0000000000027941 */ /* 0x000fea0003800200 */
.L_x_157:
        /* <DEDUP_REMOVED lines=40> */
.L_x_163:
[----:B------:R-:W-:Y:S05]  /*1a510*/  BSYNC.RELIABLE B3 ;  /* 0x0000000000037941 */ /* 0x000fea0003800100 */
.L_x_162:
[----:B------:R-:W-:Y:S01]  /*1a520*/  ISETP.GE.U32.AND P0, PT, R48, UR8, PT ;  /* 0x0000000830007c0c */ /* 0x000fe2000bf06070 */
        /* <DEDUP_REMOVED lines=32> */
[----:B------:R-:W-:-:S04]  /*1a730*/  IADD3 R26, P0, PT, R26, R21, RZ ;  /* 0x000000151a1a7210 */ /* 0x000fc80007f1e0ff */
[----:B------:R-:W-:Y:S02]  /*1a740*/  IADD3.X R21, PT, PT, RZ, R21, RZ, P0, !PT ;  /* 0x00000015ff157210 */ /* 0x000fe400007fe4ff */
[C---:B------:R-:W-:Y:S01]  /*1a750*/  ISETP.GE.U32.AND P0, PT, R26.reuse, UR5, PT ;  /* 0x000000051a007c0c */ /* 0x040fe2000bf06070 */
[----:B------:R-:W-:-:S03]  /*1a760*/  VIADD R26, R26, -UR5 ;  /* 0x800000051a1a7c36 */ /* 0x000fc60008000000 */
[----:B------:R-:W-:Y:S01]  /*1a770*/  ISETP.GE.U32.AND.EX P0, PT, R21, RZ, PT, P0 ;  /* 0x000000ff1500720c */ /* 0x000fe20003f06100 */
[----:B------:R-:W-:-:S12]  /*1a780*/  VIADD R21, R27, -UR10 ;  /* 0x8000000a1b157c36 */ /* 0x000fd80008000000 */
[----:B------:R-:W-:-:S04]  /*1a790*/  @P0 IMAD.MOV R64, RZ, RZ, R20 ;  /* 0x000000ffff400224 */ /* 0x000fc800078e0214 */
[----:B------:R-:W-:-:S07]  /*1a7a0*/  IMAD.IADD R20, R64, 0x1, -R37 ;  /* 0x0000000140147824 */ /* 0x000fce00078e0a25 */
.L_x_164:
[----:B------:R-:W-:Y:S05]  /*1a7b0*/  BSYNC.RECONVERGENT B2 ;  /* 0x0000000000027941 */ /* 0x000fea0003800200 */
.L_x_161:
[----:B------:R-:W-:Y:S01]  /*1a7c0*/  ISETP.GT.U32.AND P0, PT, R46, R20, PT ;  /* 0x000000142e00720c */ /* 0x000fe20003f04070 */
[----:B------:R-:W-:-:S12]  /*1a7d0*/  BSSY.RECONVERGENT B2, `(.L_x_165) ;  /* 0x0000077000027945 */ /* 0x000fd80003800200 */
[----:B------:R-:W-:Y:S05]  /*1a7e0*/  @P0 BRA `(.L_x_166) ;  /* 0x0000000000800947 */ /* 0x000fea0003800000 */
[----:B------:R-:W-:Y:S01]  /*1a7f0*/  ISETP.GE.U32.AND P0, PT, R46, R20, PT ;  /* 0x000000142e00720c */ /* 0x000fe20003f06070 */
[----:B------:R-:W-:-:S12]  /*1a800*/  BSSY.RELIABLE B3, `(.L_x_167) ;  /* 0x0000041000037945 */ /* 0x000fd80003800100 */
[----:B------:R-:W-:Y:S05]  /*1a810*/  @!P0 BRA `(.L_x_168) ;  /* 0x0000000000fc8947 */ /* 0x000fea0003800000 */
[----:B------:R-:W-:-:S13]  /*1a820*/  ISETP.GT.U32.AND P0, PT, R49, R26, PT ;  /* 0x0000001a3100720c */ /* 0x000fda0003f04070 */
[----:B------:R-:W-:Y:S05]  /*1a830*/  @P0 BREAK.RELIABLE B3 ;  /* 0x0000000000030942 */ /* 0x000fea0003800100 */
[----:B------:R-:W-:Y:S05]  /*1a840*/  @P0 BRA `(.L_x_166) ;  /* 0x0000000000680947 */ /* 0x000fea0003800000 */
[----:B------:R-:W-:-:S13]  /*1a850*/  ISETP.GE.U32.AND P0, PT, R49, R26, PT ;  /* 0x0000001a3100720c */ /* 0x000fda0003f06070 */
        /* <DEDUP_REMOVED lines=19> */
[----:B------:R-:W-:-:S04]  /*1a990*/  ISETP.GE.U32.AND P0, PT, R47, R48, PT ;  /* 0x000000302f00720c */ /* 0x000fc80003f06070 */
[----:B------:R-:W-:-:S04]  /*1a9a0*/  ISETP.LT.U32.OR P0, PT, R61, R62, !P0 ;  /* 0x0000003e3d00720c */ /* 0x000fc80004701470 */
[----:B------:R-:W-:-:S04]  /*1a9b0*/  ISETP.LE.U32.AND P0, PT, R61, R62, P0 ;  /* 0x0000003e3d00720c */ /* 0x000fc80000703070 */
[----:B------:R-:W-:-:S13]  /*1a9c0*/  ISETP.LT.U32.OR P0, PT, R54, R21, P0 ;  /* 0x000000153600720c */ /* 0x000fda0000701470 */
[----:B------:R-:W-:Y:S05]  /*1a9d0*/  @!P0 BREAK.RELIABLE B3 ;  /* 0x0000000000038942 */ /* 0x000fea0003800100 */
[----:B------:R-:W-:Y:S05]  /*1a9e0*/  @P0 BRA `(.L_x_168) ;  /* 0x0000000000880947 */ /* 0x000fea0003800000 */
.L_x_166:
[----:B------:R-:W-:Y:S01]  /*1a9f0*/  ISETP.GE.U32.AND P0, PT, R47, R48, PT ;  /* 0x000000302f00720c */ /* 0x000fe20003f06070 */
[----:B------:R-:W-:-:S03]  /*1aa00*/  VIADD R27, R46, 0xffffffff ;  /* 0xffffffff2e1b7836 */ /* 0x000fc60000000000 */
[----:B------:R-:W-:-:S04]  /*1aa10*/  SEL R64, RZ, 0xffffffff, P0 ;  /* 0xffffffffff407807 */ /* 0x000fc80000000000 */
[----:B------:R-:W-:-:S05]  /*1aa20*/  IADD3 R61, P0, PT, R61, R64, RZ ;  /* 0x000000403d3d7210 */ /* 0x000fca0007f1e0ff */
[----:B------:R-:W-:Y:S01]  /*1aa30*/  IMAD.X R23, RZ, RZ, R64, P0 ;  /* 0x000000ffff177224 */ /* 0x000fe200000e0640 */
[----:B------:R-:W-:-:S04]  /*1aa40*/  ISETP.GE.U32.AND P0, PT, R61, R62, PT ;  /* 0x0000003e3d00720c */ /* 0x000fc80003f06070 */
[----:B------:R-:W-:-:S04]  /*1aa50*/  ISETP.GE.U32.AND.EX P0, PT, R23, RZ, PT, P0 ;  /* 0x000000ff1700720c */ /* 0x000fc80003f06100 */
        /* <DEDUP_REMOVED lines=24> */
[----:B------:R-:W-:-:S13]  /*1abe0*/  ISETP.GE.U32.AND.EX P0, PT, R23, RZ, PT, P0 ;  /* 0x000000ff1700720c */ /* 0x000fda0003f06100 */
[----:B------:R-:W-:Y:S01]  /*1abf0*/  @P0 IMAD.MOV R27, RZ, RZ, R46 ;  /* 0x000000ffff1b0224 */ /* 0x000fe200078e022e */
[----:B------:R-:W-:Y:S06]  /*1ac00*/  BRA `(.L_x_169) ;  /* 0x0000000000cc7947 */ /* 0x000fec0003800000 */
.L_x_168:
[----:B------:R-:W-:Y:S05]  /*1ac10*/  BSYNC.RELIABLE B3 ;  /* 0x0000000000037941 */ /* 0x000fea0003800100 */
.L_x_167:
[----:B------:R-:W-:-:S05]  /*1ac20*/  VIADD R23, R47, UR8 ;  /* 0x000000082f177c36 */ /* 0x000fca0008000000 */
[C---:B------:R-:W-:Y:S02]  /*1ac30*/  ISETP.GE.U32.AND P0, PT, R23.reuse, R47, PT ;  /* 0x0000002f1700720c */ /* 0x040fe40003f06070 */
[----:B------:R-:W-:Y:S02]  /*1ac40*/  ISETP.GE.U32.AND P1, PT, R23, R48, PT ;  /* 0x000000301700720c */ /* 0x000fe40003f26070 */
[----:B------:R-:W-:Y:S02]  /*1ac50*/  SEL R64, RZ, 0x1, P0 ;  /* 0x00000001ff407807 */ /* 0x000fe40000000000 */
[----:B------:R-:W-:Y:S02]  /*1ac60*/  SEL R27, RZ, 0xffffffff, P1 ;  /* 0xffffffffff1b7807 */ /* 0x000fe40000800000 */
[----:B------:R-:W-:-:S04]  /*1ac70*/  IADD3 R64, P1, P2, R64, UR9, R61 ;  /* 0x0000000940407c10 */ /* 0x000fc8000fa3e03d */
[----:B------:R-:W-:Y:S02]  /*1ac80*/  IADD3 R61, P0, PT, R27, R64, RZ ;  /* 0x000000401b3d7210 */ /* 0x000fe40007f1e0ff */
[----:B------:R-:W-:-:S03]  /*1ac90*/  IADD3.X R47, PT, PT, RZ, RZ, RZ, P1, P2 ;  /* 0x000000ffff2f7210 */ /* 0x000fc60000fe44ff */
[----:B------:R-:W-:Y:S01]  /*1aca0*/  IMAD.X R27, RZ, RZ, R27, P0 ;  /* 0x000000ffff1b7224 */ /* 0x000fe200000e061b */
[----:B------:R-:W-:Y:S02]  /*1acb0*/  ISETP.GE.U32.AND P0, PT, R61, R62, PT ;  /* 0x0000003e3d00720c */ /* 0x000fe40003f06070 */
[----:B------:R-:W-:Y:S02]  /*1acc0*/  IADD3 R54, P1, P2, R47, UR10, R54 ;  /* 0x0000000a2f367c10 */ /* 0x000fe4000fa3e036 */
[----:B------:R-:W-:-:S04]  /*1acd0*/  ISETP.GE.U32.AND.EX P0, PT, R27, RZ, PT, P0 ;  /* 0x000000ff1b00720c */ /* 0x000fc80003f06100 */
[----:B------:R-:W-:-:S04]  /*1ace0*/  SEL R27, RZ, 0xffffffff, P0 ;  /* 0xffffffffff1b7807 */ /* 0x000fc80000000000 */
        /* <DEDUP_REMOVED lines=12> */
[----:B------:R-:W-:Y:S02]  /*1adb0*/  ISETP.GE.U32.AND.EX P0, PT, R27, RZ, PT, P0 ;  /* 0x000000ff1b00720c */ /* 0x000fe40003f06100 */
[----:B------:R-:W-:Y:S02]  /*1adc0*/  IADD3.X R47, PT, PT, RZ, RZ, RZ, P1, P2 ;  /* 0x000000ffff2f7210 */ /* 0x000fe40000fe44ff */
[----:B------:R-:W-:Y:S02]  /*1add0*/  SEL R27, RZ, 0xffffffff, P0 ;  /* 0xffffffffff1b7807 */ /* 0x000fe40000000000 */
[----:B------:R-:W-:Y:S01]  /*1ade0*/  IADD3 R50, P1, P2, R47, UR13, R50 ;  /* 0x0000000d2f327c10 */ /* 0x000fe2000fa3e032 */
[----:B------:R-:W-:Y:S01]  /*1adf0*/  IMAD.MOV.U32 R47, RZ, RZ, R23 ;  /* 0x000000ffff2f7224 */ /* 0x000fe200078e0017 */
[----:B------:R-:W-:-:S05]  /*1ae00*/  IADD3 R51, P0, PT, R27, R54, RZ ;  /* 0x000000361b337210 */ /* 0x000fca0007f1e0ff */
[----:B------:R-:W-:Y:S01]  /*1ae10*/  IMAD.X R27, RZ, RZ, R27, P0 ;  /* 0x000000ffff1b7224 */ /* 0x000fe200000e061b */
[----:B------:R-:W-:-:S04]  /*1ae20*/  ISETP.GE.U32.AND P0, PT, R51, R24, PT ;  /* 0x000000183300720c */ /* 0x000fc80003f06070 */
        /* <DEDUP_REMOVED lines=9> */
[----:B------:R-:W-:-:S05]  /*1aec0*/  IADD3 R49, P0, PT, R27, R50, RZ ;  /* 0x000000321b317210 */ /* 0x000fca0007f1e0ff */
[----:B------:R-:W-:Y:S01]  /*1aed0*/  IMAD.X R27, RZ, RZ, R27, P0 ;  /* 0x000000ffff1b7224 */ /* 0x000fe200000e061b */
[----:B------:R-:W-:-:S04]  /*1aee0*/  ISETP.GE.U32.AND P0, PT, R49, R26, PT ;  /* 0x0000001a3100720c */ /* 0x000fc80003f06070 */
[----:B------:R-:W-:Y:S02]  /*1aef0*/  ISETP.GE.U32.AND.EX P0, PT, R27, RZ, PT, P0 ;  /* 0x000000ff1b00720c */ /* 0x000fe40003f06100 */
[----:B------:R-:W-:-:S04]  /*1af00*/  IADD3.X R27, PT, PT, RZ, RZ, RZ, P1, P2 ;  /* 0x000000ffff1b7210 */ /* 0x000fc80000fe44ff */
[----:B------:R-:W-:-:S05]  /*1af10*/  IADD3 R46, PT, PT, R46, R37, R27 ;  /* 0x000000252e2e7210 */ /* 0x000fca0007ffe01b */
[----:B------:R-:W-:Y:S02]  /*1af20*/  VIADD R27, R46, 0xffffffff ;  /* 0xffffffff2e1b7836 */ /* 0x000fe40000000000 */
[----:B------:R-:W-:-:S07]  /*1af30*/  @P0 IMAD.MOV R27, RZ, RZ, R46 ;  /* 0x000000ffff1b0224 */ /* 0x000fce00078e022e */
.L_x_169:
[----:B------:R-:W-:Y:S05]  /*1af40*/  BSYNC.RECONVERGENT B2 ;  /* 0x0000000000027941 */ /* 0x000fea0003800200 */
.L_x_165:
[----:B------:R-:W-:Y:S01]  /*1af50*/  IMAD.IADD R27, R27, 0x1, -R20 ;  /* 0x000000011b1b7824 */ /* 0x000fe200078e0a14 */
[----:B------:R-:W-:Y:S01]  /*1af60*/  BSSY.RECONVERGENT B2, `(.L_x_170) ;  /* 0x000007f000027945 */ /* 0x000fe20003800200 */
[----:B------:R-:W-:Y:S01]  /*1af70*/  IMAD.IADD R23, R53, 0x1, -R22 ;  /* 0x0000000135177824 */ /* 0x000fe200078e0a16 */
[----:B------:R-:W-:Y:S01]  /*1af80*/  IADD3 R25, PT, PT, -R25, R54, RZ ;  /* 0x0000003619197210 */ /* 0x000fe20007ffe1ff */
[----:B------:R-:W-:Y:S01]  /*1af90*/  IMAD.IADD R22, R64, 0x1, -R21 ;  /* 0x0000000140167824 */ /* 0x000fe200078e0a15 */
[----:B------:R-:W-:Y:S01]  /*1afa0*/  ISETP.GT.U32.AND P0, PT, R38, R27, PT ;  /* 0x0000001b2600720c */ /* 0x000fe20003f04070 */
[----:B------:R-:W-:Y:S02]  /*1afb0*/  IMAD.IADD R26, R49, 0x1, -R26 ;  /* 0x00000001311a7824 */ /* 0x000fe400078e0a1a */
[----:B------:R-:W-:Y:S02]  /*1afc0*/  IMAD.IADD R24, R51, 0x1, -R24 ;  /* 0x0000000133187824 */ /* 0x000fe400078e0a18 */
[----:B------:R-:W-:-:S02]  /*1afd0*/  IMAD.IADD R21, R61, 0x1, -R62 ;  /* 0x000000013d157824 */ /* 0x000fc400078e0a3e */
[----:B------:R-:W-:-:S06]  /*1afe0*/  IMAD.IADD R20, R47, 0x1, -R48 ;  /* 0x000000012f147824 */ /* 0x000fcc00078e0a30 */
        /* <DEDUP_REMOVED lines=33> */
.L_x_171:
        /* <DEDUP_REMOVED lines=34> */
.L_x_173:
[----:B------:R-:W-:Y:S05]  /*1b420*/  BSYNC.RELIABLE B3 ;  /* 0x0000000000037941 */ /* 0x000fea0003800100 */
.L_x_172:
        /* <DEDUP_REMOVED lines=14> */
[----:B------:R-:W-:-:S02]  /*1b510*/  IADD3 R42, P1, P2, R45, UR11, R42 ;  /* 0x0000000b2d2a7c10 */ /* 0x000fc4000fa3e02a */
        /* <DEDUP_REMOVED lines=31> */
[----:B------:R-:W-:Y:S01]  /*1b710*/  IADD3 R38, PT, PT, R38, R37, R39 ;  /* 0x0000002526267210 */ /* 0x000fe20007ffe027 */
[----:B------:R-:W-:-:S04]  /*1b720*/  IMAD.MOV.U32 R39, RZ, RZ, R46 ;  /* 0x000000ffff277224 */ /* 0x000fc800078e002e */
[----:B------:R-:W-:Y:S02]  /*1b730*/  VIADD R54, R38, 0xffffffff ;  /* 0xffffffff26367836 */ /* 0x000fe40000000000 */
[----:B------:R-:W-:-:S07]  /*1b740*/  @P0 IMAD.MOV R54, RZ, RZ, R38 ;  /* 0x000000ffff360224 */ /* 0x000fce00078e0226 */
.L_x_174:
[----:B------:R-:W-:Y:S05]  /*1b750*/  BSYNC.RECONVERGENT B2 ;  /* 0x0000000000027941 */ /* 0x000fea0003800200 */
.L_x_170:
[----:B------:R-:W-:Y:S01]  /*1b760*/  IMAD.IADD R71, R39, 0x1, -R20 ;  /* 0x0000000127477824 */ /* 0x000fe200078e0a14 */
[----:B------:R-:W-:Y:S01]  /*1b770*/  UMOV UR4, URZ ;  /* 0x000000ff00047c82 */ /* 0x000fe20008000000 */
[----:B------:R-:W-:Y:S01]  /*1b780*/  IMAD.IADD R67, R48, 0x1, -R21 ;  /* 0x0000000130437824 */ /* 0x000fe200078e0a15 */
[----:B------:R-:W-:Y:S01]  /*1b790*/  BSSY.RECONVERGENT B2, `(.L_x_175) ;  /* 0x0000115000027945 */ /* 0x000fe20003800200 */
[----:B------:R-:W-:-:S04]  /*1b7a0*/  IMAD.WIDE.U32 R38, R71, R52, RZ ;  /* 0x0000003447267225 */ /* 0x000fc800078e00ff */
[----:B------:R-:W-:Y:S02]  /*1b7b0*/  IMAD.MOV.U32 R40, RZ, RZ, R39 ;  /* 0x000000ffff287224 */ /* 0x000fe400078e0027 */
[----:B------:R-:W-:Y:S02]  /*1b7c0*/  IMAD.MOV.U32 R41, RZ, RZ, RZ ;  /* 0x000000ffff297224 */ /* 0x000fe400078e00ff */
[----:B------:R-:W-:Y:S02]  /*1b7d0*/  IMAD.IADD R65, R65, 0x1, -R22 ;  /* 0x0000000141417824 */ /* 0x000fe400078e0a16 */
[----:B------:R-:W-:-:S04]  /*1b7e0*/  IMAD.WIDE.U32 R40, R67, R52, R40 ;  /* 0x0000003443287225 */ /* 0x000fc800078e0028 */
[----:B------:R-:W-:Y:S02]  /*1b7f0*/  IMAD.MOV.U32 R42, RZ, RZ, R41 ;  /* 0x000000ffff2a7224 */ /* 0x000fe400078e0029 */
[----:B------:R-:W-:Y:S02]  /*1b800*/  HFMA2 R41, -RZ, RZ, 0, 0 ;  /* 0x00000000ff297431 */ /* 0x000fe400000001ff */
[----:B------:R-:W-:Y:S02]  /*1b810*/  IMAD.MOV.U32 R43, RZ, RZ, RZ ;  /* 0x000000ffff2b7224 */ /* 0x000fe400078e00ff */
[----:B------:R-:W-:Y:S02]  /*1b820*/  IMAD.IADD R63, R63, 0x1, -R24 ;  /* 0x000000013f3f7824 */ /* 0x000fe400078e0a18 */
[----:B------:R-:W-:-:S04]  /*1b830*/  IMAD.WIDE.U32 R42, R65, R52, R42 ;  /* 0x00000034412a7225 */ /* 0x000fc800078e002a */
[----:B------:R-:W-:Y:S02]  /*1b840*/  IMAD.MOV.U32 R45, RZ, RZ, RZ ;  /* 0x000000ffff2d7224 */ /* 0x000fe400078e00ff */
[----:B------:R-:W-:-:S04]  /*1b850*/  IMAD.WIDE.U32 R40, R71, R60, R40 ;  /* 0x0000003c47287225 */ /* 0x000fc800078e0028 */
[----:B------:R-:W-:Y:S01]  /*1b860*/  IMAD.IADD R62, R62, 0x1, -R25 ;  /* 0x000000013e3e7824 */ /* 0x000fe200078e0a19 */
[----:B------:R-:W-:Y:S01]  /*1b870*/  IADD3 R46, P0, PT, R42, R41, RZ ;  /* 0x000000292a2e7210 */ /* 0x000fe20007f1e0ff */
[----:B------:R-:W-:Y:S02]  /*1b880*/  IMAD.MOV.U32 R42, RZ, RZ, R43 ;  /* 0x000000ffff2a7224 */ /* 0x000fe400078e002b */
[----:B------:R-:W-:Y:S02]  /*1b890*/  IMAD.IADD R41, R44, 0x1, -R23 ;  /* 0x000000012c297824 */ /* 0x000fe400078e0a17 */
[----:B------:R-:W-:Y:S02]  /*1b8a0*/  IMAD.X R47, RZ, RZ, RZ, P0 ;  /* 0x000000ffff2f7224 */ /* 0x000fe400000e06ff */
[----:B------:R-:W-:Y:S02]  /*1b8b0*/  IMAD.MOV.U32 R43, RZ, RZ, RZ ;  /* 0x000000ffff2b7224 */ /* 0x000fe400078e00ff */
        /* <DEDUP_REMOVED lines=20> */
[----:B------:R-:W-:Y:S01]  /*1ba00*/  IMAD.MOV.U32 R46, RZ, RZ, R47 ;  /* 0x000000ffff2e7224 */ /* 0x000fe200078e002f */
[----:B------:R-:W-:Y:S01]  /*1ba10*/  IADD3 R44, P1, PT, R44, R51, RZ ;  /* 0x000000332c2c7210 */ /* 0x000fe20007f3e0ff */
[----:B------:R-:W-:Y:S02]  /*1ba20*/  IMAD.IADD R39, R53, 0x1, -R26 ;  /* 0x0000000135277824 */ /* 0x000fe400078e0a1a */
[----:B------:R-:W-:Y:S02]  /*1ba30*/  IMAD.X R49, RZ, RZ, RZ, P0 ;  /* 0x000000ffff317224 */ /* 0x000fe400000e06ff */
[----:B------:R-:W-:Y:S02]  /*1ba40*/  IMAD.X R45, RZ, RZ, RZ, P1 ;  /* 0x000000ffff2d7224 */ /* 0x000fe400008e06ff */
[----:B------:R-:W-:Y:S02]  /*1ba50*/  IMAD.MOV.U32 R47, RZ, RZ, RZ ;  /* 0x000000ffff2f7224 */ /* 0x000fe400078e00ff */
[----:B------:R-:W-:-:S02]  /*1ba60*/  IMAD.MOV.U32 R72, RZ, RZ, R50 ;  /* 0x000000ffff487224 */ /* 0x000fc400078e0032 */
        /* <DEDUP_REMOVED lines=9> */
[----:B------:R-:W-:Y:S02]  /*1bb00*/  IMAD.IADD R43, R54, 0x1, -R27 ;  /* 0x00000001362b7824 */ /* 0x000fe400078e0a1b */
[----:B------:R-:W-:Y:S02]  /*1bb10*/  IMAD.X R49, RZ, RZ, RZ, P0 ;  /* 0x000000ffff317224 */ /* 0x000fe400000e06ff */
[----:B------:R-:W-:Y:S02]  /*1bb20*/  IMAD.MOV.U32 R47, RZ, RZ, RZ ;  /* 0x000000ffff2f7224 */ /* 0x000fe400078e00ff */
[----:B------:R-:W-:Y:S02]  /*1bb30*/  IMAD.X R69, RZ, RZ, RZ, P1 ;  /* 0x000000ffff457224 */ /* 0x000fe400008e06ff */
        /* <DEDUP_REMOVED lines=10> */
[----:B------:R-:W-:Y:S01]  /*1bbe0*/  IMAD.MOV.U32 R46, RZ, RZ, R72 ;  /* 0x000000ffff2e7224 */ /* 0x000fe200078e0048 */
[----:B------:R-:W-:Y:S01]  /*1bbf0*/  IADD3.X R51, PT, PT, RZ, RZ, RZ, P2, !PT ;  /* 0x000000ffff337210 */ /* 0x000fe200017fe4ff */
        /* <DEDUP_REMOVED lines=92> */
[----:B------:R-:W-:-:S03]  /*1c1c0*/  IADD3 R70, P2, PT, R66, R59, RZ ;  /* 0x0000003b42467210 */ /* 0x000fc60007f5e0ff */
        /* <DEDUP_REMOVED lines=14> */
[----:B------:R-:W-:-:S04]  /*1c2b0*/  IMAD.WIDE.U32 R60, R41, R36, R60 ;  /* 0x00000024293c7225 */ /* 0x000fc800078e003c */
[----:B------:R-:W-:Y:S01]  /*1c2c0*/  IMAD.IADD R56, R38, 0x1, R68 ;  /* 0x0000000126387824 */ /* 0x000fe200078e0244 */
[----:B------:R-:W-:Y:S01]  /*1c2d0*/  IADD3 R68, P1, PT, R64, R67, RZ ;  /* 0x0000004340447210 */ /* 0x000fe20007f3e0ff */
[----:B------:R-:W-:Y:S01]  /*1c2e0*/  VIADD R72, R69, UR4 ;  /* 0x0000000445487c36 */ /* 0x000fe20008000000 */
[----:B------:R-:W-:Y:S02]  /*1c2f0*/  IADD3 R70, P2, PT, R66, R61, RZ ;  /* 0x0000003d42467210 */ /* 0x000fe40007f5e0ff */
[----:B------:R-:W-:Y:S01]  /*1c300*/  ISETP.GE.U32.AND P0, PT, R56, R38, PT ;  /* 0x000000263800720c */ /* 0x000fe20003f06070 */
[----:B------:R-:W-:Y:S02]  /*1c310*/  IMAD.X R69, RZ, RZ, RZ, P1 ;  /* 0x000000ffff457224 */ /* 0x000fe400008e06ff */
[----:B------:R-:W-:Y:S01]  /*1c320*/  IMAD.WIDE.U32 R72, R52, 0x3d1, R72 ;  /* 0x000003d134487825 */ /* 0x000fe200078e0048 */
[----:B------:R-:W-:-:S03]  /*1c330*/  SEL R41, RZ, 0x1, P0 ;  /* 0x00000001ff297807 */ /* 0x000fc60000000000 */
[----:B------:R-:W-:Y:S02]  /*1c340*/  IMAD.X R71, RZ, RZ, RZ, P2 ;  /* 0x000000ffff477224 */ /* 0x000fe400010e06ff */
[----:B------:R-:W-:-:S04]  /*1c350*/  IMAD.WIDE.U32 R66, R39, R57, R68 ;  /* 0x0000003927427225 */ /* 0x000fc800078e0044 */
[----:B------:R-:W-:Y:S01]  /*1c360*/  VIADD R68, R73, UR4 ;  /* 0x0000000449447c36 */ /* 0x000fe20008000000 */
[----:B------:R-:W-:Y:S01]  /*1c370*/  IADD3 R73, P1, P2, R72, R40, R41 ;  /* 0x0000002848497210 */ /* 0x000fe20007a3e029 */
[----:B------:R-:W-:Y:S01]  /*1c380*/  IMAD.WIDE.U32 R40, R63, R36, R70 ;  /* 0x000000243f287225 */ /* 0x000fe200078e0046 */
[----:B------:R-:W-:Y:S02]  /*1c390*/  IADD3 R64, P0, PT, R65, R67, RZ ;  /* 0x0000004341407210 */ /* 0x000fe40007f1e0ff */
[----:B------:R-:W-:Y:S01]  /*1c3a0*/  IADD3.X R45, PT, PT, RZ, RZ, RZ, P1, P2 ;  /* 0x000000ffff2d7210 */ /* 0x000fe20000fe44ff */
[----:B------:R-:W-:Y:S01]  /*1c3b0*/  IMAD.MOV.U32 R69, RZ, RZ, RZ ;  /* 0x000000ffff457224 */ /* 0x000fe200078e00ff */
[----:B------:R-:W-:Y:S01]  /*1c3c0*/  IADD3 R66, P1, PT, R66, R41, RZ ;  /* 0x0000002942427210 */ /* 0x000fe20007f3e0ff */
[----:B------:R-:W-:Y:S01]  /*1c3d0*/  IMAD.X R65, RZ, RZ, RZ, P0 ;  /* 0x000000ffff417224 */ /* 0x000fe200000e06ff */
[----:B------:R-:W-:Y:S01]  /*1c3e0*/  IADD3 R58, P4, PT, R58, R73, RZ ;  /* 0x000000493a3a7210 */ /* 0x000fe20007f9e0ff */
[----:B------:R-:W-:-:S04]  /*1c3f0*/  IMAD.WIDE.U32 R68, R60, 0x3d1, R68 ;  /* 0x000003d13c447825 */ /* 0x000fc800078e0044 */
[----:B------:R-:W-:Y:S01]  /*1c400*/  IMAD.X R67, RZ, RZ, RZ, P1 ;  /* 0x000000ffff437224 */ /* 0x000fe200008e06ff */
[----:B------:R-:W-:Y:S01]  /*1c410*/  IADD3 R42, P2, P3, R68, R45, R42 ;  /* 0x0000002d442a7210 */ /* 0x000fe20007b5e02a */
[----:B------:R-:W-:-:S04]  /*1c420*/  IMAD.WIDE.U32 R64, R43, R57, R64 ;  /* 0x000000392b407225 */ /* 0x000fc800078e0040 */
[----:B------:R-:W-:-:S04]  /*1c430*/  IMAD.WIDE.U32 R62, R62, R36, R66 ;  /* 0x000000243e3e7225 */ /* 0x000fc800078e0042 */
[----:B------:R-:W-:Y:S02]  /*1c440*/  VIADD R68, R69, UR4 ;  /* 0x0000000445447c36 */ /* 0x000fe40008000000 */
[----:B------:R-:W-:Y:S01]  /*1c450*/  IMAD.X R41, RZ, RZ, RZ, P4 ;  /* 0x000000ffff297224 */ /* 0x000fe200020e06ff */
[----:B------:R-:W-:Y:S01]  /*1c460*/  IADD3 R66, P4, PT, R64, R63, RZ ;  /* 0x0000003f40427210 */ /* 0x000fe20007f9e0ff */
[----:B------:R-:W-:Y:S02]  /*1c470*/  IMAD.MOV.U32 R69, RZ, RZ, RZ ;  /* 0x000000ffff457224 */ /* 0x000fe400078e00ff */
[----:B------:R-:W-:Y:S01]  /*1c480*/  IMAD.MOV.U32 R71, RZ, RZ, RZ ;  /* 0x000000ffff477224 */ /* 0x000fe200078e00ff */
[----:B------:R-:W-:Y:S01]  /*1c490*/  IADD3 R52, P1, P0, R52, R41, R42 ;  /* 0x0000002934347210 */ /* 0x000fe2000783e02a */
[----:B------:R-:W-:Y:S01]  /*1c4a0*/  IMAD.WIDE.U32 R68, R40, 0x3d1, R68 ;  /* 0x000003d128447825 */ /* 0x000fe200078e0044 */
[----:B------:R-:W-:-:S03]  /*1c4b0*/  IADD3.X R41, PT, PT, RZ, RZ, RZ, P2, P3 ;  /* 0x000000ffff297210 */ /* 0x000fc600017e64ff */
[----:B------:R-:W-:Y:S01]  /*1c4c0*/  IMAD.X R67, RZ, RZ, RZ, P4 ;  /* 0x000000ffff437224 */ /* 0x000fe200020e06ff */
[----:B------:R-:W-:Y:S01]  /*1c4d0*/  IADD3 R68, P2, P3, R68, R41, R44 ;  /* 0x0000002944447210 */ /* 0x000fe20007b5e02c */
[----:B------:R-:W-:Y:S01]  /*1c4e0*/  VIADD R70, R69, UR4 ;  /* 0x0000000445467c36 */ /* 0x000fe20008000000 */
        /* <DEDUP_REMOVED lines=63> */
.L_x_176:
[----:B------:R-:W-:Y:S05]  /*1c8e0*/  BSYNC.RECONVERGENT B2 ;  /* 0x0000000000027941 */ /* 0x000fea0003800200 */
.L_x_175:
        /* <DEDUP_REMOVED lines=44> */
.L_x_179:
[----:B------:R-:W-:Y:S05]  /*1cbb0*/  BSYNC.RELIABLE B3 ;  /* 0x0000000000037941 */ /* 0x000fea0003800100 */
.L_x_178:
        /* <DEDUP_REMOVED lines=41> */
.L_x_180:
[----:B------:R-:W-:Y:S05]  /*1ce50*/  BSYNC.RECONVERGENT B2 ;  /* 0x0000000000027941 */ /* 0x000fea0003800200 */
.L_x_177:
        /* <DEDUP_REMOVED lines=40> */
.L_x_183:
[----:B------:R-:W-:Y:S05]  /*1d0e0*/  BSYNC.RELIABLE B3 ;  /* 0x0000000000037941 */ /* 0x000fea0003800100 */
.L_x_182:
        /* <DEDUP_REMOVED lines=38> */
[----:B------:R-:W-:-:S12]  /*1d350*/  VIADD R36, R38, 0xffffffff ;  /* 0xffffffff26247836 */ /* 0x000fd80000000000 */
[----:B------:R-:W-:-:S04]  /*1d360*/  @P0 IMAD.MOV R36, RZ, RZ, R38 ;  /* 0x000000ffff240224 */ /* 0x000fc800078e0226 */
[----:B------:R-:W-:-:S07]  /*1d370*/  IMAD.IADD R38, R36, 0x1, -R37 ;  /* 0x0000000124267824 */ /* 0x000fce00078e0a25 */
.L_x_184:
[----:B------:R-:W-:Y:S05]  /*1d380*/  BSYNC.RECONVERGENT B2 ;  /* 0x0000000000027941 */ /* 0x000fea0003800200 */
.L_x_181:
        /* <DEDUP_REMOVED lines=35> */
.L_x_186:
        /* <DEDUP_REMOVED lines=34> */
.L_x_188:
[----:B------:R-:W-:Y:S05]  /*1d7e0*/  BSYNC.RELIABLE B3 ;  /* 0x0000000000037941 */ /* 0x000fea0003800100 */
.L_x_187:
[----:B------:R-:W-:-:S05]  /*1d7f0*/  VIADD R41, R56, UR8 ;  /* 0x0000000838297c36 */ /* 0x000fca0008000000 */
[C---:B------:R-:W-:Y:S01]  /*1d800*/  ISETP.GE.U32.AND P0, PT, R41.reuse, R56, PT ;  /* 0x000000382900720c */ /* 0x040fe20003f06070 */
[----:B------:R-:W-:Y:S01]  /*1d810*/  IMAD.MOV.U32 R56, RZ, RZ, R41 ;  /* 0x000000ffff387224 */ /* 0x000fe200078e0029 */
        /* <DEDUP_REMOVED lines=13> */
[----:B------:R-:W-:Y:S02]  /*1d8f0*/  IADD3 R36, P0, PT, R42, R43, RZ ;  /* 0x0000002b2a247210 */ /* 0x000fe40007f1e0ff */
[----:B------:R-:W-:-:S03]  /*1d900*/  IADD3.X R43, PT, PT, RZ, RZ, RZ, P1, P2 ;  /* 0x000000ffff2b7210 */ /* 0x000fc60000fe44ff */
[----:B------:R-:W-:Y:S01]  /*1d910*/  IMAD.X R42, RZ, RZ, R42, P0 ;  /* 0x000000ffff2a7224 */ /* 0x000fe200000e062a */
[----:B------:R-:W-:Y:S02]  /*1d920*/  ISETP.GE.U32.AND P0, PT, R36, R9, PT ;  /* 0x000000092400720c */ /* 0x000fe40003f06070 */
[----:B------:R-:W-:Y:S02]  /*1d930*/  IADD3 R43, P1, P2, R43, UR12, R48 ;  /* 0x0000000c2b2b7c10 */ /* 0x000fe4000fa3e030 */
[----:B------:R-:W-:Y:S02]  /*1d940*/  ISETP.GE.U32.AND.EX P0, PT, R42, RZ, PT, P0 ;  /* 0x000000ff2a00720c */ /* 0x000fe40003f06100 */
[----:B------:R-:W-:Y:S02]  /*1d950*/  IADD3.X R44, PT, PT, RZ, RZ, RZ, P1, P2 ;  /* 0x000000ffff2c7210 */ /* 0x000fe40000fe44ff */
        /* <DEDUP_REMOVED lines=9> */
[----:B------:R-:W-:Y:S02]  /*1d9f0*/  ISETP.GE.U32.AND.EX P0, PT, R42, RZ, PT, P0 ;  /* 0x000000ff2a00720c */ /* 0x000fe40003f06100 */
[----:B------:R-:W-:Y:S02]  /*1da00*/  IADD3 R42, P1, P2, R44, UR13, R39 ;  /* 0x0000000d2c2a7c10 */ /* 0x000fe4000fa3e027 */
[----:B------:R-:W-:Y:S02]  /*1da10*/  SEL R39, RZ, 0xffffffff, P0 ;  /* 0xffffffffff277807 */ /* 0x000fe40000000000 */
[----:B------:R-:W-:Y:S02]  /*1da20*/  IADD3.X R43, PT, PT, RZ, RZ, RZ, P1, P2 ;  /* 0x000000ffff2b7210 */ /* 0x000fe40000fe44ff */
[----:B------:R-:W-:Y:S02]  /*1da30*/  IADD3 R59, P0, PT, R39, R42, RZ ;  /* 0x0000002a273b7210 */ /* 0x000fe40007f1e0ff */
[----:B------:R-:W-:-:S03]  /*1da40*/  IADD3 R40, P1, P2, R43, UR5, R40 ;  /* 0x000000052b287c10 */ /* 0x000fc6000fa3e028 */
        /* <DEDUP_REMOVED lines=10> */
[C---:B------:R-:W-:Y:S02]  /*1daf0*/  VIADD R57, R38.reuse, 0xffffffff ;  /* 0xffffffff26397836 */ /* 0x040fe40000000000 */
[----:B------:R-:W-:-:S07]  /*1db00*/  @P0 IADD3 R57, PT, PT, R38, RZ, RZ ;  /* 0x000000ff26390210 */ /* 0x000fce0007ffe0ff */
.L_x_189:
[----:B------:R-:W-:Y:S05]  /*1db10*/  BSYNC.RECONVERGENT B2 ;  /* 0x0000000000027941 */ /* 0x000fea0003800200 */
.L_x_185:
        /* <DEDUP_REMOVED lines=16> */
[----:B------:R-:W-:Y:S01]  /*1dc20*/  IMAD.WIDE.U32 R52, R7, 0x2, RZ ;  /* 0x0000000207347825 */ /* 0x000fe200078e00ff */
[----:B------:R-:W-:Y:S02]  /*1dc30*/  SHF.R.U32.HI R7, RZ, 0x1f, R4 ;  /* 0x0000001fff077819 */ /* 0x000fe40000011604 */
[----:B------:R-:W-:Y:S01]  /*1dc40*/  ISETP.GE.U32.AND P0, PT, R16, R11, PT ;  /* 0x0000000b1000720c */ /* 0x000fe20003f06070 */
[----:B------:R-:W-:Y:S01]  /*1dc50*/  IMAD.WIDE.U32 R54, R8, 0x2, RZ ;  /* 0x0000000208367825 */ /* 0x000fe200078e00ff */
[----:B------:R-:W-:Y:S02]  /*1dc60*/  LOP3.LUT R4, R52, R7, RZ, 0xfc, !PT ;  /* 0x0000000734047212 */ /* 0x000fe400078efcff */
[----:B------:R-:W-:Y:S01]  /*1dc70*/  SEL R19, RZ, 0x1, P0 ;  /* 0x00000001ff137807 */ /* 0x000fe20000000000 */
[----:B------:R-:W-:Y:S01]  /*1dc80*/  IMAD.IADD R18, R57, 0x1, -R18 ;  /* 0x0000000139127824 */ /* 0x000fe200078e0a12 */
[----:B------:R-:W-:Y:S01]  /*1dc90*/  LOP3.LUT R53, R53, R54, RZ, 0xfc, !PT ;  /* 0x0000003635357212 */ /* 0x000fe200078efcff */
[----:B------:R-:W-:Y:S01]  /*1dca0*/  IMAD.IADD R17, R50, 0x1, -R17 ;  /* 0x0000000132117824 */ /* 0x000fe200078e0a11 */
[----:B------:R-:W-:Y:S01]  /*1dcb0*/  IADD3 R19, P0, PT, R19, R4, RZ ;  /* 0x0000000413137210 */ /* 0x000fe20007f1e0ff */
[----:B------:R-:W-:Y:S01]  /*1dcc0*/  IMAD.IADD R14, R59, 0x1, -R14 ;  /* 0x000000013b0e7824 */ /* 0x000fe200078e0a0e */
        /* <DEDUP_REMOVED lines=31> */
[----:B------:R-:W-:Y:S02]  /*1dec0*/  ISETP.GE.U32.AND P0, PT, R7, R16, PT ;  /* 0x000000100700720c */ /* 0x000fe40003f06070 */
[----:B------:R-:W-:Y:S02]  /*1ded0*/  MOV R16, R7 ;  /* 0x0000000700107202 */ /* 0x000fe40000000f00 */
        /* <DEDUP_REMOVED lines=17> */
.L_x_191:
[----:B------:R-:W-:Y:S05]  /*1dff0*/  BSYNC.RECONVERGENT B2 ;  /* 0x0000000000027941 */ /* 0x000fea0003800200 */
.L_x_190:
[----:B------:R-:W-:Y:S01]  /*1e000*/  ISETP.GT.U32.OR P0, PT, R8, R37, P0 ;  /* 0x000000250800720c */ /* 0x000fe20000704470 */
[----:B------:R-:W-:Y:S04]  /*1e010*/  BSSY.RECONVERGENT B2, `(.L_x_192) ;  /* 0x0000059000027945 */ /* 0x000fe80003800200 */
[----:B------:R-:W-:Y:S01]  /*1e020*/  BSSY.RELIABLE B3, `(.L_x_193) ;  /* 0x000002e000037945 */ /* 0x000fe20003800100 */
[----:B------:R-:W-:Y:S02]  /*1e030*/  IMAD.IADD R13, R48, 0x1, -R13 ;  /* 0x00000001300d7824 */ /* 0x000fe400078e0a0d */
[----:B------:R-:W-:Y:S02]  /*1e040*/  IMAD.IADD R10, R51, 0x1, -R10 ;  /* 0x00000001330a7824 */ /* 0x000fe400078e0a0a */
[----:B------:R-:W-:-:S02]  /*1e050*/  IMAD.IADD R9, R36, 0x1, -R9 ;  /* 0x0000000124097824 */ /* 0x000fc400078e0a09 */
[----:B------:R-:W-:Y:S02]  /*1e060*/  IMAD.IADD R6, R49, 0x1, -R6 ;  /* 0x0000000131067824 */ /* 0x000fe400078e0a06 */
[----:B------:R-:W-:Y:S02]  /*1e070*/  IMAD.IADD R5, R56, 0x1, -R5 ;  /* 0x0000000138057824 */ /* 0x000fe400078e0a05 */
[----:B------:R-:W-:Y:S01]  /*1e080*/  IMAD.MOV.U32 R4, RZ, RZ, R8 ;  /* 0x000000ffff047224 */ /* 0x000fe200078e0008 */
[----:B------:R-:W-:Y:S06]  /*1e090*/  @P0 BRA `(.L_x_194) ;  /* 0x0000000000980947 */ /* 0x000fec0003800000 */
        /* <DEDUP_REMOVED lines=38> */
.L_x_194:
[----:B------:R-:W-:Y:S05]  /*1e300*/  BSYNC.RELIABLE B3 ;  /* 0x0000000000037941 */ /* 0x000fea0003800100 */
.L_x_193:
        /* <DEDUP_REMOVED lines=41> */
.L_x_195:
[----:B------:R-:W-:Y:S05]  /*1e5a0*/  BSYNC.RECONVERGENT B2 ;  /* 0x0000000000027941 */ /* 0x000fea0003800200 */
.L_x_192:
        /* <DEDUP_REMOVED lines=40> */
.L_x_198:
[----:B------:R-:W-:Y:S05]  /*1e830*/  BSYNC.RELIABLE B3 ;  /* 0x0000000000037941 */ /* 0x000fea0003800100 */
.L_x_197:
        /* <DEDUP_REMOVED lines=11> */
[----:B------:R-:W-:Y:S02]  /*1e8f0*/  ISETP.GE.U32.AND P0, PT, R41, UR10, PT ;  /* 0x0000000a29007c0c */ /* 0x000fe4000bf06070 */
[----:B------:R-:W-:Y:S02]  /*1e900*/  IADD3 R36, PT, PT, R4, -0x1, RZ ;  /* 0xffffffff04247810 */ /* 0x000fe40007ffe0ff */
        /* <DEDUP_REMOVED lines=28> */
.L_x_199:
[----:B------:R-:W-:Y:S05]  /*1ead0*/  BSYNC.RECONVERGENT B2 ;  /* 0x0000000000027941 */ /* 0x000fea0003800200 */
.L_x_196:
        /* <DEDUP_REMOVED lines=39> */
[----:B------:R-:W-:Y:S01]  /*1ed50*/  MOV R44, R48 ;  /* 0x00000030002c7202 */ /* 0x000fe20000000f00 */
        /* <DEDUP_REMOVED lines=120> */
[----:B------:R-:W-:Y:S02]  /*1f4e0*/  IMAD.MOV.U32 R55, RZ, RZ, RZ ;  /* 0x000000ffff377224 */ /* 0x000fe400078e00ff */
        /* <DEDUP_REMOVED lines=17> */
[----:B------:R-:W-:Y:S02]  /*1f600*/  VIADD R64, R63, UR4 ;  /* 0x000000043f407c36 */ /* 0x000fe40008000000 */
[----:B------:R-:W-:Y:S01]  /*1f610*/  IMAD.MOV.U32 R57, RZ, RZ, RZ ;  /* 0x000000ffff397224 */ /* 0x000fe200078e00ff */
[----:B------:R-:W-:Y:S01]  /*1f620*/  ISETP.GE.U32.AND P0, PT, R28, R38, PT ;  /* 0x000000261c00720c */ /* 0x000fe20003f06070 */
[----:B------:R-:W-:Y:S01]  /*1f630*/  IMAD.X R63, RZ, RZ, RZ, P1 ;  /* 0x000000ffff3f7224 */ /* 0x000fe200008e06ff */
[----:B------:R-:W-:Y:S01]  /*1f640*/  IADD3 R38, P2, PT, R60, R31, RZ ;  /* 0x0000001f3c267210 */ /* 0x000fe20007f5e0ff */
[----:B------:R-:W-:Y:S01]  /*1f650*/  IMAD.WIDE.U32 R64, R56, 0x3d1, R64 ;  /* 0x000003d138407825 */ /* 0x000fe200078e0040 */
[----:B------:R-:W-:-:S03]  /*1f660*/  SEL R29, RZ, 0x1, P0 ;  /* 0x00000001ff1d7807 */ /* 0x000fc60000000000 */
[----:B------:R-:W-:Y:S01]  /*1f670*/  IMAD.X R39, RZ, RZ, RZ, P2 ;  /* 0x000000ffff277224 */ /* 0x000fe200010e06ff */
[----:B------:R-:W-:Y:S01]  /*1f680*/  IADD3 R29, P1, P2, R64, R40, R29 ;  /* 0x00000028401d7210 */ /* 0x000fe20007a3e01d */
[----:B------:R-:W-:-:S03]  /*1f690*/  IMAD.WIDE.U32 R60, R35, R7, R62 ;  /* 0x00000007233c7225 */ /* 0x000fc600078e003e */
[----:B------:R-:W-:Y:S01]  /*1f6a0*/  IADD3.X R11, PT, PT, RZ, RZ, RZ, P1, P2 ;  /* 0x000000ffff0b7210 */ /* 0x000fe20000fe44ff */
[----:B------:R-:W-:Y:S01]  /*1f6b0*/  IMAD.WIDE.U32 R38, R33, R4, R38 ;  /* 0x0000000421267225 */ /* 0x000fe200078e0026 */
[----:B------:R-:W-:Y:S02]  /*1f6c0*/  IADD3 R40, P0, PT, R59, R61, RZ ;  /* 0x0000003d3b287210 */ /* 0x000fe40007f1e0ff */
[----:B------:R-:W-:Y:S01]  /*1f6d0*/  IADD3 R29, P4, PT, R54, R29, RZ ;  /* 0x0000001d361d7210 */ /* 0x000fe20007f9e0ff */
        /* <DEDUP_REMOVED lines=8> */
[----:B------:R-:W-:Y:S01]  /*1f760*/  IMAD.WIDE.U32 R40, R34, R7, R40 ;  /* 0x0000000722287225 */ /* 0x000fe200078e0028 */
[----:B------:R-:W-:Y:S02]  /*1f770*/  IADD3.X R7, PT, PT, RZ, RZ, RZ, P2, P3 ;  /* 0x000000ffff077210 */ /* 0x000fe400017e64ff */
[----:B------:R-:W-:Y:S01]  /*1f780*/  IADD3 R19, P1, P0, R56, R19, R42 ;  /* 0x0000001338137210 */ /* 0x000fe2000783e02a */
[----:B------:R-:W-:-:S03]  /*1f790*/  IMAD.WIDE.U32 R32, R32, R4, R60 ;  /* 0x0000000420207225 */ /* 0x000fc600078e003c */
[----:B------:R-:W-:Y:S01]  /*1f7a0*/  IADD3.X R15, PT, PT, RZ, RZ, RZ, P1, P0 ;  /* 0x000000ffff0f7210 */ /* 0x000fe20000fe04ff */
[----:B------:R-:W-:Y:S01]  /*1f7b0*/  VIADD R54, R59, UR4 ;  /* 0x000000043b367c36 */ /* 0x000fe20008000000 */
[----:B------:R-:W-:Y:S01]  /*1f7c0*/  IADD3 R42, P4, PT, R40, R33, RZ ;  /* 0x00000021282a7210 */ /* 0x000fe20007f9e0ff */
[----:B------:R-:W-:Y:S02]  /*1f7d0*/  IMAD.MOV.U32 R31, RZ, RZ, RZ ;  /* 0x000000ffff1f7224 */ /* 0x000fe400078e00ff */
[----:B------:R-:W-:Y:S01]  /*1f7e0*/  IMAD.WIDE.U32 R54, R38, 0x3d1, R54 ;  /* 0x000003d126367825 */ /* 0x000fe200078e0036 */
[----:B------:R-:W-:-:S03]  /*1f7f0*/  IADD3.X R43, PT, PT, RZ, RZ, RZ, P4, !PT ;  /* 0x000000ffff2b7210 */ /* 0x000fc600027fe4ff */
[----:B------:R-:W-:Y:S01]  /*1f800*/  VIADD R56, R55, UR4 ;  /* 0x0000000437387c36 */ /* 0x000fe20008000000 */
[----:B------:R-:W-:Y:S01]  /*1f810*/  IADD3 R54, P2, P3, R54, R7, R44 ;  /* 0x0000000736367210 */ /* 0x000fe20007b5e02c */
[----:B------:R-:W-:-:S03]  /*1f820*/  IMAD.WIDE.U32 R42, R35, R4, R42 ;  /* 0x00000004232a7225 */ /* 0x000fc600078e002a */
[----:B------:R-:W-:Y:S01]  /*1f830*/  IADD3.X R7, PT, PT, RZ, RZ, RZ, P2, P3 ;  /* 0x000000ffff077210 */ /* 0x000fe200017e64ff */
[----:B------:R-:W-:Y:S01]  /*1f840*/  IMAD.WIDE.U32 R44, R32, 0x3d1, R56 ;  /* 0x000003d1202c7825 */ /* 0x000fe200078e0038 */
[----:B------:R-:W-:Y:S02]  /*1f850*/  IADD3 R15, P3, P4, R30, R15, R54 ;  /* 0x0000000f1e0f7210 */ /* 0x000fe40007c7e036 */
[----:B------:R-:W-:Y:S01]  /*1f860*/  IADD3 R40, P0, PT, R41, R43, RZ ;  /* 0x0000002b29287210 */ /* 0x000fe20007f1e0ff */
[----:B------:R-:W-:Y:S01]  /*1f870*/  VIADD R30, R45, UR4 ;  /* 0x000000042d1e7c36 */ /* 0x000fe20008000000 */
[----:B------:R-:W-:Y:S02]  /*1f880*/  IADD3 R44, P1, P2, R44, R7, R46 ;  /* 0x000000072c2c7210 */ /* 0x000fe40007a3e02e */
[----:B------:R-:W-:Y:S01]  /*1f890*/  IADD3.X R33, PT, PT, RZ, RZ, RZ, P3, P4 ;  /* 0x000000ffff217210 */ /* 0x000fe20001fe84ff */
[----:B------:R-:W-:Y:S01]  /*1f8a0*/  IMAD.WIDE.U32 R30, R42, 0x3d1, R30 ;  /* 0x000003d12a1e7825 */ /* 0x000fe200078e001e */
[----:B------:R-:W-:-:S02]  /*1f8b0*/  IADD3.X R7, PT, PT, RZ, RZ, RZ, P1, P2 ;  /* 0x000000ffff077210 */ /* 0x000fc40000fe44ff */
[----:B------:R-:W-:Y:S01]  /*1f8c0*/  IADD3 R33, P2, P3, R38, R33, R44 ;  /* 0x0000002126217210 */ /* 0x000fe20007b5e02c */
        /* <DEDUP_REMOVED lines=50> */
.L_x_201:
[----:B------:R-:W-:Y:S05]  /*1fbf0*/  BSYNC.RECONVERGENT B2 ;  /* 0x0000000000027941 */ /* 0x000fea0003800200 */
.L_x_200:
[----:B------:R-:W-:Y:S01]  /*1fc00*/  ISETP.GT.U32.OR P0, PT, R34, R37, P0 ;  /* 0x000000252200720c */ /* 0x000fe20000704470 */
[----:B------:R-:W-:Y:S04]  /*1fc10*/  BSSY.RECONVERGENT B2, `(.L_x_202) ;  /* 0x0000054000027945 */ /* 0x000fe80003800200 */
[----:B------:R-:W-:Y:S08]  /*1fc20*/  BSSY.RELIABLE B3, `(.L_x_203) ;  /* 0x0000029000037945 */ /* 0x000ff00003800100 */
        /* <DEDUP_REMOVED lines=40> */
.L_x_204:
[----:B------:R-:W-:Y:S05]  /*1feb0*/  BSYNC.RELIABLE B3 ;  /* 0x0000000000037941 */ /* 0x000fea0003800100 */
.L_x_203:
        /* <DEDUP_REMOVED lines=39> */
[----:B------:R-:W-:-:S05]  /*20130*/  @P0 IADD3 R4, PT, PT, R34, RZ, RZ ;  /* 0x000000ff22040210 */ /* 0x000fca0007ffe0ff */
[----:B------:R-:W-:-:S07]  /*20140*/  IMAD.IADD R34, R4, 0x1, -R37 ;  /* 0x0000000104227824 */ /* 0x000fce00078e0a25 */
.L_x_205:
[----:B------:R-:W-:Y:S05]  /*20150*/  BSYNC.RECONVERGENT B2 ;  /* 0x0000000000027941 */ /* 0x000fea0003800200 */
.L_x_202:
[----:B------:R-:W-:Y:S01]  /*20160*/  ISETP.GT.U32.AND P0, PT, R34, R37, PT ;  /* 0x000000252200720c */ /* 0x000fe20003f04070 */
[----:B------:R-:W-:-:S12]  /*20170*/  BSSY.RELIABLE B2, `(.L_x_206) ;  /* 0x0000031000027945 */ /* 0x000fd80003800100 */
[----:B------:R-:W-:Y:S05]  /*20180*/  @P0 BRA `(.L_x_207) ;  /* 0x0000000000bc0947 */ /* 0x000fea0003800000 */
[----:B------:R-:W-:Y:S02]  /*20190*/  ISETP.GE.U32.AND P0, PT, R34, R37, PT ;  /* 0x000000252200720c */ /* 0x000fe40003f06070 */
[----:B------:R-:W-:-:S11]  /*201a0*/  PRMT R40, RZ, 0x7610, R40 ;  /* 0x00007610ff287816 */ /* 0x000fd60000000028 */
[----:B------:R-:W-:Y:S05]  /*201b0*/  @!P0 BREAK.RELIABLE B2 ;  /* 0x0000000000028942 */ /* 0x000fea0003800100 */
[----:B------:R-:W-:Y:S05]  /*201c0*/  @!P0 BRA `(.L_x_1) ;  /* 0x0000012000248947 */ /* 0x000fea0003800000 */
[----:B------:R-:W0:Y:S02]  /*201d0*/  LDC R4, c[0x3][0x18] ;  /* 0x00c00600ff047b82 */ /* 0x000e240000000800 */
[----:B0-----:R-:W-:-:S13]  /*201e0*/  ISETP.GT.U32.AND P0, PT, R35, R4, PT ;  /* 0x000000042300720c */ /* 0x001fda0003f04070 */
        /* <DEDUP_REMOVED lines=36> */
[----:B------:R-:W-:Y:S02]  /*20430*/  ISETP.GE.U32.AND P0, PT, R28, UR20, PT ;  /* 0x000000141c007c0c */ /* 0x000fe4000bf06070 */
[----:B------:R-:W-:Y:S02]  /*20440*/  PRMT R40, RZ, 0x7610, R40 ;  /* 0x00007610ff287816 */ /* 0x000fe40000000028 */
[----:B------:R-:W-:-:S13]  /*20450*/  ISETP.LT.U32.OR P0, PT, R29, R4, !P0 ;  /* 0x000000041d00720c */ /* 0x000fda0004701470 */
[----:B------:R-:W-:Y:S05]  /*20460*/  @P0 BREAK.RELIABLE B2 ;  /* 0x0000000000020942 */ /* 0x000fea0003800100 */
[----:B------:R-:W-:Y:S05]  /*20470*/  @P0 BRA `(.L_x_1) ;  /* 0x0000011c00780947 */ /* 0x000fea0003800000 */
.L_x_207:
[----:B------:R-:W-:Y:S05]  /*20480*/  BSYNC.RELIABLE B2 ;  /* 0x0000000000027941 */ /* 0x000fea0003800100 */
.L_x_206:
[C---:B------:R-:W-:Y:S01]  /*20490*/  ISETP.GE.U32.AND P0, PT, R28.reuse, UR8, PT ;  /* 0x000000081c007c0c */ /* 0x040fe2000bf06070 */
[----:B------:R-:W-:Y:S01]  /*204a0*/  VIADD R28, R28, -UR8 ;  /* 0x800000081c1c7c36 */ /* 0x000fe20008000000 */
[----:B------:R-:W-:Y:S02]  /*204b0*/  PRMT R40, RZ, 0x7610, R40 ;  /* 0x00007610ff287816 */ /* 0x000fe40000000028 */
        /* <DEDUP_REMOVED lines=38> */
[----:B------:R-:W-:Y:S01]  /*20720*/  IMAD.IADD R34, R4, 0x1, -R37 ;  /* 0x0000000104227824 */ /* 0x000fe200078e0a25 */
[----:B------:R-:W-:Y:S06]  /*20730*/  BRA `(.L_x_1) ;  /* 0x0000011800c87947 */ /* 0x000fec0003800000 */
.L_x_74:
[----:B------:R-:W-:Y:S05]  /*20740*/  BSYNC.RELIABLE B1 ;  /* 0x0000000000017941 */ /* 0x000fea0003800100 */
.L_x_73:
[----:B------:R-:W-:Y:S01]  /*20750*/  ISETP.GT.U32.AND P0, PT, R78, R46, PT ;  /* 0x0000002e4e00720c */ /* 0x000fe20003f04070 */
[----:B------:R-:W-:-:S12]  /*20760*/  BSSY.RECONVERGENT B1, `(.L_x_208) ;  /* 0x0000077000017945 */ /* 0x000fd80003800200 */
[----:B------:R-:W-:Y:S05]  /*20770*/  @P0 BRA `(.L_x_209) ;  /* 0x0000000000800947 */ /* 0x000fea0003800000 */
[----:B------:R-:W-:Y:S01]  /*20780*/  ISETP.GT.U32.AND P0, PT, R46, R78, PT ;  /* 0x0000004e2e00720c */ /* 0x000fe20003f04070 */
[----:B------:R-:W-:-:S12]  /*20790*/  BSSY.RELIABLE B2, `(.L_x_210) ;  /* 0x0000041000027945 */ /* 0x000fd80003800100 */
[----:B------:R-:W-:Y:S05]  /*207a0*/  @P0 BRA `(.L_x_211) ;  /* 0x0000000000fc0947 */ /* 0x000fea0003800000 */
        /* <DEDUP_REMOVED lines=29> */
.L_x_209:
[----:B------:R-:W-:-:S04]  /*20980*/  ISETP.GE.U32.AND P0, PT, R77, R44, PT ;  /* 0x0000002c4d00720c */ /* 0x000fc80003f06070 */
        /* <DEDUP_REMOVED lines=23> */
[----:B------:R-:W-:Y:S01]  /*20b00*/  ISETP.GE.U32.AND P0, PT, R84, R51, PT ;  /* 0x000000335400720c */ /* 0x000fe20003f06070 */
[----:B------:R-:W-:-:S03]  /*20b10*/  VIADD R5, R78, 0xffffffff ;  /* 0xffffffff4e057836 */ /* 0x000fc60000000000 */
        /* <DEDUP_REMOVED lines=8> */
.L_x_211:
[----:B------:R-:W-:Y:S05]  /*20ba0*/  BSYNC.RELIABLE B2 ;  /* 0x0000000000027941 */ /* 0x000fea0003800100 */
.L_x_210:
[----:B------:R-:W-:-:S04]  /*20bb0*/  IADD3 R4, PT, PT, R77, UR8, RZ ;  /* 0x000000084d047c10 */ /* 0x000fc8000fffe0ff */
        /* <DEDUP_REMOVED lines=49> */
.L_x_212:
[----:B------:R-:W-:Y:S05]  /*20ed0*/  BSYNC.RECONVERGENT B1 ;  /* 0x0000000000017941 */ /* 0x000fea0003800200 */
.L_x_208:
[----:B------:R-:W-:Y:S01]  /*20ee0*/  ISETP.GT.U32.AND P0, PT, R52, R86, PT ;  /* 0x000000563400720c */ /* 0x000fe20003f04070 */
[----:B------:R-:W-:Y:S01]  /*20ef0*/  BSSY.RECONVERGENT B1, `(.L_x_213) ;  /* 0x000007f000017945 */ /* 0x000fe20003800200 */
[----:B------:R-:W-:Y:S02]  /*20f00*/  IMAD.IADD R4, R5, 0x1, -R46 ;  /* 0x0000000105047824 */ /* 0x000fe400078e0a2e */
[----:B------:R-:W-:Y:S02]  /*20f10*/  IMAD.IADD R7, R7, 0x1, -R76 ;  /* 0x0000000107077824 */ /* 0x000fe400078e0a4c */
[----:B------:R-:W-:Y:S02]  /*20f20*/  IMAD.IADD R8, R84, 0x1, -R51 ;  /* 0x0000000154087824 */ /* 0x000fe400078e0a33 */
[----:B------:R-:W-:Y:S02]  /*20f30*/  IMAD.IADD R11, R11, 0x1, -R50 ;  /* 0x000000010b0b7824 */ /* 0x000fe400078e0a32 */
[----:B------:R-:W-:-:S02]  /*20f40*/  IMAD.IADD R12, R82, 0x1, -R49 ;  /* 0x00000001520c7824 */ /* 0x000fc400078e0a31 */
[----:B------:R-:W-:Y:S02]  /*20f50*/  IMAD.IADD R15, R15, 0x1, -R48 ;  /* 0x000000010f0f7824 */ /* 0x000fe400078e0a30 */
[----:B------:R-:W-:Y:S02]  /*20f60*/  IMAD.IADD R16, R80, 0x1, -R47 ;  /* 0x0000000150107824 */ /* 0x000fe400078e0a2f */
[----:B------:R-:W-:Y:S01]  /*20f70*/  IMAD.IADD R77, R77, 0x1, -R44 ;  /* 0x000000014d4d7824 */ /* 0x000fe200078e0a2c */
[----:B------:R-:W-:Y:S06]  /*20f80*/  @P0 BRA `(.L_x_214) ;  /* 0x0000000000800947 */ /* 0x000fec0003800000 */
        /* <DEDUP_REMOVED lines=32> */
.L_x_214:
        /* <DEDUP_REMOVED lines=30> */
[----:B------:R-:W-:Y:S01]  /*21370*/  ISETP.GE.U32.AND.EX P0, PT, R5, RZ, PT, P0 ;  /* 0x000000ff0500720c */ /* 0x000fe20003f06100 */
[----:B------:R-:W-:-:S12]  /*21380*/  VIADD R5, R52, 0xffffffff ;  /* 0xffffffff34057836 */ /* 0x000fd80000000000 */
[----:B------:R-:W-:Y:S01]  /*21390*/  @P0 IMAD.MOV R5, RZ, RZ, R52 ;  /* 0x000000ffff050224 */ /* 0x000fe200078e0234 */
[----:B------:R-:W-:Y:S06]  /*213a0*/  BRA `(.L_x_217) ;  /* 0x0000000000cc7947 */ /* 0x000fec0003800000 */
.L_x_216:
[----:B------:R-:W-:Y:S05]  /*213b0*/  BSYNC.RELIABLE B2 ;  /* 0x0000000000027941 */ /* 0x000fea0003800100 */
.L_x_215:
        /* <DEDUP_REMOVED lines=29> */
[----:B------:R-:W-:Y:S02]  /*21590*/  IADD3 R17, P0, PT, R5, R6, RZ ;  /* 0x0000000605117210 */ /* 0x000fe40007f1e0ff */
[----:B------:R-:W-:-:S03]  /*215a0*/  IADD3 R6, P1, P2, R9, UR13, R54 ;  /* 0x0000000d09067c10 */ /* 0x000fc6000fa3e036 */
[----:B------:R-:W-:Y:S01]  /*215b0*/  IMAD.X R5, RZ, RZ, R5, P0 ;  /* 0x000000ffff057224 */ /* 0x000fe200000e0605 */
[----:B------:R-:W-:Y:S02]  /*215c0*/  ISETP.GE.U32.AND P0, PT, R17, R90, PT ;  /* 0x0000005a1100720c */ /* 0x000fe40003f06070 */
[----:B------:R-:W-:Y:S02]  /*215d0*/  IADD3.X R14, PT, PT, RZ, RZ, RZ, P1, P2 ;  /* 0x000000ffff0e7210 */ /* 0x000fe40000fe44ff */
[----:B------:R-:W-:Y:S02]  /*215e0*/  ISETP.GE.U32.AND.EX P0, PT, R5, RZ, PT, P0 ;  /* 0x000000ff0500720c */ /* 0x000fe40003f06100 */
[----:B------:R-:W-:Y:S02]  /*215f0*/  IADD3 R14, P1, P2, R14, UR5, R53 ;  /* 0x000000050e0e7c10 */ /* 0x000fe4000fa3e035 */
[----:B------:R-:W-:-:S04]  /*21600*/  SEL R5, RZ, 0xffffffff, P0 ;  /* 0xffffffffff057807 */ /* 0x000fc80000000000 */
[----:B------:R-:W-:-:S04]  /*21610*/  IADD3 R6, P0, PT, R5, R6, RZ ;  /* 0x0000000605067210 */ /* 0x000fc80007f1e0ff */
[----:B------:R-:W-:Y:S02]  /*21620*/  IADD3.X R5, PT, PT, RZ, R5, RZ, P0, !PT ;  /* 0x00000005ff057210 */ /* 0x000fe400007fe4ff */
        /* <DEDUP_REMOVED lines=11> */
.L_x_217:
[----:B------:R-:W-:Y:S05]  /*216e0*/  BSYNC.RECONVERGENT B1 ;  /* 0x0000000000017941 */ /* 0x000fea0003800200 */
.L_x_213:
        /* <DEDUP_REMOVED lines=19> */
[----:B------:R-:W-:Y:S01]  /*21820*/  IMAD.MOV.U32 R59, RZ, RZ, RZ ;  /* 0x000000ffff3b7224 */ /* 0x000fe200078e00ff */
        /* <DEDUP_REMOVED lines=27> */
[----:B------:R-:W-:-:S03]  /*219e0*/  MOV R58, R23 ;  /* 0x00000017003a7202 */ /* 0x000fc60000000f00 */
[----:B------:R-:W-:Y:S01]  /*219f0*/  IMAD.WIDE.U32 R18, R12, R77, R56 ;  /* 0x0000004d0c127225 */ /* 0x000fe200078e0038 */
[----:B------:R-:W-:Y:S02]  /*21a00*/  IADD3 R26, P0, PT, R22, R53, RZ ;  /* 0x00000035161a7210 */ /* 0x000fe40007f1e0ff */
[----:B------:R-:W-:Y:S01]  /*21a10*/  IADD3 R52, P1, PT, R52, R55, RZ ;  /* 0x0000003734347210 */ /* 0x000fe20007f3e0ff */
[----:B------:R-:W-:Y:S01]  /*21a20*/  IMAD.WIDE.U32 R58, R4, R77, R58 ;  /* 0x0000004d043a7225 */ /* 0x000fe200078e003a */
[----:B------:R-:W-:-:S03]  /*21a30*/  IADD3 R54, P2, PT, R54, R19, RZ ;  /* 0x0000001336367210 */ /* 0x000fc60007f5e0ff */
        /* <DEDUP_REMOVED lines=125> */
[----:B------:R-:W-:Y:S02]  /*22210*/  IMAD.X R65, RZ, RZ, RZ, P2 ;  /* 0x000000ffff417224 */ /* 0x000fe400010e06ff */
        /* <DEDUP_REMOVED lines=14> */
[----:B------:R-:W-:Y:S02]  /*22300*/  IMAD.X R67, RZ, RZ, RZ, P0 ;  /* 0x000000ffff437224 */ /* 0x000fe400000e06ff */
[----:B------:R-:W-:Y:S01]  /*22310*/  VIADD R24, R71, UR4 ;  /* 0x0000000447187c36 */ /* 0x000fe20008000000 */
[----:B------:R-:W-:Y:S01]  /*22320*/  IADD3.X R21, PT, PT, RZ, RZ, RZ, P2, P3 ;  /* 0x000000ffff157210 */ /* 0x000fe200017e64ff */
[----:B------:R-:W-:Y:S01]  /*22330*/  IMAD.MOV.U32 R25, RZ, RZ, RZ ;  /* 0x000000ffff197224 */ /* 0x000fe200078e00ff */
[----:B------:R-:W-:Y:S01]  /*22340*/  IADD3 R67, P0, P1, R60, R67, R20 ;  /* 0x000000433c437210 */ /* 0x000fe2000791e014 */
[----:B------:R-:W-:-:S03]  /*22350*/  IMAD.WIDE.U32 R58, R4, R7, R58 ;  /* 0x00000007043a7225 */ /* 0x000fc600078e003a */
[----:B------:R-:W-:Y:S01]  /*22360*/  IADD3.X R75, PT, PT, RZ, RZ, RZ, P0, P1 ;  /* 0x000000ffff4b7210 */ /* 0x000fe200007e24ff */
[----:B------:R-:W-:-:S04]  /*22370*/  IMAD.WIDE.U32 R68, R4, R8, R68 ;  /* 0x0000000804447225 */ /* 0x000fc800078e0044 */
[----:B------:R-:W-:Y:S01]  /*22380*/  IMAD.WIDE.U32 R24, R64, 0x3d1, R24 ;  /* 0x000003d140187825 */ /* 0x000fe200078e0018 */
[----:B------:R-:W-:-:S03]  /*22390*/  IADD3 R20, P2, PT, R58, R69, RZ ;  /* 0x000000453a147210 */ /* 0x000fc60007f5e0ff */
[----:B------:R-:W-:Y:S01]  /*223a0*/  VIADD R60, R25, UR4 ;  /* 0x00000004193c7c36 */ /* 0x000fe20008000000 */
[----:B------:R-:W-:Y:S01]  /*223b0*/  IADD3 R18, P3, P4, R24, R21, R18 ;  /* 0x0000001518127210 */ /* 0x000fe20007c7e012 */
[----:B------:R-:W-:Y:S02]  /*223c0*/  IMAD.X R21, RZ, RZ, RZ, P2 ;  /* 0x000000ffff157224 */ /* 0x000fe400010e06ff */
        /* <DEDUP_REMOVED lines=21> */
[----:B------:R-:W-:Y:S02]  /*22520*/  IMAD.IADD R5, R5, 0x1, -R86 ;  /* 0x0000000105057824 */ /* 0x000fe400078e0a56 */
        /* <DEDUP_REMOVED lines=9> */
[----:B------:R-:W-:-:S02]  /*225c0*/  IADD3 R52, P0, P1, R24, R23, R52 ;  /* 0x0000001718347210 */ /* 0x000fc4000791e034 */
[----:B------:R-:W-:Y:S02]  /*225d0*/  IADD3 R24, PT, PT, R25, UR4, RZ ;  /* 0x0000000419187c10 */ /* 0x000fe4000fffe0ff */
[----:B------:R-:W-:Y:S02]  /*225e0*/  IADD3 R78, P2, P3, R58, R21, R52 ;  /* 0x000000153a4e7210 */ /* 0x000fe40007b5e034 */
[----:B------:R-:W-:Y:S02]  /*225f0*/  IADD3.X R10, PT, PT, RZ, RZ, RZ, P0, P1 ;  /* 0x000000ffff0a7210 */ /* 0x000fe400007e24ff */
[----:B------:R-:W-:Y:S02]  /*22600*/  IADD3.X R21, PT, PT, RZ, RZ, RZ, P2, P3 ;  /* 0x000000ffff157210 */ /* 0x000fe400017e64ff */
[----:B------:R-:W-:Y:S02]  /*22610*/  PLOP3.LUT P0, PT, PT, PT, PT, 0x8, 0x80 ;  /* 0x000000000080781c */ /* 0x000fe40003f0e170 */
[----:B------:R-:W-:Y:S01]  /*22620*/  IADD3 R21, PT, PT, R21, R10, R24 ;  /* 0x0000000a15157210 */ /* 0x000fe20007ffe018 */
[----:B------:R-:W-:-:S04]  /*22630*/  IMAD.IADD R10, R9, 0x1, -R92 ;  /* 0x00000001090a7824 */ /* 0x000fc800078e0a5c */
        /* <DEDUP_REMOVED lines=26> */
.L_x_219:
[----:B------:R-:W-:Y:S05]  /*227e0*/  BSYNC.RECONVERGENT B1 ;  /* 0x0000000000017941 */ /* 0x000fea0003800200 */
.L_x_218:
        /* <DEDUP_REMOVED lines=8> */
[----:B------:R-:W-:Y:S01]  /*22870*/  IMAD.IADD R106, R106, 0x1, -R85 ;  /* 0x000000016a6a7824 */ /* 0x000fe200078e0a55 */
[----:B------:R-:W-:Y:S06]  /*22880*/  @P0 BRA `(.L_x_222) ;  /* 0x0000000000900947 */ /* 0x000fec0003800000 */
        /* <DEDUP_REMOVED lines=36> */
.L_x_222:
[----:B------:R-:W-:Y:S05]  /*22ad0*/  BSYNC.RELIABLE B2 ;  /* 0x0000000000027941 */ /* 0x000fea0003800100 */
.L_x_221:
        /* <DEDUP_REMOVED lines=30> */
[----:B------:R-:W-:Y:S01]  /*22cc0*/  VIADD R14, R78, 0xffffffff ;  /* 0xffffffff4e0e7836 */ /* 0x000fe20000000000 */
[----:B------:R-:W-:Y:S02]  /*22cd0*/  IADD3 R79, PT, PT, R79, -UR13, RZ ;  /* 0x8000000d4f4f7c10 */ /* 0x000fe4000fffe0ff */
[----:B------:R-:W-:-:S04]  /*22ce0*/  ISETP.GE.U32.AND.EX P0, PT, R13, RZ, PT, P0 ;  /* 0x000000ff0d00720c */ /* 0x000fc80003f06100 */
[----:B------:R-:W-:-:S04]  /*22cf0*/  SEL R13, RZ, 0xffffffff, P0 ;  /* 0xffffffffff0d7807 */ /* 0x000fc80000000000 */
[----:B------:R-:W-:-:S05]  /*22d00*/  IADD3 R73, P0, PT, R73, R13, RZ ;  /* 0x0000000d49497210 */ /* 0x000fca0007f1e0ff */
[----:B------:R-:W-:Y:S01]  /*22d10*/  IMAD.X R13, RZ, RZ, R13, P0 ;  /* 0x000000ffff0d7224 */ /* 0x000fe200000e060d */
[C---:B------:R-:W-:Y:S01]  /*22d20*/  ISETP.GE.U32.AND P0, PT, R73.reuse, UR5, PT ;  /* 0x0000000549007c0c */ /* 0x040fe2000bf06070 */
[----:B------:R-:W-:-:S03]  /*22d30*/  VIADD R73, R73, -UR5 ;  /* 0x8000000549497c36 */ /* 0x000fc60008000000 */
[----:B------:R-:W-:-:S13]  /*22d40*/  ISETP.GE.U32.AND.EX P0, PT, R13, RZ, PT, P0 ;  /* 0x000000ff0d00720c */ /* 0x000fda0003f06100 */
[----:B------:R-:W-:-:S04]  /*22d50*/  @P0 IMAD.MOV R14, RZ, RZ, R78 ;  /* 0x000000ffff0e0224 */ /* 0x000fc800078e024e */
[----:B------:R-:W-:-:S07]  /*22d60*/  IMAD.IADD R78, R14, 0x1, -R37 ;  /* 0x000000010e4e7824 */ /* 0x000fce00078e0a25 */
.L_x_223:
[----:B------:R-:W-:Y:S05]  /*22d70*/  BSYNC.RECONVERGENT B1 ;  /* 0x0000000000017941 */ /* 0x000fea0003800200 */
.L_x_220:
        /* <DEDUP_REMOVED lines=40> */
.L_x_226:
[----:B------:R-:W-:Y:S05]  /*23000*/  BSYNC.RELIABLE B2 ;  /* 0x0000000000027941 */ /* 0x000fea0003800100 */
.L_x_225:
        /* <DEDUP_REMOVED lines=36> */
[----:B------:R-:W-:Y:S02]  /*23250*/  VIADD R14, R78, 0xffffffff ;  /* 0xffffffff4e0e7836 */ /* 0x000fe40000000000 */
[----:B------:R-:W-:Y:S01]  /*23260*/  VIADD R73, R73, -UR5 ;  /* 0x8000000549497c36 */ /* 0x000fe20008000000 */
[----:B------:R-:W-:-:S13]  /*23270*/  ISETP.GE.U32.AND.EX P0, PT, R13, RZ, PT, P0 ;  /* 0x000000ff0d00720c */ /* 0x000fda0003f06100 */
[----:B------:R-:W-:-:S04]  /*23280*/  @P0 IMAD.MOV R14, RZ, RZ, R78 ;  /* 0x000000ffff0e0224 */ /* 0x000fc800078e024e */
[----:B------:R-:W-:-:S07]  /*23290*/  IMAD.IADD R78, R14, 0x1, -R37 ;  /* 0x000000010e4e7824 */ /* 0x000fce00078e0a25 */
.L_x_227:
[----:B------:R-:W-:Y:S05]  /*232a0*/  BSYNC.RECONVERGENT B1 ;  /* 0x0000000000017941 */ /* 0x000fea0003800200 */
.L_x_224:
        /* <DEDUP_REMOVED lines=28> */
[----:B------:R-:W-:Y:S01]  /*23470*/  IMAD.MOV.U32 R61, RZ, RZ, RZ ;  /* 0x000000ffff3d7224 */ /* 0x000fe200078e00ff */
[----:B------:R-:W-:-:S03]  /*23480*/  IADD3.X R65, PT, PT, RZ, RZ, RZ, P0, !PT ;  /* 0x000000ffff417210 */ /* 0x000fc600007fe4ff */
        /* <DEDUP_REMOVED lines=77> */
[----:B------:R-:W-:Y:S01]  /*23960*/  IMAD.MOV.U32 R59, RZ, RZ, RZ ;  /* 0x000000ffff3b7224 */ /* 0x000fe200078e00ff */
[----:B------:R-:W-:Y:S01]  /*23970*/  IADD3.X R55, PT, PT, RZ, RZ, RZ, P1, !PT ;  /* 0x000000ffff377210 */ /* 0x000fe20000ffe4ff */
        /* <DEDUP_REMOVED lines=77> */
[----:B------:R-:W-:Y:S01]  /*23e50*/  IMAD.MOV.U32 R21, RZ, RZ, RZ ;  /* 0x000000ffff157224 */ /* 0x000fe200078e00ff */
[----:B------:R-:W-:Y:S01]  /*23e60*/  IADD3.X R71, PT, PT, RZ, RZ, RZ, P0, !PT ;  /* 0x000000ffff477210 */ /* 0x000fe200007fe4ff */
[----:B------:R-:W-:Y:S02]  /*23e70*/  IMAD.X R61, RZ, RZ, RZ, P1 ;  /* 0x000000ffff3d7224 */ /* 0x000fe400008e06ff */
[----:B------:R-:W-:-:S04]  /*23e80*/  IMAD.WIDE.U32 R20, R26, 0x3d1, R20 ;  /* 0x000003d11a147825 */ /* 0x000fc800078e0014 */
[----:B------:R-:W-:Y:S01]  /*23e90*/  IMAD.X R55, RZ, RZ, RZ, P2 ;  /* 0x000000ffff377224 */ /* 0x000fe200010e06ff */
[----:B------:R-:W-:Y:S01]  /*23ea0*/  IADD3 R20, P2, P3, R20, R17, R70 ;  /* 0x0000001114147210 */ /* 0x000fe20007b5e046 */
[----:B------:R-:W-:-:S03]  /*23eb0*/  IMAD.WIDE.U32 R60, R4, R73, R60 ;  /* 0x00000049043c7225 */ /* 0x000fc600078e003c */
[----:B------:R-:W-:Y:S01]  /*23ec0*/  IADD3 R71, P0, P1, R52, R71, R20 ;  /* 0x0000004734477210 */ /* 0x000fe2000791e014 */
[----:B------:R-:W-:Y:S01]  /*23ed0*/  IMAD.WIDE.U32 R54, R8, R78, R54 ;  /* 0x0000004e08367225 */ /* 0x000fe200078e0036 */
[----:B------:R-:W-:-:S03]  /*23ee0*/  IADD3.X R17, PT, PT, RZ, RZ, RZ, P2, P3 ;  /* 0x000000ffff117210 */ /* 0x000fc600017e64ff */
[----:B------:R-:W-:Y:S01]  /*23ef0*/  VIADD R24, R21, UR4 ;  /* 0x0000000415187c36 */ /* 0x000fe20008000000 */
[----:B------:R-:W-:Y:S01]  /*23f00*/  IADD3 R52, P2, PT, R60, R55, RZ ;  /* 0x000000373c347210 */ /* 0x000fe20007f5e0ff */
[----:B------:R-:W-:Y:S02]  /*23f10*/  IMAD.MOV.U32 R25, RZ, RZ, RZ ;  /* 0x000000ffff197224 */ /* 0x000fe400078e00ff */
[----:B------:R-:W-:Y:S02]  /*23f20*/  IMAD.MOV.U32 R21, RZ, RZ, RZ ;  /* 0x000000ffff157224 */ /* 0x000fe400078e00ff */
[----:B------:R-:W-:-:S04]  /*23f30*/  IMAD.WIDE.U32 R24, R22, 0x3d1, R24 ;  /* 0x000003d116187825 */ /* 0x000fc800078e0018 */
        /* <DEDUP_REMOVED lines=8> */
[----:B------:R-:W-:Y:S02]  /*23fc0*/  IADD3 R60, P0, PT, R61, R53, RZ ;  /* 0x000000353d3c7210 */ /* 0x000fe40007f1e0ff */
[----:B------:R-:W-:Y:S01]  /*23fd0*/  IADD3.X R69, PT, PT, RZ, RZ, RZ, P3, P4 ;  /* 0x000000ffff457210 */ /* 0x000fe20001fe84ff */
[----:B------:R-:W-:Y:S01]  /*23fe0*/  VIADD R24, R21, UR4 ;  /* 0x0000000415187c36 */ /* 0x000fe20008000000 */
[----:B------:R-:W-:Y:S01]  /*23ff0*/  IADD3 R20, P1, P2, R20, R23, R64 ;  /* 0x0000001714147210 */ /* 0x000fe20007a3e040 */
[----:B------:R-:W-:-:S02]  /*24000*/  IMAD.MOV.U32 R25, RZ, RZ, RZ ;  /* 0x000000ffff197224 */ /* 0x000fc400078e00ff */
        /* <DEDUP_REMOVED lines=33> */
[----:B------:R-:W-:-:S04]  /*24220*/  ISETP.GE.U32.AND P0, PT, R14, R13, PT ;  /* 0x0000000d0e00720c */ /* 0x000fc80003f06070 */
        /* <DEDUP_REMOVED lines=19> */
.L_x_229:
[----:B------:R-:W-:Y:S05]  /*24360*/  BSYNC.RECONVERGENT B1 ;  /* 0x0000000000017941 */ /* 0x000fea0003800200 */
.L_x_228:
        /* <DEDUP_REMOVED lines=42> */
.L_x_232:
[----:B------:R-:W-:Y:S05]  /*24610*/  BSYNC.RELIABLE B2 ;  /* 0x0000000000027941 */ /* 0x000fea0003800100 */
.L_x_231:
[C---:B------:R-:W-:Y:S02]  /*24620*/  ISETP.GE.U32.AND P0, PT, R13.reuse, UR8, PT ;  /* 0x000000080d007c0c */ /* 0x040fe4000bf06070 */
[----:B------:R-:W-:Y:S02]  /*24630*/  IADD3 R13, PT, PT, R13, -UR8, RZ ;  /* 0x800000080d0d7c10 */ /* 0x000fe4000fffe0ff */
        /* <DEDUP_REMOVED lines=39> */
.L_x_233:
[----:B------:R-:W-:Y:S05]  /*248b0*/  BSYNC.RECONVERGENT B1 ;  /* 0x0000000000017941 */ /* 0x000fea0003800200 */
.L_x_230:
        /* <DEDUP_REMOVED lines=40> */
.L_x_236:
[----:B------:R-:W-:Y:S05]  /*24b40*/  BSYNC.RELIABLE B2 ;  /* 0x0000000000027941 */ /* 0x000fea0003800100 */
.L_x_235:
        /* <DEDUP_REMOVED lines=41> */
.L_x_237:
[----:B------:R-:W-:Y:S05]  /*24de0*/  BSYNC.RECONVERGENT B1 ;  /* 0x0000000000017941 */ /* 0x000fea0003800200 */
.L_x_234:
        /* <DEDUP_REMOVED lines=12> */
[----:B------:R-:W-:Y:S02]  /*24eb0*/  IADD3 R22, P0, PT, R64, R21, RZ ;  /* 0x0000001540167210 */ /* 0x000fe40007f1e0ff */
[----:B------:R-:W-:Y:S01]  /*24ec0*/  MOV R64, R65 ;  /* 0x0000004100407202 */ /* 0x000fe20000000f00 */
        /* <DEDUP_REMOVED lines=119> */
[----:B------:R-:W-:Y:S02]  /*25640*/  IMAD.MOV.U32 R49, RZ, RZ, RZ ;  /* 0x000000ffff317224 */ /* 0x000fe400078e00ff */
[----:B------:R-:W-:-:S04]  /*25650*/  IMAD.WIDE.U32 R62, R73, R50, R62 ;  /* 0x00000032493e7225 */ /* 0x000fc800078e003e */
[----:B------:R-:W-:Y:S01]  /*25660*/  IMAD.WIDE.U32 R60, R81, R51, R60 ;  /* 0x00000033513c7225 */ /* 0x000fe200078e003c */
[----:B------:R-:W-:-:S03]  /*25670*/  IADD3 R64, P0, PT, R65, R63, RZ ;  /* 0x0000003f41407210 */ /* 0x000fc60007f1e0ff */
[----:B------:R-:W-:Y:S01]  /*25680*/  IMAD.WIDE.U32 R48, R19, R46, R48 ;  /* 0x0000002e13307225 */ /* 0x000fe200078e0030 */
[----:B------:R-:W-:-:S03]  /*25690*/  IADD3 R62, P1, PT, R62, R61, RZ ;  /* 0x0000003d3e3e7210 */ /* 0x000fc60007f3e0ff */
[----:B------:R-:W-:-:S04]  /*256a0*/  IMAD.WIDE.U32 R58, R67, R76, R58 ;  /* 0x0000004c433a7225 */ /* 0x000fc800078e003a */
        /* <DEDUP_REMOVED lines=10> */
[----:B------:R-:W-:-:S04]  /*25750*/  IMAD.WIDE.U32 R60, R75, R76, R60 ;  /* 0x0000004c4b3c7225 */ /* 0x000fc800078e003c */
[----:B------:R-:W-:Y:S01]  /*25760*/  IMAD.X R83, RZ, RZ, RZ, P0 ;  /* 0x000000ffff537224 */ /* 0x000fe200000e06ff */
[----:B------:R-:W-:Y:S02]  /*25770*/  IADD3 R60, P2, PT, R60, R59, RZ ;  /* 0x0000003b3c3c7210 */ /* 0x000fe40007f5e0ff */
[----:B------:R-:W-:Y:S01]  /*25780*/  IADD3 R62, P1, PT, R62, R61, RZ ;  /* 0x0000003d3e3e7210 */ /* 0x000fe20007f3e0ff */
[----:B------:R-:W-:-:S04]  /*25790*/  IMAD.WIDE.U32 R82, R73, R51, R82 ;  /* 0x0000003349527225 */ /* 0x000fc800078e0052 */
[----:B------:R-:W-:Y:S01]  /*257a0*/  IMAD.X R61, RZ, RZ, RZ, P2 ;  /* 0x000000ffff3d7224 */ /* 0x000fe200010e06ff */
[----:B------:R-:W-:Y:S01]  /*257b0*/  IADD3 R64, P0, PT, R65, R83, RZ ;  /* 0x0000005341407210 */ /* 0x000fe20007f1e0ff */
[----:B------:R-:W-:Y:S02]  /*257c0*/  IMAD.X R63, RZ, RZ, RZ, P1 ;  /* 0x000000ffff3f7224 */ /* 0x000fe400008e06ff */
[----:B------:R-:W-:-:S04]  /*257d0*/  IMAD.WIDE.U32 R60, R67, R46, R60 ;  /* 0x0000002e433c7225 */ /* 0x000fc800078e003c */
[----:B------:R-:W-:-:S04]  /*257e0*/  IMAD.WIDE.U32 R62, R81, R76, R62 ;  /* 0x0000004c513e7225 */ /* 0x000fc800078e003e */
[----:B------:R-:W-:Y:S01]  /*257f0*/  IMAD.X R65, RZ, RZ, RZ, P0 ;  /* 0x000000ffff417224 */ /* 0x000fe200000e06ff */
[----:B------:R-:W-:Y:S02]  /*25800*/  IADD3 R82, P1, PT, R82, R63, RZ ;  /* 0x0000003f52527210 */ /* 0x000fe40007f3e0ff */
[----:B------:R-:W-:Y:S01]  /*25810*/  IADD3 R62, P2, PT, R62, R61, RZ ;  /* 0x0000003d3e3e7210 */ /* 0x000fe20007f5e0ff */
[----:B------:R-:W-:-:S04]  /*25820*/  IMAD.WIDE.U32 R64, R78, R51, R64 ;  /* 0x000000334e407225 */ /* 0x000fc800078e0040 */
[----:B------:R-:W-:Y:S02]  /*25830*/  IMAD.X R63, RZ, RZ, RZ, P2 ;  /* 0x000000ffff3f7224 */ /* 0x000fe400010e06ff */
[----:B------:R-:W-:Y:S02]  /*25840*/  IMAD.X R83, RZ, RZ, RZ, P1 ;  /* 0x000000ffff537224 */ /* 0x000fe400008e06ff */
[----:B------:R-:W-:-:S04]  /*25850*/  IMAD.WIDE.U32 R50, R58, 0x3d1, RZ ;  /* 0x000003d13a327825 */ /* 0x000fc800078e00ff */
[----:B------:R-:W-:-:S04]  /*25860*/  IMAD.WIDE.U32 R62, R75, R46, R62 ;  /* 0x0000002e4b3e7225 */ /* 0x000fc800078e003e */
[----:B------:R-:W-:-:S04]  /*25870*/  IMAD.WIDE.U32 R82, R79, R76, R82 ;  /* 0x0000004c4f527225 */ /* 0x000fc800078e0052 */
[----:B------:R-:W-:Y:S01]  /*25880*/  IMAD.IADD R75, R26, 0x1, R50 ;  /* 0x000000011a4b7824 */ /* 0x000fe200078e0232 */
[----:B------:R-:W-:Y:S01]  /*25890*/  IADD3 R94, P1, PT, R64, R83, RZ ;  /* 0x00000053405e7210 */ /* 0x000fe20007f3e0ff */
[----:B------:R-:W-:Y:S01]  /*258a0*/  VIADD R50, R51, UR4 ;  /* 0x0000000433327c36 */ /* 0x000fe20008000000 */
[----:B------:R-:W-:Y:S01]  /*258b0*/  IADD3 R82, P2, PT, R82, R63, RZ ;  /* 0x0000003f52527210 */ /* 0x000fe20007f5e0ff */
[----:B------:R-:W-:Y:S01]  /*258c0*/  IMAD.MOV.U32 R51, RZ, RZ, RZ ;  /* 0x000000ffff337224 */ /* 0x000fe200078e00ff */
[----:B------:R-:W-:Y:S01]  /*258d0*/  ISETP.GE.U32.AND P0, PT, R75, R26, PT ;  /* 0x0000001a4b00720c */ /* 0x000fe20003f06070 */
[----:B------:R-:W-:Y:S01]  /*258e0*/  IMAD.X R95, RZ, RZ, RZ, P1 ;  /* 0x000000ffff5f7224 */ /* 0x000fe200008e06ff */
[----:B------:R-:W-:Y:S01]  /*258f0*/  IADD3.X R83, PT, PT, RZ, RZ, RZ, P2, !PT ;  /* 0x000000ffff537210 */ /* 0x000fe200017fe4ff */
[----:B------:R-:W-:Y:S01]  /*25900*/  IMAD.WIDE.U32 R50, R60, 0x3d1, R50 ;  /* 0x000003d13c327825 */ /* 0x000fe200078e0032 */
[----:B------:R-:W-:-:S03]  /*25910*/  SEL R21, RZ, 0x1, P0 ;  /* 0x00000001ff157807 */ /* 0x000fc60000000000 */
[----:B------:R-:W-:Y:S01]  /*25920*/  IMAD.WIDE.U32 R94, R73, R76, R94 ;  /* 0x0000004c495e7225 */ /* 0x000fe200078e005e */
[----:B------:R-:W-:-:S03]  /*25930*/  IADD3 R21, P1, P2, R50, R20, R21 ;  /* 0x0000001432157210 */ /* 0x000fc60007a3e015 */
[----:B------:R-:W-:Y:S01]  /*25940*/  IMAD.WIDE.U32 R82, R81, R46, R82 ;  /* 0x0000002e51527225 */ /* 0x000fe200078e0052 */
[----:B------:R-:W-:Y:S02]  /*25950*/  IADD3.X R19, PT, PT, RZ, RZ, RZ, P1, P2 ;  /* 0x000000ffff137210 */ /* 0x000fe40000fe44ff */
[----:B------:R-:W-:Y:S01]  /*25960*/  IADD3 R64, P0, PT, R65, R95, RZ ;  /* 0x0000005f41407210 */ /* 0x000fe20007f1e0ff */
[----:B------:R-:W-:Y:S01]  /*25970*/  VIADD R26, R51, UR4 ;  /* 0x00000004331a7c36 */ /* 0x000fe20008000000 */
[----:B------:R-:W-:Y:S02]  /*25980*/  IADD3 R94, P1, PT, R94, R83, RZ ;  /* 0x000000535e5e7210 */ /* 0x000fe40007f3e0ff */
[----:B------:R-:W-:Y:S01]  /*25990*/  IADD3 R80, P4, PT, R58, R21, RZ ;  /* 0x000000153a507210 */ /* 0x000fe20007f9e0ff */
[----:B------:R-:W-:-:S04]  /*259a0*/  IMAD.WIDE.U32 R26, R62, 0x3d1, R26 ;  /* 0x000003d13e1a7825 */ /* 0x000fc800078e001a */
[----:B------:R-:W-:Y:S01]  /*259b0*/  IMAD.X R65, RZ, RZ, RZ, P0 ;  /* 0x000000ffff417224 */ /* 0x000fe200000e06ff */
[----:B------:R-:W-:Y:S01]  /*259c0*/  IADD3 R22, P2, P3, R26, R19, R22 ;  /* 0x000000131a167210 */ /* 0x000fe20007b5e016 */
[----:B------:R-:W-:Y:S02]  /*259d0*/  IMAD.X R95, RZ, RZ, RZ, P1 ;  /* 0x000000ffff5f7224 */ /* 0x000fe400008e06ff */
[----:B------:R-:W-:Y:S02]  /*259e0*/  IMAD.X R19, RZ, RZ, RZ, P4 ;  /* 0x000000ffff137224 */ /* 0x000fe400020e06ff */
[----:B------:R-:W-:Y:S02]  /*259f0*/  VIADD R26, R27, UR4 ;  /* 0x000000041b1a7c36 */ /* 0x000fe40008000000 */
[----:B------:R-:W-:Y:S01]  /*25a00*/  IMAD.WIDE.U32 R64, R78, R76, R64 ;  /* 0x0000004c4e407225 */ /* 0x000fe200078e0040 */
[----:B------:R-:W-:Y:S02]  /*25a10*/  IADD3 R60, P1, P0, R60, R19, R22 ;  /* 0x000000133c3c7210 */ /* 0x000fe4000783e016 */
[----:B------:R-:W-:Y:S01]  /*25a20*/  IADD3.X R19, PT, PT, RZ, RZ, RZ, P2, P3 ;  /* 0x000000ffff137210 */ /* 0x000fe200017e64ff */
[----:B------:R-:W-:-:S04]  /*25a30*/  IMAD.WIDE.U32 R94, R79, R46, R94 ;  /* 0x0000002e4f5e7225 */ /* 0x000fc800078e005e */
[----:B------:R-:W-:Y:S01]  /*25a40*/  IMAD.MOV.U32 R27, RZ, RZ, RZ ;  /* 0x000000ffff1b7224 */ /* 0x000fe200078e00ff */
[----:B------:R-:W-:Y:S01]  /*25a50*/  IADD3 R22, P4, PT, R64, R95, RZ ;  /* 0x0000005f40167210 */ /* 0x000fe20007f9e0ff */
[----:B------:R-:W-:Y:S02]  /*25a60*/  IMAD.MOV.U32 R21, RZ, RZ, RZ ;  /* 0x000000ffff157224 */ /* 0x000fe400078e00ff */
        /* <DEDUP_REMOVED lines=16> */
[----:B------:R-:W-:-:S04]  /*25b70*/  IMAD.WIDE.U32 R24, R22, 0x3d1, R24 ;  /* 0x000003d116187825 */ /* 0x000fc800078e0018 */
        /* <DEDUP_REMOVED lines=50> */
.L_x_239:
[----:B------:R-:W-:Y:S05]  /*25ea0*/  BSYNC.RECONVERGENT B1 ;  /* 0x0000000000017941 */ /* 0x000fea0003800200 */
.L_x_238:
        /* <DEDUP_REMOVED lines=43> */
.L_x_242:
[----:B------:R-:W-:Y:S05]  /*26160*/  BSYNC.RELIABLE B2 ;  /* 0x0000000000027941 */ /* 0x000fea0003800100 */
.L_x_241:
[C---:B------:R-:W-:Y:S01]  /*26170*/  ISETP.GE.U32.AND P0, PT, R75.reuse, UR8, PT ;  /* 0x000000084b007c0c */ /* 0x040fe2000bf06070 */
[----:B------:R-:W-:-:S03]  /*26180*/  VIADD R75, R75, -UR8 ;  /* 0x800000084b4b7c36 */ /* 0x000fc60008000000 */
        /* <DEDUP_REMOVED lines=39> */
.L_x_243:
[----:B------:R-:W-:Y:S05]  /*26400*/  BSYNC.RECONVERGENT B1 ;  /* 0x0000000000017941 */ /* 0x000fea0003800200 */
.L_x_240:
        /* <DEDUP_REMOVED lines=40> */
.L_x_246:
[----:B------:R-:W-:Y:S05]  /*26690*/  BSYNC.RELIABLE B2 ;  /* 0x0000000000027941 */ /* 0x000fea0003800100 */
.L_x_245:
        /* <DEDUP_REMOVED lines=39> */
[----:B------:R-:W-:-:S05]  /*26910*/  @P0 IMAD.MOV R20, RZ, RZ, R44 ;  /* 0x000000ffff140224 */ /* 0x000fca00078e022c */
[----:B------:R-:W-:-:S07]  /*26920*/  IADD3 R44, PT, PT, -R37, R20, RZ ;  /* 0x00000014252c7210 */ /* 0x000fce0007ffe1ff */
.L_x_247:
[----:B------:R-:W-:Y:S05]  /*26930*/  BSYNC.RECONVERGENT B1 ;  /* 0x0000000000017941 */ /* 0x000fea0003800200 */
.L_x_244:
        /* <DEDUP_REMOVED lines=157> */
[----:B------:R-:W-:-:S03]  /*27310*/  IMAD.WIDE.U32 R50, R10, R6, R50 ;  /* 0x000000060a327225 */ /* 0x000fc600078e0032 */
[----:B------:R-:W-:Y:S01]  /*27320*/  IADD3.X R49, PT, PT, RZ, RZ, RZ, P0, !PT ;  /* 0x000000ffff317210 */ /* 0x000fe200007fe4ff */
[----:B------:R-:W-:Y:S01]  /*27330*/  IMAD.WIDE.U32 R46, R5, R18, R46 ;  /* 0x00000012052e7225 */ /* 0x000fe200078e002e */
[----:B------:R-:W-:-:S03]  /*27340*/  IADD3 R56, P1, PT, R56, R51, RZ ;  /* 0x0000003338387210 */ /* 0x000fc60007f3e0ff */
[----:B------:R-:W-:Y:S01]  /*27350*/  IMAD.WIDE.U32 R52, R26, 0x3d1, RZ ;  /* 0x000003d11a347825 */ /* 0x000fe200078e00ff */
[----:B------:R-:W-:-:S03]  /*27360*/  IADD3 R50, P2, PT, R50, R47, RZ ;  /* 0x0000002f32327210 */ /* 0x000fc60007f5e0ff */
        /* <DEDUP_REMOVED lines=29> */
[C---:B------:R-:W-:Y:S01]  /*27540*/  IMAD.WIDE.U32 R48, R5.reuse, R10, R48 ;  /* 0x0000000a05307225 */ /* 0x040fe200078e0030 */
[----:B------:R-:W-:Y:S02]  /*27550*/  IADD3.X R23, PT, PT, RZ, RZ, RZ, P2, P3 ;  /* 0x000000ffff177210 */ /* 0x000fe400017e64ff */
[----:B------:R-:W-:Y:S01]  /*27560*/  IADD3 R25, P0, P1, R46, R25, R52 ;  /* 0x000000192e197210 */ /* 0x000fe2000791e034 */
[----:B------:R-:W-:-:S04]  /*27570*/  IMAD.WIDE.U32 R54, R5, R9, R54 ;  /* 0x0000000905367225 */ /* 0x000fc800078e0036 */
[----:B------:R-:W-:Y:S01]  /*27580*/  VIADD R26, R53, UR4 ;  /* 0x00000004351a7c36 */ /* 0x000fe20008000000 */
[----:B------:R-:W-:Y:S01]  /*27590*/  IADD3 R52, P2, PT, R48, R55, RZ ;  /* 0x0000003730347210 */ /* 0x000fe20007f5e0ff */
[----:B------:R-:W-:Y:S01]  /*275a0*/  IMAD.MOV.U32 R27, RZ, RZ, RZ ;  /* 0x000000ffff1b7224 */ /* 0x000fe200078e00ff */
[----:B------:R-:W-:Y:S01]  /*275b0*/  IADD3.X R55, PT, PT, RZ, RZ, RZ, P0, P1 ;  /* 0x000000ffff377210 */ /* 0x000fe200007e24ff */
[----:B------:R-:W-:Y:S02]  /*275c0*/  IMAD.MOV.U32 R47, RZ, RZ, RZ ;  /* 0x000000ffff2f7224 */ /* 0x000fe400078e00ff */
[----:B------:R-:W-:-:S04]  /*275d0*/  IMAD.WIDE.U32 R26, R56, 0x3d1, R26 ;  /* 0x000003d1381a7825 */ /* 0x000fc800078e001a */
[----:B------:R-:W-:Y:S01]  /*275e0*/  IMAD.X R53, RZ, RZ, RZ, P2 ;  /* 0x000000ffff357224 */ /* 0x000fe200010e06ff */
[----:B------:R-:W-:Y:S01]  /*275f0*/  IADD3 R26, P3, P4, R26, R23, R60 ;  /* 0x000000171a1a7210 */ /* 0x000fe20007c7e03c */
[----:B------:R-:W-:Y:S02]  /*27600*/  VIADD R46, R27, UR4 ;  /* 0x000000041b2e7c36 */ /* 0x000fe40008000000 */
        /* <DEDUP_REMOVED lines=58> */
[----:B------:R-:W-:-:S04]  /*279b0*/  IADD3 R52, P1, PT, R20, R52, RZ ;  /* 0x0000003414347210 */ /* 0x000fc80007f3e0ff */
[----:B------:R-:W-:Y:S01]  /*279c0*/  ISETP.GT.U32.AND P0, PT, R52, -0x1, PT ;  /* 0xffffffff3400780c */ /* 0x000fe20003f04070 */
[----:B------:R-:W-:-:S05]  /*279d0*/  IMAD.X R20, RZ, RZ, RZ, P1 ;  /* 0x000000ffff147224 */ /* 0x000fca00008e06ff */
[----:B------:R-:W-:-:S13]  /*279e0*/  ISETP.GT.U32.AND.EX P0, PT, R20, RZ, PT, P0 ;  /* 0x000000ff1400720c */ /* 0x000fda0003f04100 */
.L_x_249:
[----:B------:R-:W-:Y:S05]  /*279f0*/  BSYNC.RECONVERGENT B1 ;  /* 0x0000000000017941 */ /* 0x000fea0003800200 */
.L_x_248:
        /* <DEDUP_REMOVED lines=42> */
.L_x_252:
[----:B------:R-:W-:Y:S05]  /*27ca0*/  BSYNC.RELIABLE B2 ;  /* 0x0000000000027941 */ /* 0x000fea0003800100 */
.L_x_251:
        /* <DEDUP_REMOVED lines=41> */
.L_x_253:
[----:B------:R-:W-:Y:S05]  /*27f40*/  BSYNC.RECONVERGENT B1 ;  /* 0x0000000000017941 */ /* 0x000fea0003800200 */
.L_x_250:
        /* <DEDUP_REMOVED lines=40> */
.L_x_256:
[----:B------:R-:W-:Y:S05]  /*281d0*/  BSYNC.RELIABLE B2 ;  /* 0x0000000000027941 */ /* 0x000fea0003800100 */
.L_x_255:
        /* <DEDUP_REMOVED lines=41> */
.L_x_257:
[----:B------:R-:W-:Y:S05]  /*28470*/  BSYNC.RECONVERGENT B1 ;  /* 0x0000000000017941 */ /* 0x000fea0003800200 */
.L_x_254:
        /* <DEDUP_REMOVED lines=12> */
[----:B------:R-:W-:Y:S01]  /*28540*/  IMAD.MOV.U32 R20, RZ, RZ, R23 ;  /* 0x000000ffff147224 */ /* 0x000fe200078e0017 */
[----:B------:R-:W-:Y:S01]  /*28550*/  SHF.R.U32.HI R23, RZ, 0x1f, R75 ;  /* 0x0000001fff177819 */ /* 0x000fe2000001164b */
        /* <DEDUP_REMOVED lines=60> */
.L_x_259:
[----:B------:R-:W-:Y:S05]  /*28920*/  BSYNC.RECONVERGENT B1 ;  /* 0x0000000000017941 */ /* 0x000fea0003800200 */
.L_x_258:
        /* <DEDUP_REMOVED lines=44> */
.L_x_262:
[----:B------:R-:W-:Y:S05]  /*28bf0*/  BSYNC.RELIABLE B2 ;  /* 0x0000000000027941 */ /* 0x000fea0003800100 */
.L_x_261:
[C---:B------:R-:W-:Y:S01]  /*28c00*/  ISETP.GE.U32.AND P0, PT, R47.reuse, UR8, PT ;  /* 0x000000082f007c0c */ /* 0x040fe2000bf06070 */
        /* <DEDUP_REMOVED lines=40> */
.L_x_263:
[----:B------:R-:W-:Y:S05]  /*28e90*/  BSYNC.RECONVERGENT B1 ;  /* 0x0000000000017941 */ /* 0x000fea0003800200 */
.L_x_260:
        /* <DEDUP_REMOVED lines=40> */
.L_x_266:
[----:B------:R-:W-:Y:S05]  /*29120*/  BSYNC.RELIABLE B2 ;  /* 0x0000000000027941 */ /* 0x000fea0003800100 */
.L_x_265:
[C---:B------:R-:W-:Y:S02]  /*29130*/  ISETP.GE.U32.AND P0, PT, R47.reuse, UR8, PT ;  /* 0x000000082f007c0c */ /* 0x040fe4000bf06070 */
[----:B------:R-:W-:Y:S02]  /*29140*/  IADD3 R47, PT, PT, R47, -UR8, RZ ;  /* 0x800000082f2f7c10 */ /* 0x000fe4000fffe0ff */
        /* <DEDUP_REMOVED lines=39> */
.L_x_267:
[----:B------:R-:W-:Y:S05]  /*293c0*/  BSYNC.RECONVERGENT B1 ;  /* 0x0000000000017941 */ /* 0x000fea0003800200 */
.L_x_264:
        /* <DEDUP_REMOVED lines=35> */
.L_x_269:
        /* <DEDUP_REMOVED lines=34> */
.L_x_271:
[----:B------:R-:W-:Y:S05]  /*29820*/  BSYNC.RELIABLE B2 ;  /* 0x0000000000027941 */ /* 0x000fea0003800100 */
.L_x_270:
        /* <DEDUP_REMOVED lines=50> */
.L_x_272:
[----:B------:R-:W-:Y:S05]  /*29b50*/  BSYNC.RECONVERGENT B1 ;  /* 0x0000000000017941 */ /* 0x000fea0003800200 */
.L_x_268:
        /* <DEDUP_REMOVED lines=43> */
.L_x_274:
        /* <DEDUP_REMOVED lines=34> */
.L_x_276:
[----:B------:R-:W-:Y:S05]  /*2a030*/  BSYNC.RELIABLE B2 ;  /* 0x0000000000027941 */ /* 0x000fea0003800100 */
.L_x_275:
        /* <DEDUP_REMOVED lines=50> */
.L_x_277:
[----:B------:R-:W-:Y:S05]  /*2a360*/  BSYNC.RECONVERGENT B1 ;  /* 0x0000000000017941 */ /* 0x000fea0003800200 */
.L_x_273:
[----:B------:R-:W-:Y:S01]  /*2a370*/  IMAD.IADD R27, R49, 0x1, -R20 ;  /* 0x00000001311b7824 */ /* 0x000fe200078e0a14 */
[----:B------:R-:W-:Y:S01]  /*2a380*/  BSSY.RECONVERGENT B1, `(.L_x_278) ;  /* 0x000007f000017945 */ /* 0x000fe20003800200 */
[----:B------:R-:W-:Y:S02]  /*2a390*/  IMAD.IADD R26, R51, 0x1, -R26 ;  /* 0x00000001331a7824 */ /* 0x000fe400078e0a1a */
[----:B------:R-:W-:Y:S01]  /*2a3a0*/  IMAD.IADD R25, R50, 0x1, -R25 ;  /* 0x0000000132197824 */ /* 0x000fe200078e0a19 */
[----:B------:R-:W-:Y:S01]  /*2a3b0*/  ISETP.GT.U32.AND P0, PT, R44, R27, PT ;  /* 0x0000001b2c00720c */ /* 0x000fe20003f04070 */
[----:B------:R-:W-:Y:S02]  /*2a3c0*/  IMAD.IADD R24, R53, 0x1, -R24 ;  /* 0x0000000135187824 */ /* 0x000fe400078e0a18 */
[----:B------:R-:W-:Y:S02]  /*2a3d0*/  IMAD.IADD R23, R52, 0x1, -R23 ;  /* 0x0000000134177824 */ /* 0x000fe400078e0a17 */
[----:B------:R-:W-:-:S02]  /*2a3e0*/  IMAD.IADD R22, R55, 0x1, -R22 ;  /* 0x0000000137167824 */ /* 0x000fc400078e0a16 */
[----:B------:R-:W-:Y:S02]  /*2a3f0*/  IMAD.IADD R21, R54, 0x1, -R21 ;  /* 0x0000000136157824 */ /* 0x000fe400078e0a15 */
[----:B------:R-:W-:-:S04]  /*2a400*/  IMAD.IADD R20, R82, 0x1, -R47 ;  /* 0x0000000152147824 */ /* 0x000fc800078e0a2f */
        /* <DEDUP_REMOVED lines=33> */
.L_x_279:
[----:B------:R-:W-:-:S04]  /*2a620*/  ISETP.GE.U32.AND P0, PT, R75, R20, PT ;  /* 0x000000144b00720c */ /* 0x000fc80003f06070 */
[----:B------:R-:W-:-:S04]  /*2a630*/  SEL R47, RZ, 0xffffffff, P0 ;  /* 0xffffffffff2f7807 */ /* 0x000fc80000000000 */
[----:B------:R-:W-:-:S05]  /*2a640*/  IADD3 R80, P0, PT, R80, R47, RZ ;  /* 0x0000002f50507210 */ /* 0x000fca0007f1e0ff */
[----:B------:R-:W-:Y:S01]  /*2a650*/  IMAD.X R46, RZ, RZ, R47, P0 ;  /* 0x000000ffff2e7224 */ /* 0x000fe200000e062f */
[----:B------:R-:W-:-:S04]  /*2a660*/  ISETP.GE.U32.AND P0, PT, R80, R21, PT ;  /* 0x000000155000720c */ /* 0x000fc80003f06070 */
[----:B------:R-:W-:-:S04]  /*2a670*/  ISETP.GE.U32.AND.EX P0, PT, R46, RZ, PT, P0 ;  /* 0x000000ff2e00720c */ /* 0x000fc80003f06100 */
        /* <DEDUP_REMOVED lines=28> */
.L_x_281:
[----:B------:R-:W-:Y:S05]  /*2a840*/  BSYNC.RELIABLE B2 ;  /* 0x0000000000027941 */ /* 0x000fea0003800100 */
.L_x_280:
        /* <DEDUP_REMOVED lines=50> */
.L_x_282:
[----:B------:R-:W-:Y:S05]  /*2ab70*/  BSYNC.RECONVERGENT B1 ;  /* 0x0000000000017941 */ /* 0x000fea0003800200 */
.L_x_278:
        /* <DEDUP_REMOVED lines=10> */
[----:B------:R-:W-:Y:S02]  /*2ac20*/  IMAD.MOV.U32 R49, RZ, RZ, RZ ;  /* 0x000000ffff317224 */ /* 0x000fe400078e00ff */
[----:B------:R-:W-:Y:S02]  /*2ac30*/  IMAD.MOV.U32 R51, RZ, RZ, RZ ;  /* 0x000000ffff337224 */ /* 0x000fe400078e00ff */
[----:B------:R-:W-:-:S04]  /*2ac40*/  IMAD.WIDE.U32 R48, R106, R61, R48 ;  /* 0x0000003d6a307225 */ /* 0x000fc800078e0030 */
[----:B------:R-:W-:-:S04]  /*2ac50*/  IMAD.WIDE.U32 R50, R66, R75, R50 ;  /* 0x0000004b42327225 */ /* 0x000fc800078e0032 */
[----:B------:R-:W-:Y:S01]  /*2ac60*/  IMAD.IADD R73, R78, 0x1, -R23 ;  /* 0x000000014e497824 */ /* 0x000fe200078e0a17 */
[----:B------:R-:W-:Y:S01]  /*2ac70*/  IADD3 R62, P0, PT, R48, R51, RZ ;  /* 0x00000033303e7210 */ /* 0x000fe20007f1e0ff */
[----:B------:R-:W-:Y:S02]  /*2ac80*/  IMAD.MOV.U32 R48, RZ, RZ, R49 ;  /* 0x000000ffff307224 */ /* 0x000fe400078e0031 */
[----:B------:R-:W-:Y:S02]  /*2ac90*/  IMAD.MOV.U32 R49, RZ, RZ, RZ ;  /* 0x000000ffff317224 */ /* 0x000fe400078e00ff */
[----:B------:R-:W-:Y:S02]  /*2aca0*/  IMAD.X R63, RZ, RZ, RZ, P0 ;  /* 0x000000ffff3f7224 */ /* 0x000fe400000e06ff */
[----:B------:R-:W-:-:S04]  /*2acb0*/  IMAD.WIDE.U32 R48, R106, R73, R48 ;  /* 0x000000496a307225 */ /* 0x000fc800078e0030 */
[----:B------:R-:W-:-:S04]  /*2acc0*/  IMAD.WIDE.U32 R62, R66, R81, R62 ;  /* 0x00000051423e7225 */ /* 0x000fc800078e003e */
[----:B------:R-:W-:Y:S01]  /*2acd0*/  IMAD.IADD R79, R67, 0x1, -R24 ;  /* 0x00000001434f7824 */ /* 0x000fe200078e0a18 */
[----:B------:R-:W-:Y:S01]  /*2ace0*/  IADD3 R58, P0, PT, R48, R63, RZ ;  /* 0x0000003f303a7210 */ /* 0x000fe20007f1e0ff */
[----:B------:R-:W-:Y:S01]  /*2acf0*/  IMAD.MOV.U32 R63, RZ, RZ, RZ ;  /* 0x000000ffff3f7224 */ /* 0x000fe200078e00ff */
[----:B------:R-:W-:Y:S01]  /*2ad00*/  MOV R48, R49 ;  /* 0x0000003100307202 */ /* 0x000fe20000000f00 */
        /* <DEDUP_REMOVED lines=34> */
[----:B------:R-:W-:Y:S02]  /*2af30*/  IMAD.IADD R59, R46, 0x1, -R27 ;  /* 0x000000012e3b7824 */ /* 0x000fe400078e0a1b */
[----:B------:R-:W-:-:S02]  /*2af40*/  IMAD.MOV.U32 R49, RZ, RZ, RZ ;  /* 0x000000ffff317224 */ /* 0x000fc400078e00ff */
        /* <DEDUP_REMOVED lines=107> */
[----:B------:R-:W-:Y:S01]  /*2b600*/  IADD3 R74, P1, PT, R74, R47, RZ ;  /* 0x0000002f4a4a7210 */ /* 0x000fe20007f3e0ff */
[----:B------:R-:W-:Y:S01]  /*2b610*/  IMAD.MOV.U32 R61, RZ, RZ, RZ ;  /* 0x000000ffff3d7224 */ /* 0x000fe200078e00ff */
        /* <DEDUP_REMOVED lines=17> */
[----:B------:R-:W-:Y:S01]  /*2b730*/  VIADD R60, R49, UR4 ;  /* 0x00000004313c7c36 */ /* 0x000fe20008000000 */
[----:B------:R-:W-:Y:S01]  /*2b740*/  IADD3 R49, P1, P2, R48, R50, R9 ;  /* 0x0000003230317210 */ /* 0x000fe20007a3e009 */
[----:B------:R-:W-:-:S03]  /*2b750*/  IMAD.WIDE.U32 R82, R10, R51, R82 ;  /* 0x000000330a527225 */ /* 0x000fc600078e0052 */
[----:B------:R-:W-:Y:S01]  /*2b760*/  IADD3.X R9, PT, PT, RZ, RZ, RZ, P1, P2 ;  /* 0x000000ffff097210 */ /* 0x000fe20000fe44ff */
[----:B------:R-:W-:Y:S01]  /*2b770*/  IMAD.WIDE.U32 R74, R5, R79, R74 ;  /* 0x0000004f054a7225 */ /* 0x000fe200078e004a */
[----:B------:R-:W-:Y:S02]  /*2b780*/  IADD3 R80, P0, PT, R81, R83, RZ ;  /* 0x0000005351507210 */ /* 0x000fe40007f1e0ff */
[----:B------:R-:W-:Y:S01]  /*2b790*/  IADD3 R73, P4, PT, R66, R49, RZ ;  /* 0x0000003142497210 */ /* 0x000fe20007f9e0ff */
[----:B------:R-:W-:Y:S01]  /*2b7a0*/  IMAD.WIDE.U32 R60, R46, 0x3d1, R60 ;  /* 0x000003d12e3c7825 */ /* 0x000fe200078e003c */
[----:B------:R-:W-:-:S03]  /*2b7b0*/  IADD3 R82, P1, PT, R82, R75, RZ ;  /* 0x0000004b52527210 */ /* 0x000fc60007f3e0ff */
[----:B------:R-:W-:Y:S01]  /*2b7c0*/  IMAD.X R81, RZ, RZ, RZ, P0 ;  /* 0x000000ffff517224 */ /* 0x000fe200000e06ff */
[----:B------:R-:W-:Y:S01]  /*2b7d0*/  IADD3 R44, P2, P3, R60, R9, R62 ;  /* 0x000000093c2c7210 */ /* 0x000fe20007b5e03e */
[----:B------:R-:W-:Y:S02]  /*2b7e0*/  IMAD.X R83, RZ, RZ, RZ, P1 ;  /* 0x000000ffff537224 */ /* 0x000fe400008e06ff */
[----:B------:R-:W-:Y:S02]  /*2b7f0*/  VIADD R60, R61, UR4 ;  /* 0x000000043d3c7c36 */ /* 0x000fe40008000000 */
[----:B------:R-:W-:-:S04]  /*2b800*/  IMAD.WIDE.U32 R80, R10, R59, R80 ;  /* 0x0000003b0a507225 */ /* 0x000fc800078e0050 */
[----:B------:R-:W-:Y:S02]  /*2b810*/  IMAD.X R9, RZ, RZ, RZ, P4 ;  /* 0x000000ffff097224 */ /* 0x000fe400020e06ff */
[----:B------:R-:W-:-:S03]  /*2b820*/  IMAD.WIDE.U32 R82, R5, R63, R82 ;  /* 0x0000003f05527225 */ /* 0x000fc600078e0052 */
[----:B------:R-:W-:Y:S01]  /*2b830*/  IADD3 R44, P1, P0, R18, R9, R44 ;  /* 0x00000009122c7210 */ /* 0x000fe2000783e02c */
[----:B------:R-:W-:Y:S01]  /*2b840*/  IMAD.MOV.U32 R61, RZ, RZ, RZ ;  /* 0x000000ffff3d7224 */ /* 0x000fe200078e00ff */
[----:B------:R-:W-:Y:S01]  /*2b850*/  IADD3 R62, P4, PT, R80, R83, RZ ;  /* 0x00000053503e7210 */ /* 0x000fe20007f9e0ff */
[----:B------:R-:W-:Y:S01]  /*2b860*/  IMAD.MOV.U32 R49, RZ, RZ, RZ ;  /* 0x000000ffff317224 */ /* 0x000fe200078e00ff */
[----:B------:R-:W-:Y:S01]  /*2b870*/  IADD3.X R9, PT, PT, RZ, RZ, RZ, P2, P3 ;  /* 0x000000ffff097210 */ /* 0x000fe200017e64ff */
        /* <DEDUP_REMOVED lines=19> */
[----:B------:R-:W-:Y:S02]  /*2b9b0*/  VIADD R46, R47, UR4 ;  /* 0x000000042f2e7c36 */ /* 0x000fe40008000000 */
[----:B------:R-:W-:Y:S01]  /*2b9c0*/  IMAD.WIDE.U32 R80, R5, R59, R80 ;  /* 0x0000003b05507225 */ /* 0x000fe200078e0050 */
[----:B------:R-:W-:Y:S02]  /*2b9d0*/  IADD3.X R5, PT, PT, RZ, RZ, RZ, P2, P3 ;  /* 0x000000ffff057210 */ /* 0x000fe400017e64ff */
        /* <DEDUP_REMOVED lines=45> */
.L_x_284:
[----:B------:R-:W-:Y:S05]  /*2bcb0*/  BSYNC.RECONVERGENT B1 ;  /* 0x0000000000017941 */ /* 0x000fea0003800200 */
.L_x_283:
        /* <DEDUP_REMOVED lines=43> */
.L_x_287:
[----:B------:R-:W-:Y:S05]  /*2bf70*/  BSYNC.RELIABLE B2 ;  /* 0x0000000000027941 */ /* 0x000fea0003800100 */
.L_x_286:
[C---:B------:R-:W-:Y:S01]  /*2bf80*/  ISETP.GE.U32.AND P0, PT, R19.reuse, UR8, PT ;  /* 0x0000000813007c0c */ /* 0x040fe2000bf06070 */
[----:B------:R-:W-:-:S03]  /*2bf90*/  VIADD R19, R19, -UR8 ;  /* 0x8000000813137c36 */ /* 0x000fc60008000000 */
[----:B------:R-:W-:-:S04]  /*2bfa0*/  SEL R46, RZ, 0xffffffff, P0 ;  /* 0xffffffffff2e7807 */ /* 0x000fc80000000000 */
[----:B------:R-:W-:-:S04]  /*2bfb0*/  IADD3 R73, P0, PT, R73, R46, RZ ;  /* 0x0000002e49497210 */ /* 0x000fc80007f1e0ff */
[----:B------:R-:W-:Y:S01]  /*2bfc0*/  IADD3.X R5, PT, PT, RZ, R46, RZ, P0, !PT ;  /* 0x0000002eff057210 */ /* 0x000fe200007fe4ff */
[----:B------:R-:W-:Y:S01]  /*2bfd0*/  VIADD R46, R6, 0xffffffff ;  /* 0xffffffff062e7836 */ /* 0x000fe20000000000 */
        /* <DEDUP_REMOVED lines=35> */
.L_x_288:
[----:B------:R-:W-:Y:S05]  /*2c210*/  BSYNC.RECONVERGENT B1 ;  /* 0x0000000000017941 */ /* 0x000fea0003800200 */
.L_x_285:
        /* <DEDUP_REMOVED lines=40> */
.L_x_291:
[----:B------:R-:W-:Y:S05]  /*2c4a0*/  BSYNC.RELIABLE B2 ;  /* 0x0000000000027941 */ /* 0x000fea0003800100 */
.L_x_290:
[C---:B------:R-:W-:Y:S01]  /*2c4b0*/  ISETP.GE.U32.AND P0, PT, R19.reuse, UR8, PT ;  /* 0x0000000813007c0c */ /* 0x040fe2000bf06070 */
[----:B------:R-:W-:-:S03]  /*2c4c0*/  VIADD R19, R19, -UR8 ;  /* 0x8000000813137c36 */ /* 0x000fc60008000000 */
[----:B------:R-:W-:-:S04]  /*2c4d0*/  SEL R46, RZ, 0xffffffff, P0 ;  /* 0xffffffffff2e7807 */ /* 0x000fc80000000000 */
[----:B------:R-:W-:-:S05]  /*2c4e0*/  IADD3 R73, P0, PT, R73, R46, RZ ;  /* 0x0000002e49497210 */ /* 0x000fca0007f1e0ff */
[----:B------:R-:W-:Y:S01]  /*2c4f0*/  IMAD.X R46, RZ, RZ, R46, P0 ;  /* 0x000000ffff2e7224 */ /* 0x000fe200000e062e */
[C---:B------:R-:W-:Y:S01]  /*2c500*/  ISETP.GE.U32.AND P0, PT, R73.reuse, UR9, PT ;  /* 0x0000000949007c0c */ /* 0x040fe2000bf06070 */
[----:B------:R-:W-:-:S03]  /*2c510*/  VIADD R73, R73, -UR9 ;  /* 0x8000000949497c36 */ /* 0x000fc60008000000 */
[----:B------:R-:W-:Y:S01]  /*2c520*/  ISETP.GE.U32.AND.EX P0, PT, R46, RZ, PT, P0 ;  /* 0x000000ff2e00720c */ /* 0x000fe20003f06100 */
[----:B------:R-:W-:-:S03]  /*2c530*/  VIADD R46, R6, 0xffffffff ;  /* 0xffffffff062e7836 */ /* 0x000fc60000000000 */
        /* <DEDUP_REMOVED lines=30> */
[----:B------:R-:W-:-:S05]  /*2c720*/  @P0 IMAD.MOV R46, RZ, RZ, R6 ;  /* 0x000000ffff2e0224 */ /* 0x000fca00078e0206 */
[----:B------:R-:W-:-:S07]  /*2c730*/  IADD3 R6, PT, PT, -R37, R46, RZ ;  /* 0x0000002e25067210 */ /* 0x000fce0007ffe1ff */
.L_x_292:
[----:B------:R-:W-:Y:S05]  /*2c740*/  BSYNC.RECONVERGENT B1 ;  /* 0x0000000000017941 */ /* 0x000fea0003800200 */
.L_x_289:
        /* <DEDUP_REMOVED lines=128> */
[----:B------:R-:W-:Y:S01]  /*2cf50*/  IADD3 R58, P1, PT, R58, R63, RZ ;  /* 0x0000003f3a3a7210 */ /* 0x000fe20007f3e0ff */
[----:B------:R-:W-:Y:S01]  /*2cf60*/  IMAD.MOV.U32 R53, RZ, RZ, RZ ;  /* 0x000000ffff357224 */ /* 0x000fe200078e00ff */
        /* <DEDUP_REMOVED lines=29> */
[----:B------:R-:W-:Y:S01]  /*2d140*/  IMAD.WIDE.U32 R58, R71, R86, R58 ;  /* 0x00000056473a7225 */ /* 0x000fe200078e003a */
[----:B------:R-:W-:-:S03]  /*2d150*/  IADD3.X R65, PT, PT, RZ, RZ, RZ, P0, !PT ;  /* 0x000000ffff417210 */ /* 0x000fc600007fe4ff */
[----:B------:R-:W-:-:S04]  /*2d160*/  IMAD.WIDE.U32 R60, R69, R92, R60 ;  /* 0x0000005c453c7225 */ /* 0x000fc800078e003c */
[----:B------:R-:W-:Y:S01]  /*2d170*/  IMAD.WIDE.U32 R80, R14, R91, R64 ;  /* 0x0000005b0e507225 */ /* 0x000fe200078e0040 */
[----:B------:R-:W-:Y:S02]  /*2d180*/  IADD3 R78, P1, PT, R78, R61, RZ ;  /* 0x0000003d4e4e7210 */ /* 0x000fe40007f3e0ff */
[----:B------:R-:W-:Y:S01]  /*2d190*/  IADD3 R60, P2, PT, R60, R59, RZ ;  /* 0x0000003b3c3c7210 */ /* 0x000fe20007f5e0ff */
[----:B------:R-:W-:-:S04]  /*2d1a0*/  IMAD.WIDE.U32 R64, R62, 0x3d1, RZ ;  /* 0x000003d13e407825 */ /* 0x000fc800078e00ff */
[----:B------:R-:W-:Y:S02]  /*2d1b0*/  IMAD.X R61, RZ, RZ, RZ, P2 ;  /* 0x000000ffff3d7224 */ /* 0x000fe400010e06ff */
[----:B------:R-:W-:Y:S02]  /*2d1c0*/  IMAD.X R79, RZ, RZ, RZ, P1 ;  /* 0x000000ffff4f7224 */ /* 0x000fe400008e06ff */
        /* <DEDUP_REMOVED lines=20> */
[----:B------:R-:W-:Y:S02]  /*2d310*/  IMAD.X R81, RZ, RZ, RZ, P0 ;  /* 0x000000ffff517224 */ /* 0x000fe400000e06ff */
[----:B------:R-:W-:-:S04]  /*2d320*/  IMAD.WIDE.U32 R50, R60, 0x3d1, R50 ;  /* 0x000003d13c327825 */ /* 0x000fc800078e0032 */
[----:B------:R-:W-:Y:S01]  /*2d330*/  IMAD.X R71, RZ, RZ, RZ, P1 ;  /* 0x000000ffff477224 */ /* 0x000fe200008e06ff */
[----:B------:R-:W-:Y:S01]  /*2d340*/  IADD3 R52, P2, P3, R50, R13, R52 ;  /* 0x0000000d32347210 */ /* 0x000fe20007b5e034 */
[----:B------:R-:W-:-:S03]  /*2d350*/  IMAD.WIDE.U32 R80, R14, R92, R80 ;  /* 0x0000005c0e507225 */ /* 0x000fc600078e0050 */
[----:B------:R-:W-:Y:S01]  /*2d360*/  IADD3.X R13, PT, PT, RZ, RZ, RZ, P2, P3 ;  /* 0x000000ffff0d7210 */ /* 0x000fe200017e64ff */
[----:B------:R-:W-:-:S04]  /*2d370*/  IMAD.WIDE.U32 R70, R68, R86, R70 ;  /* 0x0000005644467225 */ /* 0x000fc800078e0046 */
[----:B------:R-:W-:Y:S02]  /*2d380*/  VIADD R50, R51, UR4 ;  /* 0x0000000433327c36 */ /* 0x000fe40008000000 */
[----:B------:R-:W-:Y:S02]  /*2d390*/  IMAD.MOV.U32 R51, RZ, RZ, RZ ;  /* 0x000000ffff337224 */ /* 0x000fe400078e00ff */
[----:B------:R-:W-:Y:S01]  /*2d3a0*/  IMAD.X R63, RZ, RZ, RZ, P4 ;  /* 0x000000ffff3f7224 */ /* 0x000fe200020e06ff */
[----:B------:R-:W-:Y:S01]  /*2d3b0*/  IADD3 R46, P4, PT, R80, R71, RZ ;  /* 0x00000047502e7210 */ /* 0x000fe20007f9e0ff */
        /* <DEDUP_REMOVED lines=31> */
[----:B------:R-:W-:Y:S01]  /*2d5b0*/  IADD3 R66, P2, P3, R46, R17, R66 ;  /* 0x000000112e427210 */ /* 0x000fe20007b5e042 */
[----:B------:R-:W-:Y:S01]  /*2d5c0*/  IMAD.WIDE.U32 R46, R87, 0x3d1, R48 ;  /* 0x000003d1572e7825 */ /* 0x000fe200078e0030 */
[----:B------:R-:W-:Y:S02]  /*2d5d0*/  IADD3.X R49, PT, PT, RZ, RZ, RZ, P0, P1 ;  /* 0x000000ffff317210 */ /* 0x000fe400007e24ff */
        /* <DEDUP_REMOVED lines=34> */
.L_x_294:
[----:B------:R-:W-:Y:S05]  /*2d800*/  BSYNC.RECONVERGENT B1 ;  /* 0x0000000000017941 */ /* 0x000fea0003800200 */
.L_x_293:
        /* <DEDUP_REMOVED lines=41> */
.L_x_297:
[----:B------:R-:W-:Y:S05]  /*2daa0*/  BSYNC.RELIABLE B2 ;  /* 0x0000000000027941 */ /* 0x000fea0003800100 */
.L_x_296:
        /* <DEDUP_REMOVED lines=41> */
.L_x_298:
[----:B------:R-:W-:Y:S05]  /*2dd40*/  BSYNC.RECONVERGENT B1 ;  /* 0x0000000000017941 */ /* 0x000fea0003800200 */
.L_x_295:
        /* <DEDUP_REMOVED lines=40> */
.L_x_301:
[----:B------:R-:W-:Y:S05]  /*2dfd0*/  BSYNC.RELIABLE B2 ;  /* 0x0000000000027941 */ /* 0x000fea0003800100 */
.L_x_300:
        /* <DEDUP_REMOVED lines=41> */
.L_x_302:
[----:B------:R-:W-:Y:S05]  /*2e270*/  BSYNC.RECONVERGENT B1 ;  /* 0x0000000000017941 */ /* 0x000fea0003800200 */
.L_x_299:
        /* <DEDUP_REMOVED lines=35> */
.L_x_304:
        /* <DEDUP_REMOVED lines=34> */
.L_x_306:
[----:B------:R-:W-:Y:S05]  /*2e6d0*/  BSYNC.RELIABLE B2 ;  /* 0x0000000000027941 */ /* 0x000fea0003800100 */
.L_x_305:
        /* <DEDUP_REMOVED lines=19> */
[----:B------:R-:W-:Y:S01]  /*2e810*/  IADD3 R10, P1, P2, R19, UR12, R10 ;  /* 0x0000000c130a7c10 */ /* 0x000fe2000fa3e00a */
[----:B------:R-:W-:Y:S01]  /*2e820*/  IMAD.MOV.U32 R19, RZ, RZ, R46 ;  /* 0x000000ffff137224 */ /* 0x000fe200078e002e */
        /* <DEDUP_REMOVED lines=29> */
.L_x_307:
[----:B------:R-:W-:Y:S05]  /*2ea00*/  BSYNC.RECONVERGENT B1 ;  /* 0x0000000000017941 */ /* 0x000fea0003800200 */
.L_x_303:
        /* <DEDUP_REMOVED lines=14> */
[----:B------:R-:W-:Y:S02]  /*2eaf0*/  HFMA2 R49, -RZ, RZ, 0, 0 ;  /* 0x00000000ff317431 */ /* 0x000fe400000001ff */
[----:B------:R-:W-:Y:S02]  /*2eb00*/  IMAD.IADD R18, R17, 0x1, -R68 ;  /* 0x0000000111127824 */ /* 0x000fe400078e0a44 */
[----:B------:R-:W-:Y:S02]  /*2eb10*/  IMAD.X R53, RZ, RZ, RZ, P0 ;  /* 0x000000ffff357224 */ /* 0x000fe400000e06ff */
[----:B------:R-:W-:-:S02]  /*2eb20*/  IMAD.IADD R17, R5, 0x1, -R66 ;  /* 0x0000000105117824 */ /* 0x000fc400078e0a42 */
[----:B------:R-:W-:-:S04]  /*2eb30*/  IMAD.WIDE.U32 R52, R39, R29, R52 ;  /* 0x0000001d27347225 */ /* 0x000fc800078e0034 */
[----:B------:R-:W-:-:S04]  /*2eb40*/  IMAD.WIDE.U32 R48, R41, R28, R48 ;  /* 0x0000001c29307225 */ /* 0x000fc800078e0030 */
[----:B------:R-:W-:Y:S01]  /*2eb50*/  IMAD.IADD R14, R9, 0x1, -R14 ;  /* 0x00000001090e7824 */ /* 0x000fe200078e0a0e */
        /* <DEDUP_REMOVED lines=117> */
[----:B------:R-:W-:Y:S02]  /*2f2b0*/  IMAD.MOV.U32 R30, RZ, RZ, R78 ;  /* 0x000000ffff1e7224 */ /* 0x000fe400078e004e */
        /* <DEDUP_REMOVED lines=16> */
[----:B------:R-:W-:Y:S02]  /*2f3c0*/  IADD3 R78, P0, PT, R58, R71, RZ ;  /* 0x000000473a4e7210 */ /* 0x000fe40007f1e0ff */
[----:B------:R-:W-:-:S03]  /*2f3d0*/  IADD3 R80, P2, PT, R74, R57, RZ ;  /* 0x000000394a507210 */ /* 0x000fc60007f5e0ff */
[----:B------:R-:W-:Y:S01]  /*2f3e0*/  IMAD.X R79, RZ, RZ, RZ, P0 ;  /* 0x000000ffff4f7224 */ /* 0x000fe200000e06ff */
[----:B------:R-:W-:Y:S01]  /*2f3f0*/  IADD3 R74, P1, PT, R70, R75, RZ ;  /* 0x0000004b464a7210 */ /* 0x000fe20007f3e0ff */
[----:B------:R-:W-:-:S04]  /*2f400*/  IMAD.X R81, RZ, RZ, RZ, P2 ;  /* 0x000000ffff517224 */ /* 0x000fc800010e06ff */
        /* <DEDUP_REMOVED lines=17> */
[----:B------:R-:W-:Y:S01]  /*2f520*/  IADD3 R70, P2, PT, R70, R33, RZ ;  /* 0x0000002146467210 */ /* 0x000fe20007f5e0ff */
[----:B------:R-:W-:Y:S01]  /*2f530*/  IMAD.MOV.U32 R79, RZ, RZ, RZ ;  /* 0x000000ffff4f7224 */ /* 0x000fe200078e00ff */
[----:B------:R-:W-:Y:S02]  /*2f540*/  ISETP.GE.U32.AND P0, PT, R29, R50, PT ;  /* 0x000000321d00720c */ /* 0x000fe40003f06070 */
[----:B------:R-:W-:Y:S01]  /*2f550*/  IADD3.X R75, PT, PT, RZ, RZ, RZ, P1, !PT ;  /* 0x000000ffff4b7210 */ /* 0x000fe20000ffe4ff */
        /* <DEDUP_REMOVED lines=22> */
[----:B------:R-:W-:Y:S01]  /*2f6c0*/  IADD3 R52, P4, PT, R50, R47, RZ ;  /* 0x0000002f32347210 */ /* 0x000fe20007f9e0ff */
        /* <DEDUP_REMOVED lines=49> */
[----:B------:R-:W-:Y:S01]  /*2f9e0*/  IMAD.X R9, RZ, RZ, RZ, P1 ;  /* 0x000000ffff097224 */ /* 0x000fe200008e06ff */
[----:B------:R-:W-:Y:S02]  /*2f9f0*/  MOV R29, R6 ;  /* 0x00000006001d7202 */ /* 0x000fe40000000f00 */
        /* <DEDUP_REMOVED lines=17> */
.L_x_309:
[----:B------:R-:W-:Y:S05]  /*2fb10*/  BSYNC.RECONVERGENT B1 ;  /* 0x0000000000017941 */ /* 0x000fea0003800200 */
.L_x_308:
[----:B------:R-:W-:Y:S01]  /*2fb20*/  ISETP.GT.U32.OR P0, PT, R36, R37, P0 ;  /* 0x000000252400720c */ /* 0x000fe20000704470 */
[----:B------:R-:W-:Y:S04]  /*2fb30*/  BSSY.RECONVERGENT B1, `(.L_x_310) ;  /* 0x000005b000017945 */ /* 0x000fe80003800200 */
[----:B------:R-:W-:Y:S01]  /*2fb40*/  BSSY.RELIABLE B2, `(.L_x_311) ;  /* 0x0000030000027945 */ /* 0x000fe20003800100 */
[----:B------:R-:W-:Y:S02]  /*2fb50*/  IMAD.IADD R13, R10, 0x1, -R13 ;  /* 0x000000010a0d7824 */ /* 0x000fe400078e0a0d */
[----:B------:R-:W-:Y:S02]  /*2fb60*/  IMAD.IADD R10, R64, 0x1, -R65 ;  /* 0x00000001400a7824 */ /* 0x000fe400078e0a41 */
[----:B------:R-:W-:-:S02]  /*2fb70*/  IMAD.IADD R9, R44, 0x1, -R63 ;  /* 0x000000012c097824 */ /* 0x000fc400078e0a3f */
[----:B------:R-:W-:Y:S02]  /*2fb80*/  IMAD.IADD R6, R73, 0x1, -R62 ;  /* 0x0000000149067824 */ /* 0x000fe400078e0a3e */
[----:B------:R-:W-:Y:S01]  /*2fb90*/  IMAD.IADD R5, R19, 0x1, -R72 ;  /* 0x0000000113057824 */ /* 0x000fe200078e0a48 */
[----:B------:R-:W-:Y:S06]  /*2fba0*/  @P0 BRA `(.L_x_312) ;  /* 0x0000000000a40947 */ /* 0x000fec0003800000 */
[----:B------:R-:W-:Y:S01]  /*2fbb0*/  ISETP.GE.U32.AND P0, PT, R36, R37, PT ;  /* 0x000000252400720c */ /* 0x000fe20003f06070 */
[----:B------:R-:W-:Y:S02]  /*2fbc0*/  IMAD.MOV.U32 R19, RZ, RZ, R33 ;  /* 0x000000ffff137224 */ /* 0x000fe400078e0021 */
[----:B------:R-:W-:Y:S02]  /*2fbd0*/  IMAD.MOV.U32 R44, RZ, RZ, R40 ;  /* 0x000000ffff2c7224 */ /* 0x000fe400078e0028 */
[----:B------:R-:W-:Y:S02]  /*2fbe0*/  IMAD.MOV.U32 R45, RZ, RZ, R32 ;  /* 0x000000ffff2d7224 */ /* 0x000fe400078e0020 */
[----:B------:R-:W-:Y:S02]  /*2fbf0*/  IMAD.MOV.U32 R46, RZ, RZ, R38 ;  /* 0x000000ffff2e7224 */ /* 0x000fe400078e0026 */
[----:B------:R-:W-:-:S04]  /*2fc00*/  IMAD.MOV.U32 R42, RZ, RZ, R56 ;  /* 0x000000ffff2a7224 */ /* 0x000fc800078e0038 */
        /* <DEDUP_REMOVED lines=35> */
.L_x_312:
[----:B------:R-:W-:Y:S05]  /*2fe40*/  BSYNC.RELIABLE B2 ;  /* 0x0000000000027941 */ /* 0x000fea0003800100 */
.L_x_311:
        /* <DEDUP_REMOVED lines=41> */
.L_x_313:
[----:B------:R-:W-:Y:S05]  /*300e0*/  BSYNC.RECONVERGENT B1 ;  /* 0x0000000000017941 */ /* 0x000fea0003800200 */
.L_x_310:
        /* <DEDUP_REMOVED lines=40> */
.L_x_316:
[----:B------:R-:W-:Y:S05]  /*30370*/  BSYNC.RELIABLE B2 ;  /* 0x0000000000027941 */ /* 0x000fea0003800100 */
.L_x_315:
        /* <DEDUP_REMOVED lines=28> */
[----:B------:R-:W-:-:S04]  /*30540*/  IADD3 R31, P0, PT, R28, R33, RZ ;  /* 0x000000211c1f7210 */ /* 0x000fc80007f1e0ff */
[----:B------:R-:W-:Y:S02]  /*30550*/  IADD3.X R28, PT, PT, RZ, R33, RZ, P0, !PT ;  /* 0x00000021ff1c7210 */ /* 0x000fe400007fe4ff */
        /* <DEDUP_REMOVED lines=11> */
.L_x_317:
[----:B------:R-:W-:Y:S05]  /*30610*/  BSYNC.RECONVERGENT B1 ;  /* 0x0000000000017941 */ /* 0x000fea0003800200 */
.L_x_314:
        /* <DEDUP_REMOVED lines=170> */
[----:B------:R-:W-:-:S04]  /*310c0*/  IMAD.WIDE.U32 R28, R44, 0x3d1, RZ ;  /* 0x000003d12c1c7825 */ /* 0x000fc800078e00ff */
        /* <DEDUP_REMOVED lines=30> */
[----:B------:R-:W-:-:S03]  /*312b0*/  IMAD.MOV.U32 R55, RZ, RZ, RZ ;  /* 0x000000ffff377224 */ /* 0x000fc600078e00ff */
[----:B------:R-:W-:Y:S01]  /*312c0*/  IADD3 R43, P1, P0, R50, R43, R11 ;  /* 0x0000002b322b7210 */ /* 0x000fe2000783e00b */
[----:B------:R-:W-:Y:S01]  /*312d0*/  IMAD.WIDE.U32 R54, R30, 0x3d1, R54 ;  /* 0x000003d11e367825 */ /* 0x000fe200078e0036 */
[----:B------:R-:W-:Y:S02]  /*312e0*/  IADD3.X R11, PT, PT, RZ, RZ, RZ, P2, P3 ;  /* 0x000000ffff0b7210 */ /* 0x000fe400017e64ff */
[----:B------:R-:W-:Y:S01]  /*312f0*/  IADD3.X R45, PT, PT, RZ, RZ, RZ, P4, !PT ;  /* 0x000000ffff2d7210 */ /* 0x000fe200027fe4ff */
[----:B------:R-:W-:Y:S01]  /*31300*/  VIADD R50, R55, UR4 ;  /* 0x0000000437327c36 */ /* 0x000fe20008000000 */
[----:B------:R-:W-:Y:S02]  /*31310*/  IADD3 R54, P2, P3, R54, R11, R38 ;  /* 0x0000000b36367210 */ /* 0x000fe40007b5e026 */
[----:B------:R-:W-:Y:S01]  /*31320*/  IADD3.X R53, PT, PT, RZ, RZ, RZ, P1, P0 ;  /* 0x000000ffff357210 */ /* 0x000fe20000fe04ff */
[----:B------:R-:W-:Y:S01]  /*31330*/  IMAD.WIDE.U32 R38, R7, R36, R44 ;  /* 0x0000002407267225 */ /* 0x000fe200078e002c */
[----:B------:R-:W-:-:S02]  /*31340*/  IADD3.X R7, PT, PT, RZ, RZ, RZ, P2, P3 ;  /* 0x000000ffff077210 */ /* 0x000fc400017e64ff */
[----:B------:R-:W-:Y:S01]  /*31350*/  IADD3 R53, P3, P4, R52, R53, R54 ;  /* 0x0000003534357210 */ /* 0x000fe20007c7e036 */
        /* <DEDUP_REMOVED lines=59> */
.L_x_319:
[----:B------:R-:W-:Y:S05]  /*31710*/  BSYNC.RECONVERGENT B1 ;  /* 0x0000000000017941 */ /* 0x000fea0003800200 */
.L_x_318:
[----:B------:R-:W-:Y:S01]  /*31720*/  ISETP.GT.U32.OR P0, PT, R34, R37, P0 ;  /* 0x000000252200720c */ /* 0x000fe20000704470 */
[----:B------:R-:W-:Y:S04]  /*31730*/  BSSY.RECONVERGENT B1, `(.L_x_320) ;  /* 0x0000055000017945 */ /* 0x000fe80003800200 */
[----:B------:R-:W-:Y:S08]  /*31740*/  BSSY.RELIABLE B2, `(.L_x_321) ;  /* 0x000002a000027945 */ /* 0x000ff00003800100 */
        /* <DEDUP_REMOVED lines=41> */
.L_x_322:
[----:B------:R-:W-:Y:S05]  /*319e0*/  BSYNC.RELIABLE B2 ;  /* 0x0000000000027941 */ /* 0x000fea0003800100 */
.L_x_321:
        /* <DEDUP_REMOVED lines=41> */
.L_x_323:
[----:B------:R-:W-:Y:S05]  /*31c80*/  BSYNC.RECONVERGENT B1 ;  /* 0x0000000000017941 */ /* 0x000fea0003800200 */
.L_x_320:
        /* <DEDUP_REMOVED lines=50> */
.L_x_325:
[----:B------:R-:W-:Y:S05]  /*31fb0*/  BSYNC.RELIABLE B1 ;  /* 0x0000000000017941 */ /* 0x000fea0003800100 */
.L_x_324:
        /* <DEDUP_REMOVED lines=42> */
.L_x_1:
[----:B0-----:R-:W-:Y:S05]  /*32260*/  BSYNC.RECONVERGENT B0 ;  /* 0x0000000000007941 */ /* 0x001fea0003800200 */
.L_x_0:
[----:B------:R-:W-:Y:S05]  /*32270*/  WARPSYNC.ALL ;  /* 0x0000000000007948 */ /* 0x000fea0003800000 */
[----:B------:R-:W-:-:S05]  /*32280*/  VIADD R3, R3, 0x1 ;  /* 0x0000000103037836 */ /* 0x000fca0000000000 */
[----:B------:R-:W-:-:S13]  /*32290*/  ISETP.NE.AND P0, PT, R3, 0x100, PT ;  /* 0x000001000300780c */ /* 0x000fda0003f05270 */
[----:B------:R-:W-:Y:S05]  /*322a0*/  @P0 BRA `(.L_x_326) ;  /* 0xfffffcdc00d00947 */ /* 0x000fea000383ffff */
[----:B------:R-:W0:Y:S01]  /*322b0*/  LDCU UR4, c[0x3][0x1c] ;  /* 0x00c00380ff0477ac */ /* 0x000e220008000800 */
[----:B------:R-:W-:Y:S01]  /*322c0*/  BSSY.RECONVERGENT B0, `(.L_x_327) ;  /* 0x0000096000007945 */ /* 0x000fe20003800200 */
[----:B0-----:R-:W-:-:S05]  /*322d0*/  IMAD.U32 R39, RZ, RZ, UR4 ;  /* 0x00000004ff277e24 */ /* 0x001fca000f8e00ff */
[----:B-----5:R-:W-:-:S13]  /*322e0*/  ISETP.GE.U32.AND P0, PT, R18, R39, PT ;  /* 0x000000271200720c */ /* 0x020fda0003f06070 */
[----:B------:R-:W-:Y:S05]  /*322f0*/  @!P0 BRA `(.L_x_328) ;  /* 0x0000000000988947 */ /* 0x000fea0003800000 */
[----:B------:R-:W-:Y:S01]  /*32300*/  ISETP.GT.U32.AND P0, PT, R18, R39, PT ;  /* 0x000000271200720c */ /* 0x000fe20003f04070 */
[----:B------:R-:W-:-:S12]  /*32310*/  BSSY.RELIABLE B1, `(.L_x_329) ;  /* 0x0000053000017945 */ /* 0x000fd80003800100 */
[----:B------:R-:W-:Y:S05]  /*32320*/  @P0 BRA `(.L_x_330) ;  /* 0x0000000400440947 */ /* 0x000fea0003800000 */
[----:B------:R-:W0:Y:S02]  /*32330*/  LDC R2, c[0x3][0x18] ;  /* 0x00c00600ff027b82 */ /* 0x000e240000000800 */
[----:B0-----:R-:W-:-:S13]  /*32340*/  ISETP.GE.U32.AND P0, PT, R17, R2, PT ;  /* 0x000000021100720c */ /* 0x001fda0003f06070 */
[----:B------:R-:W-:Y:S05]  /*32350*/  @!P0 BREAK.RELIABLE B1 ;  /* 0x0000000000018942 */ /* 0x000fea0003800100 */
[----:B------:R-:W-:Y:S05]  /*32360*/  @!P0 BRA `(.L_x_328) ;  /* 0x00000000007c8947 */ /* 0x000fea0003800000 */
[----:B------:R-:W-:-:S13]  /*32370*/  ISETP.GT.U32.AND P0, PT, R17, R2, PT ;  /* 0x000000021100720c */ /* 0x000fda0003f04070 */
        /* <DEDUP_REMOVED lines=23> */
[----:B------:R-:W0:Y:S02]  /*324f0*/  LDCU.64 UR4, c[0x3][URZ] ;  /* 0x00c00000ff0477ac */ /* 0x000e240008000a00 */
[----:B0-----:R-:W-:-:S04]  /*32500*/  ISETP.GT.U32.AND P0, PT, R5, UR4, PT ;  /* 0x0000000405007c0c */ /* 0x001fc8000bf04070 */
[----:B------:R-:W-:-:S04]  /*32510*/  ISETP.GT.U32.OR P0, PT, R6, UR5, P0 ;  /* 0x0000000506007c0c */ /* 0x000fc80008704470 */
[----:B------:R-:W-:-:S04]  /*32520*/  ISETP.GE.U32.AND P0, PT, R6, UR5, P0 ;  /* 0x0000000506007c0c */ /* 0x000fc80008706070 */
[----:B------:R-:W-:-:S13]  /*32530*/  ISETP.GT.U32.OR P0, PT, R9, R2, P0 ;  /* 0x000000020900720c */ /* 0x000fda0000704470 */
[----:B------:R-:W-:Y:S05]  /*32540*/  @!P0 BREAK.RELIABLE B1 ;  /* 0x0000000000018942 */ /* 0x000fea0003800100 */
[----:B------:R-:W-:Y:S05]  /*32550*/  @P0 BRA `(.L_x_330) ;  /* 0x0000000000b80947 */ /* 0x000fea0003800000 */
.L_x_328:
[----:B------:R-:W0:Y:S01]  /*32560*/  LDCU.128 UR8, c[0x3][URZ] ;  /* 0x00c00000ff0877ac */ /* 0x000e220008000c00 */
[----:B------:R-:W2:Y:S01]  /*32570*/  LDCU.64 UR4, c[0x3][0x10] ;  /* 0x00c00200ff0477ac */ /* 0x000ea20008000a00 */
[----:B0-----:R-:W-:Y:S02]  /*32580*/  IMAD.U32 R7, RZ, RZ, UR8 ;  /* 0x00000008ff077e24 */ /* 0x001fe4000f8e00ff */
[----:B------:R-:W-:Y:S02]  /*32590*/  IMAD.U32 R4, RZ, RZ, UR9 ;  /* 0x00000009ff047e24 */ /* 0x000fe4000f8e00ff */
[----:B--2---:R-:W-:Y:S01]  /*325a0*/  IMAD.U32 R36, RZ, RZ, UR4 ;  /* 0x00000004ff247e24 */ /* 0x004fe2000f8e00ff */
[----:B------:R-:W-:Y:S01]  /*325b0*/  ISETP.GT.U32.AND P0, PT, R5, R7, PT ;  /* 0x000000070500720c */ /* 0x000fe20003f04070 */
[----:B------:R-:W0:Y:S01]  /*325c0*/  LDCU UR4, c[0x3][0x18] ;  /* 0x00c00300ff0477ac */ /* 0x000e220008000800 */
[----:B------:R-:W-:Y:S02]  /*325d0*/  IMAD.U32 R37, RZ, RZ, UR5 ;  /* 0x00000005ff257e24 */ /* 0x000fe4000f8e00ff */
[----:B------:R-:W-:-:S04]  /*325e0*/  SEL R3, RZ, 0xffffffff, !P0 ;  /* 0xffffffffff037807 */ /* 0x000fc80004000000 */
[----:B------:R-:W-:-:S05]  /*325f0*/  IADD3 R41, P0, PT, R3, R4, RZ ;  /* 0x0000000403297210 */ /* 0x000fca0007f1e0ff */
[----:B------:R-:W-:Y:S01]  /*32600*/  IMAD.X R2, RZ, RZ, R3, P0 ;  /* 0x000000ffff027224 */ /* 0x000fe200000e0603 */
[----:B------:R-:W-:-:S04]  /*32610*/  ISETP.GE.U32.AND P0, PT, R41, R6, PT ;  /* 0x000000062900720c */ /* 0x000fc80003f06070 */
[----:B------:R-:W-:Y:S01]  /*32620*/  ISETP.GE.U32.AND.EX P0, PT, R2, RZ, PT, P0 ;  /* 0x000000ff0200720c */ /* 0x000fe20003f06100 */
[----:B------:R-:W-:Y:S02]  /*32630*/  IMAD.U32 R2, RZ, RZ, UR10 ;  /* 0x0000000aff027e24 */ /* 0x000fe4000f8e00ff */
[----:B0-----:R-:W-:Y:S01]  /*32640*/  IMAD.U32 R38, RZ, RZ, UR4 ;  /* 0x00000004ff267e24 */ /* 0x001fe2000f8e00ff */
[----:B------:R-:W-:Y:S01]  /*32650*/  SEL R3, RZ, 0xffffffff, P0 ;  /* 0xffffffffff037807 */ /* 0x000fe20000000000 */
[----:B------:R-:W0:Y:S03]  /*32660*/  LDCU UR4, c[0x3][URZ] ;  /* 0x00c00000ff0477ac */ /* 0x000e260008000800 */
[----:B------:R-:W-:-:S05]  /*32670*/  IADD3 R44, P0, PT, R3, R2, RZ ;  /* 0x00000002032c7210 */ /* 0x000fca0007f1e0ff */
[----:B------:R-:W-:Y:S01]  /*32680*/  IMAD.X R3, RZ, RZ, R3, P0 ;  /* 0x000000ffff037224 */ /* 0x000fe200000e0603 */
[----:B------:R-:W-:-:S04]  /*32690*/  ISETP.GE.U32.AND P0, PT, R44, R9, PT ;  /* 0x000000092c00720c */ /* 0x000fc80003f06070 */
[----:B------:R-:W-:Y:S02]  /*326a0*/  ISETP.GE.U32.AND.EX P0, PT, R3, RZ, PT, P0 ;  /* 0x000000ff0300720c */ /* 0x000fe40003f06100 */
[----:B------:R-:W-:Y:S02]  /*326b0*/  MOV R3, UR11 ;  /* 0x0000000b00037c02 */ /* 0x000fe40008000f00 */
        /* <DEDUP_REMOVED lines=20> */
[----:B------:R-:W-:Y:S01]  /*32800*/  ISETP.GE.U32.AND.EX P0, PT, R8, RZ, PT, P0 ;  /* 0x000000ff0800720c */ /* 0x000fe20003f06100 */
[----:B0-----:R-:W-:-:S12]  /*32810*/  IMAD.U32 R8, RZ, RZ, UR4 ;  /* 0x00000004ff087e24 */ /* 0x001fd8000f8e00ff */
[----:B------:R-:W-:Y:S01]  /*32820*/  @P0 IMAD.MOV R11, RZ, RZ, R39 ;  /* 0x000000ffff0b0224 */ /* 0x000fe200078e0227 */
[----:B------:R-:W-:Y:S06]  /*32830*/  BRA `(.L_x_331) ;  /* 0x0000000000f87947 */ /* 0x000fec0003800000 */
.L_x_330:
[----:B------:R-:W-:Y:S05]  /*32840*/  BSYNC.RELIABLE B1 ;  /* 0x0000000000017941 */ /* 0x000fea0003800100 */
.L_x_329:
[----:B------:R-:W0:Y:S01]  /*32850*/  LDCU.128 UR8, c[0x3][URZ] ;  /* 0x00c00000ff0877ac */ /* 0x000e220008000c00 */
[----:B------:R-:W2:Y:S01]  /*32860*/  LDCU.64 UR4, c[0x3][0x10] ;  /* 0x00c00200ff0477ac */ /* 0x000ea20008000a00 */
[----:B0-----:R-:W-:Y:S02]  /*32870*/  IMAD.U32 R7, RZ, RZ, UR8 ;  /* 0x00000008ff077e24 */ /* 0x001fe4000f8e00ff */
[----:B------:R-:W-:Y:S02]  /*32880*/  IMAD.U32 R4, RZ, RZ, UR9 ;  /* 0x00000009ff047e24 */ /* 0x000fe4000f8e00ff */
[----:B------:R-:W-:Y:S01]  /*32890*/  IMAD.SHL.U32 R8, R7, 0x2, RZ ;  /* 0x0000000207087824 */ /* 0x000fe200078e00ff */
[----:B------:R-:W-:Y:S01]  /*328a0*/  SHF.R.U32.HI R11, RZ, 0x1f, R7 ;  /* 0x0000001fff0b7819 */ /* 0x000fe20000011607 */
[----:B------:R-:W-:-:S03]  /*328b0*/  IMAD.WIDE.U32 R2, R4, 0x2, RZ ;  /* 0x0000000204027825 */ /* 0x000fc600078e00ff */
[----:B------:R-:W-:Y:S02]  /*328c0*/  ISETP.GE.U32.AND P0, PT, R8, R5, PT ;  /* 0x000000050800720c */ /* 0x000fe40003f06070 */
[----:B------:R-:W-:Y:S02]  /*328d0*/  LOP3.LUT R2, R2, R11, RZ, 0xfc, !PT ;  /* 0x0000000b02027212 */ /* 0x000fe400078efcff */
[----:B------:R-:W-:-:S04]  /*328e0*/  SEL R11, RZ, 0xffffffff, P0 ;  /* 0xffffffffff0b7807 */ /* 0x000fc80000000000 */
[----:B------:R-:W-:Y:S01]  /*328f0*/  IADD3 R41, P0, PT, R11, R2, RZ ;  /* 0x000000020b297210 */ /* 0x000fe20007f1e0ff */
[----:B------:R-:W-:-:S04]  /*32900*/  IMAD.U32 R2, RZ, RZ, UR10 ;  /* 0x0000000aff027e24 */ /* 0x000fc8000f8e00ff */
[----:B------:R-:W-:Y:S01]  /*32910*/  IMAD.X R11, RZ, RZ, R11, P0 ;  /* 0x000000ffff0b7224 */ /* 0x000fe200000e060b */
[----:B------:R-:W-:Y:S01]  /*32920*/  ISETP.GE.U32.AND P0, PT, R41, R6, PT ;  /* 0x000000062900720c */ /* 0x000fe20003f06070 */
[----:B------:R-:W-:-:S03]  /*32930*/  IMAD.WIDE.U32 R36, R2, 0x2, RZ ;  /* 0x0000000202247825 */ /* 0x000fc600078e00ff */
[----:B------:R-:W-:Y:S02]  /*32940*/  ISETP.GE.U32.AND.EX P0, PT, R11, RZ, PT, P0 ;  /* 0x000000ff0b00720c */ /* 0x000fe40003f06100 */
[----:B------:R-:W-:Y:S01]  /*32950*/  LOP3.LUT R12, R3, R36, RZ, 0xfc, !PT ;  /* 0x00000024030c7212 */ /* 0x000fe200078efcff */
[----:B------:R-:W-:Y:S01]  /*32960*/  IMAD.U32 R3, RZ, RZ, UR11 ;  /* 0x0000000bff037e24 */ /* 0x000fe2000f8e00ff */
[----:B------:R-:W-:-:S03]  /*32970*/  SEL R11, RZ, 0xffffffff, P0 ;  /* 0xffffffffff0b7807 */ /* 0x000fc60000000000 */
[----:B------:R-:W-:Y:S01]  /*32980*/  IMAD.WIDE.U32 R42, R3, 0x2, RZ ;  /* 0x00000002032a7825 */ /* 0x000fe200078e00ff */
[----:B------:R-:W-:Y:S02]  /*32990*/  IADD3 R44, P0, PT, R11, R12, RZ ;  /* 0x0000000c0b2c7210 */ /* 0x000fe40007f1e0ff */
[----:B------:R-:W-:-:S03]  /*329a0*/  LOP3.LUT R36, R37, R42, RZ, 0xfc, !PT ;  /* 0x0000002a25247212 */ /* 0x000fc600078efcff */
[----:B------:R-:W-:Y:S01]  /*329b0*/  IMAD.X R11, RZ, RZ, R11, P0 ;  /* 0x000000ffff0b7224 */ /* 0x000fe200000e060b */
[----:B------:R-:W-:Y:S01]  /*329c0*/  ISETP.GE.U32.AND P0, PT, R44, R9, PT ;  /* 0x000000092c00720c */ /* 0x000fe20003f06070 */
[----:B------:R-:W-:Y:S02]  /*329d0*/  IMAD.MOV.U32 R42, RZ, RZ, R43 ;  /* 0x000000ffff2a7224 */ /* 0x000fe400078e002b */
[----:B------:R-:W-:Y:S01]  /*329e0*/  IMAD.MOV.U32 R43, RZ, RZ, RZ ;  /* 0x000000ffff2b7224 */ /* 0x000fe200078e00ff */
[----:B------:R-:W-:Y:S01]  /*329f0*/  ISETP.GE.U32.AND.EX P0, PT, R11, RZ, PT, P0 ;  /* 0x000000ff0b00720c */ /* 0x000fe20003f06100 */
[----:B--2---:R-:W-:-:S03]  /*32a00*/  IMAD.U32 R37, RZ, RZ, UR5 ;  /* 0x00000005ff257e24 */ /* 0x004fc6000f8e00ff */
[----:B------:R-:W-:-:S04]  /*32a10*/  SEL R11, RZ, 0xffffffff, P0 ;  /* 0xffffffffff0b7807 */ /* 0x000fc80000000000 */
[----:B------:R-:W-:Y:S01]  /*32a20*/  IADD3 R19, P0, PT, R11, R36, RZ ;  /* 0x000000240b137210 */ /* 0x000fe20007f1e0ff */
[----:B------:R-:W-:Y:S01]  /*32a30*/  IMAD.U32 R36, RZ, RZ, UR4 ;  /* 0x00000004ff247e24 */ /* 0x000fe2000f8e00ff */
[----:B------:R-:W0:Y:S03]  /*32a40*/  LDCU UR4, c[0x3][0x18] ;  /* 0x00c00300ff0477ac */ /* 0x000e260008000800 */
[----:B------:R-:W-:Y:S01]  /*32a50*/  IMAD.X R11, RZ, RZ, R11, P0 ;  /* 0x000000ffff0b7224 */ /* 0x000fe200000e060b */
[----:B------:R-:W-:Y:S01]  /*32a60*/  ISETP.GE.U32.AND P0, PT, R19, R10, PT ;  /* 0x0000000a1300720c */ /* 0x000fe20003f06070 */
[----:B------:R-:W-:-:S03]  /*32a70*/  IMAD.WIDE.U32 R42, R36, 0x2, R42 ;  /* 0x00000002242a7825 */ /* 0x000fc600078e002a */
[----:B------:R-:W-:-:S04]  /*32a80*/  ISETP.GE.U32.AND.EX P0, PT, R11, RZ, PT, P0 ;  /* 0x000000ff0b00720c */ /* 0x000fc80003f06100 */
[----:B------:R-:W-:-:S04]  /*32a90*/  SEL R11, RZ, 0xffffffff, P0 ;  /* 0xffffffffff0b7807 */ /* 0x000fc80000000000 */
[----:B------:R-:W-:Y:S01]  /*32aa0*/  IADD3 R16, P0, PT, R42, R11, RZ ;  /* 0x0000000b2a107210 */ /* 0x000fe20007f1e0ff */
[----:B------:R-:W-:Y:S02]  /*32ab0*/  IMAD.MOV.U32 R42, RZ, RZ, R43 ;  /* 0x000000ffff2a7224 */ /* 0x000fe400078e002b */
[----:B------:R-:W-:Y:S02]  /*32ac0*/  IMAD.MOV.U32 R43, RZ, RZ, RZ ;  /* 0x000000ffff2b7224 */ /* 0x000fe400078e00ff */
[----:B------:R-:W-:Y:S01]  /*32ad0*/  IMAD.X R11, RZ, RZ, R11, P0 ;  /* 0x000000ffff0b7224 */ /* 0x000fe200000e060b */
[----:B------:R-:W-:Y:S01]  /*32ae0*/  ISETP.GE.U32.AND P0, PT, R16, R13, PT ;  /* 0x0000000d1000720c */ /* 0x000fe20003f06070 */
[----:B------:R-:W-:-:S03]  /*32af0*/  IMAD.WIDE.U32 R42, R37, 0x2, R42 ;  /* 0x00000002252a7825 */ /* 0x000fc600078e002a */
[----:B------:R-:W-:Y:S01]  /*32b00*/  ISETP.GE.U32.AND.EX P0, PT, R11, RZ, PT, P0 ;  /* 0x000000ff0b00720c */ /* 0x000fe20003f06100 */
[----:B0-----:R-:W-:-:S03]  /*32b10*/  IMAD.U32 R38, RZ, RZ, UR4 ;  /* 0x00000004ff267e24 */ /* 0x001fc6000f8e00ff */
[----:B------:R-:W-:-:S04]  /*32b20*/  SEL R11, RZ, 0xffffffff, P0 ;  /* 0xffffffffff0b7807 */ /* 0x000fc80000000000 */
[----:B------:R-:W-:Y:S01]  /*32b30*/  IADD3 R15, P0, PT, R42, R11, RZ ;  /* 0x0000000b2a0f7210 */ /* 0x000fe20007f1e0ff */
[----:B------:R-:W-:Y:S02]  /*32b40*/  IMAD.MOV.U32 R42, RZ, RZ, R43 ;  /* 0x000000ffff2a7224 */ /* 0x000fe400078e002b */
[----:B------:R-:W-:Y:S02]  /*32b50*/  IMAD.MOV.U32 R43, RZ, RZ, RZ ;  /* 0x000000ffff2b7224 */ /* 0x000fe400078e00ff */
[----:B------:R-:W-:Y:S01]  /*32b60*/  IMAD.X R11, RZ, RZ, R11, P0 ;  /* 0x000000ffff0b7224 */ /* 0x000fe200000e060b */
[----:B------:R-:W-:Y:S01]  /*32b70*/  ISETP.GE.U32.AND P0, PT, R15, R14, PT ;  /* 0x0000000e0f00720c */ /* 0x000fe20003f06070 */
[----:B------:R-:W-:-:S03]  /*32b80*/  IMAD.WIDE.U32 R42, R38, 0x2, R42 ;  /* 0x00000002262a7825 */ /* 0x000fc600078e002a */
[----:B------:R-:W-:-:S04]  /*32b90*/  ISETP.GE.U32.AND.EX P0, PT, R11, RZ, PT, P0 ;  /* 0x000000ff0b00720c */ /* 0x000fc80003f06100 */
[----:B------:R-:W-:-:S04]  /*32ba0*/  SEL R11, RZ, 0xffffffff, P0 ;  /* 0xffffffffff0b7807 */ /* 0x000fc80000000000 */
[----:B------:R-:W-:Y:S02]  /*32bb0*/  IADD3 R12, P0, PT, R42, R11, RZ ;  /* 0x0000000b2a0c7210 */ /* 0x000fe40007f1e0ff */
[----:B------:R-:W-:-:S03]  /*32bc0*/  LEA R42, R39, R43, 0x1 ;  /* 0x0000002b272a7211 */ /* 0x000fc600078e08ff */
[----:B------:R-:W-:Y:S01]  /*32bd0*/  IMAD.X R11, RZ, RZ, R11, P0 ;  /* 0x000000ffff0b7224 */ /* 0x000fe200000e060b */
[----:B------:R-:W-:-:S04]  /*32be0*/  ISETP.GE.U32.AND P0, PT, R12, R17, PT ;  /* 0x000000110c00720c */ /* 0x000fc80003f06070 */
[----:B------:R-:W-:Y:S01]  /*32bf0*/  ISETP.GE.U32.AND.EX P0, PT, R11, RZ, PT, P0 ;  /* 0x000000ff0b00720c */ /* 0x000fe20003f06100 */
[----:B------:R-:W-:-:S12]  /*32c00*/  VIADD R11, R42, 0xffffffff ;  /* 0xffffffff2a0b7836 */ /* 0x000fd80000000000 */
[----:B------:R-:W-:-:S07]  /*32c10*/  @P0 IMAD.MOV R11, RZ, RZ, R42 ;  /* 0x000000ffff0b0224 */ /* 0x000fce00078e022a */
.L_x_331:
[----:B------:R-:W-:Y:S05]  /*32c20*/  BSYNC.RECONVERGENT B0 ;  /* 0x0000000000007941 */ /* 0x000fea0003800200 */
.L_x_327:
[----:B------:R-:W-:Y:S05]  /*32c30*/  WARPSYNC.ALL ;  /* 0x0000000000007948 */ /* 0x000fea0003800000 */
[----:B------:R-:W0:Y:S01]  /*32c40*/  LDCU.U8 UR4, c[0x3][0x104] ;  /* 0x00c02080ff0477ac */ /* 0x000e220008000000 */
[----:B------:R-:W-:Y:S02]  /*32c50*/  IMAD.IADD R18, R11, 0x1, -R18 ;  /* 0x000000010b127824 */ /* 0x000fe400078e0a12 */
[----:B------:R-:W-:Y:S02]  /*32c60*/  IMAD.IADD R17, R12, 0x1, -R17 ;  /* 0x000000010c117824 */ /* 0x000fe400078e0a11 */
[----:B------:R-:W-:-:S02]  /*32c70*/  IMAD.IADD R14, R15, 0x1, -R14 ;  /* 0x000000010f0e7824 */ /* 0x000fc400078e0a0e */
[----:B------:R-:W-:Y:S02]  /*32c80*/  IMAD.IADD R13, R16, 0x1, -R13 ;  /* 0x00000001100d7824 */ /* 0x000fe400078e0a0d */
[----:B------:R-:W-:Y:S02]  /*32c90*/  IMAD.IADD R10, R19, 0x1, -R10 ;  /* 0x00000001130a7824 */ /* 0x000fe400078e0a0a */
[----:B------:R-:W-:Y:S02]  /*32ca0*/  IMAD.IADD R9, R44, 0x1, -R9 ;  /* 0x000000012c097824 */ /* 0x000fe400078e0a09 */
[----:B------:R-:W-:Y:S02]  /*32cb0*/  IMAD.IADD R6, R41, 0x1, -R6 ;  /* 0x0000000129067824 */ /* 0x000fe400078e0a06 */
[----:B------:R-:W-:Y:S01]  /*32cc0*/  IMAD.IADD R5, R8, 0x1, -R5 ;  /* 0x0000000108057824 */ /* 0x000fe200078e0a05 */
[----:B0-----:R-:W-:-:S09]  /*32cd0*/  UISETP.NE.AND UP0, UPT, UR4, URZ, UPT ;  /* 0x000000ff0400728c */ /* 0x001fd2000bf05270 */
[----:B------:R-:W-:Y:S05]  /*32ce0*/  BRA.U UP0, `(.L_x_332) ;  /* 0x00000315000c7547 */ /* 0x000fea000b800000 */
[----:B------:R-:W-:Y:S01]  /*32cf0*/  LOP3.LUT P0, RZ, R40, 0xff, RZ, 0xc0, !PT ;  /* 0x000000ff28ff7812 */ /* 0x000fe2000780c0ff */
[----:B------:R-:W-:-:S12]  /*32d00*/  BSSY.RECONVERGENT B0, `(.L_x_332) ;  /* 0x0003141000007945 */ /* 0x000fd80003800200 */
[----:B------:R-:W-:Y:S05]  /*32d10*/  @!P0 BRA `(.L_x_333) ;  /* 0x00000000009c8947 */ /* 0x000fea0003800000 */
[----:B------:R-:W0:Y:S01]  /*32d20*/  LDCU.64 UR8, c[0x3][0xa8] ;  /* 0x00c01500ff0877ac */ /* 0x000e220008000a00 */
[----:B------:R-:W-:Y:S01]  /*32d30*/  PRMT R40, RZ, 0x7610, R40 ;  /* 0x00007610ff287816 */ /* 0x000fe20000000028 */
[----:B------:R-:W2:Y:S01]  /*32d40*/  LDCU UR4, c[0x3][0xa4] ;  /* 0x00c01480ff0477ac */ /* 0x000ea20008000800 */
[----:B------:R-:W3:Y:S01]  /*32d50*/  LDCU.64 UR10, c[0x3][0xb0] ;  /* 0x00c01600ff0a77ac */ /* 0x000ee20008000a00 */
[----:B------:R-:W4:Y:S01]  /*32d60*/  LDCU.64 UR12, c[0x3][0xb8] ;  /* 0x00c01700ff0c77ac */ /* 0x000f220008000a00 */
[----:B------:R-:W5:Y:S01]  /*32d70*/  LDCU.64 UR14, c[0x3][0xc0] ;  /* 0x00c01800ff0e77ac */ /* 0x000f620008000a00 */
[----:B0-----:R-:W-:Y:S02]  /*32d80*/  IMAD.U32 R21, RZ, RZ, UR8 ;  /* 0x00000008ff157e24 */ /* 0x001fe4000f8e00ff */
[----:B------:R-:W-:Y:S01]  /*32d90*/  IMAD.U32 R22, RZ, RZ, UR9 ;  /* 0x00000009ff167e24 */ /* 0x000fe2000f8e00ff */
[----:B------:R-:W0:Y:S01]  /*32da0*/  LDCU.64 UR16, c[0x3][0xc8] ;  /* 0x00c01900ff1077ac */ /* 0x000e220008000a00 */
[----:B--2---:R-:W-:Y:S01]  /*32db0*/  IMAD.U32 R20, RZ, RZ, UR4 ;  /* 0x00000004ff147e24 */ /* 0x004fe2000f8e00ff */
[----:B------:R-:W2:Y:S01]  /*32dc0*/  LDCU.64 UR18, c[0x3][0xd0] ;  /* 0x00c01a00ff1277ac */ /* 0x000ea20008000a00 */
[----:B---3--:R-:W-:-:S02]  /*32dd0*/  IMAD.U32 R23, RZ, RZ, UR10 ;  /* 0x0000000aff177e24 */ /* 0x008fc4000f8e00ff */
[----:B------:R-:W-:Y:S01]  /*32de0*/  IMAD.U32 R24, RZ, RZ, UR11 ;  /* 0x0000000bff187e24 */ /* 0x000fe2000f8e00ff */
[----:B------:R-:W3:Y:S01]  /*32df0*/  LDCU.64 UR20, c[0x3][0xd8] ;  /* 0x00c01b00ff1477ac */ /* 0x000ee20008000a00 */
[----:B----4-:R-:W-:Y:S02]  /*32e00*/  IMAD.U32 R25, RZ, RZ, UR12 ;  /* 0x0000000cff197e24 */ /* 0x010fe4000f8e00ff */
[----:B------:R-:W-:Y:S01]  /*32e10*/  IMAD.U32 R26, RZ, RZ, UR13 ;  /* 0x0000000dff1a7e24 */ /* 0x000fe2000f8e00ff */
[----:B------:R-:W4:Y:S01]  /*32e20*/  LDCU.64 UR22, c[0x3][0xe0] ;  /* 0x00c01c00ff1677ac */ /* 0x000f220008000a00 */
[----:B-----5:R-:W-:Y:S02]  /*32e30*/  IMAD.U32 R27, RZ, RZ, UR14 ;  /* 0x0000000eff1b7e24 */ /* 0x020fe4000f8e00ff */
[----:B------:R-:W-:Y:S01]  /*32e40*/  IMAD.U32 R5, RZ, RZ, UR15 ;  /* 0x0000000fff057e24 */ /* 0x000fe2000f8e00ff */
[----:B------:R-:W5:Y:S01]  /*32e50*/  LDCU.64 UR24, c[0x3][0xe8] ;  /* 0x00c01d00ff1877ac */ /* 0x000f620008000a00 */
[----:B0-----:R-:W-:Y:S01]  /*32e60*/  IMAD.U32 R6, RZ, RZ, UR16 ;  /* 0x00000010ff067e24 */ /* 0x001fe2000f8e00ff */
[----:B------:R-:W0:Y:S01]  /*32e70*/  LDCU.64 UR26, c[0x3][0xf0] ;  /* 0x00c01e00ff1a77ac */ /* 0x000e220008000a00 */
[----:B------:R-:W-:-:S02]  /*32e80*/  IMAD.U32 R9, RZ, RZ, UR17 ;  /* 0x00000011ff097e24 */ /* 0x000fc4000f8e00ff */
[----:B--2---:R-:W-:Y:S01]  /*32e90*/  IMAD.U32 R10, RZ, RZ, UR18 ;  /* 0x00000012ff0a7e24 */ /* 0x004fe2000f8e00ff */
[----:B------:R-:W2:Y:S01]  /*32ea0*/  LDCU.64 UR8, c[0x3][0xf8] ;  /* 0x00c01f00ff0877ac */ /* 0x000ea20008000a00 */
[----:B------:R-:W-:Y:S02]  /*32eb0*/  IMAD.U32 R13, RZ, RZ, UR19 ;  /* 0x00000013ff0d7e24 */ /* 0x000fe4000f8e00ff */
[----:B---3--:R-:W-:Y:S01]  /*32ec0*/  IMAD.U32 R14, RZ, RZ, UR20 ;  /* 0x00000014ff0e7e24 */ /* 0x008fe2000f8e00ff */
[----:B------:R-:W3:Y:S01]  /*32ed0*/  LDCU UR5, c[0x3][0x100] ;  /* 0x00c02000ff0577ac */ /* 0x000ee20008000800 */
[----:B------:R-:W-:Y:S02]  /*32ee0*/  IMAD.U32 R17, RZ, RZ, UR21 ;  /* 0x00000015ff117e24 */ /* 0x000fe4000f8e00ff */
[----:B----4-:R-:W-:Y:S02]  /*32ef0*/  IMAD.U32 R18, RZ, RZ, UR22 ;  /* 0x00000016ff127e24 */ /* 0x010fe4000f8e00ff */
[----:B------:R-:W-:-:S02]  /*32f00*/  IMAD.U32 R28, RZ, RZ, UR23 ;  /* 0x00000017ff1c7e24 */ /* 0x000fc4000f8e00ff */
[----:B-----5:R-:W-:Y:S02]  /*32f10*/  IMAD.U32 R29, RZ, RZ, UR24 ;  /* 0x00000018ff1d7e24 */ /* 0x020fe4000f8e00ff */
[----:B------:R-:W-:Y:S02]  /*32f20*/  IMAD.U32 R31, RZ, RZ, UR25 ;  /* 0x00000019ff1f7e24 */ /* 0x000fe4000f8e00ff */
[----:B0-----:R-:W-:Y:S02]  /*32f30*/  IMAD.U32 R30, RZ, RZ, UR26 ;  /* 0x0000001aff1e7e24 */ /* 0x001fe4000f8e00ff */
[----:B------:R-:W-:Y:S01]  /*32f40*/  IMAD.U32 R33, RZ, RZ, UR27 ;  /* 0x0000001bff217e24 */ /* 0x000fe2000f8e00ff */
[----:B--2---:R-:W-:Y:S01]  /*32f50*/  MOV R32, UR8 ;  /* 0x0000000800207c02 */ /* 0x004fe20008000f00 */
[----:B------:R-:W-:Y:S02]  /*32f60*/  IMAD.U32 R35, RZ, RZ, UR9 ;  /* 0x00000009ff237e24 */ /* 0x000fe4000f8e00ff */
[----:B---3--:R-:W-:Y:S01]  /*32f70*/  IMAD.U32 R34, RZ, RZ, UR5 ;  /* 0x00000005ff227e24 */ /* 0x008fe2000f8e00ff */
[----:B------:R-:W-:Y:S06]  /*32f80*/  BRA `(.L_x_334) ;  /* 0x0000031000607947 */ /* 0x000fec0003800000 */
.L_x_333:
[----:B------:R-:W0:Y:S01]  /*32f90*/  LDC R85, c[0x3][0xe4] ;  /* 0x00c03900ff557b82 */ /* 0x000e220000000800 */
[----:B------:R-:W-:Y:S01]  /*32fa0*/  IMAD.MOV.U32 R41, RZ, RZ, RZ ;  /* 0x000000ffff297224 */ /* 0x000fe200078e00ff */
[----:B------:R-:W-:Y:S01]  /*32fb0*/  UMOV UR4, URZ ;  /* 0x000000ff00047c82 */ /* 0x000fe20008000000 */
[----:B------:R-:W-:Y:S02]  /*32fc0*/  IMAD.MOV.U32 R45, RZ, RZ, RZ ;  /* 0x000000ffff2d7224 */ /* 0x000fe400078e00ff */
[----:B------:R-:W-:Y:S02]  /*32fd0*/  IMAD.MOV.U32 R47, RZ, RZ, RZ ;  /* 0x000000ffff2f7224 */ /* 0x000fe400078e00ff */
[----:B------:R-:W-:Y:S01]  /*32fe0*/  IMAD.MOV.U32 R71, RZ, RZ, RZ ;  /* 0x000000ffff477224 */ /* 0x000fe200078e00ff */
[----:B------:R-:W2:Y:S01]  /*32ff0*/  LDC.64 R68, c[0x3][0xe8] ;  /* 0x00c03a00ff447b82 */ /* 0x000ea20000000a00 */
[----:B------:R-:W-:Y:S02]  /*33000*/  IMAD.MOV.U32 R73, RZ, RZ, RZ ;  /* 0x000000ffff497224 */ /* 0x000fe400078e00ff */
[----:B------:R-:W-:-:S02]  /*33010*/  IMAD.MOV.U32 R11, RZ, RZ, RZ ;  /* 0x000000ffff0b7224 */ /* 0x000fc400078e00ff */
[----:B------:R-:W-:-:S03]  /*33020*/  IMAD.MOV.U32 R15, RZ, RZ, RZ ;  /* 0x000000ffff0f7224 */ /* 0x000fc600078e00ff */
[----:B------:R-:W3:Y:S01]  /*33030*/  LDC.64 R54, c[0x3][0xf0] ;  /* 0x00c03c00ff367b82 */ /* 0x000ee20000000a00 */
[----:B0-----:R-:W-:-:S07]  /*33040*/  IMAD.WIDE.U32 R42, R85, R85, RZ ;  /* 0x00000055552a7225 */ /* 0x001fce00078e00ff */
[----:B------:R-:W0:Y:S01]  /*33050*/  LDC.64 R50, c[0x3][0xf8] ;  /* 0x00c03e00ff327b82 */ /* 0x000e220000000a00 */
[----:B------:R-:W-:-:S04]  /*33060*/  IMAD.MOV.U32 R40, RZ, RZ, R43 ;  /* 0x000000ffff287224 */ /* 0x000fc800078e002b */
[----:B--2---:R-:W-:-:S03]  /*33070*/  IMAD.WIDE.U32 R40, R85, R68, R40 ;  /* 0x0000004455287225 */ /* 0x004fc600078e0028 */
[----:B------:R-:W2:Y:S01]  /*33080*/  LDC R8, c[0x3][0x100] ;  /* 0x00c04000ff087b82 */ /* 0x000ea20000000800 */
        /* <DEDUP_REMOVED lines=8> */
[----:B---3--:R-:W-:-:S04]  /*33110*/  IMAD.WIDE.U32 R44, R85, R54, R44 ;  /* 0x00000036552c7225 */ /* 0x008fc800078e002c */
[----:B------:R-:W-:-:S04]  /*33120*/  IMAD.WIDE.U32 R48, R68, R68, R48 ;  /* 0x0000004444307225 */ /* 0x000fc800078e0030 */
[----:B------:R-:W-:Y:S01]  /*33130*/  IMAD.MOV.U32 R46, RZ, RZ, R45 ;  /* 0x000000ffff2e7224 */ /* 0x000fe200078e002d */
[----:B-1----:R-:W-:Y:S01]  /*33140*/  IADD3 R52, P0, PT, R44, R49, RZ ;  /* 0x000000312c347210 */ /* 0x002fe20007f1e0ff */
        /* <DEDUP_REMOVED lines=14> */
[----:B0-----:R-:W-:Y:S01]  /*33230*/  IMAD.WIDE.U32 R46, R85, R50, R46 ;  /* 0x00000032552e7225 */ /* 0x001fe200078e002e */
[----:B------:R-:W-:-:S03]  /*33240*/  IADD3 R56, P1, PT, R48, R53, RZ ;  /* 0x0000003530387210 */ /* 0x000fc60007f3e0ff */
[----:B------:R-:W-:Y:S01]  /*33250*/  IMAD.MOV.U32 R48, RZ, RZ, R47 ;  /* 0x000000ffff307224 */ /* 0x000fe200078e002f */
[----:B------:R-:W-:Y:S01]  /*33260*/  IADD3 R58, P0, PT, R46, R49, RZ ;  /* 0x000000312e3a7210 */ /* 0x000fe20007f1e0ff */
[----:B------:R-:W-:Y:S02]  /*33270*/  IMAD.X R57, RZ, RZ, RZ, P1 ;  /* 0x000000ffff397224 */ /* 0x000fe400008e06ff */
[----:B------:R-:W-:Y:S02]  /*33280*/  IMAD.MOV.U32 R46, RZ, RZ, R52 ;  /* 0x000000ffff2e7224 */ /* 0x000fe400078e0034 */
[----:B------:R-:W-:Y:S02]  /*33290*/  IMAD.MOV.U32 R47, RZ, RZ, RZ ;  /* 0x000000ffff2f7224 */ /* 0x000fe400078e00ff */
[----:B------:R-:W-:Y:S02]  /*332a0*/  IMAD.MOV.U32 R49, RZ, RZ, RZ ;  /* 0x000000ffff317224 */ /* 0x000fe400078e00ff */
[----:B------:R-:W-:-:S02]  /*332b0*/  IMAD.X R59, RZ, RZ, RZ, P0 ;  /* 0x000000ffff3b7224 */ /* 0x000fc400000e06ff */
[----:B------:R-:W-:-:S04]  /*332c0*/  IMAD.WIDE.U32 R46, R85, R54, R46 ;  /* 0x00000036552e7225 */ /* 0x000fc800078e002e */
[----:B------:R-:W-:-:S04]  /*332d0*/  IMAD.WIDE.U32 R56, R69, R69, R56 ;  /* 0x0000004545387225 */ /* 0x000fc800078e0038 */
[----:B------:R-:W-:Y:S01]  /*332e0*/  IMAD.WIDE.U32 R48, R85, R51, R48 ;  /* 0x0000003355307225 */ /* 0x000fe200078e0030 */
[----:B------:R-:W-:-:S03]  /*332f0*/  IADD3 R60, P2, PT, R56, R47, RZ ;  /* 0x0000002f383c7210 */ /* 0x000fc60007f5e0ff */
[----:B------:R-:W-:-:S04]  /*33300*/  IMAD.WIDE.U32 R52, R68, R55, R58 ;  /* 0x0000003744347225 */ /* 0x000fc800078e003a */
[----:B------:R-:W-:Y:S01]  /*33310*/  IMAD.X R61, RZ, RZ, RZ, P2 ;  /* 0x000000ffff3d7224 */ /* 0x000fe200010e06ff */
[----:B------:R-:W-:Y:S01]  /*33320*/  IADD3 R56, P0, PT, R48, R53, RZ ;  /* 0x0000003530387210 */ /* 0x000fe20007f1e0ff */
[----:B------:R-:W-:Y:S01]  /*33330*/  HFMA2 R53, -RZ, RZ, 0, 0 ;  /* 0x00000000ff357431 */ /* 0x000fe200000001ff */
        /* <DEDUP_REMOVED lines=8> */
[----:B--2---:R-:W-:Y:S01]  /*333c0*/  IMAD.WIDE.U32 R52, R85, R8, R52 ;  /* 0x0000000855347225 */ /* 0x004fe200078e0034 */
[----:B------:R-:W-:-:S03]  /*333d0*/  IADD3 R64, P2, PT, R58, R61, RZ ;  /* 0x0000003d3a407210 */ /* 0x000fc60007f5e0ff */
[----:B------:R-:W-:Y:S01]  /*333e0*/  IMAD.X R63, RZ, RZ, RZ, P1 ;  /* 0x000000ffff3f7224 */ /* 0x000fe200008e06ff */
[----:B------:R-:W-:Y:S01]  /*333f0*/  IADD3 R56, P0, PT, R52, R57, RZ ;  /* 0x0000003934387210 */ /* 0x000fe20007f1e0ff */
[----:B------:R-:W-:Y:S02]  /*33400*/  IMAD.X R65, RZ, RZ, RZ, P2 ;  /* 0x000000ffff417224 */ /* 0x000fe400010e06ff */
[----:B------:R-:W-:Y:S02]  /*33410*/  IMAD.MOV.U32 R48, RZ, RZ, R60 ;  /* 0x000000ffff307224 */ /* 0x000fe400078e003c */
[----:B------:R-:W-:Y:S02]  /*33420*/  IMAD.MOV.U32 R49, RZ, RZ, RZ ;  /* 0x000000ffff317224 */ /* 0x000fe400078e00ff */
[----:B------:R-:W-:Y:S02]  /*33430*/  IMAD.X R57, RZ, RZ, RZ, P0 ;  /* 0x000000ffff397224 */ /* 0x000fe400000e06ff */
[----:B------:R-:W-:-:S04]  /*33440*/  IMAD.WIDE.U32 R48, R85, R55, R48 ;  /* 0x0000003755307225 */ /* 0x000fc800078e0030 */
[----:B------:R-:W-:-:S04]  /*33450*/  IMAD.WIDE.U32 R58, R69, R55, R62 ;  /* 0x00000037453a7225 */ /* 0x000fc800078e003e */
[----:B------:R-:W-:-:S04]  /*33460*/  IMAD.WIDE.U32 R60, R69, R54, R64 ;  /* 0x00000036453c7225 */ /* 0x000fc800078e0040 */
[----:B------:R-:W-:Y:S01]  /*33470*/  IMAD.WIDE.U32 R56, R68, R51, R56 ;  /* 0x0000003344387225 */ /* 0x000fe200078e0038 */
[----:B------:R-:W-:Y:S02]  /*33480*/  IADD3 R58, P2, PT, R58, R61, RZ ;  /* 0x0000003d3a3a7210 */ /* 0x000fe40007f5e0ff */
[----:B------:R-:W-:Y:S02]  /*33490*/  IADD3 R60, P3, PT, R60, R49, RZ ;  /* 0x000000313c3c7210 */ /* 0x000fe40007f7e0ff */
[----:B------:R-:W-:Y:S02]  /*334a0*/  IADD3 R52, P0, PT, R53, R57, RZ ;  /* 0x0000003935347210 */ /* 0x000fe40007f1e0ff */
[----:B------:R-:W-:Y:S01]  /*334b0*/  IADD3 R62, P1, PT, R56, R59, RZ ;  /* 0x0000003b383e7210 */ /* 0x000fe20007f3e0ff */
[----:B------:R-:W-:Y:S02]  /*334c0*/  IMAD.X R59, RZ, RZ, RZ, P2 ;  /* 0x000000ffff3b7224 */ /* 0x000fe400010e06ff */
[----:B------:R-:W-:-:S02]  /*334d0*/  IMAD.X R61, RZ, RZ, RZ, P3 ;  /* 0x000000ffff3d7224 */ /* 0x000fc400018e06ff */
[----:B------:R-:W-:Y:S02]  /*334e0*/  IMAD.X R53, RZ, RZ, RZ, P0 ;  /* 0x000000ffff357224 */ /* 0x000fe400000e06ff */
[----:B------:R-:W-:Y:S02]  /*334f0*/  IMAD.X R63, RZ, RZ, RZ, P1 ;  /* 0x000000ffff3f7224 */ /* 0x000fe400008e06ff */
[----:B------:R-:W-:-:S04]  /*33500*/  IMAD.WIDE.U32 R58, R54, R54, R58 ;  /* 0x00000036363a7225 */ /* 0x000fc800078e003a */
[----:B------:R-:W-:-:S04]  /*33510*/  IMAD.WIDE.U32 R60, R68, R55, R60 ;  /* 0x00000037443c7225 */ /* 0x000fc800078e003c */
[----:B------:R-:W-:-:S04]  /*33520*/  IMAD.WIDE.U32 R56, R68, R8, R52 ;  /* 0x0000000844387225 */ /* 0x000fc800078e0034 */
[----:B------:R-:W-:Y:S01]  /*33530*/  IMAD.WIDE.U32 R52, R69, R50, R62 ;  /* 0x0000003245347225 */ /* 0x000fe200078e003e */
[----:B------:R-:W-:-:S04]  /*33540*/  IADD3 R62, P2, PT, R58, R61, RZ ;  /* 0x0000003d3a3e7210 */ /* 0x000fc80007f5e0ff */
[----:B------:R-:W-:Y:S01]  /*33550*/  IADD3 R58, P0, PT, R56, R53, RZ ;  /* 0x00000035383a7210 */ /* 0x000fe20007f1e0ff */
[----:B------:R-:W-:Y:S01]  /*33560*/  IMAD.X R63, RZ, RZ, RZ, P2 ;  /* 0x000000ffff3f7224 */ /* 0x000fe200010e06ff */
[----:B------:R-:W-:Y:S01]  /*33570*/  IADD3 R64, P1, PT, R52, R59, RZ ;  /* 0x0000003b34407210 */ /* 0x000fe20007f3e0ff */
[----:B------:R-:W-:Y:S02]  /*33580*/  IMAD.MOV.U32 R52, RZ, RZ, R60 ;  /* 0x000000ffff347224 */ /* 0x000fe400078e003c */
[----:B------:R-:W-:Y:S02]  /*33590*/  IMAD.X R59, RZ, RZ, RZ, P0 ;  /* 0x000000ffff3b7224 */ /* 0x000fe400000e06ff */
        /* <DEDUP_REMOVED lines=10> */
[----:B------:R-:W-:Y:S01]  /*33640*/  IADD3 R60, P2, PT, R60, R63, RZ ;  /* 0x0000003f3c3c7210 */ /* 0x000fe20007f5e0ff */
[----:B------:R-:W-:Y:S02]  /*33650*/  IMAD.X R57, RZ, RZ, RZ, P0 ;  /* 0x000000ffff397224 */ /* 0x000fe400000e06ff */
[----:B------:R-:W-:-:S02]  /*33660*/  IMAD.X R63, RZ, RZ, RZ, P1 ;  /* 0x000000ffff3f7224 */ /* 0x000fc400008e06ff */
        /* <DEDUP_REMOVED lines=55> */
[----:B------:R-:W-:-:S04]  /*339e0*/  IMAD.WIDE.U32 R70, R60, 0x3d1, RZ ;  /* 0x000003d13c467825 */ /* 0x000fc800078e00ff */
[----:B------:R-:W-:Y:S02]  /*339f0*/  IMAD.X R63, RZ, RZ, RZ, P1 ;  /* 0x000000ffff3f7224 */ /* 0x000fe400008e06ff */
[----:B------:R-:W-:Y:S02]  /*33a00*/  IMAD.X R75, RZ, RZ, RZ, P2 ;  /* 0x000000ffff4b7224 */ /* 0x000fe400010e06ff */
[----:B------:R-:W-:-:S04]  /*33a10*/  IMAD.WIDE.U32 R66, R50, R51, R72 ;  /* 0x0000003332427225 */ /* 0x000fc800078e0048 */
[----:B------:R-:W-:Y:S01]  /*33a20*/  IMAD.IADD R70, R42, 0x1, R70 ;  /* 0x000000012a467824 */ /* 0x000fe200078e0246 */
[----:B------:R-:W-:Y:S01]  /*33a30*/  IADD3 R64, P1, PT, R65, R67, RZ ;  /* 0x0000004341407210 */ /* 0x000fe20007f3e0ff */
[----:B------:R-:W-:-:S03]  /*33a40*/  IMAD.WIDE.U32 R72, R55, R51, R62 ;  /* 0x0000003337487225 */ /* 0x000fc600078e003e */
[----:B------:R-:W-:Y:S01]  /*33a50*/  ISETP.GE.U32.AND P0, PT, R70, R42, PT ;  /* 0x0000002a4600720c */ /* 0x000fe20003f06070 */
[----:B------:R-:W-:Y:S01]  /*33a60*/  IMAD.WIDE.U32 R62, R69, R8, R74 ;  /* 0x00000008453e7225 */ /* 0x000fe200078e004a */
[----:B------:R-:W-:Y:S02]  /*33a70*/  IADD3 R66, P2, PT, R66, R73, RZ ;  /* 0x0000004942427210 */ /* 0x000fe40007f5e0ff */
[----:B------:R-:W-:Y:S01]  /*33a80*/  SEL R41, RZ, 0x1, P0 ;  /* 0x00000001ff297807 */ /* 0x000fe20000000000 */
[----:B------:R-:W-:Y:S01]  /*33a90*/  IMAD.IADD R74, R71, 0x1, R11 ;  /* 0x00000001474a7824 */ /* 0x000fe200078e020b */
[----:B------:R-:W-:Y:S01]  /*33aa0*/  IADD3 R42, P3, PT, R72, R63, RZ ;  /* 0x0000003f482a7210 */ /* 0x000fe20007f7e0ff */
[----:B------:R-:W-:Y:S02]  /*33ab0*/  IMAD.MOV.U32 R75, RZ, RZ, RZ ;  /* 0x000000ffff4b7224 */ /* 0x000fe400078e00ff */
[----:B------:R-:W-:Y:S02]  /*33ac0*/  IMAD.X R65, RZ, RZ, RZ, P1 ;  /* 0x000000ffff417224 */ /* 0x000fe400008e06ff */
[----:B------:R-:W-:-:S02]  /*33ad0*/  IMAD.X R67, RZ, RZ, RZ, P2 ;  /* 0x000000ffff437224 */ /* 0x000fc400010e06ff */
[----:B------:R-:W-:Y:S02]  /*33ae0*/  IMAD.X R43, RZ, RZ, RZ, P3 ;  /* 0x000000ffff2b7224 */ /* 0x000fe400018e06ff */
[----:B------:R-:W-:-:S04]  /*33af0*/  IMAD.WIDE.U32 R72, R62, 0x3d1, R74 ;  /* 0x000003d13e487825 */ /* 0x000fc800078e004a */
[----:B------:R-:W-:Y:S01]  /*33b00*/  IMAD.WIDE.U32 R64, R50, R8, R64 ;  /* 0x0000000832407225 */ /* 0x000fe200078e0040 */
[----:B------:R-:W-:-:S03]  /*33b10*/  IADD3 R41, P2, P3, R72, R40, R41 ;  /* 0x0000002848297210 */ /* 0x000fc60007b5e029 */
[----:B------:R-:W-:Y:S01]  /*33b20*/  IMAD.WIDE.U32 R66, R50, R51, R66 ;  /* 0x0000003332427225 */ /* 0x000fe200078e0042 */
[----:B------:R-:W-:-:S03]  /*33b30*/  IADD3 R89, P4, PT, R60, R41, RZ ;  /* 0x000000293c597210 */ /* 0x000fc60007f9e0ff */
[----:B------:R-:W-:Y:S01]  /*33b40*/  IMAD.WIDE.U32 R42, R54, R8, R42 ;  /* 0x00000008362a7225 */ /* 0x000fe200078e002a */
[----:B------:R-:W-:-:S03]  /*33b50*/  IADD3 R40, P0, PT, R64, R67, RZ ;  /* 0x0000004340287210 */ /* 0x000fc60007f1e0ff */
[----:B------:R-:W-:Y:S01]  /*33b60*/  IMAD.IADD R74, R73, 0x1, R11 ;  /* 0x00000001494a7824 */ /* 0x000fe200078e020b */
[----:B------:R-:W-:Y:S01]  /*33b70*/  IADD3 R66, P1, PT, R66, R43, RZ ;  /* 0x0000002b42427210 */ /* 0x000fe20007f3e0ff */
[----:B------:R-:W-:Y:S01]  /*33b80*/  IMAD.X R41, RZ, RZ, RZ, P0 ;  /* 0x000000ffff297224 */ /* 0x000fe200000e06ff */
[----:B------:R-:W-:Y:S01]  /*33b90*/  IADD3.X R11, PT, PT, RZ, RZ, RZ, P2, P3 ;  /* 0x000000ffff0b7210 */ /* 0x000fe200017e64ff */
[----:B------:R-:W-:-:S04]  /*33ba0*/  IMAD.WIDE.U32 R72, R42, 0x3d1, R74 ;  /* 0x000003d12a487825 */ /* 0x000fc800078e004a */
[----:B------:R-:W-:Y:S01]  /*33bb0*/  IMAD.X R67, RZ, RZ, RZ, P1 ;  /* 0x000000ffff437224 */ /* 0x000fe200008e06ff */
[----:B------:R-:W-:Y:S01]  /*33bc0*/  IADD3 R11, P2, P3, R72, R11, R44 ;  /* 0x0000000b480b7210 */ /* 0x000fe20007b5e02c */
[----:B------:R-:W-:Y:S02]  /*33bd0*/  IMAD.MOV.U32 R61, RZ, RZ, RZ ;  /* 0x000000ffff3d7224 */ /* 0x000fe400078e00ff */
[----:B------:R-:W-:-:S04]  /*33be0*/  IMAD.WIDE.U32 R44, R51, R51, R40 ;  /* 0x00000033332c7225 */ /* 0x000fc800078e0028 */
[----:B------:R-:W-:-:S04]  /*33bf0*/  IMAD.WIDE.U32 R40, R55, R8, R66 ;  /* 0x0000000837287225 */ /* 0x000fc800078e0042 */
[----:B------:R-:W-:Y:S01]  /*33c00*/  IMAD.X R87, RZ, RZ, RZ, P4 ;  /* 0x000000ffff577224 */ /* 0x000fe200020e06ff */
[----:B------:R-:W-:Y:S01]  /*33c10*/  IADD3 R64, P4, PT, R65, R45, RZ ;  /* 0x0000002d41407210 */ /* 0x000fe20007f9e0ff */
[----:B------:R-:W-:Y:S01]  /*33c20*/  IMAD.IADD R60, R73, 0x1, R61 ;  /* 0x00000001493c7824 */ /* 0x000fe200078e023d */
[----:B------:R-:W-:Y:S01]  /*33c30*/  IADD3 R44, P5, PT, R44, R41, RZ ;  /* 0x000000292c2c7210 */ /* 0x000fe20007fbe0ff */
[----:B------:R-:W-:Y:S01]  /*33c40*/  IMAD.MOV.U32 R61, RZ, RZ, RZ ;  /* 0x000000ffff3d7224 */ /* 0x000fe200078e00ff */
[----:B------:R-:W-:Y:S01]  /*33c50*/  IADD3 R87, P0, P1, R62, R87, R11 ;  /* 0x000000573e577210 */ /* 0x000fe2000791e00b */
[----:B------:R-:W-:Y:S01]  /*33c60*/  IMAD.X R65, RZ, RZ, RZ, P4 ;  /* 0x000000ffff417224 */ /* 0x000fe200020e06ff */
[----:B------:R-:W-:Y:S01]  /*33c70*/  IADD3.X R11, PT, PT, RZ, RZ, RZ, P2, P3 ;  /* 0x000000ffff0b7210 */ /* 0x000fe200017e64ff */
[----:B------:R-:W-:-:S04]  /*33c80*/  IMAD.WIDE.U32 R60, R40, 0x3d1, R60 ;  /* 0x000003d1283c7825 */ /* 0x000fc800078e003c */
[----:B------:R-:W-:Y:S01]  /*33c90*/  IMAD.X R45, RZ, RZ, RZ, P5 ;  /* 0x000000ffff2d7224 */ /* 0x000fe200028e06ff */
[----:B------:R-:W-:Y:S01]  /*33ca0*/  IADD3 R82, P2, P3, R60, R11, R46 ;  /* 0x0000000b3c527210 */ /* 0x000fe20007b5e02e */
[----:B------:R-:W-:Y:S01]  /*33cb0*/  IMAD.WIDE.U32 R46, R51, R8, R64 ;  /* 0x00000008332e7225 */ /* 0x000fe200078e0040 */
[----:B------:R-:W-:-:S03]  /*33cc0*/  IADD3.X R11, PT, PT, RZ, RZ, RZ, P0, P1 ;  /* 0x000000ffff0b7210 */ /* 0x000fc600007e24ff */
[----:B------:R-:W-:Y:S01]  /*33cd0*/  IMAD.WIDE.U32 R44, R50, R8, R44 ;  /* 0x00000008322c7225 */ /* 0x000fe200078e002c */
[----:B------:R-:W-:Y:S02]  /*33ce0*/  IADD3 R82, P1, P0, R42, R11, R82 ;  /* 0x0000000b2a527210 */ /* 0x000fe4000783e052 */
[----:B------:R-:W-:Y:S01]  /*33cf0*/  IADD3.X R11, PT, PT, RZ, RZ, RZ, P2, P3 ;  /* 0x000000ffff0b7210 */ /* 0x000fe200017e64ff */
[----:B------:R-:W-:Y:S01]  /*33d00*/  IMAD.IADD R60, R61, 0x1, R15 ;  /* 0x000000013d3c7824 */ /* 0x000fe200078e020f */
[----:B------:R-:W-:Y:S01]  /*33d10*/  IADD3 R42, P4, PT, R46, R45, RZ ;  /* 0x0000002d2e2a7210 */ /* 0x000fe20007f9e0ff */
[----:B------:R-:W-:Y:S01]  /*33d20*/  IMAD.MOV.U32 R61, RZ, RZ, RZ ;  /* 0x000000ffff3d7224 */ /* 0x000fe200078e00ff */
[----:B------:R-:W-:Y:S01]  /*33d30*/  IADD3.X R91, PT, PT, RZ, RZ, RZ, P1, P0 ;  /* 0x000000ffff5b7210 */ /* 0x000fe20000fe04ff */
[----:B------:R-:W-:-:S04]  /*33d40*/  IMAD.WIDE.U32 R60, R44, 0x3d1, R60 ;  /* 0x000003d12c3c7825 */ /* 0x000fc800078e003c */
[----:B------:R-:W-:Y:S01]  /*33d50*/  IMAD.X R43, RZ, RZ, RZ, P4 ;  /* 0x000000ffff2b7224 */ /* 0x000fe200020e06ff */
[----:B------:R-:W-:Y:S01]  /*33d60*/  IADD3 R48, P2, P3, R60, R11, R48 ;  /* 0x0000000b3c307210 */ /* 0x000fe20007b5e030 */
[----:B------:R-:W-:Y:S02]  /*33d70*/  IMAD.IADD R60, R61, 0x1, R15 ;  /* 0x000000013d3c7824 */ /* 0x000fe400078e020f */
[----:B------:R-:W-:Y:S01]  /*33d80*/  IMAD.WIDE.U32 R42, R51, R8, R42 ;  /* 0x00000008332a7225 */ /* 0x000fe200078e002a */
[----:B------:R-:W-:Y:S02]  /*33d90*/  IADD3 R91, P1, P0, R40, R91, R48 ;  /* 0x0000005b285b7210 */ /* 0x000fe4000783e030 */
[----:B------:R-:W-:Y:S01]  /*33da0*/  IADD3.X R11, PT, PT, RZ, RZ, RZ, P2, P3 ;  /* 0x000000ffff0b7210 */ /* 0x000fe200017e64ff */
[----:B------:R-:W-:Y:S01]  /*33db0*/  IMAD.MOV.U32 R61, RZ, RZ, RZ ;  /* 0x000000ffff3d7224 */ /* 0x000fe200078e00ff */
[----:B------:R-:W-:Y:S01]  /*33dc0*/  IADD3 R40, P4, PT, R47, R43, RZ ;  /* 0x0000002b2f287210 */ /* 0x000fe20007f9e0ff */
[----:B------:R-:W-:-:S03]  /*33dd0*/  IMAD.WIDE.U32 R46, R42, 0x3d1, R60 ;  /* 0x000003d12a2e7825 */ /* 0x000fc600078e003c */
[----:B------:R-:W-:Y:S02]  /*33de0*/  IADD3.X R41, PT, PT, RZ, RZ, RZ, P4, !PT ;  /* 0x000000ffff297210 */ /* 0x000fe400027fe4ff */
[----:B------:R-:W-:Y:S01]  /*33df0*/  IADD3 R52, P2, P3, R46, R11, R52 ;  /* 0x0000000b2e347210 */ /* 0x000fe20007b5e034 */
[----:B------:R-:W-:Y:S01]  /*33e00*/  IMAD.WIDE.U32 R40, R8, R8, R40 ;  /* 0x0000000808287225 */ /* 0x000fe200078e0028 */
[----:B------:R-:W-:-:S03]  /*33e10*/  IADD3.X R11, PT, PT, RZ, RZ, RZ, P1, P0 ;  /* 0x000000ffff0b7210 */ /* 0x000fc60000fe04ff */
[----:B------:R-:W-:Y:S01]  /*33e20*/  IMAD.IADD R46, R47, 0x1, R15 ;  /* 0x000000012f2e7824 */ /* 0x000fe200078e020f */
[----:B------:R-:W-:Y:S01]  /*33e30*/  IADD3 R62, P0, P1, R44, R11, R52 ;  /* 0x0000000b2c3e7210 */ /* 0x000fe2000791e034 */
[----:B------:R-:W-:Y:S01]  /*33e40*/  IMAD.MOV.U32 R47, RZ, RZ, RZ ;  /* 0x000000ffff2f7224 */ /* 0x000fe200078e00ff */
[----:B------:R-:W-:Y:S02]  /*33e50*/  IADD3.X R11, PT, PT, RZ, RZ, RZ, P2, P3 ;  /* 0x000000ffff0b7210 */ /* 0x000fe400017e64ff */
        /* <DEDUP_REMOVED lines=42> */
.L_x_335:
[----:B------:R-:W-:Y:S01]  /*34100*/  ISETP.GT.U32.OR P0, PT, R71, R39, P0 ;  /* 0x000000274700720c */ /* 0x000fe20000704470 */
[----:B------:R-:W-:Y:S04]  /*34110*/  BSSY.RECONVERGENT B1, `(.L_x_336) ;  /* 0x000004c000017945 */ /* 0x000fe80003800200 */
[----:B------:R-:W-:Y:S08]  /*34120*/  BSSY.RELIABLE B2, `(.L_x_337) ;  /* 0x0000021000027945 */ /* 0x000ff00003800100 */
[----:B------:R-:W-:Y:S05]  /*34130*/  @P0 BRA `(.L_x_338) ;  /* 0x00000000007c0947 */ /* 0x000fea0003800000 */
[----:B------:R-:W-:-:S13]  /*34140*/  ISETP.GE.U32.AND P0, PT, R71, R39, PT ;  /* 0x000000274700720c */ /* 0x000fda0003f06070 */
[----:B------:R-:W-:Y:S05]  /*34150*/  @!P0 BREAK.RELIABLE B2 ;  /* 0x0000000000028942 */ /* 0x000fea0003800100 */
[----:B------:R-:W-:Y:S05]  /*34160*/  @!P0 BRA `(.L_x_339) ;  /* 0x0000000400188947 */ /* 0x000fea0003800000 */
[----:B------:R-:W-:-:S13]  /*34170*/  ISETP.GT.U32.AND P0, PT, R77, R38, PT ;  /* 0x000000264d00720c */ /* 0x000fda0003f04070 */
        /* <DEDUP_REMOVED lines=21> */
[----:B------:R-:W-:-:S04]  /*342d0*/  ISETP.GE.U32.AND P0, PT, R70, R7, PT ;  /* 0x000000074600720c */ /* 0x000fc80003f06070 */
[----:B------:R-:W-:-:S04]  /*342e0*/  ISETP.LT.U32.OR P0, PT, R89, R4, !P0 ;  /* 0x000000045900720c */ /* 0x000fc80004701470 */
[----:B------:R-:W-:-:S04]  /*342f0*/  ISETP.LE.U32.AND P0, PT, R89, R4, P0 ;  /* 0x000000045900720c */ /* 0x000fc80000703070 */
[----:B------:R-:W-:-:S13]  /*34300*/  ISETP.LT.U32.OR P0, PT, R87, R2, P0 ;  /* 0x000000025700720c */ /* 0x000fda0000701470 */
[----:B------:R-:W-:Y:S05]  /*34310*/  @P0 BREAK.RELIABLE B2 ;  /* 0x0000000000020942 */ /* 0x000fea0003800100 */
[----:B------:R-:W-:Y:S05]  /*34320*/  @P0 BRA `(.L_x_339) ;  /* 0x0000000000a80947 */ /* 0x000fea0003800000 */
.L_x_338:
[----:B------:R-:W-:Y:S05]  /*34330*/  BSYNC.RELIABLE B2 ;  /* 0x0000000000027941 */ /* 0x000fea0003800100 */
.L_x_337:
[C---:B------:R-:W-:Y:S01]  /*34340*/  ISETP.GE.U32.AND P0, PT, R70.reuse, R7, PT ;  /* 0x000000074600720c */ /* 0x040fe20003f06070 */
[----:B------:R-:W-:-:S03]  /*34350*/  IMAD.IADD R70, R70, 0x1, -R7 ;  /* 0x0000000146467824 */ /* 0x000fc600078e0a07 */
[----:B------:R-:W-:-:S04]  /*34360*/  SEL R12, RZ, 0xffffffff, P0 ;  /* 0xffffffffff0c7807 */ /* 0x000fc80000000000 */
[----:B------:R-:W-:-:S05]  /*34370*/  IADD3 R89, P0, PT, R89, R12, RZ ;  /* 0x0000000c59597210 */ /* 0x000fca0007f1e0ff */
[----:B------:R-:W-:Y:S01]  /*34380*/  IMAD.X R11, RZ, RZ, R12, P0 ;  /* 0x000000ffff0b7224 */ /* 0x000fe200000e060c */
[C---:B------:R-:W-:Y:S01]  /*34390*/  ISETP.GE.U32.AND P0, PT, R89.reuse, R4, PT ;  /* 0x000000045900720c */ /* 0x040fe20003f06070 */
[----:B------:R-:W-:-:S03]  /*343a0*/  IMAD.IADD R89, R89, 0x1, -R4 ;  /* 0x0000000159597824 */ /* 0x000fc600078e0a04 */
[----:B------:R-:W-:-:S04]  /*343b0*/  ISETP.GE.U32.AND.EX P0, PT, R11, RZ, PT, P0 ;  /* 0x000000ff0b00720c */ /* 0x000fc80003f06100 */
[----:B------:R-:W-:-:S04]  /*343c0*/  SEL R12, RZ, 0xffffffff, P0 ;  /* 0xffffffffff0c7807 */ /* 0x000fc80000000000 */
[----:B------:R-:W-:-:S05]  /*343d0*/  IADD3 R87, P0, PT, R87, R12, RZ ;  /* 0x0000000c57577210 */ /* 0x000fca0007f1e0ff */
[----:B------:R-:W-:Y:S01]  /*343e0*/  IMAD.X R11, RZ, RZ, R12, P0 ;  /* 0x000000ffff0b7224 */ /* 0x000fe200000e060c */
[----:B------:R-:W-:Y:S01]  /*343f0*/  ISETP.GE.U32.AND P0, PT, R87, R2, PT ;  /* 0x000000025700720c */ /* 0x000fe20003f06070 */
[----:B------:R-:W-:Y:S02]  /*34400*/  VIADD R12, R71, 0xffffffff ;  /* 0xffffffff470c7836 */ /* 0x000fe40000000000 */
[----:B------:R-:W-:Y:S01]  /*34410*/  IMAD.IADD R87, R87, 0x1, -R2 ;  /* 0x0000000157577824 */ /* 0x000fe200078e0a02 */
[----:B------:R-:W-:-:S04]  /*34420*/  ISETP.GE.U32.AND.EX P0, PT, R11, RZ, PT, P0 ;  /* 0x000000ff0b00720c */ /* 0x000fc80003f06100 */
        /* <DEDUP_REMOVED lines=23> */
[----:B------:R-:W-:-:S13]  /*345a0*/  ISETP.GE.U32.AND.EX P0, PT, R11, RZ, PT, P0 ;  /* 0x000000ff0b00720c */ /* 0x000fda0003f06100 */
[----:B------:R-:W-:-:S04]  /*345b0*/  @P0 IMAD.MOV R12, RZ, RZ, R71 ;  /* 0x000000ffff0c0224 */ /* 0x000fc800078e0247 */
[----:B------:R-:W-:-:S07]  /*345c0*/  IMAD.IADD R71, R12, 0x1, -R39 ;  /* 0x000000010c477824 */ /* 0x000fce00078e0a27 */
.L_x_339:
[----:B------:R-:W-:Y:S05]  /*345d0*/  BSYNC.RECONVERGENT B1 ;  /* 0x0000000000017941 */ /* 0x000fea0003800200 */
.L_x_336:
[----:B------:R-:W-:Y:S01]  /*345e0*/  ISETP.GT.U32.AND P0, PT, R71, R39, PT ;  /* 0x000000274700720c */ /* 0x000fe20003f04070 */
        /* <DEDUP_REMOVED lines=34> */
.L_x_342:
[----:B------:R-:W-:Y:S05]  /*34810*/  BSYNC.RELIABLE B2 ;  /* 0x0000000000027941 */ /* 0x000fea0003800100 */
.L_x_341:
[C---:B------:R-:W-:Y:S01]  /*34820*/  ISETP.GE.U32.AND P0, PT, R70.reuse, R7, PT ;  /* 0x000000074600720c */ /* 0x040fe20003f06070 */
[----:B------:R-:W-:-:S03]  /*34830*/  IMAD.IADD R70, R70, 0x1, -R7 ;  /* 0x0000000146467824 */ /* 0x000fc600078e0a07 */
[----:B------:R-:W-:-:S04]  /*34840*/  SEL R12, RZ, 0xffffffff, P0 ;  /* 0xffffffffff0c7807 */ /* 0x000fc80000000000 */
[----:B------:R-:W-:-:S04]  /*34850*/  IADD3 R89, P0, PT, R89, R12, RZ ;  /* 0x0000000c59597210 */ /* 0x000fc80007f1e0ff */
[----:B------:R-:W-:Y:S02]  /*34860*/  IADD3.X R11, PT, PT, RZ, R12, RZ, P0, !PT ;  /* 0x0000000cff0b7210 */ /* 0x000fe400007fe4ff */
        /* <DEDUP_REMOVED lines=33> */
[----:B------:R-:W-:-:S13]  /*34a80*/  ISETP.GE.U32.AND.EX P0, PT, R11, RZ, PT, P0 ;  /* 0x000000ff0b00720c */ /* 0x000fda0003f06100 */
[----:B------:R-:W-:-:S04]  /*34a90*/  @P0 IMAD.MOV R12, RZ, RZ, R71 ;  /* 0x000000ffff0c0224 */ /* 0x000fc800078e0247 */
[----:B------:R-:W-:-:S07]  /*34aa0*/  IMAD.IADD R71, R12, 0x1, -R39 ;  /* 0x000000010c477824 */ /* 0x000fce00078e0a27 */
.L_x_343:
[----:B------:R-:W-:Y:S05]  /*34ab0*/  BSYNC.RECONVERGENT B1 ;  /* 0x0000000000017941 */ /* 0x000fea0003800200 */
.L_x_340:
        /* <DEDUP_REMOVED lines=31> */
[----:B------:R-:W-:Y:S01]  /*34cb0*/  IMAD.MOV.U32 R43, RZ, RZ, RZ ;  /* 0x000000ffff2b7224 */ /* 0x000fe200078e00ff */
[----:B------:R-:W-:Y:S01]  /*34cc0*/  IADD3.X R45, PT, PT, RZ, RZ, RZ, P1, !PT ;  /* 0x000000ffff2d7210 */ /* 0x000fe20000ffe4ff */
        /* <DEDUP_REMOVED lines=9> */
[----:B------:R-:W-:Y:S02]  /*34d60*/  IMAD.MOV.U32 R43, RZ, RZ, RZ ;  /* 0x000000ffff2b7224 */ /* 0x000fe400078e00ff */
        /* <DEDUP_REMOVED lines=141> */
[----:B------:R-:W-:Y:S02]  /*35640*/  VIADD R80, R81, UR4 ;  /* 0x0000000451507c36 */ /* 0x000fe40008000000 */
[----:B------:R-:W-:Y:S01]  /*35650*/  IMAD.WIDE.U32 R66, R35, R35, R64 ;  /* 0x0000002323427225 */ /* 0x000fe200078e0040 */
[----:B------:R-:W-:Y:S02]  /*35660*/  IADD3 R72, P0, PT, R72, R11, RZ ;  /* 0x0000000b48487210 */ /* 0x000fe40007f1e0ff */
[----:B------:R-:W-:Y:S01]  /*35670*/  IADD3.X R11, PT, PT, RZ, RZ, RZ, P3, P4 ;  /* 0x000000ffff0b7210 */ /* 0x000fe20001fe84ff */
[----:B------:R-:W-:Y:S01]  /*35680*/  IMAD.WIDE.U32 R64, R33, R34, R78 ;  /* 0x0000002221407225 */ /* 0x000fe200078e004e */
[----:B------:R-:W-:-:S03]  /*35690*/  IADD3 R78, P1, PT, R75, R67, RZ ;  /* 0x000000434b4e7210 */ /* 0x000fc60007f3e0ff */
[----:B------:R-:W-:Y:S01]  /*356a0*/  IMAD.MOV.U32 R81, RZ, RZ, RZ ;  /* 0x000000ffff517224 */ /* 0x000fe200078e00ff */
[----:B------:R-:W-:Y:S01]  /*356b0*/  IADD3.X R79, PT, PT, RZ, RZ, RZ, P1, !PT ;  /* 0x000000ffff4f7210 */ /* 0x000fe20000ffe4ff */
[----:B------:R-:W-:Y:S02]  /*356c0*/  IMAD.X R12, RZ, RZ, RZ, P0 ;  /* 0x000000ffff0c7224 */ /* 0x000fe400000e06ff */
[----:B------:R-:W-:Y:S01]  /*356d0*/  IMAD.WIDE.U32 R92, R58, 0x3d1, R80 ;  /* 0x000003d13a5c7825 */ /* 0x000fe200078e0050 */
[----:B------:R-:W-:-:S03]  /*356e0*/  IADD3 R80, P2, PT, R66, R65, RZ ;  /* 0x0000004142507210 */ /* 0x000fc60007f5e0ff */
[----:B------:R-:W-:Y:S02]  /*356f0*/  VIADD R74, R93, UR4 ;  /* 0x000000045d4a7c36 */ /* 0x000fe40008000000 */
[----:B------:R-:W-:Y:S01]  /*35700*/  IMAD.X R81, RZ, RZ, RZ, P2 ;  /* 0x000000ffff517224 */ /* 0x000fe200010e06ff */
[----:B------:R-:W-:Y:S01]  /*35710*/  IADD3 R11, P2, P3, R92, R11, R52 ;  /* 0x0000000b5c0b7210 */ /* 0x000fe20007b5e034 */
        /* <DEDUP_REMOVED lines=24> */
[----:B------:R-:W-:-:S02]  /*358a0*/  IADD3 R57, P2, P3, R64, R57, R15 ;  /* 0x0000003940397210 */ /* 0x000fc40007b5e00f */
[----:B------:R-:W-:Y:S01]  /*358b0*/  IADD3 R11, P0, P1, R74, R11, R42 ;  /* 0x0000000b4a0b7210 */ /* 0x000fe2000791e02a */
[----:B------:R-:W-:Y:S01]  /*358c0*/  IMAD.WIDE.U32 R42, R34, R34, R66 ;  /* 0x00000022222a7225 */ /* 0x000fe200078e0042 */
[----:B------:R-:W-:-:S03]  /*358d0*/  IADD3.X R76, PT, PT, RZ, RZ, RZ, P2, P3 ;  /* 0x000000ffff4c7210 */ /* 0x000fc600017e64ff */
[----:B------:R-:W-:Y:S01]  /*358e0*/  VIADD R74, R75, UR4 ;  /* 0x000000044b4a7c36 */ /* 0x000fe20008000000 */
        /* <DEDUP_REMOVED lines=45> */
.L_x_345:
[----:B------:R-:W-:Y:S05]  /*35bc0*/  BSYNC.RECONVERGENT B1 ;  /* 0x0000000000017941 */ /* 0x000fea0003800200 */
.L_x_344:
        /* <DEDUP_REMOVED lines=38> */
.L_x_348:
[----:B------:R-:W-:Y:S05]  /*35e30*/  BSYNC.RELIABLE B2 ;  /* 0x0000000000027941 */ /* 0x000fea0003800100 */
.L_x_347:
[C---:B------:R-:W-:Y:S01]  /*35e40*/  ISETP.GE.U32.AND P0, PT, R56.reuse, R7, PT ;  /* 0x000000073800720c */ /* 0x040fe20003f06070 */
[----:B------:R-:W-:Y:S02]  /*35e50*/  VIADD R12, R59, 0xffffffff ;  /* 0xffffffff3b0c7836 */ /* 0x000fe40000000000 */
[----:B------:R-:W-:Y:S01]  /*35e60*/  IMAD.IADD R56, R56, 0x1, -R7 ;  /* 0x0000000138387824 */ /* 0x000fe200078e0a07 */
        /* <DEDUP_REMOVED lines=38> */
.L_x_349:
[----:B------:R-:W-:Y:S05]  /*360d0*/  BSYNC.RECONVERGENT B1 ;  /* 0x0000000000017941 */ /* 0x000fea0003800200 */
.L_x_346:
        /* <DEDUP_REMOVED lines=35> */
.L_x_352:
[----:B------:R-:W-:Y:S05]  /*36310*/  BSYNC.RELIABLE B2 ;  /* 0x0000000000027941 */ /* 0x000fea0003800100 */
.L_x_351:
        /* <DEDUP_REMOVED lines=41> */
.L_x_353:
[----:B------:R-:W-:Y:S05]  /*365b0*/  BSYNC.RECONVERGENT B1 ;  /* 0x0000000000017941 */ /* 0x000fea0003800200 */
.L_x_350:
[----:B------:R-:W0:Y:S01]  /*365c0*/  LDCU UR4, c[0x3][0xa4] ;  /* 0x00c01480ff0477ac */ /* 0x000e220008000800 */
[----:B------:R-:W-:Y:S02]  /*365d0*/  HFMA2 R43, -RZ, RZ, 0, 0 ;  /* 0x00000000ff2b7431 */ /* 0x000fe400000001ff */
[----:B------:R-:W-:Y:S01]  /*365e0*/  IMAD.MOV.U32 R97, RZ, RZ, RZ ;  /* 0x000000ffff617224 */ /* 0x000fe200078e00ff */
[----:B------:R-:W-:Y:S01]  /*365f0*/  BSSY.RECONVERGENT B1, `(.L_x_354) ;  /* 0x0000112000017945 */ /* 0x000fe20003800200 */
[----:B------:R-:W1:Y:S01]  /*36600*/  LDCU.64 UR8, c[0x3][0xa8] ;  /* 0x00c01500ff0877ac */ /* 0x000e620008000a00 */
[----:B------:R-:W-:Y:S02]  /*36610*/  IMAD.MOV.U32 R95, RZ, RZ, RZ ;  /* 0x000000ffff5f7224 */ /* 0x000fe400078e00ff */
[----:B------:R-:W-:Y:S01]  /*36620*/  IMAD.MOV.U32 R93, RZ, RZ, RZ ;  /* 0x000000ffff5d7224 */ /* 0x000fe200078e00ff */
[----:B------:R-:W2:Y:S01]  /*36630*/  LDCU.128 UR12, c[0x3][0xb0] ;  /* 0x00c01600ff0c77ac */ /* 0x000ea20008000c00 */
[----:B------:R-:W-:Y:S01]  /*36640*/  IMAD.MOV.U32 R81, RZ, RZ, RZ ;  /* 0x000000ffff517224 */ /* 0x000fe200078e00ff */
[----:B------:R-:W3:Y:S01]  /*36650*/  LDCU UR5, c[0x3][0xc0] ;  /* 0x00c01800ff0577ac */ /* 0x000ee20008000800 */
[----:B0-----:R-:W-:-:S04]  /*36660*/  IMAD.WIDE.U32 R40, R56, UR4, RZ ;  /* 0x0000000438287c25 */ /* 0x001fc8000f8e00ff */
[----:B------:R-:W-:Y:S02]  /*36670*/  IMAD.MOV.U32 R40, RZ, RZ, R41 ;  /* 0x000000ffff287224 */ /* 0x000fe400078e0029 */
[----:B------:R-:W-:Y:S02]  /*36680*/  IMAD.MOV.U32 R41, RZ, RZ, RZ ;  /* 0x000000ffff297224 */ /* 0x000fe400078e00ff */
[----:B------:R-:W-:Y:S02]  /*36690*/  IMAD R11, R56, UR4, RZ ;  /* 0x00000004380b7c24 */ /* 0x000fe4000f8e02ff */
[----:B------:R-:W-:-:S04]  /*366a0*/  IMAD.WIDE.U32 R40, R65, UR4, R40 ;  /* 0x0000000441287c25 */ /* 0x000fc8000f8e0028 */
[----:B------:R-:W-:Y:S02]  /*366b0*/  IMAD.MOV.U32 R42, RZ, RZ, R41 ;  /* 0x000000ffff2a7224 */ /* 0x000fe400078e0029 */
[----:B------:R-:W-:Y:S02]  /*366c0*/  IMAD.MOV.U32 R96, RZ, RZ, R40 ;  /* 0x000000ffff607224 */ /* 0x000fe400078e0028 */
[----:B------:R-:W-:-:S04]  /*366d0*/  IMAD.WIDE.U32 R40, R53, UR4, R42 ;  /* 0x0000000435287c25 */ /* 0x000fc8000f8e002a */
[----:B-1----:R-:W-:-:S05]  /*366e0*/  IMAD.WIDE.U32 R96, R56, UR8, R96 ;  /* 0x0000000838607c25 */ /* 0x002fca000f8e0060 */
[----:B------:R-:W-:Y:S01]  /*366f0*/  IADD3 R42, P0, PT, R40, R97, RZ ;  /* 0x00000061282a7210 */ /* 0x000fe20007f1e0ff */
[----:B------:R-:W-:Y:S02]  /*36700*/  IMAD.MOV.U32 R40, RZ, RZ, R41 ;  /* 0x000000ffff287224 */ /* 0x000fe400078e0029 */
[----:B------:R-:W-:Y:S02]  /*36710*/  IMAD.MOV.U32 R41, RZ, RZ, RZ ;  /* 0x000000ffff297224 */ /* 0x000fe400078e00ff */
[----:B------:R-:W-:Y:S02]  /*36720*/  IMAD.X R43, RZ, RZ, RZ, P0 ;  /* 0x000000ffff2b7224 */ /* 0x000fe400000e06ff */
[----:B------:R-:W-:-:S04]  /*36730*/  IMAD.WIDE.U32 R40, R52, UR4, R40 ;  /* 0x0000000434287c25 */ /* 0x000fc8000f8e0028 */
[----:B------:R-:W-:-:S04]  /*36740*/  IMAD.WIDE.U32 R42, R65, UR8, R42 ;  /* 0x00000008412a7c25 */ /* 0x000fc8000f8e002a */
[----:B------:R-:W-:Y:S01]  /*36750*/  IMAD.MOV.U32 R94, RZ, RZ, R42 ;  /* 0x000000ffff5e7224 */ /* 0x000fe200078e002a */
[----:B------:R-:W-:Y:S01]  /*36760*/  IADD3 R44, P0, PT, R40, R43, RZ ;  /* 0x0000002b282c7210 */ /* 0x000fe20007f1e0ff */
[----:B------:R-:W-:Y:S02]  /*36770*/  IMAD.MOV.U32 R40, RZ, RZ, R41 ;  /* 0x000000ffff287224 */ /* 0x000fe400078e0029 */
[----:B------:R-:W-:Y:S02]  /*36780*/  IMAD.MOV.U32 R41, RZ, RZ, RZ ;  /* 0x000000ffff297224 */ /* 0x000fe400078e00ff */
[----:B------:R-:W-:Y:S02]  /*36790*/  IMAD.X R45, RZ, RZ, RZ, P0 ;  /* 0x000000ffff2d7224 */ /* 0x000fe400000e06ff */
[----:B------:R-:W-:-:S04]  /*367a0*/  IMAD.WIDE.U32 R40, R57, UR4, R40 ;  /* 0x0000000439287c25 */ /* 0x000fc8000f8e0028 */
[----:B------:R-:W-:-:S04]  /*367b0*/  IMAD.WIDE.U32 R42, R53, UR8, R44 ;  /* 0x00000008352a7c25 */ /* 0x000fc8000f8e002c */
[----:B------:R-:W-:Y:S01]  /*367c0*/  IMAD.WIDE.U32 R94, R56, UR9, R94 ;  /* 0x00000009385e7c25 */ /* 0x000fe2000f8e005e */
[----:B------:R-:W-:-:S03]  /*367d0*/  IADD3 R44, P0, PT, R40, R43, RZ ;  /* 0x0000002b282c7210 */ /* 0x000fc60007f1e0ff */
[----:B------:R-:W-:Y:S01]  /*367e0*/  IMAD.MOV.U32 R40, RZ, RZ, R41 ;  /* 0x000000ffff287224 */ /* 0x000fe200078e0029 */
[----:B------:R-:W-:Y:S01]  /*367f0*/  IADD3 R46, P1, PT, R42, R95, RZ ;  /* 0x0000005f2a2e7210 */ /* 0x000fe20007f3e0ff */
[----:B------:R-:W-:Y:S02]  /*36800*/  IMAD.X R45, RZ, RZ, RZ, P0 ;  /* 0x000000ffff2d7224 */ /* 0x000fe400000e06ff */
        /* <DEDUP_REMOVED lines=11> */
[----:B------:R-:W-:Y:S02]  /*368c0*/  IMAD.MOV.U32 R92, RZ, RZ, R44 ;  /* 0x000000ffff5c7224 */ /* 0x000fe400078e002c */
[----:B------:R-:W-:-:S04]  /*368d0*/  IMAD.WIDE.U32 R40, R63, UR4, R40 ;  /* 0x000000043f287c25 */ /* 0x000fc8000f8e0028 */
[----:B------:R-:W-:-:S04]  /*368e0*/  IMAD.WIDE.U32 R42, R57, UR8, R46 ;  /* 0x00000008392a7c25 */ /* 0x000fc8000f8e002e */
[----:B------:R-:W-:Y:S01]  /*368f0*/  IMAD.WIDE.U32 R44, R53, UR9, R48 ;  /* 0x00000009352c7c25 */ /* 0x000fe2000f8e0030 */
[----:B------:R-:W-:-:S03]  /*36900*/  IADD3 R46, P0, PT, R40, R43, RZ ;  /* 0x0000002b282e7210 */ /* 0x000fc60007f1e0ff */
[----:B--2---:R-:W-:Y:S01]  /*36910*/  IMAD.WIDE.U32 R92, R56, UR12, R92 ;  /* 0x0000000c385c7c25 */ /* 0x004fe2000f8e005c */
[----:B------:R-:W-:-:S03]  /*36920*/  IADD3 R48, P1, PT, R42, R45, RZ ;  /* 0x0000002d2a307210 */ /* 0x000fc60007f3e0ff */
[----:B------:R-:W-:Y:S01]  /*36930*/  IMAD.MOV.U32 R40, RZ, RZ, R41 ;  /* 0x000000ffff287224 */ /* 0x000fe200078e0029 */
[----:B------:R-:W-:Y:S01]  /*36940*/  IADD3 R60, P2, PT, R44, R93, RZ ;  /* 0x0000005d2c3c7210 */ /* 0x000fe20007f5e0ff */
[----:B------:R-:W-:Y:S02]  /*36950*/  IMAD.X R47, RZ, RZ, RZ, P0 ;  /* 0x000000ffff2f7224 */ /* 0x000fe400000e06ff */
[----:B------:R-:W-:Y:S02]  /*36960*/  IMAD.X R49, RZ, RZ, RZ, P1 ;  /* 0x000000ffff317224 */ /* 0x000fe400008e06ff */
[----:B------:R-:W-:Y:S02]  /*36970*/  IMAD.MOV.U32 R41, RZ, RZ, RZ ;  /* 0x000000ffff297224 */ /* 0x000fe400078e00ff */
[----:B------:R-:W-:Y:S02]  /*36980*/  IMAD.X R61, RZ, RZ, RZ, P2 ;  /* 0x000000ffff3d7224 */ /* 0x000fe400010e06ff */
[----:B------:R-:W-:Y:S01]  /*36990*/  IMAD.WIDE.U32 R40, R59, UR4, R40 ;  /* 0x000000043b287c25 */ /* 0x000fe2000f8e0028 */
[----:B------:R-:W-:-:S03]  /*369a0*/  UMOV UR4, URZ ;  /* 0x000000ff00047c82 */ /* 0x000fc60008000000 */
[----:B------:R-:W-:-:S04]  /*369b0*/  IMAD.WIDE.U32 R42, R76, UR8, R46 ;  /* 0x000000084c2a7c25 */ /* 0x000fc8000f8e002e */
[----:B------:R-:W-:Y:S01]  /*369c0*/  IMAD.WIDE.U32 R44, R52, UR9, R48 ;  /* 0x00000009342c7c25 */ /* 0x000fe2000f8e0030 */
[----:B------:R-:W-:-:S03]  /*369d0*/  IADD3 R48, P0, PT, R40, R43, RZ ;  /* 0x0000002b28307210 */ /* 0x000fc60007f1e0ff */
[----:B------:R-:W-:Y:S01]  /*369e0*/  IMAD.WIDE.U32 R46, R65, UR12, R60 ;  /* 0x0000000c412e7c25 */ /* 0x000fe2000f8e003c */
[----:B------:R-:W-:-:S03]  /*369f0*/  IADD3 R60, P1, PT, R42, R45, RZ ;  /* 0x0000002d2a3c7210 */ /* 0x000fc60007f3e0ff */
[----:B------:R-:W-:Y:S01]  /*36a00*/  IMAD.X R49, RZ, RZ, RZ, P0 ;  /* 0x000000ffff317224 */ /* 0x000fe200000e06ff */
[----:B------:R-:W-:Y:S01]  /*36a10*/  IADD3 R66, P2, PT, R44, R47, RZ ;  /* 0x0000002f2c427210 */ /* 0x000fe20007f5e0ff */
[----:B------:R-:W-:Y:S02]  /*36a20*/  IMAD.X R61, RZ, RZ, RZ, P1 ;  /* 0x000000ffff3d7224 */ /* 0x000fe400008e06ff */
[----:B------:R-:W-:Y:S02]  /*36a30*/  IMAD.MOV.U32 R80, RZ, RZ, R46 ;  /* 0x000000ffff507224 */ /* 0x000fe400078e002e */
[----:B------:R-:W-:Y:S02]  /*36a40*/  IMAD.X R67, RZ, RZ, RZ, P2 ;  /* 0x000000ffff437224 */ /* 0x000fe400010e06ff */
[----:B------:R-:W-:-:S04]  /*36a50*/  IMAD.WIDE.U32 R42, R63, UR8, R48 ;  /* 0x000000083f2a7c25 */ /* 0x000fc8000f8e0030 */
[----:B------:R-:W-:-:S04]  /*36a60*/  IMAD.WIDE.U32 R44, R57, UR9, R60 ;  /* 0x00000009392c7c25 */ /* 0x000fc8000f8e003c */
[----:B------:R-:W-:Y:S01]  /*36a70*/  IMAD.WIDE.U32 R46, R53, UR12, R66 ;  /* 0x0000000c352e7c25 */ /* 0x000fe2000f8e0042 */
[----:B------:R-:W-:Y:S02]  /*36a80*/  IADD3 R42, P1, PT, R42, R45, RZ ;  /* 0x0000002d2a2a7210 */ /* 0x000fe40007f3e0ff */
[----:B------:R-:W-:Y:S01]  /*36a90*/  IADD3 R66, P0, PT, R41, R43, RZ ;  /* 0x0000002b29427210 */ /* 0x000fe20007f1e0ff */
[----:B------:R-:W-:Y:S01]  /*36aa0*/  IMAD.WIDE.U32 R80, R56, UR13, R80 ;  /* 0x0000000d38507c25 */ /* 0x000fe2000f8e0050 */
[----:B------:R-:W-:Y:S02]  /*36ab0*/  IADD3 R40, P2, PT, R44, R47, RZ ;  /* 0x0000002f2c287210 */ /* 0x000fe40007f5e0ff */
[----:B------:R-:W-:Y:S01]  /*36ac0*/  IADD3.X R67, PT, PT, RZ, RZ, RZ, P0, !PT ;  /* 0x000000ffff437210 */ /* 0x000fe200007fe4ff */
[----:B------:R-:W-:Y:S01]  /*36ad0*/  IMAD.X R43, RZ, RZ, RZ, P1 ;  /* 0x000000ffff2b7224 */ /* 0x000fe200008e06ff */
[----:B------:R-:W-:Y:S01]  /*36ae0*/  IADD3 R46, P3, PT, R46, R81, RZ ;  /* 0x000000512e2e7210 */ /* 0x000fe20007f7e0ff */
[----:B------:R-:W-:-:S02]  /*36af0*/  IMAD.X R41, RZ, RZ, RZ, P2 ;  /* 0x000000ffff297224 */ /* 0x000fc400010e06ff */
[----:B------:R-:W-:-:S04]  /*36b00*/  IMAD.WIDE.U32 R44, R76, UR9, R42 ;  /* 0x000000094c2c7c25 */ /* 0x000fc8000f8e002a */
[----:B------:R-:W-:Y:S02]  /*36b10*/  IMAD.X R47, RZ, RZ, RZ, P3 ;  /* 0x000000ffff2f7224 */ /* 0x000fe400018e06ff */
        /* <DEDUP_REMOVED lines=8> */
[----:B------:R-:W-:Y:S02]  /*36ba0*/  IMAD.MOV.U32 R41, RZ, RZ, RZ ;  /* 0x000000ffff297224 */ /* 0x000fe400078e00ff */
[----:B------:R-:W-:Y:S02]  /*36bb0*/  IMAD.X R43, RZ, RZ, RZ, P2 ;  /* 0x000000ffff2b7224 */ /* 0x000fe400010e06ff */
[----:B------:R-:W-:-:S04]  /*36bc0*/  IMAD.WIDE.U32 R46, R63, UR9, R46 ;  /* 0x000000093f2e7c25 */ /* 0x000fc8000f8e002e */
[----:B------:R-:W-:Y:S01]  /*36bd0*/  IMAD.WIDE.U32 R44, R57, UR12, R44 ;  /* 0x0000000c392c7c25 */ /* 0x000fe2000f8e002c */
[----:B------:R-:W-:-:S03]  /*36be0*/  IADD3 R66, P0, PT, R67, R47, RZ ;  /* 0x0000002f43427210 */ /* 0x000fc60007f1e0ff */
[----:B------:R-:W-:Y:S01]  /*36bf0*/  IMAD.WIDE.U32 R42, R53, UR13, R42 ;  /* 0x0000000d352a7c25 */ /* 0x000fe2000f8e002a */
[----:B------:R-:W-:-:S03]  /*36c00*/  IADD3 R46, P1, PT, R46, R45, RZ ;  /* 0x0000002d2e2e7210 */ /* 0x000fc60007f3e0ff */
[----:B------:R-:W-:Y:S01]  /*36c10*/  IMAD.WIDE.U32 R40, R56, UR14, R40 ;  /* 0x0000000e38287c25 */ /* 0x000fe2000f8e0028 */
[----:B------:R-:W-:-:S03]  /*36c20*/  IADD3 R44, P2, PT, R44, R43, RZ ;  /* 0x0000002b2c2c7210 */ /* 0x000fc60007f5e0ff */
[----:B------:R-:W-:Y:S01]  /*36c30*/  IMAD.X R67, RZ, RZ, RZ, P0 ;  /* 0x000000ffff437224 */ /* 0x000fe200000e06ff */
[----:B------:R-:W-:Y:S01]  /*36c40*/  IADD3 R42, P3, PT, R42, R41, RZ ;  /* 0x000000292a2a7210 */ /* 0x000fe20007f7e0ff */
[----:B------:R-:W-:Y:S02]  /*36c50*/  IMAD.X R47, RZ, RZ, RZ, P1 ;  /* 0x000000ffff2f7224 */ /* 0x000fe400008e06ff */
[----:B------:R-:W-:Y:S02]  /*36c60*/  IMAD.X R45, RZ, RZ, RZ, P2 ;  /* 0x000000ffff2d7224 */ /* 0x000fe400010e06ff */
[----:B------:R-:W-:Y:S02]  /*36c70*/  IMAD.X R43, RZ, RZ, RZ, P3 ;  /* 0x000000ffff2b7224 */ /* 0x000fe400018e06ff */
[----:B------:R-:W-:-:S04]  /*36c80*/  IMAD.WIDE.U32 R66, R59, UR9, R66 ;  /* 0x000000093b427c25 */ /* 0x000fc8000f8e0042 */
        /* <DEDUP_REMOVED lines=38> */
[----:B---3--:R-:W-:Y:S01]  /*36ef0*/  IMAD.WIDE.U32 R44, R56, UR5, R44 ;  /* 0x00000005382c7c25 */ /* 0x008fe2000f8e002c */
        /* <DEDUP_REMOVED lines=15> */
[----:B------:R-:W-:-:S04]  /*36ff0*/  IMAD.WIDE.U32 R72, R63, UR14, R72 ;  /* 0x0000000e3f487c25 */ /* 0x000fc8000f8e0048 */
[----:B------:R-:W-:Y:S01]  /*37000*/  IMAD.X R49, RZ, RZ, RZ, P2 ;  /* 0x000000ffff317224 */ /* 0x000fe200010e06ff */
[----:B------:R-:W-:Y:S01]  /*37010*/  IADD3 R66, P0, PT, R67, R73, RZ ;  /* 0x0000004943427210 */ /* 0x000fe20007f1e0ff */
[----:B------:R-:W-:-:S03]  /*37020*/  IMAD.WIDE.U32 R74, R57, UR15, R74 ;  /* 0x0000000f394a7c25 */ /* 0x000fc6000f8e004a */
[----:B------:R-:W-:Y:S01]  /*37030*/  IADD3.X R67, PT, PT, RZ, RZ, RZ, P0, !PT ;  /* 0x000000ffff437210 */ /* 0x000fe200007fe4ff */
[----:B------:R-:W-:Y:S01]  /*37040*/  IMAD.WIDE.U32 R48, R53, UR5, R48 ;  /* 0x0000000535307c25 */ /* 0x000fe2000f8e0030 */
[----:B------:R-:W-:-:S03]  /*37050*/  IADD3 R72, P1, PT, R72, R75, RZ ;  /* 0x0000004b48487210 */ /* 0x000fc60007f3e0ff */
[----:B------:R-:W-:Y:S01]  /*37060*/  IMAD R12, R46, 0x3d1, RZ ;  /* 0x000003d12e0c7824 */ /* 0x000fe200078e02ff */
[----:B------:R-:W-:Y:S01]  /*37070*/  IADD3 R74, P2, PT, R74, R49, RZ ;  /* 0x000000314a4a7210 */ /* 0x000fe20007f5e0ff */
[----:B------:R-:W-:Y:S02]  /*37080*/  IMAD.X R73, RZ, RZ, RZ, P1 ;  /* 0x000000ffff497224 */ /* 0x000fe400008e06ff */
[----:B------:R-:W-:Y:S02]  /*37090*/  IMAD.IADD R12, R11, 0x1, R12 ;  /* 0x000000010b0c7824 */ /* 0x000fe400078e020c */
[----:B------:R-:W-:Y:S02]  /*370a0*/  IMAD.X R75, RZ, RZ, RZ, P2 ;  /* 0x000000ffff4b7224 */ /* 0x000fe400010e06ff */
[----:B------:R-:W-:Y:S01]  /*370b0*/  IMAD.WIDE.U32 R60, R46, 0x3d1, RZ ;  /* 0x000003d12e3c7825 */ /* 0x000fe200078e00ff */
[----:B------:R-:W-:-:S03]  /*370c0*/  ISETP.GE.U32.AND P0, PT, R12, R11, PT ;  /* 0x0000000b0c00720c */ /* 0x000fc60003f06070 */
[----:B------:R-:W-:Y:S01]  /*370d0*/  IMAD.WIDE.U32 R66, R59, UR14, R66 ;  /* 0x0000000e3b427c25 */ /* 0x000fe2000f8e0042 */
[----:B------:R-:W-:-:S03]  /*370e0*/  SEL R41, RZ, 0x1, P0 ;  /* 0x00000001ff297807 */ /* 0x000fc60000000000 */
[----:B------:R-:W-:-:S04]  /*370f0*/  IMAD.WIDE.U32 R72, R76, UR15, R72 ;  /* 0x0000000f4c487c25 */ /* 0x000fc8000f8e0048 */
[----:B------:R-:W-:Y:S01]  /*37100*/  IMAD.WIDE.U32 R74, R52, UR5, R74 ;  /* 0x00000005344a7c25 */ /* 0x000fe2000f8e004a */
        /* <DEDUP_REMOVED lines=8> */
[----:B------:R-:W-:-:S03]  /*37190*/  IMAD.WIDE.U32 R78, R63, UR15, R78 ;  /* 0x0000000f3f4e7c25 */ /* 0x000fc6000f8e004e */
[----:B------:R-:W-:Y:S01]  /*371a0*/  IADD3.X R11, PT, PT, RZ, RZ, RZ, P2, P3 ;  /* 0x000000ffff0b7210 */ /* 0x000fe200017e64ff */
[----:B------:R-:W-:Y:S01]  /*371b0*/  IMAD.WIDE.U32 R72, R57, UR5, R72 ;  /* 0x0000000539487c25 */ /* 0x000fe2000f8e0048 */
        /* <DEDUP_REMOVED lines=10> */
[----:B------:R-:W-:Y:S01]  /*37260*/  IMAD.WIDE.U32 R66, R59, UR15, R66 ;  /* 0x0000000f3b427c25 */ /* 0x000fe2000f8e0042 */
[----:B------:R-:W-:Y:S02]  /*37270*/  IADD3.X R11, PT, PT, RZ, RZ, RZ, P3, P4 ;  /* 0x000000ffff0b7210 */ /* 0x000fe40001fe84ff */
[----:B------:R-:W-:Y:S01]  /*37280*/  IADD3 R19, P0, P1, R48, R19, R94 ;  /* 0x0000001330137210 */ /* 0x000fe2000791e05e */
[----:B------:R-:W-:-:S04]  /*37290*/  IMAD.WIDE.U32 R78, R76, UR5, R78 ;  /* 0x000000054c4e7c25 */ /* 0x000fc8000f8e004e */
        /* <DEDUP_REMOVED lines=9> */
[----:B------:R-:W-:Y:S01]  /*37330*/  IMAD.WIDE.U32 R48, R63, UR5, R48 ;  /* 0x000000053f307c25 */ /* 0x000fe2000f8e0030 */
        /* <DEDUP_REMOVED lines=12> */
[----:B------:R-:W-:Y:S01]  /*37400*/  IMAD.WIDE.U32 R66, R59, UR5, R66 ;  /* 0x000000053b427c25 */ /* 0x000fe2000f8e0042 */
        /* <DEDUP_REMOVED lines=9> */
[----:B------:R-:W-:-:S03]  /*374a0*/  VIADD R42, R61, UR4 ;  /* 0x000000043d2a7c36 */ /* 0x000fc60008000000 */
[----:B------:R-:W-:Y:S01]  /*374b0*/  IADD3 R48, P2, P3, R48, R11, R43 ;  /* 0x0000000b30307210 */ /* 0x000fe20007b5e02b */
[----:B------:R-:W-:Y:S01]  /*374c0*/  IMAD.MOV.U32 R43, RZ, RZ, RZ ;  /* 0x000000ffff2b7224 */ /* 0x000fe200078e00ff */
        /* <DEDUP_REMOVED lines=34> */
[----:B------:R-:W-:Y:S01]  /*376f0*/  ISETP.GT.U32.AND.EX P0, PT, R12, RZ, PT, P0 ;  /* 0x000000ff0c00720c */ /* 0x000fe20003f04100 */
[----:B------:R-:W-:-:S12]  /*37700*/  IMAD.MOV.U32 R12, RZ, RZ, R11 ;  /* 0x000000ffff0c7224 */ /* 0x000fd800078e000b */
.L_x_355:
[----:B------:R-:W-:Y:S05]  /*37710*/  BSYNC.RECONVERGENT B1 ;  /* 0x0000000000017941 */ /* 0x000fea0003800200 */
.L_x_354:
        /* <DEDUP_REMOVED lines=39> */
.L_x_358:
[----:B------:R-:W-:Y:S05]  /*37990*/  BSYNC.RELIABLE B2 ;  /* 0x0000000000027941 */ /* 0x000fea0003800100 */
.L_x_357:
[----:B------:R-:W-:Y:S01]  /*379a0*/  ISETP.GE.U32.AND P0, PT, R12, R7, PT ;  /* 0x000000070c00720c */ /* 0x000fe20003f06070 */
        /* <DEDUP_REMOVED lines=36> */
[----:B------:R-:W-:Y:S01]  /*37bf0*/  ISETP.GE.U32.AND.EX P0, PT, R15, RZ, PT, P0 ;  /* 0x000000ff0f00720c */ /* 0x000fe20003f06100 */
[----:B------:R-:W-:-:S12]  /*37c00*/  IMAD.IADD R15, R43, 0x1, -R36 ;  /* 0x000000012b0f7824 */ /* 0x000fd800078e0a24 */
[----:B------:R-:W-:-:S04]  /*37c10*/  @P0 IMAD.MOV R44, RZ, RZ, R16 ;  /* 0x000000ffff2c0224 */ /* 0x000fc800078e0210 */
[----:B------:R-:W-:-:S07]  /*37c20*/  IMAD.IADD R16, R44, 0x1, -R39 ;  /* 0x000000012c107824 */ /* 0x000fce00078e0a27 */
.L_x_359:
[----:B------:R-:W-:Y:S05]  /*37c30*/  BSYNC.RECONVERGENT B1 ;  /* 0x0000000000017941 */ /* 0x000fea0003800200 */
.L_x_356:
        /* <DEDUP_REMOVED lines=35> */
.L_x_362:
[----:B------:R-:W-:Y:S05]  /*37e70*/  BSYNC.RELIABLE B2 ;  /* 0x0000000000027941 */ /* 0x000fea0003800100 */
.L_x_361:
[CC--:B------:R-:W-:Y:S02]  /*37e80*/  ISETP.GE.U32.AND P0, PT, R12.reuse, R7.reuse, PT ;  /* 0x000000070c00720c */ /* 0x0c0fe40003f06070 */
[----:B------:R-:W-:Y:S02]  /*37e90*/  IADD3 R12, PT, PT, R12, -R7, RZ ;  /* 0x800000070c0c7210 */ /* 0x000fe40007ffe0ff */
        /* <DEDUP_REMOVED lines=16> */
[----:B------:R-:W-:Y:S01]  /*37fa0*/  ISETP.GE.U32.AND.EX P0, PT, R19, RZ, PT, P0 ;  /* 0x000000ff1300720c */ /* 0x000fe20003f06100 */
[----:B------:R-:W-:-:S03]  /*37fb0*/  IMAD.IADD R19, R45, 0x1, -R2 ;  /* 0x000000012d137824 */ /* 0x000fc600078e0a02 */
[----:B------:R-:W-:-:S04]  /*37fc0*/  SEL R42, RZ, 0xffffffff, P0 ;  /* 0xffffffffff2a7807 */ /* 0x000fc80000000000 */
[----:B------:R-:W-:-:S05]  /*37fd0*/  IADD3 R43, P0, PT, R15, R42, RZ ;  /* 0x0000002a0f2b7210 */ /* 0x000fca0007f1e0ff */
[----:B------:R-:W-:Y:S01]  /*37fe0*/  IMAD.X R15, RZ, RZ, R42, P0 ;  /* 0x000000ffff0f7224 */ /* 0x000fe200000e062a */
[----:B------:R-:W-:Y:S01]  /*37ff0*/  ISETP.GE.U32.AND P0, PT, R43, R36, PT ;  /* 0x000000242b00720c */ /* 0x000fe20003f06070 */
        /* <DEDUP_REMOVED lines=11> */
[----:B------:R-:W-:Y:S02]  /*380b0*/  IMAD.IADD R40, R46, 0x1, -R37 ;  /* 0x000000012e287824 */ /* 0x000fe400078e0a25 */
[----:B------:R-:W-:Y:S01]  /*380c0*/  IMAD.IADD R11, R11, 0x1, -R38 ;  /* 0x000000010b0b7824 */ /* 0x000fe200078e0a26 */
[----:B------:R-:W-:Y:S01]  /*380d0*/  ISETP.GE.U32.AND.EX P0, PT, R15, RZ, PT, P0 ;  /* 0x000000ff0f00720c */ /* 0x000fe20003f06100 */
[----:B------:R-:W-:-:S12]  /*380e0*/  IMAD.IADD R15, R43, 0x1, -R36 ;  /* 0x000000012b0f7824 */ /* 0x000fd800078e0a24 */
[----:B------:R-:W-:-:S04]  /*380f0*/  @P0 IMAD.MOV R44, RZ, RZ, R16 ;  /* 0x000000ffff2c0224 */ /* 0x000fc800078e0210 */
[----:B------:R-:W-:-:S07]  /*38100*/  IMAD.IADD R16, R44, 0x1, -R39 ;  /* 0x000000012c107824 */ /* 0x000fce00078e0a27 */
.L_x_363:
[----:B------:R-:W-:Y:S05]  /*38110*/  BSYNC.RECONVERGENT B1 ;  /* 0x0000000000017941 */ /* 0x000fea0003800200 */
.L_x_360:
[----:B------:R-:W-:Y:S01]  /*38120*/  IMAD.WIDE.U32 R100, R70, R20, RZ ;  /* 0x0000001446647225 */ /* 0x000fe200078e00ff */
[----:B------:R-:W-:Y:S01]  /*38130*/  UMOV UR4, URZ ;  /* 0x000000ff00047c82 */ /* 0x000fe20008000000 */
[----:B------:R-:W-:Y:S01]  /*38140*/  UMOV UR5, URZ ;  /* 0x000000ff00057c82 */ /* 0x000fe20008000000 */
[----:B------:R-:W-:Y:S01]  /*38150*/  BSSY.RECONVERGENT B1, `(.L_x_364) ;  /* 0x0000113000017945 */ /* 0x000fe20003800200 */
        /* <DEDUP_REMOVED lines=46> */
[----:B------:R-:W-:Y:S01]  /*38440*/  IMAD.X R75, RZ, RZ, RZ, P0 ;  /* 0x000000ffff4b7224 */ /* 0x000fe200000e06ff */
[----:B------:R-:W-:Y:S01]  /*38450*/  IADD3.X R81, PT, PT, RZ, RZ, RZ, P1, !PT ;  /* 0x000000ffff517210 */ /* 0x000fe20000ffe4ff */
[----:B------:R-:W-:Y:S02]  /*38460*/  IMAD.MOV.U32 R45, RZ, RZ, RZ ;  /* 0x000000ffff2d7224 */ /* 0x000fe400078e00ff */
        /* <DEDUP_REMOVED lines=99> */
[----:B------:R-:W-:Y:S01]  /*38aa0*/  IMAD R43, R46, 0x3d1, RZ ;  /* 0x000003d12e2b7824 */ /* 0x000fe200078e02ff */
[----:B------:R-:W-:Y:S01]  /*38ab0*/  IADD3 R48, P2, PT, R48, R47, RZ ;  /* 0x0000002f30307210 */ /* 0x000fe20007f5e0ff */
[----:B------:R-:W-:Y:S02]  /*38ac0*/  IMAD.X R79, RZ, RZ, RZ, P0 ;  /* 0x000000ffff4f7224 */ /* 0x000fe400000e06ff */
[----:B------:R-:W-:Y:S02]  /*38ad0*/  IMAD.IADD R44, R100, 0x1, R43 ;  /* 0x00000001642c7824 */ /* 0x000fe400078e022b */
[----:B------:R-:W-:Y:S02]  /*38ae0*/  IMAD.X R73, RZ, RZ, RZ, P1 ;  /* 0x000000ffff497224 */ /* 0x000fe400008e06ff */
[----:B------:R-:W-:Y:S01]  /*38af0*/  IMAD.X R49, RZ, RZ, RZ, P2 ;  /* 0x000000ffff317224 */ /* 0x000fe200010e06ff */
[----:B------:R-:W-:Y:S01]  /*38b00*/  ISETP.GE.U32.AND P0, PT, R44, R100, PT ;  /* 0x000000642c00720c */ /* 0x000fe20003f06070 */
[----:B------:R-:W-:-:S03]  /*38b10*/  IMAD.WIDE.U32 R60, R46, 0x3d1, RZ ;  /* 0x000003d12e3c7825 */ /* 0x000fc600078e00ff */
[----:B------:R-:W-:Y:S01]  /*38b20*/  SEL R83, RZ, 0x1, P0 ;  /* 0x00000001ff537807 */ /* 0x000fe20000000000 */
[----:B------:R-:W-:-:S04]  /*38b30*/  IMAD.WIDE.U32 R78, R25, R77, R78 ;  /* 0x0000004d194e7225 */ /* 0x000fc800078e004e */
[----:B------:R-:W-:Y:S01]  /*38b40*/  IMAD.WIDE.U32 R72, R26, R91, R72 ;  /* 0x0000005b1a487225 */ /* 0x000fe200078e0048 */
[----:B------:R-:W-:-:S03]  /*38b50*/  IADD3 R100, P0, PT, R45, R79, RZ ;  /* 0x0000004f2d647210 */ /* 0x000fc60007f1e0ff */
        /* <DEDUP_REMOVED lines=11> */
[----:B------:R-:W-:Y:S02]  /*38c10*/  IADD3 R83, P0, PT, R46, R83, RZ ;  /* 0x000000532e537210 */ /* 0x000fe40007f1e0ff */
[----:B------:R-:W-:Y:S01]  /*38c20*/  IADD3.X R43, PT, PT, RZ, RZ, RZ, P3, P4 ;  /* 0x000000ffff2b7210 */ /* 0x000fe20001fe84ff */
[----:B------:R-:W-:-:S04]  /*38c30*/  IMAD.WIDE.U32 R72, R27, R82, R72 ;  /* 0x000000521b487225 */ /* 0x000fc800078e0048 */
        /* <DEDUP_REMOVED lines=10> */
[----:B------:R-:W-:Y:S01]  /*38ce0*/  IADD3.X R45, PT, PT, RZ, RZ, RZ, P1, P2 ;  /* 0x000000ffff2d7210 */ /* 0x000fe20000fe44ff */
[----:B------:R-:W-:-:S04]  /*38cf0*/  IMAD.WIDE.U32 R98, R26, R77, R98 ;  /* 0x0000004d1a627225 */ /* 0x000fc800078e0062 */
[----:B------:R-:W-:Y:S01]  /*38d00*/  IMAD.X R43, RZ, RZ, RZ, P0 ;  /* 0x000000ffff2b7224 */ /* 0x000fe200000e06ff */
[----:B------:R-:W-:Y:S01]  /*38d10*/  IADD3 R100, P0, PT, R101, R99, RZ ;  /* 0x0000006365647210 */ /* 0x000fe20007f1e0ff */
[----:B------:R-:W-:Y:S01]  /*38d20*/  VIADD R78, R61, UR4 ;  /* 0x000000043d4e7c36 */ /* 0x000fe20008000000 */
[----:B------:R-:W-:Y:S01]  /*38d30*/  IADD3 R98, P1, PT, R98, R47, RZ ;  /* 0x0000002f62627210 */ /* 0x000fe20007f3e0ff */
[----:B------:R-:W-:Y:S01]  /*38d40*/  IMAD.MOV.U32 R79, RZ, RZ, RZ ;  /* 0x000000ffff4f7224 */ /* 0x000fe200078e00ff */
[----:B------:R-:W-:Y:S01]  /*38d50*/  IADD3 R58, P4, P5, R48, R43, R58 ;  /* 0x0000002b303a7210 */ /* 0x000fe20007d9e03a */
[----:B------:R-:W-:Y:S02]  /*38d60*/  IMAD.X R101, RZ, RZ, RZ, P0 ;  /* 0x000000ffff657224 */ /* 0x000fe400000e06ff */
[----:B------:R-:W-:Y:S01]  /*38d70*/  IMAD.X R99, RZ, RZ, RZ, P1 ;  /* 0x000000ffff637224 */ /* 0x000fe200008e06ff */
[----:B------:R-:W-:Y:S01]  /*38d80*/  IADD3.X R43, PT, PT, RZ, RZ, RZ, P4, P5 ;  /* 0x000000ffff2b7210 */ /* 0x000fe200027ea4ff */
[----:B------:R-:W-:-:S04]  /*38d90*/  IMAD.WIDE.U32 R100, R26, R71, R100 ;  /* 0x000000471a647225 */ /* 0x000fc800078e0064 */
[----:B------:R-:W-:-:S04]  /*38da0*/  IMAD.WIDE.U32 R98, R27, R62, R98 ;  /* 0x0000003e1b627225 */ /* 0x000fc800078e0062 */
[----:B------:R-:W-:Y:S01]  /*38db0*/  IMAD.WIDE.U32 R78, R46, 0x3d1, R78 ;  /* 0x000003d12e4e7825 */ /* 0x000fe200078e004e */
[----:B------:R-:W-:-:S03]  /*38dc0*/  IADD3 R60, P4, PT, R100, R99, RZ ;  /* 0x00000063643c7210 */ /* 0x000fc60007f9e0ff */
[----:B------:R-:W-:Y:S01]  /*38dd0*/  VIADD R48, R79, UR4 ;  /* 0x000000044f307c36 */ /* 0x000fe20008000000 */
[----:B------:R-:W-:Y:S01]  /*38de0*/  IADD3 R94, P2, P3, R78, R45, R94 ;  /* 0x0000002d4e5e7210 */ /* 0x000fe20007b5e05e */
[----:B------:R-:W-:Y:S02]  /*38df0*/  IMAD.MOV.U32 R49, RZ, RZ, RZ ;  /* 0x000000ffff317224 */ /* 0x000fe400078e00ff */
[----:B------:R-:W-:Y:S01]  /*38e00*/  IMAD.X R61, RZ, RZ, RZ, P4 ;  /* 0x000000ffff3d7224 */ /* 0x000fe200020e06ff */
[----:B------:R-:W-:Y:S01]  /*38e10*/  IADD3 R72, P0, P1, R72, R43, R94 ;  /* 0x0000002b48487210 */ /* 0x000fe2000791e05e */
[----:B------:R-:W-:Y:S01]  /*38e20*/  IMAD.WIDE.U32 R48, R98, 0x3d1, R48 ;  /* 0x000003d162307825 */ /* 0x000fe200078e0030 */
[----:B------:R-:W-:-:S03]  /*38e30*/  IADD3.X R43, PT, PT, RZ, RZ, RZ, P2, P3 ;  /* 0x000000ffff2b7210 */ /* 0x000fc600017e64ff */
[----:B------:R-:W-:Y:S01]  /*38e40*/  IMAD.WIDE.U32 R60, R27, R77, R60 ;  /* 0x0000004d1b3c7225 */ /* 0x000fe200078e003c */
[----:B------:R-:W-:Y:S02]  /*38e50*/  IADD3 R64, P2, P3, R48, R43, R92 ;  /* 0x0000002b30407210 */ /* 0x000fe40007b5e05c */
[----:B------:R-:W-:Y:S01]  /*38e60*/  IADD3.X R43, PT, PT, RZ, RZ, RZ, P0, P1 ;  /* 0x000000ffff2b7210 */ /* 0x000fe200007e24ff */
[----:B------:R-:W-:Y:S01]  /*38e70*/  VIADD R78, R79, UR5 ;  /* 0x000000054f4e7c36 */ /* 0x000fe20008000000 */
[----:B------:R-:W-:Y:S01]  /*38e80*/  IADD3 R100, P4, PT, R101, R61, RZ ;  /* 0x0000003d65647210 */ /* 0x000fe20007f9e0ff */
[----:B------:R-:W-:Y:S01]  /*38e90*/  IMAD.MOV.U32 R79, RZ, RZ, RZ ;  /* 0x000000ffff4f7224 */ /* 0x000fe200078e00ff */
[----:B------:R-:W-:Y:S01]  /*38ea0*/  IADD3 R64, P1, P0, R46, R43, R64 ;  /* 0x0000002b2e407210 */ /* 0x000fe2000783e040 */
[----:B------:R-:W-:Y:S01]  /*38eb0*/  VIADD R48, R49, UR4 ;  /* 0x0000000431307c36 */ /* 0x000fe20008000000 */
[----:B------:R-:W-:Y:S01]  /*38ec0*/  IADD3.X R43, PT, PT, RZ, RZ, RZ, P2, P3 ;  /* 0x000000ffff2b7210 */ /* 0x000fe200017e64ff */
[----:B------:R-:W-:-:S02]  /*38ed0*/  IMAD.MOV.U32 R49, RZ, RZ, RZ ;  /* 0x000000ffff317224 */ /* 0x000fc400078e00ff */
[----:B------:R-:W-:-:S04]  /*38ee0*/  IMAD.HI.U32 R47, R98, 0x3d1, R78 ;  /* 0x000003d1622f7827 */ /* 0x000fc800078e004e */
[----:B------:R-:W-:-:S04]  /*38ef0*/  IMAD.WIDE.U32 R48, R60, 0x3d1, R48 ;  /* 0x000003d13c307825 */ /* 0x000fc800078e0030 */
[----:B------:R-:W-:Y:S02]  /*38f00*/  VIADD R46, R47, UR4 ;  /* 0x000000042f2e7c36 */ /* 0x000fe40008000000 */
[----:B------:R-:W-:Y:S02]  /*38f10*/  HFMA2 R47, -RZ, RZ, 0, 0 ;  /* 0x00000000ff2f7431 */ /* 0x000fe400000001ff */
[----:B------:R-:W-:Y:S01]  /*38f20*/  IMAD.X R101, RZ, RZ, RZ, P4 ;  /* 0x000000ffff657224 */ /* 0x000fe200020e06ff */
[----:B------:R-:W-:Y:S01]  /*38f30*/  IADD3 R80, P2, P3, R48, R43, R80 ;  /* 0x0000002b30507210 */ /* 0x000fe20007b5e050 */
[----:B------:R-:W-:Y:S01]  /*38f40*/  VIADD R48, R49, UR4 ;  /* 0x0000000431307c36 */ /* 0x000fe20008000000 */
[----:B------:R-:W-:Y:S01]  /*38f50*/  IADD3.X R43, PT, PT, RZ, RZ, RZ, P1, P0 ;  /* 0x000000ffff2b7210 */ /* 0x000fe20000fe04ff */
[----:B------:R-:W-:-:S03]  /*38f60*/  IMAD.WIDE.U32 R100, R27, R71, R100 ;  /* 0x000000471b647225 */ /* 0x000fc600078e0064 */
[----:B------:R-:W-:Y:S01]  /*38f70*/  IADD3 R98, P4, P5, R98, R43, R80 ;  /* 0x0000002b62627210 */ /* 0x000fe20007d9e050 */
[----:B------:R-:W-:Y:S01]  /*38f80*/  IMAD.MOV.U32 R49, RZ, RZ, RZ ;  /* 0x000000ffff317224 */ /* 0x000fe200078e00ff */
[----:B------:R-:W-:Y:S01]  /*38f90*/  IADD3.X R43, PT, PT, RZ, RZ, RZ, P2, P3 ;  /* 0x000000ffff2b7210 */ /* 0x000fe200017e64ff */
[----:B------:R-:W-:Y:S01]  /*38fa0*/  IMAD.HI.U32 R46, R60, 0x3d1, R46 ;  /* 0x000003d13c2e7827 */ /* 0x000fe200078e002e */
[----:B------:R-:W-:-:S03]  /*38fb0*/  IADD3.X R61, PT, PT, RZ, RZ, RZ, P4, P5 ;  /* 0x000000ffff3d7210 */ /* 0x000fc600027ea4ff */
[----:B------:R-:W-:-:S04]  /*38fc0*/  IMAD.WIDE.U32 R48, R100, 0x3d1, R48 ;  /* 0x000003d164307825 */ /* 0x000fc800078e0030 */
[----:B------:R-:W-:Y:S01]  /*38fd0*/  VIADD R45, R49, UR4 ;  /* 0x00000004312d7c36 */ /* 0x000fe20008000000 */
[----:B------:R-:W-:Y:S01]  /*38fe0*/  IADD3 R48, P0, P1, R48, R43, R74 ;  /* 0x0000002b30307210 */ /* 0x000fe2000791e04a */
[----:B------:R-:W-:Y:S02]  /*38ff0*/  VIADD R46, R46, UR4 ;  /* 0x000000042e2e7c36 */ /* 0x000fe40008000000 */
[----:B------:R-:W-:Y:S01]  /*39000*/  IMAD R45, R101, 0x3d1, R45 ;  /* 0x000003d1652d7824 */ /* 0x000fe200078e022d */
[----:B------:R-:W-:Y:S01]  /*39010*/  IADD3.X R43, PT, PT, RZ, RZ, RZ, P0, P1 ;  /* 0x000000ffff2b7210 */ /* 0x000fe200007e24ff */
[----:B------:R-:W-:Y:S01]  /*39020*/  IMAD.HI.U32 R46, R100, 0x3d1, R46 ;  /* 0x000003d1642e7827 */ /* 0x000fe200078e002e */
[----:B------:R-:W-:Y:S02]  /*39030*/  IADD3 R61, P2, P3, R60, R61, R48 ;  /* 0x0000003d3c3d7210 */ /* 0x000fe40007b5e030 */
[----:B------:R-:W-:Y:S01]  /*39040*/  IADD3 R48, P0, P1, R45, R43, R66 ;  /* 0x0000002b2d307210 */ /* 0x000fe2000791e042 */
[----:B------:R-:W-:Y:S01]  /*39050*/  VIADD R46, R46, UR4 ;  /* 0x000000042e2e7c36 */ /* 0x000fe20008000000 */
[----:B------:R-:W-:-:S03]  /*39060*/  IADD3.X R43, PT, PT, RZ, RZ, RZ, P2, P3 ;  /* 0x000000ffff2b7210 */ /* 0x000fc600017e64ff */
[----:B------:R-:W-:Y:S01]  /*39070*/  IMAD.HI.U32 R46, R101, 0x3d1, R46 ;  /* 0x000003d1652e7827 */ /* 0x000fe200078e002e */
[----:B------:R-:W-:-:S03]  /*39080*/  IADD3 R48, P2, P3, R100, R43, R48 ;  /* 0x0000002b64307210 */ /* 0x000fc60007b5e030 */
        /* <DEDUP_REMOVED lines=31> */
.L_x_365:
[----:B------:R-:W-:Y:S05]  /*39280*/  BSYNC.RECONVERGENT B1 ;  /* 0x0000000000017941 */ /* 0x000fea0003800200 */
.L_x_364:
        /* <DEDUP_REMOVED lines=41> */
.L_x_368:
[----:B------:R-:W-:Y:S05]  /*39520*/  BSYNC.RELIABLE B2 ;  /* 0x0000000000027941 */ /* 0x000fea0003800100 */
.L_x_367:
[C---:B------:R-:W-:Y:S01]  /*39530*/  ISETP.GE.U32.AND P0, PT, R44.reuse, R7, PT ;  /* 0x000000072c00720c */ /* 0x040fe20003f06070 */
[----:B------:R-:W-:-:S03]  /*39540*/  IMAD.IADD R44, R44, 0x1, -R7 ;  /* 0x000000012c2c7824 */ /* 0x000fc600078e0a07 */
[----:B------:R-:W-:-:S04]  /*39550*/  SEL R46, RZ, 0xffffffff, P0 ;  /* 0xffffffffff2e7807 */ /* 0x000fc80000000000 */
[----:B------:R-:W-:-:S05]  /*39560*/  IADD3 R83, P0, PT, R83, R46, RZ ;  /* 0x0000002e53537210 */ /* 0x000fca0007f1e0ff */
[----:B------:R-:W-:Y:S01]  /*39570*/  IMAD.X R45, RZ, RZ, R46, P0 ;  /* 0x000000ffff2d7224 */ /* 0x000fe200000e062e */
[CC--:B------:R-:W-:Y:S02]  /*39580*/  ISETP.GE.U32.AND P0, PT, R83.reuse, R4.reuse, PT ;  /* 0x000000045300720c */ /* 0x0c0fe40003f06070 */
[----:B------:R-:W-:Y:S02]  /*39590*/  IADD3 R83, PT, PT, R83, -R4, RZ ;  /* 0x8000000453537210 */ /* 0x000fe40007ffe0ff */
[----:B------:R-:W-:-:S04]  /*395a0*/  ISETP.GE.U32.AND.EX P0, PT, R45, RZ, PT, P0 ;  /* 0x000000ff2d00720c */ /* 0x000fc80003f06100 */
[----:B------:R-:W-:-:S04]  /*395b0*/  SEL R45, RZ, 0xffffffff, P0 ;  /* 0xffffffffff2d7807 */ /* 0x000fc80000000000 */
[----:B------:R-:W-:Y:S01]  /*395c0*/  IADD3 R49, P0, PT, R58, R45, RZ ;  /* 0x0000002d3a317210 */ /* 0x000fe20007f1e0ff */
[----:B------:R-:W-:-:S04]  /*395d0*/  VIADD R58, R43, 0xffffffff ;  /* 0xffffffff2b3a7836 */ /* 0x000fc80000000000 */
        /* <DEDUP_REMOVED lines=30> */
.L_x_369:
[----:B------:R-:W-:Y:S05]  /*397c0*/  BSYNC.RECONVERGENT B1 ;  /* 0x0000000000017941 */ /* 0x000fea0003800200 */
.L_x_366:
        /* <DEDUP_REMOVED lines=35> */
.L_x_372:
[----:B------:R-:W-:Y:S05]  /*39a00*/  BSYNC.RELIABLE B2 ;  /* 0x0000000000027941 */ /* 0x000fea0003800100 */
.L_x_371:
        /* <DEDUP_REMOVED lines=41> */
.L_x_373:
[----:B------:R-:W-:Y:S05]  /*39ca0*/  BSYNC.RECONVERGENT B1 ;  /* 0x0000000000017941 */ /* 0x000fea0003800200 */
.L_x_370:
[-C--:B------:R-:W-:Y:S01]  /*39cb0*/  IMAD.WIDE.U32 R60, R28, R56.reuse, RZ ;  /* 0x000000381c3c7225 */ /* 0x080fe200078e00ff */
        /* <DEDUP_REMOVED lines=13> */
[----:B------:R-:W-:Y:S02]  /*39d90*/  HFMA2 R81, -RZ, RZ, 0, 0 ;  /* 0x00000000ff517431 */ /* 0x000fe400000001ff */
[----:B------:R-:W-:Y:S02]  /*39da0*/  IMAD.X R99, RZ, RZ, RZ, P0 ;  /* 0x000000ffff637224 */ /* 0x000fe400000e06ff */
[----:B------:R-:W-:-:S04]  /*39db0*/  IMAD.WIDE.U32 R98, R29, R65, R98 ;  /* 0x000000411d627225 */ /* 0x000fc800078e0062 */
[----:B------:R-:W-:-:S03]  /*39dc0*/  IMAD.WIDE.U32 R80, R30, R56, R80 ;  /* 0x000000381e507225 */ /* 0x000fc600078e0050 */
        /* <DEDUP_REMOVED lines=120> */
[----:B------:R-:W-:Y:S02]  /*3a550*/  IMAD.MOV.U32 R75, RZ, RZ, RZ ;  /* 0x000000ffff4b7224 */ /* 0x000fe400078e00ff */
[----:B------:R-:W-:Y:S01]  /*3a560*/  IMAD.X R81, RZ, RZ, RZ, P0 ;  /* 0x000000ffff517224 */ /* 0x000fe200000e06ff */
        /* <DEDUP_REMOVED lines=19> */
[----:B------:R-:W-:Y:S01]  /*3a6a0*/  IMAD R61, R72, 0x3d1, RZ ;  /* 0x000003d1483d7824 */ /* 0x000fe200078e02ff */
[----:B------:R-:W-:Y:S01]  /*3a6b0*/  IADD3 R64, P1, PT, R64, R53, RZ ;  /* 0x0000003540407210 */ /* 0x000fe20007f3e0ff */
[----:B------:R-:W-:-:S04]  /*3a6c0*/  IMAD.WIDE.U32 R56, R72, 0x3d1, RZ ;  /* 0x000003d148387825 */ /* 0x000fc800078e00ff */
[----:B------:R-:W-:-:S04]  /*3a6d0*/  IMAD.WIDE.U32 R66, R31, R59, R66 ;  /* 0x0000003b1f427225 */ /* 0x000fc800078e0042 */
[----:B------:R-:W-:Y:S01]  /*3a6e0*/  IMAD.IADD R58, R60, 0x1, R61 ;  /* 0x000000013c3a7824 */ /* 0x000fe200078e023d */
[----:B------:R-:W-:Y:S01]  /*3a6f0*/  IADD3 R52, P2, PT, R52, R67, RZ ;  /* 0x0000004334347210 */ /* 0x000fe20007f5e0ff */
[----:B------:R-:W-:Y:S02]  /*3a700*/  VIADD R56, R57, UR4 ;  /* 0x0000000439387c36 */ /* 0x000fe40008000000 */
[----:B------:R-:W-:Y:S01]  /*3a710*/  IMAD.X R81, RZ, RZ, RZ, P0 ;  /* 0x000000ffff517224 */ /* 0x000fe200000e06ff */
[----:B------:R-:W-:Y:S01]  /*3a720*/  ISETP.GE.U32.AND P0, PT, R58, R60, PT ;  /* 0x0000003c3a00720c */ /* 0x000fe20003f06070 */
[----:B------:R-:W-:Y:S02]  /*3a730*/  IMAD.MOV.U32 R57, RZ, RZ, RZ ;  /* 0x000000ffff397224 */ /* 0x000fe400078e00ff */
[----:B------:R-:W-:Y:S01]  /*3a740*/  IMAD.X R65, RZ, RZ, RZ, P1 ;  /* 0x000000ffff417224 */ /* 0x000fe200008e06ff */
[----:B------:R-:W-:Y:S01]  /*3a750*/  SEL R101, RZ, 0x1, P0 ;  /* 0x00000001ff657807 */ /* 0x000fe20000000000 */
[----:B------:R-:W-:-:S04]  /*3a760*/  IMAD.WIDE.U32 R56, R66, 0x3d1, R56 ;  /* 0x000003d142387825 */ /* 0x000fc800078e0038 */
[----:B------:R-:W-:-:S04]  /*3a770*/  IMAD.WIDE.U32 R80, R34, R76, R80 ;  /* 0x0000004c22507225 */ /* 0x000fc800078e0050 */
        /* <DEDUP_REMOVED lines=8> */
[----:B------:R-:W-:Y:S01]  /*3a800*/  IADD3.X R57, PT, PT, RZ, RZ, RZ, P0, !PT ;  /* 0x000000ffff397210 */ /* 0x000fe200007fe4ff */
[----:B------:R-:W-:Y:S01]  /*3a810*/  IMAD.MOV.U32 R61, RZ, RZ, RZ ;  /* 0x000000ffff3d7224 */ /* 0x000fe200078e00ff */
[----:B------:R-:W-:Y:S01]  /*3a820*/  IADD3 R64, P1, PT, R64, R53, RZ ;  /* 0x0000003540407210 */ /* 0x000fe20007f3e0ff */
[----:B------:R-:W-:Y:S02]  /*3a830*/  IMAD.X R73, RZ, RZ, RZ, P4 ;  /* 0x000000ffff497224 */ /* 0x000fe400020e06ff */
[----:B------:R-:W-:-:S04]  /*3a840*/  IMAD.WIDE.U32 R60, R52, 0x3d1, R60 ;  /* 0x000003d1343c7825 */ /* 0x000fc800078e003c */
[----:B------:R-:W-:Y:S01]  /*3a850*/  IMAD.WIDE.U32 R56, R35, R63, R56 ;  /* 0x0000003f23387225 */ /* 0x000fe200078e0038 */
[----:B------:R-:W-:-:S03]  /*3a860*/  IADD3 R98, P2, P3, R60, R65, R98 ;  /* 0x000000413c627210 */ /* 0x000fc60007b5e062 */
[----:B------:R-:W-:Y:S01]  /*3a870*/  IMAD.X R65, RZ, RZ, RZ, P1 ;  /* 0x000000ffff417224 */ /* 0x000fe200008e06ff */
[----:B------:R-:W-:Y:S01]  /*3a880*/  IADD3 R80, P0, PT, R81, R57, RZ ;  /* 0x0000003951507210 */ /* 0x000fe20007f1e0ff */
[----:B------:R-:W-:Y:S01]  /*3a890*/  VIADD R60, R61, UR4 ;  /* 0x000000043d3c7c36 */ /* 0x000fe20008000000 */
[----:B------:R-:W-:Y:S01]  /*3a8a0*/  IADD3.X R53, PT, PT, RZ, RZ, RZ, P2, P3 ;  /* 0x000000ffff357210 */ /* 0x000fe200017e64ff */
[----:B------:R-:W-:Y:S01]  /*3a8b0*/  IMAD.WIDE.U32 R64, R33, R59, R64 ;  /* 0x0000003b21407225 */ /* 0x000fe200078e0040 */
[----:B------:R-:W-:-:S03]  /*3a8c0*/  IADD3 R73, P1, P4, R66, R73, R98 ;  /* 0x0000004942497210 */ /* 0x000fc60007c3e062 */
[----:B------:R-:W-:Y:S01]  /*3a8d0*/  IMAD.X R81, RZ, RZ, RZ, P0 ;  /* 0x000000ffff517224 */ /* 0x000fe200000e06ff */
[----:B------:R-:W-:Y:S01]  /*3a8e0*/  IADD3 R56, P0, PT, R56, R65, RZ ;  /* 0x0000004138387210 */ /* 0x000fe20007f1e0ff */
[----:B------:R-:W-:Y:S01]  /*3a8f0*/  IMAD.MOV.U32 R61, RZ, RZ, RZ ;  /* 0x000000ffff3d7224 */ /* 0x000fe200078e00ff */
[----:B------:R-:W-:Y:S01]  /*3a900*/  IADD3.X R75, PT, PT, RZ, RZ, RZ, P1, P4 ;  /* 0x000000ffff4b7210 */ /* 0x000fe20000fe84ff */
[----:B------:R-:W-:-:S04]  /*3a910*/  IMAD.WIDE.U32 R80, R34, R63, R80 ;  /* 0x0000003f22507225 */ /* 0x000fc800078e0050 */
[----:B------:R-:W-:-:S04]  /*3a920*/  IMAD.WIDE.U32 R60, R64, 0x3d1, R60 ;  /* 0x000003d1403c7825 */ /* 0x000fc800078e003c */
[----:B------:R-:W-:Y:S01]  /*3a930*/  IMAD.X R57, RZ, RZ, RZ, P0 ;  /* 0x000000ffff397224 */ /* 0x000fe200000e06ff */
[----:B------:R-:W-:Y:S01]  /*3a940*/  IADD3 R96, P2, P3, R60, R53, R96 ;  /* 0x000000353c607210 */ /* 0x000fe20007b5e060 */
[----:B------:R-:W-:Y:S02]  /*3a950*/  VIADD R60, R61, UR4 ;  /* 0x000000043d3c7c36 */ /* 0x000fe40008000000 */
[----:B------:R-:W-:Y:S01]  /*3a960*/  IMAD.WIDE.U32 R56, R32, R59, R56 ;  /* 0x0000003b20387225 */ /* 0x000fe200078e0038 */
[----:B------:R-:W-:-:S03]  /*3a970*/  IADD3 R75, P0, P1, R52, R75, R96 ;  /* 0x0000004b344b7210 */ /* 0x000fc6000791e060 */
[----:B------:R-:W-:Y:S01]  /*3a980*/  VIADD R66, R61, UR5 ;  /* 0x000000053d427c36 */ /* 0x000fe20008000000 */
[----:B------:R-:W-:Y:S01]  /*3a990*/  IADD3 R52, P4, PT, R80, R57, RZ ;  /* 0x0000003950347210 */ /* 0x000fe20007f9e0ff */
[----:B------:R-:W-:Y:S01]  /*3a9a0*/  IMAD.MOV.U32 R61, RZ, RZ, RZ ;  /* 0x000000ffff3d7224 */ /* 0x000fe200078e00ff */
[----:B------:R-:W-:Y:S01]  /*3a9b0*/  IADD3.X R57, PT, PT, RZ, RZ, RZ, P2, P3 ;  /* 0x000000ffff397210 */ /* 0x000fe200017e64ff */
[----:B------:R-:W-:Y:S02]  /*3a9c0*/  IMAD.MOV.U32 R67, RZ, RZ, RZ ;  /* 0x000000ffff437224 */ /* 0x000fe400078e00ff */
[----:B------:R-:W-:Y:S02]  /*3a9d0*/  IMAD.X R53, RZ, RZ, RZ, P4 ;  /* 0x000000ffff357224 */ /* 0x000fe400020e06ff */
[----:B------:R-:W-:-:S04]  /*3a9e0*/  IMAD.WIDE.U32 R60, R56, 0x3d1, R60 ;  /* 0x000003d1383c7825 */ /* 0x000fc800078e003c */
[----:B------:R-:W-:-:S04]  /*3a9f0*/  IMAD.WIDE.U32 R52, R35, R59, R52 ;  /* 0x0000003b23347225 */ /* 0x000fc800078e0034 */
[----:B------:R-:W-:Y:S01]  /*3aa00*/  IMAD.HI.U32 R65, R56, 0x3d1, R66 ;  /* 0x000003d138417827 */ /* 0x000fe200078e0042 */
[----:B------:R-:W-:Y:S02]  /*3aa10*/  IADD3 R66, P2, P3, R60, R57, R94 ;  /* 0x000000393c427210 */ /* 0x000fe40007b5e05e */
[----:B------:R-:W-:Y:S01]  /*3aa20*/  IADD3 R80, P4, PT, R81, R53, RZ ;  /* 0x0000003551507210 */ /* 0x000fe20007f9e0ff */
[----:B------:R-:W-:Y:S01]  /*3aa30*/  VIADD R60, R61, UR4 ;  /* 0x000000043d3c7c36 */ /* 0x000fe20008000000 */
[----:B------:R-:W-:Y:S01]  /*3aa40*/  IADD3.X R57, PT, PT, RZ, RZ, RZ, P0, P1 ;  /* 0x000000ffff397210 */ /* 0x000fe200007e24ff */
[----:B------:R-:W-:Y:S01]  /*3aa50*/  IMAD.MOV.U32 R61, RZ, RZ, RZ ;  /* 0x000000ffff3d7224 */ /* 0x000fe200078e00ff */
[----:B------:R-:W-:Y:S01]  /*3aa60*/  IADD3.X R53, PT, PT, RZ, RZ, RZ, P2, P3 ;  /* 0x000000ffff357210 */ /* 0x000fe200017e64ff */
[----:B------:R-:W-:Y:S01]  /*3aa70*/  IMAD.X R81, RZ, RZ, RZ, P4 ;  /* 0x000000ffff517224 */ /* 0x000fe200020e06ff */
[----:B------:R-:W-:Y:S01]  /*3aa80*/  IADD3 R66, P1, P0, R64, R57, R66 ;  /* 0x0000003940427210 */ /* 0x000fe2000783e042 */
[----:B------:R-:W-:-:S04]  /*3aa90*/  IMAD.WIDE.U32 R60, R52, 0x3d1, R60 ;  /* 0x000003d1343c7825 */ /* 0x000fc800078e003c */
[----:B------:R-:W-:Y:S01]  /*3aaa0*/  IMAD.WIDE.U32 R80, R34, R59, R80 ;  /* 0x0000003b22507225 */ /* 0x000fe200078e0050 */
[----:B------:R-:W-:Y:S02]  /*3aab0*/  IADD3 R92, P2, P3, R60, R53, R92 ;  /* 0x000000353c5c7210 */ /* 0x000fe40007b5e05c */
[----:B------:R-:W-:Y:S01]  /*3aac0*/  IADD3.X R53, PT, PT, RZ, RZ, RZ, P1, P0 ;  /* 0x000000ffff357210 */ /* 0x000fe20000fe04ff */
[----:B------:R-:W-:Y:S02]  /*3aad0*/  VIADD R64, R65, UR4 ;  /* 0x0000000441407c36 */ /* 0x000fe40008000000 */
[----:B------:R-:W-:Y:S01]  /*3aae0*/  VIADD R60, R61, UR4 ;  /* 0x000000043d3c7c36 */ /* 0x000fe20008000000 */
[----:B------:R-:W-:Y:S01]  /*3aaf0*/  IADD3 R98, P4, P5, R56, R53, R92 ;  /* 0x0000003538627210 */ /* 0x000fe20007d9e05c */
[----:B------:R-:W-:Y:S01]  /*3ab00*/  IMAD.MOV.U32 R65, RZ, RZ, RZ ;  /* 0x000000ffff417224 */ /* 0x000fe200078e00ff */
[----:B------:R-:W-:Y:S01]  /*3ab10*/  IADD3.X R53, PT, PT, RZ, RZ, RZ, P2, P3 ;  /* 0x000000ffff357210 */ /* 0x000fe200017e64ff */
[----:B------:R-:W-:Y:S01]  /*3ab20*/  IMAD.MOV.U32 R61, RZ, RZ, RZ ;  /* 0x000000ffff3d7224 */ /* 0x000fe200078e00ff */
[----:B------:R-:W-:Y:S01]  /*3ab30*/  IADD3.X R97, PT, PT, RZ, RZ, RZ, P4, P5 ;  /* 0x000000ffff617210 */ /* 0x000fe200027ea4ff */
[----:B------:R-:W-:-:S04]  /*3ab40*/  IMAD.HI.U32 R57, R52, 0x3d1, R64 ;  /* 0x000003d134397827 */ /* 0x000fc800078e0040 */
[----:B------:R-:W-:-:S04]  /*3ab50*/  IMAD.WIDE.U32 R60, R80, 0x3d1, R60 ;  /* 0x000003d1503c7825 */ /* 0x000fc800078e003c */
[----:B------:R-:W-:Y:S01]  /*3ab60*/  VIADD R56, R57, UR4 ;  /* 0x0000000439387c36 */ /* 0x000fe20008000000 */
[----:B------:R-:W-:Y:S01]  /*3ab70*/  IADD3 R60, P0, P1, R60, R53, R78 ;  /* 0x000000353c3c7210 */ /* 0x000fe2000791e04e */
[----:B------:R-:W-:Y:S02]  /*3ab80*/  VIADD R59, R61, UR4 ;  /* 0x000000043d3b7c36 */ /* 0x000fe40008000000 */
[----:B------:R-:W-:Y:S01]  /*3ab90*/  IMAD.MOV.U32 R57, RZ, RZ, RZ ;  /* 0x000000ffff397224 */ /* 0x000fe200078e00ff */
[----:B------:R-:W-:Y:S01]  /*3aba0*/  IADD3.X R53, PT, PT, RZ, RZ, RZ, P0, P1 ;  /* 0x000000ffff357210 */ /* 0x000fe200007e24ff */
[----:B------:R-:W-:Y:S01]  /*3abb0*/  IMAD R59, R81, 0x3d1, R59 ;  /* 0x000003d1513b7824 */ /* 0x000fe200078e023b */
[----:B------:R-:W-:Y:S01]  /*3abc0*/  IADD3 R97, P2, P3, R52, R97, R60 ;  /* 0x0000006134617210 */ /* 0x000fe20007b5e03c */
[----:B------:R-:W-:-:S03]  /*3abd0*/  IMAD.HI.U32 R56, R80, 0x3d1, R56 ;  /* 0x000003d150387827 */ /* 0x000fc600078e0038 */
[----:B------:R-:W-:Y:S01]  /*3abe0*/  IADD3 R74, P0, P1, R59, R53, R74 ;  /* 0x000000353b4a7210 */ /* 0x000fe2000791e04a */
[----:B------:R-:W-:Y:S01]  /*3abf0*/  VIADD R56, R56, UR4 ;  /* 0x0000000438387c36 */ /* 0x000fe20008000000 */
[----:B------:R-:W-:Y:S02]  /*3ac00*/  IADD3.X R53, PT, PT, RZ, RZ, RZ, P2, P3 ;  /* 0x000000ffff357210 */ /* 0x000fe400017e64ff */
[----:B------:R-:W-:Y:S01]  /*3ac10*/  IADD3.X R52, PT, PT, RZ, RZ, RZ, P0, P1 ;  /* 0x000000ffff347210 */ /* 0x000fe200007e24ff */
[----:B------:R-:W-:Y:S01]  /*3ac20*/  IMAD.HI.U32 R56, R81, 0x3d1, R56 ;  /* 0x000003d151387827 */ /* 0x000fe200078e0038 */
[----:B------:R-:W-:Y:S02]  /*3ac30*/  IADD3 R76, P2, P3, R80, R53, R74 ;  /* 0x00000035504c7210 */ /* 0x000fe40007b5e04a */
[----:B------:R-:W-:Y:S01]  /*3ac40*/  PLOP3.LUT P0, PT, PT, PT, PT, 0x8, 0x80 ;  /* 0x000000000080781c */ /* 0x000fe20003f0e170 */
[----:B------:R-:W-:Y:S01]  /*3ac50*/  VIADD R56, R56, UR4 ;  /* 0x0000000438387c36 */ /* 0x000fe20008000000 */
[----:B------:R-:W-:-:S04]  /*3ac60*/  IADD3.X R53, PT, PT, RZ, RZ, RZ, P2, P3 ;  /* 0x000000ffff357210 */ /* 0x000fc800017e64ff */
        /* <DEDUP_REMOVED lines=24> */
[----:B------:R-:W-:Y:S02]  /*3adf0*/  ISETP.GT.U32.AND P0, PT, R76, -0x1, PT ;  /* 0xffffffff4c00780c */ /* 0x000fe40003f04070 */
[----:B------:R-:W-:-:S04]  /*3ae00*/  IADD3.X R52, PT, PT, RZ, RZ, RZ, P1, !PT ;  /* 0x000000ffff347210 */ /* 0x000fc80000ffe4ff */
[----:B------:R-:W-:-:S13]  /*3ae10*/  ISETP.GT.U32.AND.EX P0, PT, R52, RZ, PT, P0 ;  /* 0x000000ff3400720c */ /* 0x000fda0003f04100 */
.L_x_375:
[----:B------:R-:W-:Y:S05]  /*3ae20*/  BSYNC.RECONVERGENT B1 ;  /* 0x0000000000017941 */ /* 0x000fea0003800200 */
.L_x_374:
        /* <DEDUP_REMOVED lines=39> */
.L_x_378:
[----:B------:R-:W-:Y:S05]  /*3b0a0*/  BSYNC.RELIABLE B2 ;  /* 0x0000000000027941 */ /* 0x000fea0003800100 */
.L_x_377:
        /* <DEDUP_REMOVED lines=38> */
[----:B------:R-:W-:-:S12]  /*3b310*/  VIADD R52, R76, 0xffffffff ;  /* 0xffffffff4c347836 */ /* 0x000fd80000000000 */
[----:B------:R-:W-:-:S04]  /*3b320*/  @P0 IMAD.MOV R52, RZ, RZ, R76 ;  /* 0x000000ffff340224 */ /* 0x000fc800078e024c */
[----:B------:R-:W-:-:S07]  /*3b330*/  IMAD.IADD R76, R52, 0x1, -R39 ;  /* 0x00000001344c7824 */ /* 0x000fce00078e0a27 */
.L_x_379:
[----:B------:R-:W-:Y:S05]  /*3b340*/  BSYNC.RECONVERGENT B1 ;  /* 0x0000000000017941 */ /* 0x000fea0003800200 */
.L_x_376:
        /* <DEDUP_REMOVED lines=35> */
.L_x_382:
[----:B------:R-:W-:Y:S05]  /*3b580*/  BSYNC.RELIABLE B2 ;  /* 0x0000000000027941 */ /* 0x000fea0003800100 */
.L_x_381:
        /* <DEDUP_REMOVED lines=39> */
[----:B------:R-:W-:-:S05]  /*3b800*/  @P0 IADD3 R52, PT, PT, R76, RZ, RZ ;  /* 0x000000ff4c340210 */ /* 0x000fca0007ffe0ff */
[----:B------:R-:W-:-:S07]  /*3b810*/  IMAD.IADD R76, R52, 0x1, -R39 ;  /* 0x00000001344c7824 */ /* 0x000fce00078e0a27 */
.L_x_383:
[----:B------:R-:W-:Y:S05]  /*3b820*/  BSYNC.RECONVERGENT B1 ;  /* 0x0000000000017941 */ /* 0x000fea0003800200 */
.L_x_380:
        /* <DEDUP_REMOVED lines=44> */
[----:B------:R-:W-:Y:S02]  /*3baf0*/  IADD3 R64, P0, PT, R92, R57, RZ ;  /* 0x000000395c407210 */ /* 0x000fe40007f1e0ff */
[----:B------:R-:W-:Y:S01]  /*3bb00*/  MOV R92, R93 ;  /* 0x0000005d005c7202 */ /* 0x000fe20000000f00 */
        /* <DEDUP_REMOVED lines=114> */
[----:B------:R-:W-:Y:S01]  /*3c230*/  IMAD R85, R70, R85, RZ ;  /* 0x0000005546557224 */ /* 0x000fe200078e02ff */
[----:B------:R-:W-:Y:S01]  /*3c240*/  IADD3 R86, P2, PT, R86, R89, RZ ;  /* 0x0000005956567210 */ /* 0x000fe20007f5e0ff */
[----:B------:R-:W-:Y:S02]  /*3c250*/  IMAD R70, R52, 0x3d1, RZ ;  /* 0x000003d134467824 */ /* 0x000fe400078e02ff */
        /* <DEDUP_REMOVED lines=32> */
[----:B------:R-:W-:-:S03]  /*3c460*/  IADD3.X R53, PT, PT, RZ, RZ, RZ, P3, P4 ;  /* 0x000000ffff357210 */ /* 0x000fc60001fe84ff */
        /* <DEDUP_REMOVED lines=8> */
[----:B------:R-:W-:Y:S01]  /*3c4f0*/  VIADD R52, R69, UR4 ;  /* 0x0000000445347c36 */ /* 0x000fe20008000000 */
        /* <DEDUP_REMOVED lines=64> */
.L_x_385:
[----:B------:R-:W-:Y:S05]  /*3c900*/  BSYNC.RECONVERGENT B1 ;  /* 0x0000000000017941 */ /* 0x000fea0003800200 */
.L_x_384:
        /* <DEDUP_REMOVED lines=37> */
.L_x_388:
[----:B------:R-:W-:Y:S05]  /*3cb60*/  BSYNC.RELIABLE B2 ;  /* 0x0000000000027941 */ /* 0x000fea0003800100 */
.L_x_387:
        /* <DEDUP_REMOVED lines=41> */
.L_x_389:
[----:B------:R-:W-:Y:S05]  /*3ce00*/  BSYNC.RECONVERGENT B1 ;  /* 0x0000000000017941 */ /* 0x000fea0003800200 */
.L_x_386:
        /* <DEDUP_REMOVED lines=35> */
.L_x_392:
[----:B------:R-:W-:Y:S05]  /*3d040*/  BSYNC.RELIABLE B2 ;  /* 0x0000000000027941 */ /* 0x000fea0003800100 */
.L_x_391:
        /* <DEDUP_REMOVED lines=41> */
.L_x_393:
[----:B------:R-:W-:Y:S05]  /*3d2e0*/  BSYNC.RECONVERGENT B1 ;  /* 0x0000000000017941 */ /* 0x000fea0003800200 */
.L_x_390:
[----:B------:R-:W0:Y:S01]  /*3d2f0*/  LDCU UR4, c[0x3][0xc4] ;  /* 0x00c01880ff0477ac */ /* 0x000e220008000800 */
[----:B------:R-:W-:Y:S01]  /*3d300*/  IMAD.MOV.U32 R57, RZ, RZ, RZ ;  /* 0x000000ffff397224 */ /* 0x000fe200078e00ff */
[----:B------:R-:W1:Y:S01]  /*3d310*/  LDC.64 R52, c[0x3][0xd0] ;  /* 0x00c03400ff347b82 */ /* 0x000e620000000a00 */
[----:B------:R-:W-:Y:S01]  /*3d320*/  BSSY.RECONVERGENT B1, `(.L_x_394) ;  /* 0x000010f000017945 */ /* 0x000fe20003800200 */
[----:B------:R-:W2:Y:S01]  /*3d330*/  LDCU.64 UR8, c[0x3][0xc8] ;  /* 0x00c01900ff0877ac */ /* 0x000ea20008000a00 */
[----:B------:R-:W3:Y:S05]  /*3d340*/  LDCU.64 UR10, c[0x3][0xd8] ;  /* 0x00c01b00ff0a77ac */ /* 0x000eea0008000a00 */
[----:B------:R-:W4:Y:S01]  /*3d350*/  LDC R82, c[0x3][0xe0] ;  /* 0x00c03800ff527b82 */ /* 0x000f220000000800 */
[----:B------:R-:W5:Y:S01]  /*3d360*/  LDCU UR5, c[0x3][0xc4] ;  /* 0x00c01880ff0577ac */ /* 0x000f620008000800 */
[----:B0-----:R-:W-:-:S04]  /*3d370*/  IMAD.WIDE.U32 R90, R58, UR4, RZ ;  /* 0x000000043a5a7c25 */ /* 0x001fc8000f8e00ff */
[----:B------:R-:W-:Y:S02]  /*3d380*/  IMAD.MOV.U32 R90, RZ, RZ, R91 ;  /* 0x000000ffff5a7224 */ /* 0x000fe400078e005b */
[----:B------:R-:W-:Y:S02]  /*3d390*/  IMAD.MOV.U32 R91, RZ, RZ, RZ ;  /* 0x000000ffff5b7224 */ /* 0x000fe400078e00ff */
[----:B------:R-:W-:-:S04]  /*3d3a0*/  IMAD.WIDE.U32 R90, R63, UR4, R90 ;  /* 0x000000043f5a7c25 */ /* 0x000fc8000f8e005a */
[----:B------:R-:W-:Y:S02]  /*3d3b0*/  IMAD.MOV.U32 R56, RZ, RZ, R91 ;  /* 0x000000ffff387224 */ /* 0x000fe400078e005b */
[----:B------:R-:W-:Y:S02]  /*3d3c0*/  IMAD.MOV.U32 R91, RZ, RZ, RZ ;  /* 0x000000ffff5b7224 */ /* 0x000fe400078e00ff */
[----:B------:R-:W-:-:S04]  /*3d3d0*/  IMAD.WIDE.U32 R56, R61, UR4, R56 ;  /* 0x000000043d387c25 */ /* 0x000fc8000f8e0038 */
[----:B--2---:R-:W-:-:S05]  /*3d3e0*/  IMAD.WIDE.U32 R90, R58, UR8, R90 ;  /* 0x000000083a5a7c25 */ /* 0x004fca000f8e005a */
[----:B------:R-:W-:Y:S01]  /*3d3f0*/  IADD3 R88, P0, PT, R56, R91, RZ ;  /* 0x0000005b38587210 */ /* 0x000fe20007f1e0ff */
[----:B------:R-:W-:Y:S02]  /*3d400*/  IMAD.MOV.U32 R56, RZ, RZ, R57 ;  /* 0x000000ffff387224 */ /* 0x000fe400078e0039 */
[----:B------:R-:W-:Y:S02]  /*3d410*/  IMAD.MOV.U32 R57, RZ, RZ, RZ ;  /* 0x000000ffff397224 */ /* 0x000fe400078e00ff */
[----:B------:R-:W-:Y:S02]  /*3d420*/  IMAD.X R89, RZ, RZ, RZ, P0 ;  /* 0x000000ffff597224 */ /* 0x000fe400000e06ff */
[----:B------:R-:W-:-:S04]  /*3d430*/  IMAD.WIDE.U32 R56, R60, UR4, R56 ;  /* 0x000000043c387c25 */ /* 0x000fc8000f8e0038 */
[----:B------:R-:W-:-:S05]  /*3d440*/  IMAD.WIDE.U32 R88, R63, UR8, R88 ;  /* 0x000000083f587c25 */ /* 0x000fca000f8e0058 */
[----:B------:R-:W-:Y:S01]  /*3d450*/  IADD3 R86, P0, PT, R56, R89, RZ ;  /* 0x0000005938567210 */ /* 0x000fe20007f1e0ff */
[----:B------:R-:W-:Y:S02]  /*3d460*/  IMAD.MOV.U32 R56, RZ, RZ, R57 ;  /* 0x000000ffff387224 */ /* 0x000fe400078e0039 */
[----:B------:R-:W-:Y:S02]  /*3d470*/  IMAD.MOV.U32 R57, RZ, RZ, RZ ;  /* 0x000000ffff397224 */ /* 0x000fe400078e00ff */
[----:B------:R-:W-:Y:S02]  /*3d480*/  IMAD.X R87, RZ, RZ, RZ, P0 ;  /* 0x000000ffff577224 */ /* 0x000fe400000e06ff */
[----:B------:R-:W-:Y:S02]  /*3d490*/  IMAD.MOV.U32 R89, RZ, RZ, RZ ;  /* 0x000000ffff597224 */ /* 0x000fe400078e00ff */
        /* <DEDUP_REMOVED lines=12> */
[----:B------:R-:W-:Y:S02]  /*3d560*/  IADD3 R78, P0, PT, R56, R81, RZ ;  /* 0x00000051384e7210 */ /* 0x000fe40007f1e0ff */
[----:B------:R-:W-:Y:S01]  /*3d570*/  MOV R56, R57 ;  /* 0x0000003900387202 */ /* 0x000fe20000000f00 */
[----:B------:R-:W-:Y:S01]  /*3d580*/  IMAD.MOV.U32 R57, RZ, RZ, RZ ;  /* 0x000000ffff397224 */ /* 0x000fe200078e00ff */
[----:B------:R-:W-:Y:S01]  /*3d590*/  IADD3 R80, P1, PT, R80, R87, RZ ;  /* 0x0000005750507210 */ /* 0x000fe20007f3e0ff */
[----:B------:R-:W-:Y:S02]  /*3d5a0*/  IMAD.X R79, RZ, RZ, RZ, P0 ;  /* 0x000000ffff4f7224 */ /* 0x000fe400000e06ff */
[----:B------:R-:W-:Y:S02]  /*3d5b0*/  IMAD.MOV.U32 R87, RZ, RZ, RZ ;  /* 0x000000ffff577224 */ /* 0x000fe400078e00ff */
[----:B------:R-:W-:-:S02]  /*3d5c0*/  IMAD.X R81, RZ, RZ, RZ, P1 ;  /* 0x000000ffff517224 */ /* 0x000fc400008e06ff */
[----:B------:R-:W-:-:S04]  /*3d5d0*/  IMAD.WIDE.U32 R56, R97, UR4, R56 ;  /* 0x0000000461387c25 */ /* 0x000fc8000f8e0038 */
[----:B------:R-:W-:-:S04]  /*3d5e0*/  IMAD.WIDE.U32 R78, R59, UR8, R78 ;  /* 0x000000083b4e7c25 */ /* 0x000fc8000f8e004e */
[----:B------:R-:W-:Y:S01]  /*3d5f0*/  IMAD.WIDE.U32 R80, R61, UR9, R80 ;  /* 0x000000093d507c25 */ /* 0x000fe2000f8e0050 */
[----:B------:R-:W-:-:S03]  /*3d600*/  IADD3 R72, P0, PT, R56, R79, RZ ;  /* 0x0000004f38487210 */ /* 0x000fc60007f1e0ff */
[----:B-1----:R-:W-:Y:S01]  /*3d610*/  IMAD.WIDE.U32 R86, R58, R52, R86 ;  /* 0x000000343a567225 */ /* 0x002fe200078e0056 */
[----:B------:R-:W-:-:S03]  /*3d620*/  IADD3 R78, P1, PT, R78, R81, RZ ;  /* 0x000000514e4e7210 */ /* 0x000fc60007f3e0ff */
[----:B------:R-:W-:Y:S01]  /*3d630*/  IMAD.MOV.U32 R56, RZ, RZ, R57 ;  /* 0x000000ffff387224 */ /* 0x000fe200078e0039 */
[----:B------:R-:W-:Y:S01]  /*3d640*/  IADD3 R80, P2, PT, R80, R87, RZ ;  /* 0x0000005750507210 */ /* 0x000fe20007f5e0ff */
[----:B------:R-:W-:Y:S02]  /*3d650*/  IMAD.X R73, RZ, RZ, RZ, P0 ;  /* 0x000000ffff497224 */ /* 0x000fe400000e06ff */
[----:B------:R-:W-:Y:S02]  /*3d660*/  IMAD.X R79, RZ, RZ, RZ, P1 ;  /* 0x000000ffff4f7224 */ /* 0x000fe400008e06ff */
[----:B------:R-:W-:Y:S02]  /*3d670*/  IMAD.X R81, RZ, RZ, RZ, P2 ;  /* 0x000000ffff517224 */ /* 0x000fe400010e06ff */
[----:B------:R-:W-:Y:S02]  /*3d680*/  IMAD.MOV.U32 R57, RZ, RZ, RZ ;  /* 0x000000ffff397224 */ /* 0x000fe400078e00ff */
[----:B------:R-:W-:-:S04]  /*3d690*/  IMAD.WIDE.U32 R72, R98, UR8, R72 ;  /* 0x0000000862487c25 */ /* 0x000fc8000f8e0048 */
[----:B------:R-:W-:Y:S01]  /*3d6a0*/  IMAD.WIDE.U32 R56, R76, UR4, R56 ;  /* 0x000000044c387c25 */ /* 0x000fe2000f8e0038 */
[----:B------:R-:W-:-:S03]  /*3d6b0*/  UMOV UR4, URZ ;  /* 0x000000ff00047c82 */ /* 0x000fc60008000000 */
[----:B------:R-:W-:Y:S01]  /*3d6c0*/  IMAD.WIDE.U32 R78, R60, UR9, R78 ;  /* 0x000000093c4e7c25 */ /* 0x000fe2000f8e004e */
        /* <DEDUP_REMOVED lines=32> */
[----:B------:R-:W-:Y:S01]  /*3d8d0*/  IMAD.WIDE.U32 R68, R59, R52, R68 ;  /* 0x000000343b447225 */ /* 0x000fe200078e0044 */
[----:B------:R-:W-:-:S03]  /*3d8e0*/  IADD3 R56, P0, PT, R57, R67, RZ ;  /* 0x0000004339387210 */ /* 0x000fc60007f1e0ff */
[----:B------:R-:W-:Y:S01]  /*3d8f0*/  IMAD.WIDE.U32 R72, R61, R53, R72 ;  /* 0x000000353d487225 */ /* 0x000fe200078e0048 */
        /* <DEDUP_REMOVED lines=9> */
[----:B------:R-:W-:-:S04]  /*3d990*/  IMAD.WIDE.U32 R66, R98, R52, R66 ;  /* 0x0000003462427225 */ /* 0x000fc800078e0042 */
[----:B------:R-:W-:Y:S01]  /*3d9a0*/  IMAD.WIDE.U32 R68, R60, R53, R68 ;  /* 0x000000353c447225 */ /* 0x000fe200078e0044 */
        /* <DEDUP_REMOVED lines=18> */
[----:B------:R-:W-:Y:S01]  /*3dad0*/  IMAD.X R67, RZ, RZ, RZ, P2 ;  /* 0x000000ffff437224 */ /* 0x000fe200010e06ff */
[----:B------:R-:W-:Y:S01]  /*3dae0*/  IADD3.X R69, PT, PT, RZ, RZ, RZ, P3, !PT ;  /* 0x000000ffff457210 */ /* 0x000fe20001ffe4ff */
[----:B------:R-:W-:-:S04]  /*3daf0*/  IMAD.WIDE.U32 R56, R76, R52, R56 ;  /* 0x000000344c387225 */ /* 0x000fc800078e0038 */
[----:B------:R-:W-:-:S04]  /*3db00*/  IMAD.WIDE.U32 R64, R98, R53, R64 ;  /* 0x0000003562407225 */ /* 0x000fc800078e0040 */
        /* <DEDUP_REMOVED lines=10> */
[----:B------:R-:W-:-:S04]  /*3dbb0*/  IMAD.WIDE.U32 R64, R59, UR10, R64 ;  /* 0x0000000a3b407c25 */ /* 0x000fc8000f8e0040 */
[----:B------:R-:W-:Y:S01]  /*3dbc0*/  IMAD.WIDE.U32 R66, R61, UR11, R66 ;  /* 0x0000000b3d427c25 */ /* 0x000fe2000f8e0042 */
[----:B------:R-:W-:Y:S02]  /*3dbd0*/  IADD3 R74, P1, PT, R54, R65, RZ ;  /* 0x00000041364a7210 */ /* 0x000fe40007f3e0ff */
[----:B------:R-:W-:Y:S01]  /*3dbe0*/  IADD3 R54, P0, PT, R57, R55, RZ ;  /* 0x0000003739367210 */ /* 0x000fe20007f1e0ff */
[----:B----4-:R-:W-:Y:S01]  /*3dbf0*/  IMAD.WIDE.U32 R68, R58, R82, R68 ;  /* 0x000000523a447225 */ /* 0x010fe200078e0044 */
        /* <DEDUP_REMOVED lines=15> */
[----:B------:R-:W-:-:S04]  /*3dcf0*/  IMAD.WIDE.U32 R56, R59, UR11, R56 ;  /* 0x0000000b3b387c25 */ /* 0x000fc8000f8e0038 */
[----:B------:R-:W-:Y:S02]  /*3dd00*/  IMAD.X R75, RZ, RZ, RZ, P0 ;  /* 0x000000ffff4b7224 */ /* 0x000fe400000e06ff */
[----:B------:R-:W-:-:S04]  /*3dd10*/  IMAD.WIDE.U32 R64, R61, R82, R64 ;  /* 0x000000523d407225 */ /* 0x000fc800078e0040 */
[----:B------:R-:W-:Y:S01]  /*3dd20*/  IMAD.WIDE.U32 R74, R97, UR10, R74 ;  /* 0x0000000a614a7c25 */ /* 0x000fe2000f8e004a */
[----:B------:R-:W-:-:S03]  /*3dd30*/  IADD3 R62, P0, PT, R56, R65, RZ ;  /* 0x00000041383e7210 */ /* 0x000fc60007f1e0ff */
[----:B------:R-:W-:Y:S01]  /*3dd40*/  IMAD.WIDE.U32 R84, R66, 0x3d1, RZ ;  /* 0x000003d142547825 */ /* 0x000fe200078e00ff */
[----:B------:R-:W-:-:S03]  /*3dd50*/  IADD3 R54, P1, PT, R74, R57, RZ ;  /* 0x000000394a367210 */ /* 0x000fc60007f3e0ff */
[----:B------:R-:W-:Y:S01]  /*3dd60*/  IMAD.X R63, RZ, RZ, RZ, P0 ;  /* 0x000000ffff3f7224 */ /* 0x000fe200000e06ff */
[----:B------:R-:W-:Y:S01]  /*3dd70*/  IADD3 R74, P0, PT, R55, R75, RZ ;  /* 0x0000004b374a7210 */ /* 0x000fe20007f1e0ff */
[----:B------:R-:W-:Y:S02]  /*3dd80*/  IMAD.X R55, RZ, RZ, RZ, P1 ;  /* 0x000000ffff377224 */ /* 0x000fe400008e06ff */
[----:B------:R-:W-:-:S04]  /*3dd90*/  IMAD.WIDE.U32 R62, R60, R82, R62 ;  /* 0x000000523c3e7225 */ /* 0x000fc800078e003e */
[----:B------:R-:W-:-:S04]  /*3dda0*/  IMAD.WIDE.U32 R54, R98, UR11, R54 ;  /* 0x0000000b62367c25 */ /* 0x000fc8000f8e0036 */
[----:B-----5:R-:W-:Y:S02]  /*3ddb0*/  IMAD R57, R58, UR5, RZ ;  /* 0x000000053a397c24 */ /* 0x020fe4000f8e02ff */
[----:B------:R-:W-:Y:S01]  /*3ddc0*/  IMAD.X R75, RZ, RZ, RZ, P0 ;  /* 0x000000ffff4b7224 */ /* 0x000fe200000e06ff */
[----:B------:R-:W-:Y:S01]  /*3ddd0*/  IADD3 R60, P0, PT, R54, R63, RZ ;  /* 0x0000003f363c7210 */ /* 0x000fe20007f1e0ff */
[----:B------:R-:W-:Y:S02]  /*3dde0*/  IMAD.IADD R84, R57, 0x1, R84 ;  /* 0x0000000139547824 */ /* 0x000fe400078e0254 */
[----:B------:R-:W-:-:S04]  /*3ddf0*/  IMAD.WIDE.U32 R74, R76, UR10, R74 ;  /* 0x0000000a4c4a7c25 */ /* 0x000fc8000f8e004a */
[----:B------:R-:W-:Y:S01]  /*3de00*/  IMAD.X R61, RZ, RZ, RZ, P0 ;  /* 0x000000ffff3d7224 */ /* 0x000fe200000e06ff */
[----:B------:R-:W-:Y:S01]  /*3de10*/  ISETP.GE.U32.AND P0, PT, R84, R57, PT ;  /* 0x000000395400720c */ /* 0x000fe20003f06070 */
[----:B------:R-:W-:Y:S01]  /*3de20*/  VIADD R56, R85, UR4 ;  /* 0x0000000455387c36 */ /* 0x000fe20008000000 */
[----:B------:R-:W-:Y:S01]  /*3de30*/  IADD3 R54, P1, PT, R74, R55, RZ ;  /* 0x000000374a367210 */ /* 0x000fe20007f3e0ff */
[----:B------:R-:W-:Y:S01]  /*3de40*/  IMAD.MOV.U32 R57, RZ, RZ, RZ ;  /* 0x000000ffff397224 */ /* 0x000fe200078e00ff */
[----:B------:R-:W-:Y:S01]  /*3de50*/  SEL R91, RZ, 0x1, P0 ;  /* 0x00000001ff5b7807 */ /* 0x000fe20000000000 */
[----:B------:R-:W-:-:S04]  /*3de60*/  IMAD.WIDE.U32 R60, R59, R82, R60 ;  /* 0x000000523b3c7225 */ /* 0x000fc800078e003c */
[----:B------:R-:W-:-:S04]  /*3de70*/  IMAD.WIDE.U32 R56, R64, 0x3d1, R56 ;  /* 0x000003d140387825 */ /* 0x000fc800078e0038 */
[----:B------:R-:W-:Y:S01]  /*3de80*/  IMAD.X R55, RZ, RZ, RZ, P1 ;  /* 0x000000ffff377224 */ /* 0x000fe200008e06ff */
[----:B------:R-:W-:Y:S01]  /*3de90*/  IADD3 R91, P0, P2, R56, R90, R91 ;  /* 0x0000005a385b7210 */ /* 0x000fe20007a1e05b */
[----:B------:R-:W-:Y:S02]  /*3dea0*/  VIADD R58, R57, UR4 ;  /* 0x00000004393a7c36 */ /* 0x000fe40008000000 */
[----:B------:R-:W-:Y:S01]  /*3deb0*/  IMAD.WIDE.U32 R54, R97, UR11, R54 ;  /* 0x0000000b61367c25 */ /* 0x000fe2000f8e0036 */
[----:B------:R-:W-:Y:S02]  /*3dec0*/  IADD3.X R57, PT, PT, RZ, RZ, RZ, P0, P2 ;  /* 0x000000ffff397210 */ /* 0x000fe400007e44ff */
[----:B------:R-:W-:Y:S01]  /*3ded0*/  IADD3 R91, P4, PT, R66, R91, RZ ;  /* 0x0000005b425b7210 */ /* 0x000fe20007f9e0ff */
[----:B------:R-:W-:Y:S01]  /*3dee0*/  IMAD.MOV.U32 R59, RZ, RZ, RZ ;  /* 0x000000ffff3b7224 */ /* 0x000fe200078e00ff */
        /* <DEDUP_REMOVED lines=9> */
[----:B------:R-:W-:-:S03]  /*3df80*/  IADD3 R89, P1, P0, R64, R89, R88 ;  /* 0x0000005940597210 */ /* 0x000fc6000783e058 */
[----:B------:R-:W-:-:S04]  /*3df90*/  IMAD.WIDE.U32 R74, R76, UR11, R74 ;  /* 0x0000000b4c4a7c25 */ /* 0x000fc8000f8e004a */
        /* <DEDUP_REMOVED lines=13> */
[----:B------:R-:W-:-:S03]  /*3e070*/  IADD3 R56, P1, P2, R56, R59, R80 ;  /* 0x0000003b38387210 */ /* 0x000fc60007a3e050 */
[----:B------:R-:W-:Y:S01]  /*3e080*/  HFMA2 R59, -RZ, RZ, 0, 0 ;  /* 0x00000000ff3b7431 */ /* 0x000fe200000001ff */
[----:B------:R-:W-:Y:S01]  /*3e090*/  IADD3.X R87, PT, PT, RZ, RZ, RZ, P3, P4 ;  /* 0x000000ffff577210 */ /* 0x000fe20001fe84ff */
[----:B------:R-:W-:Y:S01]  /*3e0a0*/  VIADD R58, R57, UR4 ;  /* 0x00000004393a7c36 */ /* 0x000fe20008000000 */
[----:B------:R-:W-:Y:S02]  /*3e0b0*/  IADD3 R74, P0, PT, R75, R65, RZ ;  /* 0x000000414b4a7210 */ /* 0x000fe40007f1e0ff */
[----:B------:R-:W-:Y:S02]  /*3e0c0*/  IADD3.X R55, PT, PT, RZ, RZ, RZ, P1, P2 ;  /* 0x000000ffff377210 */ /* 0x000fe40000fe44ff */
[----:B------:R-:W-:Y:S01]  /*3e0d0*/  IADD3 R87, P2, P3, R60, R87, R56 ;  /* 0x000000573c577210 */ /* 0x000fe20007b5e038 */
[----:B------:R-:W-:Y:S02]  /*3e0e0*/  IMAD.X R75, RZ, RZ, RZ, P0 ;  /* 0x000000ffff4b7224 */ /* 0x000fe400000e06ff */
[----:B------:R-:W-:-:S04]  /*3e0f0*/  IMAD.WIDE.U32 R58, R64, 0x3d1, R58 ;  /* 0x000003d1403a7825 */ /* 0x000fc800078e003a */
        /* <DEDUP_REMOVED lines=49> */
.L_x_395:
[----:B------:R-:W-:Y:S05]  /*3e410*/  BSYNC.RECONVERGENT B1 ;  /* 0x0000000000017941 */ /* 0x000fea0003800200 */
.L_x_394:
        /* <DEDUP_REMOVED lines=35> */
.L_x_398:
[----:B------:R-:W-:Y:S05]  /*3e650*/  BSYNC.RELIABLE B2 ;  /* 0x0000000000027941 */ /* 0x000fea0003800100 */
.L_x_397:
        /* <DEDUP_REMOVED lines=39> */
[----:B------:R-:W-:-:S05]  /*3e8d0*/  @P0 IMAD.MOV R54, RZ, RZ, R86 ;  /* 0x000000ffff360224 */ /* 0x000fca00078e0256 */
[----:B------:R-:W-:-:S07]  /*3e8e0*/  IADD3 R86, PT, PT, -R39, R54, RZ ;  /* 0x0000003627567210 */ /* 0x000fce0007ffe1ff */
.L_x_399:
[----:B------:R-:W-:Y:S05]  /*3e8f0*/  BSYNC.RECONVERGENT B1 ;  /* 0x0000000000017941 */ /* 0x000fea0003800200 */
.L_x_396:
        /* <DEDUP_REMOVED lines=35> */
.L_x_402:
[----:B------:R-:W-:Y:S05]  /*3eb30*/  BSYNC.RELIABLE B2 ;  /* 0x0000000000027941 */ /* 0x000fea0003800100 */
.L_x_401:
        /* <DEDUP_REMOVED lines=41> */
.L_x_403:
[----:B------:R-:W-:Y:S05]  /*3edd0*/  BSYNC.RECONVERGENT B1 ;  /* 0x0000000000017941 */ /* 0x000fea0003800200 */
.L_x_400:
        /* <DEDUP_REMOVED lines=163> */
[----:B------:R-:W-:Y:S02]  /*3f810*/  IMAD.IADD R98, R72, 0x1, R76 ;  /* 0x0000000148627824 */ /* 0x000fe400078e024c */
[----:B------:R-:W-:Y:S02]  /*3f820*/  IMAD.X R55, RZ, RZ, RZ, P0 ;  /* 0x000000ffff377224 */ /* 0x000fe400000e06ff */
[----:B------:R-:W-:Y:S01]  /*3f830*/  IMAD.X R79, RZ, RZ, RZ, P2 ;  /* 0x000000ffff4f7224 */ /* 0x000fe200010e06ff */
[----:B------:R-:W-:Y:S01]  /*3f840*/  ISETP.GE.U32.AND P0, PT, R98, R72, PT ;  /* 0x000000486200720c */ /* 0x000fe20003f06070 */
[----:B------:R-:W-:-:S03]  /*3f850*/  IMAD.WIDE.U32 R54, R18, R94, R54 ;  /* 0x0000005e12367225 */ /* 0x000fc600078e0036 */
[----:B------:R-:W-:Y:S01]  /*3f860*/  SEL R75, RZ, 0x1, P0 ;  /* 0x00000001ff4b7807 */ /* 0x000fe20000000000 */
[----:B------:R-:W-:-:S04]  /*3f870*/  IMAD.WIDE.U32 R78, R17, R96, R78 ;  /* 0x00000060114e7225 */ /* 0x000fc800078e004e */
[----:B------:R-:W-:Y:S01]  /*3f880*/  IMAD.X R81, RZ, RZ, RZ, P1 ;  /* 0x000000ffff517224 */ /* 0x000fe200008e06ff */
[----:B------:R-:W-:Y:S01]  /*3f890*/  IADD3 R72, P0, PT, R78, R55, RZ ;  /* 0x000000374e487210 */ /* 0x000fe20007f1e0ff */
[----:B------:R-:W-:Y:S02]  /*3f8a0*/  VIADD R76, R77, UR4 ;  /* 0x000000044d4c7c36 */ /* 0x000fe40008000000 */
[----:B------:R-:W-:Y:S02]  /*3f8b0*/  IMAD.MOV.U32 R77, RZ, RZ, RZ ;  /* 0x000000ffff4d7224 */ /* 0x000fe400078e00ff */
[----:B------:R-:W-:-:S04]  /*3f8c0*/  IMAD.WIDE.U32 R80, R14, R92, R80 ;  /* 0x0000005c0e507225 */ /* 0x000fc800078e0050 */
[----:B------:R-:W-:-:S04]  /*3f8d0*/  IMAD.WIDE.U32 R76, R70, 0x3d1, R76 ;  /* 0x000003d1464c7825 */ /* 0x000fc800078e004c */
[----:B------:R-:W-:Y:S01]  /*3f8e0*/  IMAD.X R73, RZ, RZ, RZ, P0 ;  /* 0x000000ffff497224 */ /* 0x000fe200000e06ff */
[----:B------:R-:W-:Y:S02]  /*3f8f0*/  IADD3 R78, P0, PT, R80, R79, RZ ;  /* 0x0000004f504e7210 */ /* 0x000fe40007f1e0ff */
[----:B------:R-:W-:Y:S01]  /*3f900*/  IADD3 R75, P1, P2, R76, R74, R75 ;  /* 0x0000004a4c4b7210 */ /* 0x000fe20007a3e04b */
[----:B------:R-:W-:Y:S02]  /*3f910*/  VIADD R76, R77, UR4 ;  /* 0x000000044d4c7c36 */ /* 0x000fe40008000000 */
[----:B------:R-:W-:Y:S01]  /*3f920*/  IMAD.MOV.U32 R77, RZ, RZ, RZ ;  /* 0x000000ffff4d7224 */ /* 0x000fe200078e00ff */
[----:B------:R-:W-:Y:S01]  /*3f930*/  IADD3.X R59, PT, PT, RZ, RZ, RZ, P1, P2 ;  /* 0x000000ffff3b7210 */ /* 0x000fe20000fe44ff */
[----:B------:R-:W-:Y:S01]  /*3f940*/  IMAD.X R79, RZ, RZ, RZ, P0 ;  /* 0x000000ffff4f7224 */ /* 0x000fe200000e06ff */
[----:B------:R-:W-:Y:S01]  /*3f950*/  IADD3 R68, P3, PT, R68, R75, RZ ;  /* 0x0000004b44447210 */ /* 0x000fe20007f7e0ff */
[----:B------:R-:W-:-:S04]  /*3f960*/  IMAD.WIDE.U32 R76, R54, 0x3d1, R76 ;  /* 0x000003d1364c7825 */ /* 0x000fc800078e004c */
[----:B------:R-:W-:Y:S01]  /*3f970*/  IMAD.WIDE.U32 R72, R18, R95, R72 ;  /* 0x0000005f12487225 */ /* 0x000fe200078e0048 */
[----:B------:R-:W-:-:S03]  /*3f980*/  IADD3 R59, P1, P2, R76, R59, R56 ;  /* 0x0000003b4c3b7210 */ /* 0x000fc60007a3e038 */
[----:B------:R-:W-:Y:S01]  /*3f990*/  IMAD.WIDE.U32 R78, R17, R93, R78 ;  /* 0x0000005d114e7225 */ /* 0x000fe200078e004e */
[----:B------:R-:W-:-:S03]  /*3f9a0*/  IADD3.X R61, PT, PT, RZ, RZ, RZ, P1, P2 ;  /* 0x000000ffff3d7210 */ /* 0x000fc60000fe44ff */
[----:B------:R-:W-:Y:S01]  /*3f9b0*/  VIADD R76, R77, UR4 ;  /* 0x000000044d4c7c36 */ /* 0x000fe20008000000 */
[----:B------:R-:W-:Y:S01]  /*3f9c0*/  IADD3 R56, P0, PT, R78, R73, RZ ;  /* 0x000000494e387210 */ /* 0x000fe20007f1e0ff */
[----:B------:R-:W-:Y:S02]  /*3f9d0*/  IMAD.X R55, RZ, RZ, RZ, P3 ;  /* 0x000000ffff377224 */ /* 0x000fe400018e06ff */
[----:B------:R-:W-:Y:S02]  /*3f9e0*/  IMAD.MOV.U32 R77, RZ, RZ, RZ ;  /* 0x000000ffff4d7224 */ /* 0x000fe400078e00ff */
[----:B------:R-:W-:Y:S01]  /*3f9f0*/  IMAD.X R57, RZ, RZ, RZ, P0 ;  /* 0x000000ffff397224 */ /* 0x000fe200000e06ff */
[----:B------:R-:W-:Y:S01]  /*3fa00*/  IADD3 R78, P0, PT, R81, R79, RZ ;  /* 0x0000004f514e7210 */ /* 0x000fe20007f1e0ff */
[----:B------:R-:W-:Y:S01]  /*3fa10*/  IMAD.WIDE.U32 R76, R72, 0x3d1, R76 ;  /* 0x000003d1484c7825 */ /* 0x000fe200078e004c */
[----:B------:R-:W-:-:S03]  /*3fa20*/  IADD3 R70, P1, P4, R70, R55, R59 ;  /* 0x0000003746467210 */ /* 0x000fc60007c3e03b */
[----:B------:R-:W-:Y:S01]  /*3fa30*/  IMAD.X R79, RZ, RZ, RZ, P0 ;  /* 0x000000ffff4f7224 */ /* 0x000fe200000e06ff */
[----:B------:R-:W-:Y:S01]  /*3fa40*/  IADD3 R59, P2, P3, R76, R61, R58 ;  /* 0x0000003d4c3b7210 */ /* 0x000fe20007b5e03a */
[----:B------:R-:W-:Y:S01]  /*3fa50*/  IMAD.WIDE.U32 R56, R18, R96, R56 ;  /* 0x0000006012387225 */ /* 0x000fe200078e0038 */
[----:B------:R-:W-:Y:S02]  /*3fa60*/  IADD3.X R63, PT, PT, RZ, RZ, RZ, P1, P4 ;  /* 0x000000ffff3f7210 */ /* 0x000fe40000fe84ff */
[----:B------:R-:W-:Y:S01]  /*3fa70*/  IADD3 R58, PT, PT, R77, UR4, RZ ;  /* 0x000000044d3a7c10 */ /* 0x000fe2000fffe0ff */
[----:B------:R-:W-:Y:S01]  /*3fa80*/  IMAD.WIDE.U32 R78, R17, R92, R78 ;  /* 0x0000005c114e7225 */ /* 0x000fe200078e004e */
[----:B------:R-:W-:-:S03]  /*3fa90*/  IADD3 R63, P0, P1, R54, R63, R59 ;  /* 0x0000003f363f7210 */ /* 0x000fc6000791e03b */
[----:B------:R-:W-:Y:S01]  /*3faa0*/  IMAD.MOV.U32 R59, RZ, RZ, RZ ;  /* 0x000000ffff3b7224 */ /* 0x000fe200078e00ff */
[----:B------:R-:W-:Y:S01]  /*3fab0*/  IADD3 R54, P4, PT, R78, R57, RZ ;  /* 0x000000394e367210 */ /* 0x000fe20007f9e0ff */
[----:B------:R-:W-:Y:S01]  /*3fac0*/  VIADD R76, R77, UR5 ;  /* 0x000000054d4c7c36 */ /* 0x000fe20008000000 */
[----:B------:R-:W-:Y:S01]  /*3fad0*/  IADD3.X R57, PT, PT, RZ, RZ, RZ, P2, P3 ;  /* 0x000000ffff397210 */ /* 0x000fe200017e64ff */
[----:B------:R-:W-:-:S04]  /*3fae0*/  IMAD.WIDE.U32 R58, R56, 0x3d1, R58 ;  /* 0x000003d1383a7825 */ /* 0x000fc800078e003a */
[----:B------:R-:W-:Y:S01]  /*3faf0*/  IMAD.X R55, RZ, RZ, RZ, P4 ;  /* 0x000000ffff377224 */ /* 0x000fe200020e06ff */
[----:B------:R-:W-:Y:S01]  /*3fb00*/  IADD3 R60, P2, P3, R58, R57, R60 ;  /* 0x000000393a3c7210 */ /* 0x000fe20007b5e03c */
[----:B------:R-:W-:Y:S01]  /*3fb10*/  IMAD.MOV.U32 R77, RZ, RZ, RZ ;  /* 0x000000ffff4d7224 */ /* 0x000fe200078e00ff */
[----:B------:R-:W-:Y:S01]  /*3fb20*/  IADD3.X R57, PT, PT, RZ, RZ, RZ, P0, P1 ;  /* 0x000000ffff397210 */ /* 0x000fe200007e24ff */
[----:B------:R-:W-:-:S03]  /*3fb30*/  IMAD.WIDE.U32 R54, R18, R93, R54 ;  /* 0x0000005d12367225 */ /* 0x000fc600078e0036 */
[----:B------:R-:W-:Y:S01]  /*3fb40*/  IADD3 R72, P1, P0, R72, R57, R60 ;  /* 0x0000003948487210 */ /* 0x000fe2000783e03c */
[----:B------:R-:W-:Y:S01]  /*3fb50*/  IMAD.HI.U32 R61, R56, 0x3d1, R76 ;  /* 0x000003d1383d7827 */ /* 0x000fe200078e004c */
[----:B------:R-:W-:Y:S02]  /*3fb60*/  IADD3 R78, P4, PT, R79, R55, RZ ;  /* 0x000000374f4e7210 */ /* 0x000fe40007f9e0ff */
[----:B------:R-:W-:Y:S01]  /*3fb70*/  IADD3.X R55, PT, PT, RZ, RZ, RZ, P2, P3 ;  /* 0x000000ffff377210 */ /* 0x000fe200017e64ff */
[----:B------:R-:W-:Y:S02]  /*3fb80*/  VIADD R58, R59, UR4 ;  /* 0x000000043b3a7c36 */ /* 0x000fe40008000000 */
[----:B------:R-:W-:Y:S02]  /*3fb90*/  IMAD.MOV.U32 R59, RZ, RZ, RZ ;  /* 0x000000ffff3b7224 */ /* 0x000fe400078e00ff */
[----:B------:R-:W-:Y:S02]  /*3fba0*/  VIADD R60, R61, UR4 ;  /* 0x000000043d3c7c36 */ /* 0x000fe40008000000 */
[----:B------:R-:W-:-:S04]  /*3fbb0*/  IMAD.WIDE.U32 R58, R54, 0x3d1, R58 ;  /* 0x000003d1363a7825 */ /* 0x000fc800078e003a */
[----:B------:R-:W-:Y:S02]  /*3fbc0*/  IMAD.MOV.U32 R61, RZ, RZ, RZ ;  /* 0x000000ffff3d7224 */ /* 0x000fe400078e00ff */
[----:B------:R-:W-:Y:S02]  /*3fbd0*/  IMAD.X R79, RZ, RZ, RZ, P4 ;  /* 0x000000ffff4f7224 */ /* 0x000fe400020e06ff */
[----:B------:R-:W-:Y:S01]  /*3fbe0*/  IMAD.HI.U32 R57, R54, 0x3d1, R60 ;  /* 0x000003d136397827 */ /* 0x000fe200078e003c */
[----:B------:R-:W-:Y:S02]  /*3fbf0*/  IADD3 R60, P2, P3, R58, R55, R62 ;  /* 0x000000373a3c7210 */ /* 0x000fe40007b5e03e */
[----:B------:R-:W-:Y:S01]  /*3fc00*/  IADD3.X R55, PT, PT, RZ, RZ, RZ, P1, P0 ;  /* 0x000000ffff377210 */ /* 0x000fe20000fe04ff */
[----:B------:R-:W-:-:S03]  /*3fc10*/  IMAD.WIDE.U32 R78, R18, R92, R78 ;  /* 0x0000005c124e7225 */ /* 0x000fc600078e004e */
[----:B------:R-:W-:Y:S01]  /*3fc20*/  IADD3 R60, P4, P5, R56, R55, R60 ;  /* 0x00000037383c7210 */ /* 0x000fe20007d9e03c */
[----:B------:R-:W-:Y:S01]  /*3fc30*/  VIADD R58, R59, UR4 ;  /* 0x000000043b3a7c36 */ /* 0x000fe20008000000 */
[----:B------:R-:W-:Y:S01]  /*3fc40*/  IADD3.X R55, PT, PT, RZ, RZ, RZ, P2, P3 ;  /* 0x000000ffff377210 */ /* 0x000fe200017e64ff */
[----:B------:R-:W-:Y:S01]  /*3fc50*/  IMAD.MOV.U32 R59, RZ, RZ, RZ ;  /* 0x000000ffff3b7224 */ /* 0x000fe200078e00ff */
[----:B------:R-:W-:Y:S01]  /*3fc60*/  IADD3.X R65, PT, PT, RZ, RZ, RZ, P4, P5 ;  /* 0x000000ffff417210 */ /* 0x000fe200027ea4ff */
[----:B------:R-:W-:Y:S02]  /*3fc70*/  VIADD R56, R57, UR4 ;  /* 0x0000000439387c36 */ /* 0x000fe40008000000 */
[----:B------:R-:W-:-:S04]  /*3fc80*/  IMAD.WIDE.U32 R58, R78, 0x3d1, R58 ;  /* 0x000003d14e3a7825 */ /* 0x000fc800078e003a */
[----:B------:R-:W-:Y:S01]  /*3fc90*/  VIADD R59, R59, UR4 ;  /* 0x000000043b3b7c36 */ /* 0x000fe20008000000 */
[----:B------:R-:W-:Y:S01]  /*3fca0*/  IADD3 R58, P0, P1, R58, R55, R64 ;  /* 0x000000373a3a7210 */ /* 0x000fe2000791e040 */
[----:B------:R-:W-:Y:S02]  /*3fcb0*/  IMAD.MOV.U32 R57, RZ, RZ, RZ ;  /* 0x000000ffff397224 */ /* 0x000fe400078e00ff */
[----:B------:R-:W-:Y:S01]  /*3fcc0*/  IMAD R59, R79, 0x3d1, R59 ;  /* 0x000003d14f3b7824 */ /* 0x000fe200078e023b */
[----:B------:R-:W-:Y:S01]  /*3fcd0*/  IADD3.X R55, PT, PT, RZ, RZ, RZ, P0, P1 ;  /* 0x000000ffff377210 */ /* 0x000fe200007e24ff */
[----:B------:R-:W-:Y:S01]  /*3fce0*/  IMAD.HI.U32 R56, R78, 0x3d1, R56 ;  /* 0x000003d14e387827 */ /* 0x000fe200078e0038 */
[----:B------:R-:W-:Y:S02]  /*3fcf0*/  IADD3 R65, P2, P3, R54, R65, R58 ;  /* 0x0000004136417210 */ /* 0x000fe40007b5e03a */
[----:B------:R-:W-:Y:S01]  /*3fd00*/  IADD3 R66, P0, P1, R59, R55, R66 ;  /* 0x000000373b427210 */ /* 0x000fe2000791e042 */
[----:B------:R-:W-:Y:S01]  /*3fd10*/  VIADD R56, R56, UR4 ;  /* 0x0000000438387c36 */ /* 0x000fe20008000000 */
[----:B------:R-:W-:-:S02]  /*3fd20*/  IADD3.X R55, PT, PT, RZ, RZ, RZ, P2, P3 ;  /* 0x000000ffff377210 */ /* 0x000fc400017e64ff */
        /* <DEDUP_REMOVED lines=33> */
.L_x_405:
[----:B------:R-:W-:Y:S05]  /*3ff40*/  BSYNC.RECONVERGENT B1 ;  /* 0x0000000000017941 */ /* 0x000fea0003800200 */
.L_x_404:
        /* <DEDUP_REMOVED lines=40> */
.L_x_408:
[----:B------:R-:W-:Y:S05]  /*401d0*/  BSYNC.RELIABLE B2 ;  /* 0x0000000000027941 */ /* 0x000fea0003800100 */
.L_x_407:
[C---:B------:R-:W-:Y:S01]  /*401e0*/  ISETP.GE.U32.AND P0, PT, R98.reuse, R7, PT ;  /* 0x000000076200720c */ /* 0x040fe20003f06070 */
[----:B------:R-:W-:-:S03]  /*401f0*/  IMAD.IADD R98, R98, 0x1, -R7 ;  /* 0x0000000162627824 */ /* 0x000fc600078e0a07 */
[----:B------:R-:W-:-:S04]  /*40200*/  SEL R55, RZ, 0xffffffff, P0 ;  /* 0xffffffffff377807 */ /* 0x000fc80000000000 */
[----:B------:R-:W-:-:S04]  /*40210*/  IADD3 R61, P0, PT, R68, R55, RZ ;  /* 0x00000037443d7210 */ /* 0x000fc80007f1e0ff */
[----:B------:R-:W-:Y:S01]  /*40220*/  IADD3.X R55, PT, PT, RZ, R55, RZ, P0, !PT ;  /* 0x00000037ff377210 */ /* 0x000fe200007fe4ff */
[C---:B------:R-:W-:Y:S01]  /*40230*/  IMAD.IADD R68, R61.reuse, 0x1, -R4 ;  /* 0x000000013d447824 */ /* 0x040fe200078e0a04 */
        /* <DEDUP_REMOVED lines=21> */
[----:B------:R-:W-:Y:S01]  /*40390*/  IADD3 R62, P0, PT, R60, R55, RZ ;  /* 0x000000373c3e7210 */ /* 0x000fe20007f1e0ff */
[----:B------:R-:W-:-:S04]  /*403a0*/  VIADD R60, R54, 0xffffffff ;  /* 0xffffffff363c7836 */ /* 0x000fc80000000000 */
        /* <DEDUP_REMOVED lines=12> */
.L_x_409:
[----:B------:R-:W-:Y:S05]  /*40470*/  BSYNC.RECONVERGENT B1 ;  /* 0x0000000000017941 */ /* 0x000fea0003800200 */
.L_x_406:
        /* <DEDUP_REMOVED lines=35> */
.L_x_412:
[----:B------:R-:W-:Y:S05]  /*406b0*/  BSYNC.RELIABLE B2 ;  /* 0x0000000000027941 */ /* 0x000fea0003800100 */
.L_x_411:
        /* <DEDUP_REMOVED lines=39> */
[----:B------:R-:W-:-:S05]  /*40930*/  @P0 IMAD.MOV R60, RZ, RZ, R54 ;  /* 0x000000ffff3c0224 */ /* 0x000fca00078e0236 */
[----:B------:R-:W-:-:S07]  /*40940*/  IADD3 R54, PT, PT, -R39, R60, RZ ;  /* 0x0000003c27367210 */ /* 0x000fce0007ffe1ff */
.L_x_413:
[----:B------:R-:W-:Y:S05]  /*40950*/  BSYNC.RECONVERGENT B1 ;  /* 0x0000000000017941 */ /* 0x000fea0003800200 */
.L_x_410:
        /* <DEDUP_REMOVED lines=24> */
[----:B------:R-:W-:Y:S05]  /*40ae0*/  @P0 BRA `(.L_x_334) ;  /* 0x0000023400880947 */ /* 0x000fea0003800000 */
[----:B------:R-:W0:Y:S08]  /*40af0*/  LDC R11, c[0x3][0xc4] ;  /* 0x00c03100ff0b7b82 */ /* 0x000e300000000800 */
[----:B------:R-:W0:Y:S08]  /*40b00*/  LDC.64 R44, c[0x3][0xc8] ;  /* 0x00c03200ff2c7b82 */ /* 0x000e300000000a00 */
[----:B------:R-:W1:Y:S01]  /*40b10*/  LDC.64 R42, c[0x3][0xd8] ;  /* 0x00c03600ff2a7b82 */ /* 0x000e620000000a00 */
[----:B0-----:R-:W-:-:S04]  /*40b20*/  LOP3.LUT R12, R45, R11, R44, 0xfe, !PT ;  /* 0x0000000b2d0c7212 */ /* 0x001fc800078efe2c */
[----:B------:R-:W-:-:S04]  /*40b30*/  LOP3.LUT R12, R53, R12, R52, 0xfe, !PT ;  /* 0x0000000c350c7212 */ /* 0x000fc800078efe34 */
[----:B-1----:R-:W-:-:S04]  /*40b40*/  LOP3.LUT R15, R43, R12, R42, 0xfe, !PT ;  /* 0x0000000c2b0f7212 */ /* 0x002fc800078efe2a */
[----:B------:R-:W-:-:S13]  /*40b50*/  LOP3.LUT P0, RZ, R15, R82, RZ, 0xfc, !PT ;  /* 0x000000520fff7212 */ /* 0x000fda000780fcff */
[----:B------:R-:W-:Y:S05]  /*40b60*/  @!P0 BRA `(.L_x_334) ;  /* 0x0000023400688947 */ /* 0x000fea0003800000 */
        /* <DEDUP_REMOVED lines=62> */
[----:B------:R-:W-:Y:S01]  /*40f50*/  IMAD.MOV.U32 R32, RZ, RZ, R26 ;  /* 0x000000ffff207224 */ /* 0x000fe200078e001a */
[----:B------:R-:W-:Y:S01]  /*40f60*/  IADD3.X R21, PT, PT, RZ, RZ, RZ, P1, !PT ;  /* 0x000000ffff157210 */ /* 0x000fe20000ffe4ff */
        /* <DEDUP_REMOVED lines=94> */
[----:B------:R-:W-:-:S04]  /*41550*/  IMAD.WIDE.U32 R54, R34, 0x3d1, RZ ;  /* 0x000003d122367825 */ /* 0x000fc800078e00ff */
[----:B------:R-:W-:Y:S02]  /*41560*/  IMAD.X R47, RZ, RZ, RZ, P1 ;  /* 0x000000ffff2f7224 */ /* 0x000fe400008e06ff */
[----:B------:R-:W-:Y:S02]  /*41570*/  IMAD.X R49, RZ, RZ, RZ, P2 ;  /* 0x000000ffff317224 */ /* 0x000fe400010e06ff */
[----:B------:R-:W-:Y:S02]  /*41580*/  IMAD.IADD R22, R12, 0x1, R54 ;  /* 0x000000010c167824 */ /* 0x000fe400078e0236 */
[----:B------:R-:W-:-:S03]  /*41590*/  IMAD.WIDE.U32 R30, R42, R43, R40 ;  /* 0x0000002b2a1e7225 */ /* 0x000fc600078e0028 */
[----:B------:R-:W-:Y:S01]  /*415a0*/  ISETP.GE.U32.AND P0, PT, R22, R12, PT ;  /* 0x0000000c1600720c */ /* 0x000fe20003f06070 */
[----:B------:R-:W-:Y:S01]  /*415b0*/  IMAD.WIDE.U32 R32, R53, R43, R46 ;  /* 0x0000002b35207225 */ /* 0x000fe200078e002e */
[----:B------:R-:W-:Y:S02]  /*415c0*/  IADD3 R12, P1, PT, R23, R31, RZ ;  /* 0x0000001f170c7210 */ /* 0x000fe40007f3e0ff */
[----:B------:R-:W-:Y:S01]  /*415d0*/  SEL R15, RZ, 0x1, P0 ;  /* 0x00000001ff0f7807 */ /* 0x000fe20000000000 */
[----:B------:R-:W-:Y:S01]  /*415e0*/  IMAD.WIDE.U32 R40, R45, R82, R48 ;  /* 0x000000522d287225 */ /* 0x000fe200078e0030 */
[----:B------:R-:W-:-:S03]  /*415f0*/  IADD3 R30, P2, PT, R30, R33, RZ ;  /* 0x000000211e1e7210 */ /* 0x000fc60007f5e0ff */
[----:B------:R-:W-:Y:S01]  /*41600*/  IMAD.MOV.U32 R5, RZ, RZ, RZ ;  /* 0x000000ffff057224 */ /* 0x000fe200078e00ff */
[----:B------:R-:W-:Y:S01]  /*41610*/  IADD3 R32, P3, PT, R32, R41, RZ ;  /* 0x0000002920207210 */ /* 0x000fe20007f7e0ff */
[----:B------:R-:W-:Y:S02]  /*41620*/  IMAD.MOV.U32 R47, RZ, RZ, RZ ;  /* 0x000000ffff2f7224 */ /* 0x000fe400078e00ff */
[----:B------:R-:W-:Y:S02]  /*41630*/  IMAD.IADD R46, R55, 0x1, R5 ;  /* 0x00000001372e7824 */ /* 0x000fe400078e0205 */
[----:B------:R-:W-:Y:S02]  /*41640*/  IMAD.X R13, RZ, RZ, RZ, P1 ;  /* 0x000000ffff0d7224 */ /* 0x000fe400008e06ff */
[----:B------:R-:W-:Y:S02]  /*41650*/  IMAD.X R31, RZ, RZ, RZ, P2 ;  /* 0x000000ffff1f7224 */ /* 0x000fe400010e06ff */
[----:B------:R-:W-:-:S02]  /*41660*/  IMAD.X R33, RZ, RZ, RZ, P3 ;  /* 0x000000ffff217224 */ /* 0x000fc400018e06ff */
[----:B------:R-:W-:Y:S02]  /*41670*/  IMAD.MOV.U32 R49, RZ, RZ, RZ ;  /* 0x000000ffff317224 */ /* 0x000fe400078e00ff */
[----:B------:R-:W-:-:S04]  /*41680*/  IMAD.WIDE.U32 R46, R40, 0x3d1, R46 ;  /* 0x000003d1282e7825 */ /* 0x000fc800078e002e */
[----:B------:R-:W-:Y:S01]  /*41690*/  IMAD.WIDE.U32 R12, R42, R82, R12 ;  /* 0x000000522a0c7225 */ /* 0x000fe200078e000c */
[----:B------:R-:W-:-:S03]  /*416a0*/  IADD3 R15, P2, P3, R46, R14, R15 ;  /* 0x0000000e2e0f7210 */ /* 0x000fc60007b5e00f */
[----:B------:R-:W-:Y:S01]  /*416b0*/  IMAD.WIDE.U32 R30, R42, R43, R30 ;  /* 0x0000002b2a1e7225 */ /* 0x000fe200078e001e */
[----:B------:R-:W-:-:S03]  /*416c0*/  IADD3.X R5, PT, PT, RZ, RZ, RZ, P2, P3 ;  /* 0x000000ffff057210 */ /* 0x000fc600017e64ff */
[----:B------:R-:W-:Y:S01]  /*416d0*/  IMAD.WIDE.U32 R32, R52, R82, R32 ;  /* 0x0000005234207225 */ /* 0x000fe200078e0020 */
[----:B------:R-:W-:Y:S02]  /*416e0*/  IADD3 R14, P0, PT, R12, R31, RZ ;  /* 0x0000001f0c0e7210 */ /* 0x000fe40007f1e0ff */
[----:B------:R-:W-:Y:S01]  /*416f0*/  IADD3 R31, P4, PT, R34, R15, RZ ;  /* 0x0000000f221f7210 */ /* 0x000fe20007f9e0ff */
[----:B------:R-:W-:Y:S01]  /*41700*/  IMAD.IADD R48, R47, 0x1, R49 ;  /* 0x000000012f307824 */ /* 0x000fe200078e0231 */
[----:B------:R-:W-:Y:S01]  /*41710*/  IADD3 R46, P1, PT, R30, R33, RZ ;  /* 0x000000211e2e7210 */ /* 0x000fe20007f3e0ff */
[----:B------:R-:W-:Y:S02]  /*41720*/  IMAD.MOV.U32 R49, RZ, RZ, RZ ;  /* 0x000000ffff317224 */ /* 0x000fe400078e00ff */
[----:B------:R-:W-:Y:S02]  /*41730*/  IMAD.X R15, RZ, RZ, RZ, P0 ;  /* 0x000000ffff0f7224 */ /* 0x000fe400000e06ff */
        /* <DEDUP_REMOVED lines=22> */
[----:B------:R-:W-:Y:S01]  /*418a0*/  IMAD.MOV.U32 R9, RZ, RZ, RZ ;  /* 0x000000ffff097224 */ /* 0x000fe200078e00ff */
[----:B------:R-:W-:Y:S02]  /*418b0*/  IADD3 R18, P4, PT, R12, R15, RZ ;  /* 0x0000000f0c127210 */ /* 0x000fe40007f9e0ff */
[----:B------:R-:W-:Y:S01]  /*418c0*/  IADD3.X R25, PT, PT, RZ, RZ, RZ, P1, P0 ;  /* 0x000000ffff197210 */ /* 0x000fe20000fe04ff */
[----:B------:R-:W-:Y:S02]  /*418d0*/  IMAD.IADD R34, R35, 0x1, R9 ;  /* 0x0000000123227824 */ /* 0x000fe400078e0209 */
[----:B------:R-:W-:-:S02]  /*418e0*/  IMAD.MOV.U32 R35, RZ, RZ, RZ ;  /* 0x000000ffff237224 */ /* 0x000fc400078e00ff */
[----:B------:R-:W-:Y:S02]  /*418f0*/  IMAD.X R19, RZ, RZ, RZ, P4 ;  /* 0x000000ffff137224 */ /* 0x000fe400020e06ff */
[----:B------:R-:W-:-:S04]  /*41900*/  IMAD.WIDE.U32 R32, R14, 0x3d1, R34 ;  /* 0x000003d10e207825 */ /* 0x000fc800078e0022 */
[----:B------:R-:W-:Y:S01]  /*41910*/  IMAD.WIDE.U32 R18, R43, R82, R18 ;  /* 0x000000522b127225 */ /* 0x000fe200078e0012 */
[----:B------:R-:W-:-:S03]  /*41920*/  IADD3 R20, P2, P3, R32, R5, R20 ;  /* 0x0000000520147210 */ /* 0x000fc60007b5e014 */
[----:B------:R-:W-:Y:S01]  /*41930*/  IMAD.IADD R32, R33, 0x1, R9 ;  /* 0x0000000121207824 */ /* 0x000fe200078e0209 */
[----:B------:R-:W-:Y:S01]  /*41940*/  IADD3 R12, P4, PT, R13, R19, RZ ;  /* 0x000000130d0c7210 */ /* 0x000fe20007f9e0ff */
[----:B------:R-:W-:Y:S01]  /*41950*/  IMAD.MOV.U32 R33, RZ, RZ, RZ ;  /* 0x000000ffff217224 */ /* 0x000fe200078e00ff */
[----:B------:R-:W-:Y:S02]  /*41960*/  IADD3 R25, P1, P0, R16, R25, R20 ;  /* 0x0000001910197210 */ /* 0x000fe4000783e014 */
[----:B------:R-:W-:Y:S01]  /*41970*/  IADD3.X R13, PT, PT, RZ, RZ, RZ, P4, !PT ;  /* 0x000000ffff0d7210 */ /* 0x000fe200027fe4ff */
[----:B------:R-:W-:Y:S01]  /*41980*/  IMAD.WIDE.U32 R16, R18, 0x3d1, R32 ;  /* 0x000003d112107825 */ /* 0x000fe200078e0020 */
[----:B------:R-:W-:-:S03]  /*41990*/  IADD3.X R5, PT, PT, RZ, RZ, RZ, P2, P3 ;  /* 0x000000ffff057210 */ /* 0x000fc600017e64ff */
[----:B------:R-:W-:Y:S01]  /*419a0*/  IMAD.WIDE.U32 R12, R82, R82, R12 ;  /* 0x00000052520c7225 */ /* 0x000fe200078e000c */
[----:B------:R-:W-:Y:S02]  /*419b0*/  IADD3 R10, P2, P3, R16, R5, R24 ;  /* 0x00000005100a7210 */ /* 0x000fe40007b5e018 */
[----:B------:R-:W-:Y:S01]  /*419c0*/  IADD3.X R5, PT, PT, RZ, RZ, RZ, P1, P0 ;  /* 0x000000ffff057210 */ /* 0x000fe20000fe04ff */
[----:B------:R-:W-:Y:S02]  /*419d0*/  IMAD.IADD R16, R17, 0x1, R9 ;  /* 0x0000000111107824 */ /* 0x000fe400078e0209 */
[----:B------:R-:W-:Y:S01]  /*419e0*/  IMAD.MOV.U32 R17, RZ, RZ, RZ ;  /* 0x000000ffff117224 */ /* 0x000fe200078e00ff */
[----:B------:R-:W-:Y:S02]  /*419f0*/  IADD3 R10, P0, P1, R14, R5, R10 ;  /* 0x000000050e0a7210 */ /* 0x000fe4000791e00a */
[----:B------:R-:W-:Y:S01]  /*41a00*/  IADD3.X R5, PT, PT, RZ, RZ, RZ, P2, P3 ;  /* 0x000000ffff057210 */ /* 0x000fe200017e64ff */
[----:B------:R-:W-:Y:S01]  /*41a10*/  IMAD.WIDE.U32 R14, R12, 0x3d1, R16 ;  /* 0x000003d10c0e7825 */ /* 0x000fe200078e0010 */
[----:B------:R-:W-:-:S02]  /*41a20*/  IADD3.X R23, PT, PT, RZ, RZ, RZ, P0, P1 ;  /* 0x000000ffff177210 */ /* 0x000fc400007e24ff */
        /* <DEDUP_REMOVED lines=40> */
.L_x_416:
        /* <DEDUP_REMOVED lines=37> */
.L_x_419:
[----:B------:R-:W-:Y:S05]  /*41f00*/  BSYNC.RELIABLE B3 ;  /* 0x0000000000037941 */ /* 0x000fea0003800100 */
.L_x_418:
        /* <DEDUP_REMOVED lines=36> */
[CC--:B------:R-:W-:Y:S02]  /*42150*/  ISETP.GE.U32.AND P0, PT, R23.reuse, R38.reuse, PT ;  /* 0x000000261700720c */ /* 0x0c0fe40003f06070 */
[----:B------:R-:W-:Y:S02]  /*42160*/  IADD3 R23, PT, PT, R23, -R38, RZ ;  /* 0x8000002617177210 */ /* 0x000fe40007ffe0ff */
[----:B------:R-:W-:-:S13]  /*42170*/  ISETP.GE.U32.AND.EX P0, PT, R5, RZ, PT, P0 ;  /* 0x000000ff0500720c */ /* 0x000fda0003f06100 */
[----:B------:R-:W-:-:S04]  /*42180*/  @P0 IMAD.MOV R6, RZ, RZ, R24 ;  /* 0x000000ffff060224 */ /* 0x000fc800078e0218 */
[----:B------:R-:W-:-:S07]  /*42190*/  IMAD.IADD R24, R6, 0x1, -R39 ;  /* 0x0000000106187824 */ /* 0x000fce00078e0a27 */
.L_x_420:
[----:B------:R-:W-:Y:S05]  /*421a0*/  BSYNC.RECONVERGENT B2 ;  /* 0x0000000000027941 */ /* 0x000fea0003800200 */
.L_x_417:
        /* <DEDUP_REMOVED lines=35> */
.L_x_423:
[----:B------:R-:W-:Y:S05]  /*423e0*/  BSYNC.RELIABLE B3 ;  /* 0x0000000000037941 */ /* 0x000fea0003800100 */
.L_x_422:
        /* <DEDUP_REMOVED lines=38> */
[----:B------:R-:W-:-:S13]  /*42650*/  ISETP.GE.U32.AND.EX P0, PT, R5, RZ, PT, P0 ;  /* 0x000000ff0500720c */ /* 0x000fda0003f06100 */
[----:B------:R-:W-:-:S04]  /*42660*/  @P0 IMAD.MOV R6, RZ, RZ, R24 ;  /* 0x000000ffff060224 */ /* 0x000fc800078e0218 */
[----:B------:R-:W-:-:S07]  /*42670*/  IMAD.IADD R24, R6, 0x1, -R39 ;  /* 0x0000000106187824 */ /* 0x000fce00078e0a27 */
.L_x_424:
[----:B------:R-:W-:Y:S05]  /*42680*/  BSYNC.RECONVERGENT B2 ;  /* 0x0000000000027941 */ /* 0x000fea0003800200 */
.L_x_421:
[----:B------:R-:W0:Y:S01]  /*42690*/  LDC R21, c[0x3][0xa4] ;  /* 0x00c02900ff157b82 */ /* 0x000e220000000800 */
[----:B------:R-:W-:Y:S02]  /*426a0*/  IMAD.MOV.U32 R15, RZ, RZ, RZ ;  /* 0x000000ffff0f7224 */ /* 0x000fe400078e00ff */
[----:B------:R-:W-:Y:S02]  /*426b0*/  HFMA2 R41, -RZ, RZ, 0, 0 ;  /* 0x00000000ff297431 */ /* 0x000fe400000001ff */
[----:B------:R-:W-:Y:S01]  /*426c0*/  IMAD.MOV.U32 R17, RZ, RZ, RZ ;  /* 0x000000ffff117224 */ /* 0x000fe200078e00ff */
[----:B------:R-:W-:Y:S01]  /*426d0*/  UMOV UR4, URZ ;  /* 0x000000ff00047c82 */ /* 0x000fe20008000000 */
[----:B------:R-:W-:Y:S01]  /*426e0*/  IMAD.MOV.U32 R33, RZ, RZ, RZ ;  /* 0x000000ffff217224 */ /* 0x000fe200078e00ff */
[----:B------:R-:W-:Y:S01]  /*426f0*/  BSSY.RECONVERGENT B2, `(.L_x_425) ;  /* 0x0000111000027945 */ /* 0x000fe20003800200 */
[----:B------:R-:W-:Y:S01]  /*42700*/  IMAD.MOV.U32 R55, RZ, RZ, RZ ;  /* 0x000000ffff377224 */ /* 0x000fe200078e00ff */
[----:B------:R-:W1:Y:S01]  /*42710*/  LDC.64 R12, c[0x3][0xa8] ;  /* 0x00c02a00ff0c7b82 */ /* 0x000e620000000a00 */
[----:B------:R-:W-:-:S02]  /*42720*/  IMAD.MOV.U32 R61, RZ, RZ, RZ ;  /* 0x000000ffff3d7224 */ /* 0x000fc400078e00ff */
[----:B------:R-:W-:Y:S02]  /*42730*/  IMAD.MOV.U32 R65, RZ, RZ, RZ ;  /* 0x000000ffff417224 */ /* 0x000fe400078e00ff */
[----:B------:R-:W-:Y:S02]  /*42740*/  IMAD.MOV.U32 R67, RZ, RZ, RZ ;  /* 0x000000ffff437224 */ /* 0x000fe400078e00ff */
[----:B------:R-:W-:Y:S01]  /*42750*/  IMAD.MOV.U32 R69, RZ, RZ, RZ ;  /* 0x000000ffff457224 */ /* 0x000fe200078e00ff */
[----:B------:R-:W2:Y:S01]  /*42760*/  LDC R20, c[0x3][0xc0] ;  /* 0x00c03000ff147b82 */ /* 0x000ea20000000800 */
[----:B0-----:R-:W-:-:S04]  /*42770*/  IMAD.WIDE.U32 R18, R22, R21, RZ ;  /* 0x0000001516127225 */ /* 0x001fc800078e00ff */
[----:B------:R-:W-:-:S04]  /*42780*/  IMAD.MOV.U32 R14, RZ, RZ, R19 ;  /* 0x000000ffff0e7224 */ /* 0x000fc800078e0013 */
[----:B------:R-:W-:-:S04]  /*42790*/  IMAD.WIDE.U32 R14, R31, R21, R14 ;  /* 0x000000151f0e7225 */ /* 0x000fc800078e000e */
[----:B------:R-:W-:Y:S02]  /*427a0*/  IMAD.MOV.U32 R16, RZ, RZ, R15 ;  /* 0x000000ffff107224 */ /* 0x000fe400078e000f */
[----:B------:R-:W-:Y:S02]  /*427b0*/  IMAD.MOV.U32 R32, RZ, RZ, R14 ;  /* 0x000000ffff207224 */ /* 0x000fe400078e000e */
[----:B------:R-:W-:-:S04]  /*427c0*/  IMAD.WIDE.U32 R14, R27, R21, R16 ;  /* 0x000000151b0e7225 */ /* 0x000fc800078e0010 */
[----:B-1----:R-:W-:-:S05]  /*427d0*/  IMAD.WIDE.U32 R32, R22, R12, R32 ;  /* 0x0000000c16207225 */ /* 0x002fca00078e0020 */
        /* <DEDUP_REMOVED lines=17> */
[----:B------:R-:W-:Y:S01]  /*428f0*/  IMAD.X R41, RZ, RZ, RZ, P0 ;  /* 0x000000ffff297224 */ /* 0x000fe200000e06ff */
[----:B------:R-:W0:Y:S01]  /*42900*/  LDC.64 R16, c[0x3][0xb0] ;  /* 0x00c02c00ff107b82 */ /* 0x000e220000000a00 */
        /* <DEDUP_REMOVED lines=15> */
[----:B0-----:R-:W-:Y:S01]  /*42a00*/  IMAD.WIDE.U32 R40, R22, R16, R54 ;  /* 0x0000001016287225 */ /* 0x001fe200078e0036 */
[----:B------:R-:W-:Y:S02]  /*42a10*/  IADD3 R54, P0, PT, R14, R47, RZ ;  /* 0x0000002f0e367210 */ /* 0x000fe40007f1e0ff */
[----:B------:R-:W-:Y:S01]  /*42a20*/  IADD3 R56, P1, PT, R46, R49, RZ ;  /* 0x000000312e387210 */ /* 0x000fe20007f3e0ff */
[----:B------:R-:W-:Y:S01]  /*42a30*/  IMAD.MOV.U32 R14, RZ, RZ, R15 ;  /* 0x000000ffff0e7224 */ /* 0x000fe200078e000f */
[----:B------:R-:W-:Y:S01]  /*42a40*/  IADD3 R58, P2, PT, R48, R41, RZ ;  /* 0x00000029303a7210 */ /* 0x000fe20007f5e0ff */
[----:B------:R-:W-:Y:S02]  /*42a50*/  IMAD.X R55, RZ, RZ, RZ, P0 ;  /* 0x000000ffff377224 */ /* 0x000fe400000e06ff */
[----:B------:R-:W-:Y:S02]  /*42a60*/  IMAD.X R57, RZ, RZ, RZ, P1 ;  /* 0x000000ffff397224 */ /* 0x000fe400008e06ff */
[----:B------:R-:W-:-:S02]  /*42a70*/  IMAD.MOV.U32 R15, RZ, RZ, RZ ;  /* 0x000000ffff0f7224 */ /* 0x000fc400078e00ff */
        /* <DEDUP_REMOVED lines=15> */
[----:B------:R-:W-:Y:S02]  /*42b70*/  IADD3 R58, P0, PT, R15, R49, RZ ;  /* 0x000000310f3a7210 */ /* 0x000fe40007f1e0ff */
[----:B------:R-:W-:Y:S01]  /*42b80*/  IADD3 R48, P1, PT, R48, R55, RZ ;  /* 0x0000003730307210 */ /* 0x000fe20007f3e0ff */
[----:B------:R-:W-:Y:S01]  /*42b90*/  IMAD.WIDE.U32 R46, R22, R17, R60 ;  /* 0x00000011162e7225 */ /* 0x000fe200078e003c */
[----:B------:R-:W-:Y:S01]  /*42ba0*/  IADD3 R60, P2, PT, R54, R57, RZ ;  /* 0x00000039363c7210 */ /* 0x000fe20007f5e0ff */
[----:B------:R-:W0:Y:S02]  /*42bb0*/  LDC.64 R14, c[0x3][0xb8] ;  /* 0x00c02e00ff0e7b82 */ /* 0x000e240000000a00 */
[----:B------:R-:W-:Y:S01]  /*42bc0*/  IMAD.X R59, RZ, RZ, RZ, P0 ;  /* 0x000000ffff3b7224 */ /* 0x000fe200000e06ff */
[----:B------:R-:W-:Y:S01]  /*42bd0*/  IADD3 R62, P3, PT, R56, R47, RZ ;  /* 0x0000002f383e7210 */ /* 0x000fe20007f7e0ff */
[----:B------:R-:W-:-:S02]  /*42be0*/  IMAD.X R49, RZ, RZ, RZ, P1 ;  /* 0x000000ffff317224 */ /* 0x000fc400008e06ff */
        /* <DEDUP_REMOVED lines=18> */
[----:B0-----:R-:W-:Y:S01]  /*42d10*/  IMAD.WIDE.U32 R48, R22, R14, R64 ;  /* 0x0000000e16307225 */ /* 0x001fe200078e0040 */
        /* <DEDUP_REMOVED lines=45> */
[----:B--2---:R-:W-:Y:S01]  /*42ff0*/  IMAD.WIDE.U32 R56, R22, R20, R68 ;  /* 0x0000001416387225 */ /* 0x004fe200078e0044 */
        /* <DEDUP_REMOVED lines=36> */
[----:B------:R-:W-:Y:S01]  /*43240*/  IMAD.X R69, RZ, RZ, RZ, P1 ;  /* 0x000000ffff457224 */ /* 0x000fe200008e06ff */
[----:B------:R-:W-:Y:S01]  /*43250*/  IADD3.X R19, PT, PT, RZ, RZ, RZ, P2, !PT ;  /* 0x000000ffff137210 */ /* 0x000fe200017fe4ff */
        /* <DEDUP_REMOVED lines=18> */
[----:B------:R-:W-:Y:S01]  /*43380*/  IMAD.WIDE.U32 R34, R24, R15, R64 ;  /* 0x0000000f18227225 */ /* 0x000fe200078e0040 */
[----:B------:R-:W-:Y:S02]  /*43390*/  IADD3.X R9, PT, PT, RZ, RZ, RZ, P2, P3 ;  /* 0x000000ffff097210 */ /* 0x000fe400017e64ff */
        /* <DEDUP_REMOVED lines=70> */
.L_x_426:
[----:B------:R-:W-:Y:S05]  /*43800*/  BSYNC.RECONVERGENT B2 ;  /* 0x0000000000027941 */ /* 0x000fea0003800200 */
.L_x_425:
[----:B------:R-:W-:Y:S01]  /*43810*/  ISETP.GT.U32.OR P0, PT, R29, R39, P0 ;  /* 0x000000271d00720c */ /* 0x000fe20000704470 */
[----:B------:R-:W-:Y:S04]  /*43820*/  BSSY.RECONVERGENT B2, `(.L_x_427) ;  /* 0x0000051000027945 */ /* 0x000fe80003800200 */
[----:B------:R-:W-:Y:S01]  /*43830*/  BSSY.RELIABLE B3, `(.L_x_428) ;  /* 0x0000026000037945 */ /* 0x000fe20003800100 */
[----:B------:R-:W-:-:S07]  /*43840*/  IMAD.MOV.U32 R6, RZ, RZ, R29 ;  /* 0x000000ffff067224 */ /* 0x000fce00078e001d */
[----:B------:R-:W-:Y:S05]  /*43850*/  @P0 BRA `(.L_x_429) ;  /* 0x00000000008c0947 */ /* 0x000fea0003800000 */
[----:B------:R-:W-:Y:S01]  /*43860*/  ISETP.GE.U32.AND P0, PT, R6, R39, PT ;  /* 0x000000270600720c */ /* 0x000fe20003f06070 */
[----:B------:R-:W-:Y:S01]  /*43870*/  IMAD.MOV.U32 R9, RZ, RZ, R40 ;  /* 0x000000ffff097224 */ /* 0x000fe200078e0028 */
[----:B------:R-:W-:Y:S01]  /*43880*/  MOV R19, R41 ;  /* 0x0000002900137202 */ /* 0x000fe20000000f00 */
        /* <DEDUP_REMOVED lines=32> */
.L_x_429:
[----:B------:R-:W-:Y:S05]  /*43a90*/  BSYNC.RELIABLE B3 ;  /* 0x0000000000037941 */ /* 0x000fea0003800100 */
.L_x_428:
[C---:B------:R-:W-:Y:S01]  /*43aa0*/  ISETP.GE.U32.AND P0, PT, R10.reuse, R7, PT ;  /* 0x000000070a00720c */ /* 0x040fe20003f06070 */
[----:B------:R-:W-:-:S03]  /*43ab0*/  IMAD.IADD R10, R10, 0x1, -R7 ;  /* 0x000000010a0a7824 */ /* 0x000fc600078e0a07 */
        /* <DEDUP_REMOVED lines=39> */
.L_x_430:
[----:B------:R-:W-:Y:S05]  /*43d30*/  BSYNC.RECONVERGENT B2 ;  /* 0x0000000000027941 */ /* 0x000fea0003800200 */
.L_x_427:
        /* <DEDUP_REMOVED lines=35> */
.L_x_433:
[----:B------:R-:W-:Y:S05]  /*43f70*/  BSYNC.RELIABLE B3 ;  /* 0x0000000000037941 */ /* 0x000fea0003800100 */
.L_x_432:
        /* <DEDUP_REMOVED lines=35> */
[----:B------:R-:W-:Y:S01]  /*441b0*/  IMAD.IADD R9, R9, 0x1, -R38 ;  /* 0x0000000109097824 */ /* 0x000fe200078e0a26 */
[----:B------:R-:W-:Y:S02]  /*441c0*/  IADD3 R18, PT, PT, R32, -R37, RZ ;  /* 0x8000002520127210 */ /* 0x000fe40007ffe0ff */
[----:B------:R-:W-:Y:S01]  /*441d0*/  ISETP.GE.U32.AND.EX P0, PT, R5, RZ, PT, P0 ;  /* 0x000000ff0500720c */ /* 0x000fe20003f06100 */
[----:B------:R-:W-:-:S12]  /*441e0*/  IMAD.IADD R5, R33, 0x1, -R4 ;  /* 0x0000000121057824 */ /* 0x000fd800078e0a04 */
[----:B------:R-:W-:-:S04]  /*441f0*/  @P0 IMAD.MOV R30, RZ, RZ, R6 ;  /* 0x000000ffff1e0224 */ /* 0x000fc800078e0206 */
[----:B------:R-:W-:-:S07]  /*44200*/  IMAD.IADD R6, R30, 0x1, -R39 ;  /* 0x000000011e067824 */ /* 0x000fce00078e0a27 */
.L_x_434:
[----:B------:R-:W-:Y:S05]  /*44210*/  BSYNC.RECONVERGENT B2 ;  /* 0x0000000000027941 */ /* 0x000fea0003800200 */
.L_x_431:
        /* <DEDUP_REMOVED lines=21> */
[----:B------:R-:W-:Y:S02]  /*44370*/  SEL R29, RZ, 0x1, P0 ;  /* 0x00000001ff1d7807 */ /* 0x000fe40000000000 */
[----:B------:R-:W-:-:S02]  /*44380*/  LOP3.LUT R35, R40, R35, RZ, 0xfc, !PT ;  /* 0x0000002328237212 */ /* 0x000fc400078efcff */
[----:B------:R-:W-:Y:S02]  /*44390*/  IADD3 R29, P0, PT, R29, R10, RZ ;  /* 0x0000000a1d1d7210 */ /* 0x000fe40007f1e0ff */
[----:B------:R-:W-:Y:S02]  /*443a0*/  LOP3.LUT R40, R46, R41, RZ, 0xfc, !PT ;  /* 0x000000292e287212 */ /* 0x000fe400078efcff */
        /* <DEDUP_REMOVED lines=49> */
.L_x_436:
[----:B------:R-:W-:Y:S05]  /*446c0*/  BSYNC.RECONVERGENT B2 ;  /* 0x0000000000027941 */ /* 0x000fea0003800200 */
.L_x_435:
[----:B------:R-:W-:Y:S01]  /*446d0*/  ISETP.GT.U32.OR P0, PT, R10, R39, P0 ;  /* 0x000000270a00720c */ /* 0x000fe20000704470 */
[----:B------:R-:W-:Y:S04]  /*446e0*/  BSSY.RECONVERGENT B2, `(.L_x_437) ;  /* 0x000004e000027945 */ /* 0x000fe80003800200 */
[----:B------:R-:W-:Y:S08]  /*446f0*/  BSSY.RELIABLE B3, `(.L_x_438) ;  /* 0x0000023000037945 */ /* 0x000ff00003800100 */
[----:B------:R-:W-:Y:S05]  /*44700*/  @P0 BRA `(.L_x_439) ;  /* 0x0000000000840947 */ /* 0x000fea0003800000 */
[----:B------:R-:W-:Y:S01]  /*44710*/  ISETP.GE.U32.AND P0, PT, R10, R39, PT ;  /* 0x000000270a00720c */ /* 0x000fe20003f06070 */
[----:B------:R-:W-:Y:S01]  /*44720*/  IMAD.MOV.U32 R18, RZ, RZ, R34 ;  /* 0x000000ffff127224 */ /* 0x000fe200078e0022 */
[----:B------:R-:W-:-:S11]  /*44730*/  MOV R5, R32 ;  /* 0x0000002000057202 */ /* 0x000fd60000000f00 */
        /* <DEDUP_REMOVED lines=30> */
.L_x_439:
[----:B------:R-:W-:Y:S05]  /*44920*/  BSYNC.RELIABLE B3 ;  /* 0x0000000000037941 */ /* 0x000fea0003800100 */
.L_x_438:
        /* <DEDUP_REMOVED lines=37> */
[----:B------:R-:W-:Y:S01]  /*44b80*/  ISETP.GE.U32.AND.EX P0, PT, R9, RZ, PT, P0 ;  /* 0x000000ff0900720c */ /* 0x000fe20003f06100 */
[----:B------:R-:W-:-:S12]  /*44b90*/  IMAD.IADD R9, R33, 0x1, -R36 ;  /* 0x0000000121097824 */ /* 0x000fd800078e0a24 */
[----:B------:R-:W-:-:S04]  /*44ba0*/  @P0 IMAD.MOV R32, RZ, RZ, R10 ;  /* 0x000000ffff200224 */ /* 0x000fc800078e020a */
[----:B------:R-:W-:-:S07]  /*44bb0*/  IMAD.IADD R10, R32, 0x1, -R39 ;  /* 0x00000001200a7824 */ /* 0x000fce00078e0a27 */
.L_x_440:
[----:B------:R-:W-:Y:S05]  /*44bc0*/  BSYNC.RECONVERGENT B2 ;  /* 0x0000000000027941 */ /* 0x000fea0003800200 */
.L_x_437:
        /* <DEDUP_REMOVED lines=35> */
.L_x_443:
[----:B------:R-:W-:Y:S05]  /*44e00*/  BSYNC.RELIABLE B3 ;  /* 0x0000000000037941 */ /* 0x000fea0003800100 */
.L_x_442:
        /* <DEDUP_REMOVED lines=41> */
.L_x_444:
[----:B------:R-:W-:Y:S05]  /*450a0*/  BSYNC.RECONVERGENT B2 ;  /* 0x0000000000027941 */ /* 0x000fea0003800200 */
.L_x_441:
        /* <DEDUP_REMOVED lines=136> */
[----:B------:R-:W-:Y:S01]  /*45930*/  IMAD.MOV.U32 R58, RZ, RZ, R64 ;  /* 0x000000ffff3a7224 */ /* 0x000fe200078e0040 */
[----:B------:R-:W-:Y:S01]  /*45940*/  IADD3.X R63, PT, PT, RZ, RZ, RZ, P1, !PT ;  /* 0x000000ffff3f7210 */ /* 0x000fe20000ffe4ff */
        /* <DEDUP_REMOVED lines=82> */
[----:B------:R-:W-:-:S02]  /*45e70*/  IMAD.X R33, RZ, RZ, RZ, P0 ;  /* 0x000000ffff217224 */ /* 0x000fc400000e06ff */
[----:B------:R-:W-:Y:S01]  /*45e80*/  IMAD.WIDE.U32 R46, R40, 0x3d1, R64 ;  /* 0x000003d1282e7825 */ /* 0x000fe200078e0040 */
[----:B------:R-:W-:Y:S02]  /*45e90*/  IADD3.X R23, PT, PT, RZ, RZ, RZ, P1, P2 ;  /* 0x000000ffff177210 */ /* 0x000fe40000fe44ff */
[----:B------:R-:W-:Y:S01]  /*45ea0*/  IADD3 R35, P2, P3, R34, R35, R48 ;  /* 0x0000002322237210 */ /* 0x000fe20007b5e030 */
[----:B------:R-:W-:Y:S01]  /*45eb0*/  IMAD.WIDE.U32 R24, R24, R24, R32 ;  /* 0x0000001818187225 */ /* 0x000fe200078e0020 */
[----:B------:R-:W-:Y:S02]  /*45ec0*/  IADD3 R54, P0, P1, R46, R23, R54 ;  /* 0x000000172e367210 */ /* 0x000fe4000791e036 */
[----:B------:R-:W-:Y:S01]  /*45ed0*/  IADD3.X R23, PT, PT, RZ, RZ, RZ, P2, P3 ;  /* 0x000000ffff177210 */ /* 0x000fe200017e64ff */
[----:B------:R-:W-:Y:S02]  /*45ee0*/  VIADD R46, R47, UR4 ;  /* 0x000000042f2e7c36 */ /* 0x000fe40008000000 */
[----:B------:R-:W-:Y:S01]  /*45ef0*/  IMAD.MOV.U32 R47, RZ, RZ, RZ ;  /* 0x000000ffff2f7224 */ /* 0x000fe200078e00ff */
[----:B------:R-:W-:-:S02]  /*45f00*/  IADD3 R32, P2, P3, R26, R23, R54 ;  /* 0x000000171a207210 */ /* 0x000fc40007b5e036 */
[----:B------:R-:W-:Y:S01]  /*45f10*/  IADD3.X R23, PT, PT, RZ, RZ, RZ, P0, P1 ;  /* 0x000000ffff177210 */ /* 0x000fe200007e24ff */
[----:B------:R-:W-:Y:S01]  /*45f20*/  IMAD.WIDE.U32 R26, R24, 0x3d1, R46 ;  /* 0x000003d1181a7825 */ /* 0x000fe200078e002e */
[----:B------:R-:W-:Y:S02]  /*45f30*/  IADD3.X R41, PT, PT, RZ, RZ, RZ, P2, P3 ;  /* 0x000000ffff297210 */ /* 0x000fe400017e64ff */
[----:B------:R-:W-:Y:S02]  /*45f40*/  IADD3 R56, P0, P1, R26, R23, R56 ;  /* 0x000000171a387210 */ /* 0x000fe4000791e038 */
[----:B------:R-:W-:Y:S01]  /*45f50*/  IADD3 R26, PT, PT, R27, UR4, RZ ;  /* 0x000000041b1a7c10 */ /* 0x000fe2000fffe0ff */
        /* <DEDUP_REMOVED lines=38> */
.L_x_446:
[----:B------:R-:W-:Y:S05]  /*461c0*/  BSYNC.RECONVERGENT B2 ;  /* 0x0000000000027941 */ /* 0x000fea0003800200 */
.L_x_445:
        /* <DEDUP_REMOVED lines=39> */
.L_x_449:
[----:B------:R-:W-:Y:S05]  /*46440*/  BSYNC.RELIABLE B3 ;  /* 0x0000000000037941 */ /* 0x000fea0003800100 */
.L_x_448:
        /* <DEDUP_REMOVED lines=41> */
.L_x_450:
[----:B------:R-:W-:Y:S05]  /*466e0*/  BSYNC.RECONVERGENT B2 ;  /* 0x0000000000027941 */ /* 0x000fea0003800200 */
.L_x_447:
        /* <DEDUP_REMOVED lines=35> */
.L_x_453:
[----:B------:R-:W-:Y:S05]  /*46920*/  BSYNC.RELIABLE B3 ;  /* 0x0000000000037941 */ /* 0x000fea0003800100 */
.L_x_452:
        /* <DEDUP_REMOVED lines=41> */
.L_x_454:
[----:B------:R-:W-:Y:S05]  /*46bc0*/  BSYNC.RECONVERGENT B2 ;  /* 0x0000000000027941 */ /* 0x000fea0003800200 */
.L_x_451:
        /* <DEDUP_REMOVED lines=35> */
[----:B------:R-:W-:Y:S02]  /*46e00*/  IADD3 R40, P0, PT, R40, R25, RZ ;  /* 0x0000001928287210 */ /* 0x000fe40007f1e0ff */
[----:B------:R-:W-:-:S03]  /*46e10*/  IADD3.X R35, PT, PT, RZ, RZ, RZ, P1, !PT ;  /* 0x000000ffff237210 */ /* 0x000fc60000ffe4ff */
        /* <DEDUP_REMOVED lines=37> */
.L_x_456:
[----:B------:R-:W-:Y:S05]  /*47070*/  BSYNC.RECONVERGENT B2 ;  /* 0x0000000000027941 */ /* 0x000fea0003800200 */
.L_x_455:
[----:B------:R-:W-:Y:S01]  /*47080*/  ISETP.LE.U32.AND P0, PT, R40, R39, !P0 ;  /* 0x000000272800720c */ /* 0x000fe20004703070 */
[----:B------:R-:W-:Y:S04]  /*47090*/  BSSY.RECONVERGENT B2, `(.L_x_457) ;  /* 0x000004c000027945 */ /* 0x000fe80003800200 */
[----:B------:R-:W-:Y:S08]  /*470a0*/  BSSY.RELIABLE B3, `(.L_x_458) ;  /* 0x0000021000037945 */ /* 0x000ff00003800100 */
[----:B------:R-:W-:Y:S05]  /*470b0*/  @!P0 BRA `(.L_x_459) ;  /* 0x00000000007c8947 */ /* 0x000fea0003800000 */
        /* <DEDUP_REMOVED lines=31> */
.L_x_459:
[----:B------:R-:W-:Y:S05]  /*472b0*/  BSYNC.RELIABLE B3 ;  /* 0x0000000000037941 */ /* 0x000fea0003800100 */
.L_x_458:
        /* <DEDUP_REMOVED lines=41> */
.L_x_460:
[----:B------:R-:W-:Y:S05]  /*47550*/  BSYNC.RECONVERGENT B2 ;  /* 0x0000000000027941 */ /* 0x000fea0003800200 */
.L_x_457:
        /* <DEDUP_REMOVED lines=35> */
.L_x_463:
[----:B------:R-:W-:Y:S05]  /*47790*/  BSYNC.RELIABLE B3 ;  /* 0x0000000000037941 */ /* 0x000fea0003800100 */
.L_x_462:
        /* <DEDUP_REMOVED lines=41> */
.L_x_464:
[----:B------:R-:W-:Y:S05]  /*47a30*/  BSYNC.RECONVERGENT B2 ;  /* 0x0000000000027941 */ /* 0x000fea0003800200 */
.L_x_461:
        /* <DEDUP_REMOVED lines=20> */
[----:B------:R-:W-:-:S04]  /*47b80*/  IMAD.WIDE.U32 R46, R21, R17, R46 ;  /* 0x00000011152e7225 */ /* 0x000fc800078e002e */
[----:B------:R-:W-:Y:S02]  /*47b90*/  IMAD.X R55, RZ, RZ, RZ, P0 ;  /* 0x000000ffff377224 */ /* 0x000fe400000e06ff */
[----:B------:R-:W-:Y:S02]  /*47ba0*/  IMAD.MOV.U32 R25, RZ, RZ, RZ ;  /* 0x000000ffff197224 */ /* 0x000fe400078e00ff */
[----:B------:R-:W-:-:S04]  /*47bb0*/  IMAD.WIDE.U32 R48, R12, R13, R54 ;  /* 0x0000000d0c307225 */ /* 0x000fc800078e0036 */
[----:B------:R-:W-:Y:S01]  /*47bc0*/  IMAD.WIDE.U32 R24, R21, R13, R24 ;  /* 0x0000000d15187225 */ /* 0x000fe200078e0018 */
[----:B------:R-:W-:-:S03]  /*47bd0*/  IADD3 R54, P0, PT, R46, R49, RZ ;  /* 0x000000312e367210 */ /* 0x000fc60007f1e0ff */
[----:B------:R-:W-:Y:S02]  /*47be0*/  IMAD.MOV.U32 R46, RZ, RZ, R47 ;  /* 0x000000ffff2e7224 */ /* 0x000fe400078e002f */
[----:B------:R-:W-:Y:S01]  /*47bf0*/  HFMA2 R47, -RZ, RZ, 0, 0 ;  /* 0x00000000ff2f7431 */ /* 0x000fe200000001ff */
        /* <DEDUP_REMOVED lines=157> */
[----:B------:R-:W-:Y:S01]  /*485d0*/  IMAD.IADD R70, R71, 0x1, R13 ;  /* 0x0000000147467824 */ /* 0x000fe200078e020d */
[----:B------:R-:W-:Y:S01]  /*485e0*/  IADD3 R66, P0, PT, R26, R17, RZ ;  /* 0x000000111a427210 */ /* 0x000fe20007f1e0ff */
[----:B------:R-:W-:Y:S02]  /*485f0*/  IMAD.MOV.U32 R71, RZ, RZ, RZ ;  /* 0x000000ffff477224 */ /* 0x000fe400078e00ff */
[----:B------:R-:W-:-:S04]  /*48600*/  IMAD.WIDE.U32 R68, R12, 0x3d1, R70 ;  /* 0x000003d10c447825 */ /* 0x000fc800078e0046 */
[----:B------:R-:W-:Y:S01]  /*48610*/  IMAD.X R67, RZ, RZ, RZ, P0 ;  /* 0x000000ffff437224 */ /* 0x000fe200000e06ff */
[----:B------:R-:W-:Y:S02]  /*48620*/  IADD3 R26, P0, PT, R65, R27, RZ ;  /* 0x0000001b411a7210 */ /* 0x000fe40007f1e0ff */
[----:B------:R-:W-:Y:S01]  /*48630*/  IADD3 R23, P1, P2, R68, R22, R23 ;  /* 0x0000001644177210 */ /* 0x000fe20007a3e017 */
[----:B------:R-:W-:Y:S01]  /*48640*/  IMAD.IADD R68, R69, 0x1, R13 ;  /* 0x0000000145447824 */ /* 0x000fe200078e020d */
[----:B------:R-:W-:Y:S01]  /*48650*/  IADD3.X R27, PT, PT, RZ, RZ, RZ, P0, !PT ;  /* 0x000000ffff1b7210 */ /* 0x000fe200007fe4ff */
[----:B------:R-:W-:Y:S01]  /*48660*/  IMAD.MOV.U32 R69, RZ, RZ, RZ ;  /* 0x000000ffff457224 */ /* 0x000fe200078e00ff */
[----:B------:R-:W-:Y:S01]  /*48670*/  IADD3 R60, P3, PT, R60, R23, RZ ;  /* 0x000000173c3c7210 */ /* 0x000fe20007f7e0ff */
[----:B------:R-:W-:Y:S01]  /*48680*/  IMAD.WIDE.U32 R22, R14, R20, R66 ;  /* 0x000000140e167225 */ /* 0x000fe200078e0042 */
[----:B------:R-:W-:-:S03]  /*48690*/  IADD3.X R13, PT, PT, RZ, RZ, RZ, P1, P2 ;  /* 0x000000ffff0d7210 */ /* 0x000fc60000fe44ff */
[----:B------:R-:W-:-:S04]  /*486a0*/  IMAD.WIDE.U32 R66, R62, 0x3d1, R68 ;  /* 0x000003d13e427825 */ /* 0x000fc800078e0044 */
[----:B------:R-:W-:Y:S01]  /*486b0*/  IMAD.MOV.U32 R69, RZ, RZ, RZ ;  /* 0x000000ffff457224 */ /* 0x000fe200078e00ff */
[----:B------:R-:W-:Y:S01]  /*486c0*/  IADD3 R14, P1, P2, R66, R13, R24 ;  /* 0x0000000d420e7210 */ /* 0x000fe20007a3e018 */
[----:B------:R-:W-:-:S03]  /*486d0*/  IMAD.WIDE.U32 R26, R15, R20, R26 ;  /* 0x000000140f1a7225 */ /* 0x000fc600078e001a */
[----:B------:R-:W-:Y:S01]  /*486e0*/  IADD3.X R17, PT, PT, RZ, RZ, RZ, P1, P2 ;  /* 0x000000ffff117210 */ /* 0x000fe20000fe44ff */
[----:B------:R-:W-:Y:S01]  /*486f0*/  IMAD.IADD R68, R67, 0x1, R69 ;  /* 0x0000000143447824 */ /* 0x000fe200078e0245 */
[----:B------:R-:W-:Y:S01]  /*48700*/  IADD3 R24, P0, PT, R26, R23, RZ ;  /* 0x000000171a187210 */ /* 0x000fe20007f1e0ff */
[----:B------:R-:W-:Y:S02]  /*48710*/  IMAD.MOV.U32 R69, RZ, RZ, RZ ;  /* 0x000000ffff457224 */ /* 0x000fe400078e00ff */
[----:B------:R-:W-:Y:S02]  /*48720*/  IMAD.X R13, RZ, RZ, RZ, P3 ;  /* 0x000000ffff0d7224 */ /* 0x000fe400018e06ff */
[----:B------:R-:W-:-:S03]  /*48730*/  IMAD.WIDE.U32 R66, R16, 0x3d1, R68 ;  /* 0x000003d110427825 */ /* 0x000fc600078e0044 */
[----:B------:R-:W-:Y:S01]  /*48740*/  IADD3 R12, P2, P3, R12, R13, R14 ;  /* 0x0000000d0c0c7210 */ /* 0x000fe20007b5e00e */
[----:B------:R-:W-:Y:S01]  /*48750*/  IMAD.X R25, RZ, RZ, RZ, P0 ;  /* 0x000000ffff197224 */ /* 0x000fe200000e06ff */
[----:B------:R-:W-:Y:S01]  /*48760*/  IADD3 R46, P0, P1, R66, R17, R46 ;  /* 0x00000011422e7210 */ /* 0x000fe2000791e02e */
[----:B------:R-:W-:Y:S01]  /*48770*/  IMAD.IADD R68, R67, 0x1, R21 ;  /* 0x0000000143447824 */ /* 0x000fe200078e0215 */
[----:B------:R-:W-:Y:S01]  /*48780*/  IADD3.X R13, PT, PT, RZ, RZ, RZ, P2, P3 ;  /* 0x000000ffff0d7210 */ /* 0x000fe200017e64ff */
[----:B------:R-:W-:Y:S01]  /*48790*/  IMAD.WIDE.U32 R14, R15, R20, R24 ;  /* 0x000000140f0e7225 */ /* 0x000fe200078e0018 */
[----:B------:R-:W-:Y:S02]  /*487a0*/  IADD3.X R17, PT, PT, RZ, RZ, RZ, P0, P1 ;  /* 0x000000ffff117210 */ /* 0x000fe400007e24ff */
[----:B------:R-:W-:Y:S01]  /*487b0*/  IADD3 R62, P3, P4, R62, R13, R46 ;  /* 0x0000000d3e3e7210 */ /* 0x000fe20007c7e02e */
[----:B------:R-:W-:Y:S01]  /*487c0*/  IMAD.WIDE.U32 R24, R22, 0x3d1, R68 ;  /* 0x000003d116187825 */ /* 0x000fe200078e0044 */
[----:B------:R-:W-:-:S02]  /*487d0*/  IADD3 R26, P0, PT, R27, R15, RZ ;  /* 0x0000000f1b1a7210 */ /* 0x000fc40007f1e0ff */
[----:B------:R-:W-:Y:S01]  /*487e0*/  IADD3.X R23, PT, PT, RZ, RZ, RZ, P3, P4 ;  /* 0x000000ffff177210 */ /* 0x000fe20001fe84ff */
[----:B------:R-:W-:Y:S01]  /*487f0*/  IMAD.IADD R46, R25, 0x1, R47 ;  /* 0x00000001192e7824 */ /* 0x000fe200078e022f */
[----:B------:R-:W-:Y:S01]  /*48800*/  IADD3 R48, P1, P2, R24, R17, R48 ;  /* 0x0000001118307210 */ /* 0x000fe20007a3e030 */
[----:B------:R-:W-:Y:S02]  /*48810*/  IMAD.MOV.U32 R47, RZ, RZ, RZ ;  /* 0x000000ffff2f7224 */ /* 0x000fe400078e00ff */
[----:B------:R-:W-:Y:S01]  /*48820*/  IMAD.X R27, RZ, RZ, RZ, P0 ;  /* 0x000000ffff1b7224 */ /* 0x000fe200000e06ff */
[----:B------:R-:W-:Y:S01]  /*48830*/  IADD3.X R13, PT, PT, RZ, RZ, RZ, P1, P2 ;  /* 0x000000ffff0d7210 */ /* 0x000fe20000fe44ff */
[----:B------:R-:W-:Y:S01]  /*48840*/  IMAD.MOV.U32 R17, RZ, RZ, RZ ;  /* 0x000000ffff117224 */ /* 0x000fe200078e00ff */
[----:B------:R-:W-:Y:S01]  /*48850*/  IADD3 R23, P2, P3, R16, R23, R48 ;  /* 0x0000001710177210 */ /* 0x000fe20007b5e030 */
[----:B------:R-:W-:-:S04]  /*48860*/  IMAD.WIDE.U32 R24, R14, 0x3d1, R46 ;  /* 0x000003d10e187825 */ /* 0x000fc800078e002e */
[----:B------:R-:W-:Y:S01]  /*48870*/  IMAD.WIDE.U32 R20, R20, R20, R26 ;  /* 0x0000001414147225 */ /* 0x000fe200078e001a */
[----:B------:R-:W-:Y:S02]  /*48880*/  IADD3 R46, P0, P1, R24, R13, R54 ;  /* 0x0000000d182e7210 */ /* 0x000fe4000791e036 */
[----:B------:R-:W-:Y:S01]  /*48890*/  IADD3.X R13, PT, PT, RZ, RZ, RZ, P2, P3 ;  /* 0x000000ffff0d7210 */ /* 0x000fe200017e64ff */
[----:B------:R-:W-:Y:S01]  /*488a0*/  IMAD.IADD R16, R25, 0x1, R17 ;  /* 0x0000000119107824 */ /* 0x000fe200078e0211 */
[----:B------:R-:W-:Y:S01]  /*488b0*/  IADD3.X R15, PT, PT, RZ, RZ, RZ, P0, P1 ;  /* 0x000000ffff0f7210 */ /* 0x000fe200007e24ff */
[----:B------:R-:W-:Y:S01]  /*488c0*/  IMAD.MOV.U32 R17, RZ, RZ, RZ ;  /* 0x000000ffff117224 */ /* 0x000fe200078e00ff */
[----:B------:R-:W-:Y:S01]  /*488d0*/  IADD3 R46, P2, P3, R22, R13, R46 ;  /* 0x0000000d162e7210 */ /* 0x000fe20007b5e02e */
[----:B------:R-:W-:Y:S02]  /*488e0*/  IMAD.MOV.U32 R25, RZ, RZ, RZ ;  /* 0x000000ffff197224 */ /* 0x000fe400078e00ff */
[----:B------:R-:W-:Y:S01]  /*488f0*/  IMAD.WIDE.U32 R16, R20, 0x3d1, R16 ;  /* 0x000003d114107825 */ /* 0x000fe200078e0010 */
[----:B------:R-:W-:-:S02]  /*48900*/  IADD3.X R13, PT, PT, RZ, RZ, RZ, P2, P3 ;  /* 0x000000ffff0d7210 */ /* 0x000fc400017e64ff */
[----:B------:R-:W-:Y:S01]  /*48910*/  IADD3 R22, P0, P1, R16, R15, R56 ;  /* 0x0000000f10167210 */ /* 0x000fe2000791e038 */
[----:B------:R-:W-:Y:S02]  /*48920*/  IMAD.IADD R16, R17, 0x1, R25 ;  /* 0x0000000111107824 */ /* 0x000fe400078e0219 */
[----:B------:R-:W-:Y:S01]  /*48930*/  IMAD.MOV.U32 R17, RZ, RZ, RZ ;  /* 0x000000ffff117224 */ /* 0x000fe200078e00ff */
[----:B------:R-:W-:Y:S01]  /*48940*/  IADD3 R22, P2, P3, R14, R13, R22 ;  /* 0x0000000d0e167210 */ /* 0x000fe20007b5e016 */
[----:B------:R-:W-:Y:S01]  /*48950*/  IMAD.WIDE.U32 R14, R21, 0x3d1, R16 ;  /* 0x000003d1150e7825 */ /* 0x000fe200078e0010 */
[----:B------:R-:W-:Y:S02]  /*48960*/  IADD3.X R17, PT, PT, RZ, RZ, RZ, P0, P1 ;  /* 0x000000ffff117210 */ /* 0x000fe400007e24ff */
[----:B------:R-:W-:Y:S01]  /*48970*/  IADD3.X R13, PT, PT, RZ, RZ, RZ, P2, P3 ;  /* 0x000000ffff0d7210 */ /* 0x000fe200017e64ff */
        /* <DEDUP_REMOVED lines=33> */
.L_x_465:
[----:B------:R-:W-:Y:S01]  /*48b90*/  ISETP.LE.U32.AND P0, PT, R48, R39, !P0 ;  /* 0x000000273000720c */ /* 0x000fe20004703070 */
[----:B------:R-:W-:Y:S04]  /*48ba0*/  BSSY.RECONVERGENT B2, `(.L_x_466) ;  /* 0x0000050000027945 */ /* 0x000fe80003800200 */
[----:B------:R-:W-:Y:S08]  /*48bb0*/  BSSY.RELIABLE B3, `(.L_x_467) ;  /* 0x0000025000037945 */ /* 0x000ff00003800100 */
[----:B------:R-:W-:Y:S05]  /*48bc0*/  @!P0 BRA `(.L_x_468) ;  /* 0x00000000008c8947 */ /* 0x000fea0003800000 */
        /* <DEDUP_REMOVED lines=35> */
.L_x_468:
[----:B------:R-:W-:Y:S05]  /*48e00*/  BSYNC.RELIABLE B3 ;  /* 0x0000000000037941 */ /* 0x000fea0003800100 */
.L_x_467:
        /* <DEDUP_REMOVED lines=41> */
.L_x_469:
[----:B------:R-:W-:Y:S05]  /*490a0*/  BSYNC.RECONVERGENT B2 ;  /* 0x0000000000027941 */ /* 0x000fea0003800200 */
.L_x_466:
        /* <DEDUP_REMOVED lines=35> */
.L_x_472:
[----:B------:R-:W-:Y:S05]  /*492e0*/  BSYNC.RELIABLE B3 ;  /* 0x0000000000037941 */ /* 0x000fea0003800100 */
.L_x_471:
[C---:B------:R-:W-:Y:S01]  /*492f0*/  ISETP.GE.U32.AND P0, PT, R64.reuse, R7, PT ;  /* 0x000000074000720c */ /* 0x040fe20003f06070 */
[----:B------:R-:W-:-:S03]  /*49300*/  IMAD.IADD R64, R64, 0x1, -R7 ;  /* 0x0000000140407824 */ /* 0x000fc600078e0a07 */
[----:B------:R-:W-:-:S04]  /*49310*/  SEL R14, RZ, 0xffffffff, P0 ;  /* 0xffffffffff0e7807 */ /* 0x000fc80000000000 */
[----:B------:R-:W-:-:S05]  /*49320*/  IADD3 R21, P0, PT, R21, R14, RZ ;  /* 0x0000000e15157210 */ /* 0x000fca0007f1e0ff */
[----:B------:R-:W-:Y:S01]  /*49330*/  IMAD.X R14, RZ, RZ, R14, P0 ;  /* 0x000000ffff0e7224 */ /* 0x000fe200000e060e */
[C---:B------:R-:W-:Y:S01]  /*49340*/  ISETP.GE.U32.AND P0, PT, R21.reuse, R4, PT ;  /* 0x000000041500720c */ /* 0x040fe20003f06070 */
[----:B------:R-:W-:-:S03]  /*49350*/  IMAD.IADD R21, R21, 0x1, -R4 ;  /* 0x0000000115157824 */ /* 0x000fc600078e0a04 */
[----:B------:R-:W-:Y:S01]  /*49360*/  ISETP.GE.U32.AND.EX P0, PT, R14, RZ, PT, P0 ;  /* 0x000000ff0e00720c */ /* 0x000fe20003f06100 */
        /* <DEDUP_REMOVED lines=33> */
.L_x_473:
[----:B------:R-:W-:Y:S05]  /*49580*/  BSYNC.RECONVERGENT B2 ;  /* 0x0000000000027941 */ /* 0x000fea0003800200 */
.L_x_470:
        /* <DEDUP_REMOVED lines=8> */
[----:B------:R-:W-:Y:S02]  /*49610*/  IMAD.MOV.U32 R25, RZ, RZ, RZ ;  /* 0x000000ffff197224 */ /* 0x000fe400078e00ff */
[----:B------:R-:W-:-:S04]  /*49620*/  IMAD.WIDE.U32 R20, R12, 0x3, R20 ;  /* 0x000000030c147825 */ /* 0x000fc800078e0014 */
[----:B------:R-:W-:Y:S02]  /*49630*/  IMAD.MOV.U32 R22, RZ, RZ, R21 ;  /* 0x000000ffff167224 */ /* 0x000fe400078e0015 */
[----:B------:R-:W-:Y:S02]  /*49640*/  IMAD.MOV.U32 R47, RZ, RZ, RZ ;  /* 0x000000ffff2f7224 */ /* 0x000fe400078e00ff */
[----:B------:R-:W-:-:S04]  /*49650*/  IMAD.WIDE.U32 R22, R24, 0x3, R22 ;  /* 0x0000000318167825 */ /* 0x000fc800078e0016 */
[----:B------:R-:W-:-:S04]  /*49660*/  IMAD.MOV.U32 R24, RZ, RZ, R23 ;  /* 0x000000ffff187224 */ /* 0x000fc800078e0017 */
        /* <DEDUP_REMOVED lines=63> */
.L_x_475:
[----:B------:R-:W-:Y:S05]  /*49a60*/  BSYNC.RECONVERGENT B2 ;  /* 0x0000000000027941 */ /* 0x000fea0003800200 */
.L_x_474:
        /* <DEDUP_REMOVED lines=35> */
.L_x_478:
[----:B------:R-:W-:Y:S05]  /*49ca0*/  BSYNC.RELIABLE B3 ;  /* 0x0000000000037941 */ /* 0x000fea0003800100 */
.L_x_477:
        /* <DEDUP_REMOVED lines=41> */
.L_x_479:
[----:B------:R-:W-:Y:S05]  /*49f40*/  BSYNC.RECONVERGENT B2 ;  /* 0x0000000000027941 */ /* 0x000fea0003800200 */
.L_x_476:
        /* <DEDUP_REMOVED lines=35> */
.L_x_482:
[----:B------:R-:W-:Y:S05]  /*4a180*/  BSYNC.RELIABLE B3 ;  /* 0x0000000000037941 */ /* 0x000fea0003800100 */
.L_x_481:
        /* <DEDUP_REMOVED lines=41> */
.L_x_483:
[----:B------:R-:W-:Y:S05]  /*4a420*/  BSYNC.RECONVERGENT B2 ;  /* 0x0000000000027941 */ /* 0x000fea0003800200 */
.L_x_480:
        /* <DEDUP_REMOVED lines=198> */
[-C--:B------:R-:W-:Y:S01]  /*4b090*/  IMAD.WIDE.U32 R62, R47, R46.reuse, R62 ;  /* 0x0000002e2f3e7225 */ /* 0x080fe200078e003e */
[----:B------:R-:W-:Y:S02]  /*4b0a0*/  IADD3.X R13, PT, PT, RZ, RZ, RZ, P2, P3 ;  /* 0x000000ffff0d7210 */ /* 0x000fe400017e64ff */
[----:B------:R-:W-:Y:S01]  /*4b0b0*/  IADD3 R17, P0, P1, R64, R17, R20 ;  /* 0x0000001140117210 */ /* 0x000fe2000791e014 */
[----:B------:R-:W-:-:S04]  /*4b0c0*/  IMAD.WIDE.U32 R14, R48, R46, R14 ;  /* 0x0000002e300e7225 */ /* 0x000fc800078e000e */
        /* <DEDUP_REMOVED lines=9> */
[----:B------:R-:W-:-:S04]  /*4b160*/  IMAD.WIDE.U32 R22, R47, R46, R64 ;  /* 0x0000002e2f167225 */ /* 0x000fc800078e0040 */
[----:B------:R-:W-:Y:S01]  /*4b170*/  HFMA2 R65, -RZ, RZ, 0, 0 ;  /* 0x00000000ff417431 */ /* 0x000fe200000001ff */
        /* <DEDUP_REMOVED lines=16> */
[----:B------:R-:W-:-:S03]  /*4b280*/  IMAD.MOV.U32 R25, RZ, RZ, RZ ;  /* 0x000000ffff197224 */ /* 0x000fc600078e00ff */
        /* <DEDUP_REMOVED lines=43> */
.L_x_485:
[----:B------:R-:W-:Y:S05]  /*4b540*/  BSYNC.RECONVERGENT B2 ;  /* 0x0000000000027941 */ /* 0x000fea0003800200 */
.L_x_484:
[----:B------:R-:W-:Y:S01]  /*4b550*/  ISETP.LE.U32.AND P0, PT, R14, R39, !P0 ;  /* 0x000000270e00720c */ /* 0x000fe20004703070 */
[----:B------:R-:W-:Y:S04]  /*4b560*/  BSSY.RECONVERGENT B2, `(.L_x_486) ;  /* 0x0000051000027945 */ /* 0x000fe80003800200 */
[----:B------:R-:W-:Y:S01]  /*4b570*/  BSSY.RELIABLE B3, `(.L_x_487) ;  /* 0x0000026000037945 */ /* 0x000fe20003800100 */
[----:B------:R-:W-:-:S07]  /*4b580*/  IMAD.MOV.U32 R12, RZ, RZ, R14 ;  /* 0x000000ffff0c7224 */ /* 0x000fce00078e000e */
[----:B------:R-:W-:Y:S05]  /*4b590*/  @!P0 BRA `(.L_x_488) ;  /* 0x00000000008c8947 */ /* 0x000fea0003800000 */
        /* <DEDUP_REMOVED lines=35> */
.L_x_488:
[----:B------:R-:W-:Y:S05]  /*4b7d0*/  BSYNC.RELIABLE B3 ;  /* 0x0000000000037941 */ /* 0x000fea0003800100 */
.L_x_487:
        /* <DEDUP_REMOVED lines=41> */
.L_x_489:
[----:B------:R-:W-:Y:S05]  /*4ba70*/  BSYNC.RECONVERGENT B2 ;  /* 0x0000000000027941 */ /* 0x000fea0003800200 */
.L_x_486:
        /* <DEDUP_REMOVED lines=35> */
.L_x_492:
[----:B------:R-:W-:Y:S05]  /*4bcb0*/  BSYNC.RELIABLE B3 ;  /* 0x0000000000037941 */ /* 0x000fea0003800100 */
.L_x_491:
        /* <DEDUP_REMOVED lines=19> */
[----:B------:R-:W-:-:S03]  /*4bdf0*/  IMAD.IADD R17, R25, 0x1, -R2 ;  /* 0x0000000119117824 */ /* 0x000fc600078e0a02 */
        /* <DEDUP_REMOVED lines=21> */
.L_x_493:
[----:B------:R-:W-:Y:S05]  /*4bf50*/  BSYNC.RECONVERGENT B2 ;  /* 0x0000000000027941 */ /* 0x000fea0003800200 */
.L_x_490:
        /* <DEDUP_REMOVED lines=25> */
[----:B------:R-:W-:Y:S02]  /*4c0f0*/  IADD3.X R64, PT, PT, RZ, RZ, RZ, P0, !PT ;  /* 0x000000ffff407210 */ /* 0x000fe400007fe4ff */
[----:B------:R-:W-:Y:S02]  /*4c100*/  IADD3 R61, P1, PT, R25, R61, RZ ;  /* 0x0000003d193d7210 */ /* 0x000fe40007f3e0ff */
[----:B------:R-:W-:-:S03]  /*4c110*/  IADD3 R64, P0, PT, R64, R65, RZ ;  /* 0x0000004140407210 */ /* 0x000fc60007f1e0ff */
[----:B------:R-:W-:Y:S02]  /*4c120*/  IMAD.X R59, RZ, RZ, RZ, P1 ;  /* 0x000000ffff3b7224 */ /* 0x000fe400008e06ff */
[----:B------:R-:W-:-:S03]  /*4c130*/  IMAD.X R23, RZ, RZ, RZ, P0 ;  /* 0x000000ffff177224 */ /* 0x000fc600000e06ff */
        /* <DEDUP_REMOVED lines=44> */
.L_x_495:
[----:B------:R-:W-:Y:S05]  /*4c400*/  BSYNC.RECONVERGENT B2 ;  /* 0x0000000000027941 */ /* 0x000fea0003800200 */
.L_x_494:
        /* <DEDUP_REMOVED lines=37> */
.L_x_498:
[----:B------:R-:W-:Y:S05]  /*4c660*/  BSYNC.RELIABLE B3 ;  /* 0x0000000000037941 */ /* 0x000fea0003800100 */
.L_x_497:
        /* <DEDUP_REMOVED lines=41> */
.L_x_499:
[----:B------:R-:W-:Y:S05]  /*4c900*/  BSYNC.RECONVERGENT B2 ;  /* 0x0000000000027941 */ /* 0x000fea0003800200 */
.L_x_496:
        /* <DEDUP_REMOVED lines=35> */
.L_x_502:
[----:B------:R-:W-:Y:S05]  /*4cb40*/  BSYNC.RELIABLE B3 ;  /* 0x0000000000037941 */ /* 0x000fea0003800100 */
.L_x_501:
        /* <DEDUP_REMOVED lines=37> */
[----:B------:R-:W-:Y:S01]  /*4cda0*/  ISETP.GE.U32.AND.EX P0, PT, R23, RZ, PT, P0 ;  /* 0x000000ff1700720c */ /* 0x000fe20003f06100 */
[----:B------:R-:W-:-:S12]  /*4cdb0*/  IMAD.IADD R23, R27, 0x1, -R36 ;  /* 0x000000011b177824 */ /* 0x000fd800078e0a24 */
[----:B------:R-:W-:-:S04]  /*4cdc0*/  @P0 IMAD.MOV R26, RZ, RZ, R24 ;  /* 0x000000ffff1a0224 */ /* 0x000fc800078e0218 */
[----:B------:R-:W-:-:S07]  /*4cdd0*/  IMAD.IADD R24, R26, 0x1, -R39 ;  /* 0x000000011a187824 */ /* 0x000fce00078e0a27 */
.L_x_503:
[----:B------:R-:W-:Y:S05]  /*4cde0*/  BSYNC.RECONVERGENT B2 ;  /* 0x0000000000027941 */ /* 0x000fea0003800200 */
.L_x_500:
        /* <DEDUP_REMOVED lines=35> */
.L_x_505:
        /* <DEDUP_REMOVED lines=34> */
.L_x_507:
[----:B------:R-:W-:Y:S05]  /*4d240*/  BSYNC.RELIABLE B3 ;  /* 0x0000000000037941 */ /* 0x000fea0003800100 */
.L_x_506:
[----:B------:R-:W-:-:S05]  /*4d250*/  IMAD.IADD R63, R56, 0x1, R7 ;  /* 0x00000001383f7824 */ /* 0x000fca00078e0207 */
[C---:B------:R-:W-:Y:S01]  /*4d260*/  ISETP.GE.U32.AND P0, PT, R63.reuse, R56, PT ;  /* 0x000000383f00720c */ /* 0x040fe20003f06070 */
[----:B------:R-:W-:Y:S01]  /*4d270*/  IMAD.MOV.U32 R56, RZ, RZ, R63 ;  /* 0x000000ffff387224 */ /* 0x000fe200078e003f */
[----:B------:R-:W-:Y:S02]  /*4d280*/  ISETP.GE.U32.AND P1, PT, R63, R20, PT ;  /* 0x000000143f00720c */ /* 0x000fe40003f26070 */
[----:B------:R-:W-:Y:S02]  /*4d290*/  SEL R27, RZ, 0x1, P0 ;  /* 0x00000001ff1b7807 */ /* 0x000fe40000000000 */
[----:B------:R-:W-:Y:S02]  /*4d2a0*/  SEL R26, RZ, 0xffffffff, P1 ;  /* 0xffffffffff1a7807 */ /* 0x000fe40000800000 */
[----:B------:R-:W-:-:S04]  /*4d2b0*/  IADD3 R21, P1, P2, R4, R27, R21 ;  /* 0x0000001b04157210 */ /* 0x000fc80007a3e015 */
[----:B------:R-:W-:-:S04]  /*4d2c0*/  IADD3 R64, P0, PT, R26, R21, RZ ;  /* 0x000000151a407210 */ /* 0x000fc80007f1e0ff */
[----:B------:R-:W-:Y:S02]  /*4d2d0*/  IADD3.X R21, PT, PT, RZ, R26, RZ, P0, !PT ;  /* 0x0000001aff157210 */ /* 0x000fe400007fe4ff */
[----:B------:R-:W-:Y:S02]  /*4d2e0*/  ISETP.GE.U32.AND P0, PT, R64, R61, PT ;  /* 0x0000003d4000720c */ /* 0x000fe40003f06070 */
[----:B------:R-:W-:Y:S02]  /*4d2f0*/  IADD3.X R26, PT, PT, RZ, RZ, RZ, P1, P2 ;  /* 0x000000ffff1a7210 */ /* 0x000fe40000fe44ff */
[----:B------:R-:W-:Y:S02]  /*4d300*/  ISETP.GE.U32.AND.EX P0, PT, R21, RZ, PT, P0 ;  /* 0x000000ff1500720c */ /* 0x000fe40003f06100 */
[----:B------:R-:W-:Y:S02]  /*4d310*/  IADD3 R26, P1, P2, R2, R26, R17 ;  /* 0x0000001a021a7210 */ /* 0x000fe40007a3e011 */
[----:B------:R-:W-:-:S02]  /*4d320*/  SEL R17, RZ, 0xffffffff, P0 ;  /* 0xffffffffff117807 */ /* 0x000fc40000000000 */
[----:B------:R-:W-:Y:S02]  /*4d330*/  IADD3.X R21, PT, PT, RZ, RZ, RZ, P1, P2 ;  /* 0x000000ffff157210 */ /* 0x000fe40000fe44ff */
[----:B------:R-:W-:Y:S02]  /*4d340*/  IADD3 R62, P0, PT, R17, R26, RZ ;  /* 0x0000001a113e7210 */ /* 0x000fe40007f1e0ff */
[----:B------:R-:W-:-:S03]  /*4d350*/  IADD3 R22, P1, P2, R3, R21, R22 ;  /* 0x0000001503167210 */ /* 0x000fc60007a3e016 */
        /* <DEDUP_REMOVED lines=8> */
[----:B------:R-:W-:Y:S02]  /*4d3e0*/  IADD3 R22, P1, P2, R36, R22, R15 ;  /* 0x0000001624167210 */ /* 0x000fe40007a3e00f */
[----:B------:R-:W-:Y:S02]  /*4d3f0*/  ISETP.GE.U32.AND.EX P0, PT, R17, RZ, PT, P0 ;  /* 0x000000ff1100720c */ /* 0x000fe40003f06100 */
[----:B------:R-:W-:Y:S02]  /*4d400*/  IADD3.X R17, PT, PT, RZ, RZ, RZ, P1, P2 ;  /* 0x000000ffff117210 */ /* 0x000fe40000fe44ff */
[----:B------:R-:W-:-:S04]  /*4d410*/  SEL R15, RZ, 0xffffffff, P0 ;  /* 0xffffffffff0f7807 */ /* 0x000fc80000000000 */
[----:B------:R-:W-:-:S05]  /*4d420*/  IADD3 R22, P0, PT, R15, R22, RZ ;  /* 0x000000160f167210 */ /* 0x000fca0007f1e0ff */
[----:B------:R-:W-:Y:S01]  /*4d430*/  IMAD.X R15, RZ, RZ, R15, P0 ;  /* 0x000000ffff0f7224 */ /* 0x000fe200000e060f */
[----:B------:R-:W-:-:S04]  /*4d440*/  ISETP.GE.U32.AND P0, PT, R22, R23, PT ;  /* 0x000000171600720c */ /* 0x000fc80003f06070 */
[----:B------:R-:W-:Y:S02]  /*4d450*/  ISETP.GE.U32.AND.EX P0, PT, R15, RZ, PT, P0 ;  /* 0x000000ff0f00720c */ /* 0x000fe40003f06100 */
[----:B------:R-:W-:Y:S02]  /*4d460*/  IADD3 R15, P1, P2, R37, R17, R14 ;  /* 0x00000011250f7210 */ /* 0x000fe40007a3e00e */
[----:B------:R-:W-:-:S04]  /*4d470*/  SEL R14, RZ, 0xffffffff, P0 ;  /* 0xffffffffff0e7807 */ /* 0x000fc80000000000 */
[----:B------:R-:W-:Y:S02]  /*4d480*/  IADD3 R17, P0, PT, R14, R15, RZ ;  /* 0x0000000f0e117210 */ /* 0x000fe40007f1e0ff */
[----:B------:R-:W-:-:S03]  /*4d490*/  IADD3.X R15, PT, PT, RZ, RZ, RZ, P1, P2 ;  /* 0x000000ffff0f7210 */ /* 0x000fc60000fe44ff */
[----:B------:R-:W-:Y:S01]  /*4d4a0*/  IMAD.X R14, RZ, RZ, R14, P0 ;  /* 0x000000ffff0e7224 */ /* 0x000fe200000e060e */
[----:B------:R-:W-:-:S04]  /*4d4b0*/  ISETP.GE.U32.AND P0, PT, R17, R60, PT ;  /* 0x0000003c1100720c */ /* 0x000fc80003f06070 */
[----:B------:R-:W-:Y:S02]  /*4d4c0*/  ISETP.GE.U32.AND.EX P0, PT, R14, RZ, PT, P0 ;  /* 0x000000ff0e00720c */ /* 0x000fe40003f06100 */
[----:B------:R-:W-:Y:S02]  /*4d4d0*/  IADD3 R14, P1, P2, R38, R15, R13 ;  /* 0x0000000f260e7210 */ /* 0x000fe40007a3e00d */
        /* <DEDUP_REMOVED lines=9> */
.L_x_508:
[----:B------:R-:W-:Y:S05]  /*4d570*/  BSYNC.RECONVERGENT B2 ;  /* 0x0000000000027941 */ /* 0x000fea0003800200 */
.L_x_504:
        /* <DEDUP_REMOVED lines=43> */
.L_x_510:
        /* <DEDUP_REMOVED lines=34> */
.L_x_512:
[----:B------:R-:W-:Y:S05]  /*4da50*/  BSYNC.RELIABLE B3 ;  /* 0x0000000000037941 */ /* 0x000fea0003800100 */
.L_x_511:
[----:B------:R-:W-:-:S05]  /*4da60*/  IMAD.IADD R13, R6, 0x1, R7 ;  /* 0x00000001060d7824 */ /* 0x000fca00078e0207 */
[C---:B------:R-:W-:Y:S02]  /*4da70*/  ISETP.GE.U32.AND P0, PT, R13.reuse, R6, PT ;  /* 0x000000060d00720c */ /* 0x040fe40003f06070 */
[----:B------:R-:W-:Y:S02]  /*4da80*/  ISETP.GE.U32.AND P1, PT, R13, R20, PT ;  /* 0x000000140d00720c */ /* 0x000fe40003f26070 */
[----:B------:R-:W-:Y:S02]  /*4da90*/  SEL R12, RZ, 0x1, P0 ;  /* 0x00000001ff0c7807 */ /* 0x000fe40000000000 */
[----:B------:R-:W-:Y:S02]  /*4daa0*/  SEL R6, RZ, 0xffffffff, P1 ;  /* 0xffffffffff067807 */ /* 0x000fe40000800000 */
[----:B------:R-:W-:-:S04]  /*4dab0*/  IADD3 R29, P1, P2, R4, R12, R29 ;  /* 0x0000000c041d7210 */ /* 0x000fc80007a3e01d */
[----:B------:R-:W-:Y:S02]  /*4dac0*/  IADD3 R14, P0, PT, R6, R29, RZ ;  /* 0x0000001d060e7210 */ /* 0x000fe40007f1e0ff */
[----:B------:R-:W-:-:S03]  /*4dad0*/  IADD3.X R12, PT, PT, RZ, RZ, RZ, P1, P2 ;  /* 0x000000ffff0c7210 */ /* 0x000fc60000fe44ff */
[----:B------:R-:W-:Y:S01]  /*4dae0*/  IMAD.X R6, RZ, RZ, R6, P0 ;  /* 0x000000ffff067224 */ /* 0x000fe200000e0606 */
[----:B------:R-:W-:Y:S02]  /*4daf0*/  ISETP.GE.U32.AND P0, PT, R14, R21, PT ;  /* 0x000000150e00720c */ /* 0x000fe40003f06070 */
[----:B------:R-:W-:Y:S02]  /*4db00*/  IADD3 R19, P1, P2, R2, R12, R19 ;  /* 0x0000000c02137210 */ /* 0x000fe40007a3e013 */
[----:B------:R-:W-:Y:S02]  /*4db10*/  ISETP.GE.U32.AND.EX P0, PT, R6, RZ, PT, P0 ;  /* 0x000000ff0600720c */ /* 0x000fe40003f06100 */
[----:B------:R-:W-:Y:S02]  /*4db20*/  IADD3.X R15, PT, PT, RZ, RZ, RZ, P1, P2 ;  /* 0x000000ffff0f7210 */ /* 0x000fe40000fe44ff */
[----:B------:R-:W-:Y:S02]  /*4db30*/  SEL R6, RZ, 0xffffffff, P0 ;  /* 0xffffffffff067807 */ /* 0x000fe40000000000 */
[----:B------:R-:W-:-:S02]  /*4db40*/  IADD3 R15, P1, P2, R3, R15, R30 ;  /* 0x0000000f030f7210 */ /* 0x000fc40007a3e01e */
[----:B------:R-:W-:Y:S02]  /*4db50*/  IADD3 R61, P0, PT, R6, R19, RZ ;  /* 0x00000013063d7210 */ /* 0x000fe40007f1e0ff */
[----:B------:R-:W-:-:S03]  /*4db60*/  IADD3.X R12, PT, PT, RZ, RZ, RZ, P1, P2 ;  /* 0x000000ffff0c7210 */ /* 0x000fc60000fe44ff */
[----:B------:R-:W-:Y:S01]  /*4db70*/  IMAD.X R6, RZ, RZ, R6, P0 ;  /* 0x000000ffff067224 */ /* 0x000fe200000e0606 */
[----:B------:R-:W-:Y:S02]  /*4db80*/  ISETP.GE.U32.AND P0, PT, R61, R22, PT ;  /* 0x000000163d00720c */ /* 0x000fe40003f06070 */
[----:B------:R-:W-:Y:S02]  /*4db90*/  IADD3 R9, P1, P2, R36, R12, R9 ;  /* 0x0000000c24097210 */ /* 0x000fe40007a3e009 */
        /* <DEDUP_REMOVED lines=12> */
[----:B------:R-:W-:-:S04]  /*4dc60*/  ISETP.GE.U32.AND.EX P0, PT, R6, RZ, PT, P0 ;  /* 0x000000ff0600720c */ /* 0x000fc80003f06100 */
        /* <DEDUP_REMOVED lines=8> */
[----:B------:R-:W-:Y:S01]  /*4dcf0*/  IADD3 R17, P0, PT, R5, R6, RZ ;  /* 0x0000000605117210 */ /* 0x000fe20007f1e0ff */
[----:B------:R-:W-:-:S03]  /*4dd00*/  IMAD.MOV.U32 R6, RZ, RZ, R13 ;  /* 0x000000ffff067224 */ /* 0x000fc600078e000d */
[----:B------:R-:W-:Y:S02]  /*4dd10*/  IADD3.X R5, PT, PT, RZ, R5, RZ, P0, !PT ;  /* 0x00000005ff057210 */ /* 0x000fe400007fe4ff */
[----:B------:R-:W-:-:S04]  /*4dd20*/  ISETP.GE.U32.AND P0, PT, R17, R26, PT ;  /* 0x0000001a1100720c */ /* 0x000fc80003f06070 */
[----:B------:R-:W-:Y:S02]  /*4dd30*/  ISETP.GE.U32.AND.EX P0, PT, R5, RZ, PT, P0 ;  /* 0x000000ff0500720c */ /* 0x000fe40003f06100 */
[----:B------:R-:W-:-:S04]  /*4dd40*/  IADD3.X R5, PT, PT, RZ, RZ, RZ, P1, P2 ;  /* 0x000000ffff057210 */ /* 0x000fc80000fe44ff */
[----:B------:R-:W-:-:S05]  /*4dd50*/  IADD3 R10, PT, PT, R10, R39, R5 ;  /* 0x000000270a0a7210 */ /* 0x000fca0007ffe005 */
[----:B------:R-:W-:Y:S02]  /*4dd60*/  VIADD R18, R10, 0xffffffff ;  /* 0xffffffff0a127836 */ /* 0x000fe40000000000 */
[----:B------:R-:W-:-:S07]  /*4dd70*/  @P0 IMAD.MOV R18, RZ, RZ, R10 ;  /* 0x000000ffff120224 */ /* 0x000fce00078e020a */
.L_x_513:
[----:B------:R-:W-:Y:S05]  /*4dd80*/  BSYNC.RECONVERGENT B2 ;  /* 0x0000000000027941 */ /* 0x000fea0003800200 */
.L_x_509:
        /* <DEDUP_REMOVED lines=11> */
[----:B------:R-:W-:Y:S02]  /*4de40*/  IMAD.MOV.U32 R60, RZ, RZ, R12 ;  /* 0x000000ffff3c7224 */ /* 0x000fe400078e000c */
        /* <DEDUP_REMOVED lines=12> */
[----:B------:R-:W-:Y:S02]  /*4df10*/  IMAD.MOV.U32 R14, RZ, RZ, R13 ;  /* 0x000000ffff0e7224 */ /* 0x000fe400078e000d */
        /* <DEDUP_REMOVED lines=18> */
[----:B------:R-:W-:Y:S01]  /*4e040*/  IMAD.IADD R10, R17, 0x1, -R26 ;  /* 0x00000001110a7824 */ /* 0x000fe200078e0a1a */
[----:B------:R-:W-:Y:S01]  /*4e050*/  IADD3 R68, P1, PT, R62, R65, RZ ;  /* 0x000000413e447210 */ /* 0x000fe20007f3e0ff */
[----:B------:R-:W-:Y:S02]  /*4e060*/  IMAD.X R67, RZ, RZ, RZ, P0 ;  /* 0x000000ffff437224 */ /* 0x000fe400000e06ff */
[----:B------:R-:W-:Y:S02]  /*4e070*/  IMAD.MOV.U32 R62, RZ, RZ, R15 ;  /* 0x000000ffff3e7224 */ /* 0x000fe400078e000f */
[----:B------:R-:W-:Y:S02]  /*4e080*/  IMAD.X R69, RZ, RZ, RZ, P1 ;  /* 0x000000ffff457224 */ /* 0x000fe400008e06ff */
        /* <DEDUP_REMOVED lines=10> */
[----:B------:R-:W-:Y:S02]  /*4e130*/  IMAD.IADD R15, R18, 0x1, -R27 ;  /* 0x00000001120f7824 */ /* 0x000fe400078e0a1b */
[----:B------:R-:W-:Y:S02]  /*4e140*/  IMAD.MOV.U32 R18, RZ, RZ, R63 ;  /* 0x000000ffff127224 */ /* 0x000fe400078e003f */
[----:B------:R-:W-:Y:S02]  /*4e150*/  IMAD.X R69, RZ, RZ, RZ, P0 ;  /* 0x000000ffff457224 */ /* 0x000fe400000e06ff */
[----:B------:R-:W-:Y:S02]  /*4e160*/  IMAD.X R65, RZ, RZ, RZ, P1 ;  /* 0x000000ffff417224 */ /* 0x000fe400008e06ff */
[----:B------:R-:W-:-:S02]  /*4e170*/  IMAD.X R67, RZ, RZ, RZ, P2 ;  /* 0x000000ffff437224 */ /* 0x000fc400010e06ff */
        /* <DEDUP_REMOVED lines=117> */
[----:B------:R-:W-:Y:S02]  /*4e8d0*/  IMAD.IADD R30, R58, 0x1, R72 ;  /* 0x000000013a1e7824 */ /* 0x000fe400078e0248 */
[----:B------:R-:W-:Y:S01]  /*4e8e0*/  IMAD.WIDE.U32 R48, R9, R46, R70 ;  /* 0x0000002e09307225 */ /* 0x000fe200078e0046 */
[----:B------:R-:W-:Y:S02]  /*4e8f0*/  IADD3 R70, P1, PT, R66, R69, RZ ;  /* 0x0000004542467210 */ /* 0x000fe40007f3e0ff */
[----:B------:R-:W-:Y:S01]  /*4e900*/  ISETP.GE.U32.AND P0, PT, R30, R58, PT ;  /* 0x0000003a1e00720c */ /* 0x000fe20003f06070 */
[----:B------:R-:W-:Y:S01]  /*4e910*/  VIADD R72, R73, UR4 ;  /* 0x0000000449487c36 */ /* 0x000fe20008000000 */
[----:B------:R-:W-:Y:S01]  /*4e920*/  IADD3 R58, P2, PT, R68, R49, RZ ;  /* 0x00000031443a7210 */ /* 0x000fe20007f5e0ff */
[----:B------:R-:W-:Y:S01]  /*4e930*/  IMAD.MOV.U32 R73, RZ, RZ, RZ ;  /* 0x000000ffff497224 */ /* 0x000fe200078e00ff */
[----:B------:R-:W-:Y:S01]  /*4e940*/  SEL R9, RZ, 0x1, P0 ;  /* 0x00000001ff097807 */ /* 0x000fe20000000000 */
[----:B------:R-:W-:-:S02]  /*4e950*/  IMAD.X R71, RZ, RZ, RZ, P1 ;  /* 0x000000ffff477224 */ /* 0x000fc400008e06ff */
[----:B------:R-:W-:-:S04]  /*4e960*/  IMAD.WIDE.U32 R72, R64, 0x3d1, R72 ;  /* 0x000003d140487825 */ /* 0x000fc800078e0048 */
        /* <DEDUP_REMOVED lines=14> */
[----:B------:R-:W-:Y:S02]  /*4ea50*/  VIADD R60, R61, UR4 ;  /* 0x000000043d3c7c36 */ /* 0x000fe40008000000 */
[----:B------:R-:W-:-:S04]  /*4ea60*/  IMAD.WIDE.U32 R66, R15, R47, R66 ;  /* 0x0000002f0f427225 */ /* 0x000fc800078e0042 */
[----:B------:R-:W-:-:S04]  /*4ea70*/  IMAD.WIDE.U32 R12, R13, R46, R68 ;  /* 0x0000002e0d0c7225 */ /* 0x000fc800078e0044 */
[----:B------:R-:W-:Y:S02]  /*4ea80*/  IMAD.MOV.U32 R61, RZ, RZ, RZ ;  /* 0x000000ffff3d7224 */ /* 0x000fe400078e00ff */
[----:B------:R-:W-:Y:S02]  /*4ea90*/  IMAD.X R5, RZ, RZ, RZ, P4 ;  /* 0x000000ffff057224 */ /* 0x000fe400020e06ff */
[----:B------:R-:W-:Y:S01]  /*4eaa0*/  IMAD.WIDE.U32 R68, R58, 0x3d1, R60 ;  /* 0x000003d13a447825 */ /* 0x000fe200078e003c */
[----:B------:R-:W-:Y:S02]  /*4eab0*/  IADD3 R60, P4, PT, R66, R13, RZ ;  /* 0x0000000d423c7210 */ /* 0x000fe40007f9e0ff */
[----:B------:R-:W-:Y:S01]  /*4eac0*/  IADD3 R64, P1, P0, R64, R5, R6 ;  /* 0x0000000540407210 */ /* 0x000fe2000783e006 */
[----:B------:R-:W-:Y:S01]  /*4ead0*/  IMAD.MOV.U32 R49, RZ, RZ, RZ ;  /* 0x000000ffff317224 */ /* 0x000fe200078e00ff */
[----:B------:R-:W-:Y:S01]  /*4eae0*/  IADD3.X R5, PT, PT, RZ, RZ, RZ, P2, P3 ;  /* 0x000000ffff057210 */ /* 0x000fe200017e64ff */
[----:B------:R-:W-:Y:S01]  /*4eaf0*/  IMAD.X R61, RZ, RZ, RZ, P4 ;  /* 0x000000ffff3d7224 */ /* 0x000fe200020e06ff */
[----:B------:R-:W-:-:S02]  /*4eb00*/  IADD3 R70, PT, PT, R69, UR4, RZ ;  /* 0x0000000445467c10 */ /* 0x000fc4000fffe0ff */
[----:B------:R-:W-:Y:S01]  /*4eb10*/  IADD3 R14, P2, P3, R68, R5, R14 ;  /* 0x00000005440e7210 */ /* 0x000fe20007b5e00e */
[----:B------:R-:W-:Y:S01]  /*4eb20*/  IMAD.WIDE.U32 R60, R10, R46, R60 ;  /* 0x0000002e0a3c7225 */ /* 0x000fe200078e003c */
[----:B------:R-:W-:Y:S02]  /*4eb30*/  IADD3.X R19, PT, PT, RZ, RZ, RZ, P1, P0 ;  /* 0x000000ffff137210 */ /* 0x000fe40000fe04ff */
[----:B------:R-:W-:Y:S01]  /*4eb40*/  IADD3.X R5, PT, PT, RZ, RZ, RZ, P2, P3 ;  /* 0x000000ffff057210 */ /* 0x000fe200017e64ff */
[----:B------:R-:W-:Y:S01]  /*4eb50*/  IMAD.WIDE.U32 R68, R12, 0x3d1, R70 ;  /* 0x000003d10c447825 */ /* 0x000fe200078e0046 */
[----:B------:R-:W-:Y:S02]  /*4eb60*/  IADD3 R19, P3, P4, R48, R19, R14 ;  /* 0x0000001330137210 */ /* 0x000fe40007c7e00e */
[----:B------:R-:W-:Y:S01]  /*4eb70*/  IADD3 R66, P0, PT, R67, R61, RZ ;  /* 0x0000003d43427210 */ /* 0x000fe20007f1e0ff */
[----:B------:R-:W-:Y:S01]  /*4eb80*/  VIADD R48, R69, UR4 ;  /* 0x0000000445307c36 */ /* 0x000fe20008000000 */
[----:B------:R-:W-:-:S02]  /*4eb90*/  IADD3 R68, P1, P2, R68, R5, R16 ;  /* 0x0000000544447210 */ /* 0x000fc40007a3e010 */
[----:B------:R-:W-:Y:S01]  /*4eba0*/  IADD3.X R5, PT, PT, RZ, RZ, RZ, P3, P4 ;  /* 0x000000ffff057210 */ /* 0x000fe20001fe84ff */
        /* <DEDUP_REMOVED lines=53> */
.L_x_515:
[----:B------:R-:W-:Y:S05]  /*4ef00*/  BSYNC.RECONVERGENT B2 ;  /* 0x0000000000027941 */ /* 0x000fea0003800200 */
.L_x_514:
        /* <DEDUP_REMOVED lines=39> */
.L_x_518:
[----:B------:R-:W-:Y:S05]  /*4f180*/  BSYNC.RELIABLE B3 ;  /* 0x0000000000037941 */ /* 0x000fea0003800100 */
.L_x_517:
[----:B------:R-:W-:Y:S01]  /*4f190*/  ISETP.GE.U32.AND P0, PT, R30, R7, PT ;  /* 0x000000071e00720c */ /* 0x000fe20003f06070 */
[----:B------:R-:W-:Y:S02]  /*4f1a0*/  VIADD R6, R12, 0xffffffff ;  /* 0xffffffff0c067836 */ /* 0x000fe40000000000 */
[----:B------:R-:W-:Y:S01]  /*4f1b0*/  IMAD.IADD R30, R30, 0x1, -R7 ;  /* 0x000000011e1e7824 */ /* 0x000fe200078e0a07 */
[----:B------:R-:W-:-:S04]  /*4f1c0*/  SEL R5, RZ, 0xffffffff, P0 ;  /* 0xffffffffff057807 */ /* 0x000fc80000000000 */
[----:B------:R-:W-:-:S04]  /*4f1d0*/  IADD3 R17, P0, PT, R62, R5, RZ ;  /* 0x000000053e117210 */ /* 0x000fc80007f1e0ff */
[CC--:B------:R-:W-:Y:S01]  /*4f1e0*/  IADD3 R62, PT, PT, R17.reuse, -R4.reuse, RZ ;  /* 0x80000004113e7210 */ /* 0x0c0fe20007ffe0ff */
        /* <DEDUP_REMOVED lines=35> */
.L_x_519:
[----:B------:R-:W-:Y:S05]  /*4f420*/  BSYNC.RECONVERGENT B2 ;  /* 0x0000000000027941 */ /* 0x000fea0003800200 */
.L_x_516:
        /* <DEDUP_REMOVED lines=35> */
.L_x_522:
[----:B------:R-:W-:Y:S05]  /*4f660*/  BSYNC.RELIABLE B3 ;  /* 0x0000000000037941 */ /* 0x000fea0003800100 */
.L_x_521:
        /* <DEDUP_REMOVED lines=41> */
.L_x_523:
[----:B------:R-:W-:Y:S05]  /*4f900*/  BSYNC.RECONVERGENT B2 ;  /* 0x0000000000027941 */ /* 0x000fea0003800200 */
.L_x_520:
        /* <DEDUP_REMOVED lines=35> */
.L_x_525:
        /* <DEDUP_REMOVED lines=32> */
[----:B------:R-:W-:Y:S01]  /*4fd40*/  @P0 IADD3 R9, PT, PT, R12, RZ, RZ ;  /* 0x000000ff0c090210 */ /* 0x000fe20007ffe0ff */
[----:B------:R-:W-:Y:S06]  /*4fd50*/  BRA `(.L_x_528) ;  /* 0x0000000000cc7947 */ /* 0x000fec0003800000 */
.L_x_527:
[----:B------:R-:W-:Y:S05]  /*4fd60*/  BSYNC.RELIABLE B3 ;  /* 0x0000000000037941 */ /* 0x000fea0003800100 */
.L_x_526:
[----:B------:R-:W-:-:S05]  /*4fd70*/  IMAD.IADD R15, R30, 0x1, R7 ;  /* 0x000000011e0f7824 */ /* 0x000fca00078e0207 */
[C---:B------:R-:W-:Y:S01]  /*4fd80*/  ISETP.GE.U32.AND P0, PT, R15.reuse, R30, PT ;  /* 0x0000001e0f00720c */ /* 0x040fe20003f06070 */
[----:B------:R-:W-:Y:S01]  /*4fd90*/  IMAD.MOV.U32 R30, RZ, RZ, R15 ;  /* 0x000000ffff1e7224 */ /* 0x000fe200078e000f */
        /* <DEDUP_REMOVED lines=17> */
[----:B------:R-:W-:Y:S02]  /*4feb0*/  SEL R10, RZ, 0xffffffff, P0 ;  /* 0xffffffffff0a7807 */ /* 0x000fe40000000000 */
[----:B------:R-:W-:Y:S02]  /*4fec0*/  IADD3.X R17, PT, PT, RZ, RZ, RZ, P1, P2 ;  /* 0x000000ffff117210 */ /* 0x000fe40000fe44ff */
[----:B------:R-:W-:-:S05]  /*4fed0*/  IADD3 R5, P0, PT, R10, R5, RZ ;  /* 0x000000050a057210 */ /* 0x000fca0007f1e0ff */
[----:B------:R-:W-:Y:S01]  /*4fee0*/  IMAD.X R10, RZ, RZ, R10, P0 ;  /* 0x000000ffff0a7224 */ /* 0x000fe200000e060a */
[----:B------:R-:W-:-:S04]  /*4fef0*/  ISETP.GE.U32.AND P0, PT, R5, R32, PT ;  /* 0x000000200500720c */ /* 0x000fc80003f06070 */
[----:B------:R-:W-:Y:S02]  /*4ff00*/  ISETP.GE.U32.AND.EX P0, PT, R10, RZ, PT, P0 ;  /* 0x000000ff0a00720c */ /* 0x000fe40003f06100 */
[----:B------:R-:W-:Y:S02]  /*4ff10*/  IADD3 R10, P1, P2, R36, R17, R13 ;  /* 0x00000011240a7210 */ /* 0x000fe40007a3e00d */
[----:B------:R-:W-:Y:S02]  /*4ff20*/  SEL R13, RZ, 0xffffffff, P0 ;  /* 0xffffffffff0d7807 */ /* 0x000fe40000000000 */
        /* <DEDUP_REMOVED lines=22> */
.L_x_528:
[----:B------:R-:W-:Y:S05]  /*50090*/  BSYNC.RECONVERGENT B2 ;  /* 0x0000000000027941 */ /* 0x000fea0003800200 */
.L_x_524:
[----:B------:R-:W-:-:S04]  /*500a0*/  IMAD.WIDE.U32 R48, R52, 0x2, RZ ;  /* 0x0000000234307825 */ /* 0x000fc800078e00ff */
        /* <DEDUP_REMOVED lines=11> */
[----:B------:R-:W-:Y:S02]  /*50160*/  IMAD.MOV.U32 R42, RZ, RZ, R13 ;  /* 0x000000ffff2a7224 */ /* 0x000fe400078e000d */
[----:B------:R-:W-:Y:S02]  /*50170*/  IMAD.MOV.U32 R43, RZ, RZ, RZ ;  /* 0x000000ffff2b7224 */ /* 0x000fe400078e00ff */
[----:B------:R-:W-:-:S04]  /*50180*/  IMAD.WIDE.U32 R46, R44, 0x2, RZ ;  /* 0x000000022c2e7825 */ /* 0x000fc800078e00ff */
[----:B------:R-:W-:Y:S01]  /*50190*/  IMAD.WIDE.U32 R82, R82, 0x2, R42 ;  /* 0x0000000252527825 */ /* 0x000fe200078e002a */
[----:B------:R-:W-:-:S03]  /*501a0*/  LOP3.LUT R46, R46, R11, RZ, 0xfc, !PT ;  /* 0x0000000b2e2e7212 */ /* 0x000fc600078efcff */
[----:B------:R-:W-:Y:S02]  /*501b0*/  IMAD R42, R83, 0x3d1, R15 ;  /* 0x000003d1532a7824 */ /* 0x000fe400078e020f */
[----:B------:R-:W-:-:S03]  /*501c0*/  IMAD.WIDE.U32 R44, R45, 0x2, RZ ;  /* 0x000000022d2c7825 */ /* 0x000fc600078e00ff */
[----:B------:R-:W-:Y:S01]  /*501d0*/  ISETP.GE.U32.AND P0, PT, R42, R15, PT ;  /* 0x0000000f2a00720c */ /* 0x000fe20003f06070 */
[----:B------:R-:W-:Y:S01]  /*501e0*/  IMAD.IADD R17, R54, 0x1, -R41 ;  /* 0x0000000136117824 */ /* 0x000fe200078e0a29 */
        /* <DEDUP_REMOVED lines=17> */
[----:B------:R-:W-:Y:S02]  /*50300*/  IMAD.X R11, RZ, RZ, RZ, P0 ;  /* 0x000000ffff0b7224 */ /* 0x000fe400000e06ff */
[----:B------:R-:W-:Y:S02]  /*50310*/  IMAD.IADD R18, R9, 0x1, -R40 ;  /* 0x0000000109127824 */ /* 0x000fe400078e0a28 */
[----:B------:R-:W-:Y:S01]  /*50320*/  IMAD.X R48, RZ, RZ, RZ, P1 ;  /* 0x000000ffff307224 */ /* 0x000fe200008e06ff */
[----:B------:R-:W-:Y:S01]  /*50330*/  IADD3 R11, P0, PT, R14, R11, RZ ;  /* 0x0000000b0e0b7210 */ /* 0x000fe20007f1e0ff */
[----:B------:R-:W-:-:S03]  /*50340*/  IMAD.IADD R14, R55, 0x1, -R34 ;  /* 0x00000001370e7824 */ /* 0x000fc600078e0a22 */
[----:B------:R-:W-:Y:S01]  /*50350*/  IADD3 R48, P1, PT, R48, R11, RZ ;  /* 0x0000000b30307210 */ /* 0x000fe20007f3e0ff */
[----:B------:R-:W-:-:S04]  /*50360*/  IMAD.X R13, RZ, RZ, RZ, P0 ;  /* 0x000000ffff0d7224 */ /* 0x000fc800000e06ff */
[----:B------:R-:W-:Y:S01]  /*50370*/  IMAD.X R46, RZ, RZ, RZ, P1 ;  /* 0x000000ffff2e7224 */ /* 0x000fe200008e06ff */
[----:B------:R-:W-:-:S04]  /*50380*/  IADD3 R13, P0, PT, R12, R13, RZ ;  /* 0x0000000d0c0d7210 */ /* 0x000fc80007f1e0ff */
[----:B------:R-:W-:Y:S01]  /*50390*/  IADD3 R46, P1, PT, R46, R13, RZ ;  /* 0x0000000d2e2e7210 */ /* 0x000fe20007f3e0ff */
[----:B------:R-:W-:-:S03]  /*503a0*/  IMAD.X R83, RZ, RZ, RZ, P0 ;  /* 0x000000ffff537224 */ /* 0x000fc600000e06ff */
[----:B------:R-:W-:Y:S02]  /*503b0*/  IADD3.X R44, PT, PT, RZ, RZ, RZ, P1, !PT ;  /* 0x000000ffff2c7210 */ /* 0x000fe40000ffe4ff */
        /* <DEDUP_REMOVED lines=26> */
.L_x_529:
[----:B------:R-:W-:Y:S01]  /*50560*/  ISETP.LE.U32.AND P0, PT, R44, R39, !P0 ;  /* 0x000000272c00720c */ /* 0x000fe20004703070 */
        /* <DEDUP_REMOVED lines=8> */
[----:B------:R-:W-:Y:S06]  /*505f0*/  @!P0 BRA `(.L_x_532) ;  /* 0x0000000000888947 */ /* 0x000fec0003800000 */
        /* <DEDUP_REMOVED lines=34> */
.L_x_532:
[----:B------:R-:W-:Y:S05]  /*50820*/  BSYNC.RELIABLE B3 ;  /* 0x0000000000037941 */ /* 0x000fea0003800100 */
.L_x_531:
        /* <DEDUP_REMOVED lines=41> */
.L_x_533:
[----:B------:R-:W-:Y:S05]  /*50ac0*/  BSYNC.RECONVERGENT B2 ;  /* 0x0000000000027941 */ /* 0x000fea0003800200 */
.L_x_530:
        /* <DEDUP_REMOVED lines=35> */
.L_x_536:
[----:B------:R-:W-:Y:S05]  /*50d00*/  BSYNC.RELIABLE B3 ;  /* 0x0000000000037941 */ /* 0x000fea0003800100 */
.L_x_535:
        /* <DEDUP_REMOVED lines=41> */
.L_x_537:
[----:B------:R-:W-:Y:S05]  /*50fa0*/  BSYNC.RECONVERGENT B2 ;  /* 0x0000000000027941 */ /* 0x000fea0003800200 */
.L_x_534:
[----:B------:R-:W0:Y:S01]  /*50fb0*/  LDCU UR8, c[0x3][0xe4] ;  /* 0x00c01c80ff0877ac */ /* 0x000e220008000800 */
[----:B------:R-:W-:Y:S02]  /*50fc0*/  IMAD.MOV.U32 R33, RZ, RZ, RZ ;  /* 0x000000ffff217224 */ /* 0x000fe400078e00ff */
[----:B------:R-:W-:Y:S02]  /*50fd0*/  HFMA2 R41, -RZ, RZ, 0, 0 ;  /* 0x00000000ff297431 */ /* 0x000fe400000001ff */
[----:B------:R-:W-:Y:S01]  /*50fe0*/  IMAD.MOV.U32 R35, RZ, RZ, RZ ;  /* 0x000000ffff237224 */ /* 0x000fe200078e00ff */
[----:B------:R-:W1:Y:S01]  /*50ff0*/  LDCU.64 UR10, c[0x3][0xe8] ;  /* 0x00c01d00ff0a77ac */ /* 0x000e620008000a00 */
[----:B------:R-:W-:Y:S01]  /*51000*/  IMAD.MOV.U32 R57, RZ, RZ, RZ ;  /* 0x000000ffff397224 */ /* 0x000fe200078e00ff */
[----:B------:R-:W-:Y:S01]  /*51010*/  MOV R59, RZ ;  /* 0x000000ff003b7202 */ /* 0x000fe20000000f00 */
[----:B------:R-:W-:Y:S01]  /*51020*/  IMAD.MOV.U32 R61, RZ, RZ, RZ ;  /* 0x000000ffff3d7224 */ /* 0x000fe200078e00ff */
[----:B------:R-:W2:Y:S01]  /*51030*/  LDCU.64 UR4, c[0x3][0xf0] ;  /* 0x00c01e00ff0477ac */ /* 0x000ea20008000a00 */
[----:B------:R-:W-:Y:S01]  /*51040*/  IMAD.MOV.U32 R65, RZ, RZ, RZ ;  /* 0x000000ffff417224 */ /* 0x000fe200078e00ff */
[----:B------:R-:W-:Y:S01]  /*51050*/  BSSY.RECONVERGENT B2, `(.L_x_538) ;  /* 0x000010a000027945 */ /* 0x000fe20003800200 */
[----:B0-----:R-:W-:-:S04]  /*51060*/  IMAD.WIDE.U32 R30, R42, UR8, RZ ;  /* 0x000000082a1e7c25 */ /* 0x001fc8000f8e00ff */
[----:B------:R-:W-:-:S04]  /*51070*/  IMAD.MOV.U32 R32, RZ, RZ, R31 ;  /* 0x000000ffff207224 */ /* 0x000fc800078e001f */
[----:B-1----:R-:W-:-:S04]  /*51080*/  IMAD.WIDE.U32 R32, R42, UR10, R32 ;  /* 0x0000000a2a207c25 */ /* 0x002fc8000f8e0020 */
[----:B------:R-:W-:Y:S02]  /*51090*/  IMAD.MOV.U32 R34, RZ, RZ, R33 ;  /* 0x000000ffff227224 */ /* 0x000fe400078e0021 */
[----:B------:R-:W-:Y:S02]  /*510a0*/  IMAD.MOV.U32 R33, RZ, RZ, RZ ;  /* 0x000000ffff217224 */ /* 0x000fe400078e00ff */
[----:B------:R-:W-:-:S04]  /*510b0*/  IMAD.WIDE.U32 R34, R42, UR11, R34 ;  /* 0x0000000b2a227c25 */ /* 0x000fc8000f8e0022 */
[----:B------:R-:W-:-:S05]  /*510c0*/  IMAD.WIDE.U32 R32, R29, UR8, R32 ;  /* 0x000000081d207c25 */ /* 0x000fca000f8e0020 */
[----:B------:R-:W-:Y:S01]  /*510d0*/  IADD3 R44, P0, PT, R34, R33, RZ ;  /* 0x00000021222c7210 */ /* 0x000fe20007f1e0ff */
[----:B------:R-:W-:Y:S02]  /*510e0*/  IMAD.MOV.U32 R34, RZ, RZ, R35 ;  /* 0x000000ffff227224 */ /* 0x000fe400078e0023 */
[----:B------:R-:W-:Y:S02]  /*510f0*/  IMAD.MOV.U32 R35, RZ, RZ, RZ ;  /* 0x000000ffff237224 */ /* 0x000fe400078e00ff */
[----:B------:R-:W-:Y:S02]  /*51100*/  IMAD.X R45, RZ, RZ, RZ, P0 ;  /* 0x000000ffff2d7224 */ /* 0x000fe400000e06ff */
[----:B--2---:R-:W-:-:S04]  /*51110*/  IMAD.WIDE.U32 R34, R42, UR4, R34 ;  /* 0x000000042a227c25 */ /* 0x004fc8000f8e0022 */
        /* <DEDUP_REMOVED lines=15> */
[----:B------:R-:W-:-:S04]  /*51210*/  IMAD.WIDE.U32 R40, R42, R50, R40 ;  /* 0x000000322a287225 */ /* 0x000fc800078e0028 */
[----:B------:R-:W-:-:S04]  /*51220*/  IMAD.WIDE.U32 R44, R29, UR4, R46 ;  /* 0x000000041d2c7c25 */ /* 0x000fc8000f8e002e */
[----:B------:R-:W-:Y:S01]  /*51230*/  IMAD.WIDE.U32 R46, R19, UR10, R48 ;  /* 0x0000000a132e7c25 */ /* 0x000fe2000f8e0030 */
        /* <DEDUP_REMOVED lines=9> */
[----:B------:R-:W-:-:S04]  /*512d0*/  IMAD.WIDE.U32 R46, R29, UR5, R48 ;  /* 0x000000051d2e7c25 */ /* 0x000fc8000f8e0030 */
[----:B------:R-:W-:Y:S01]  /*512e0*/  IMAD.WIDE.U32 R48, R19, UR11, R52 ;  /* 0x0000000b13307c25 */ /* 0x000fe2000f8e0034 */
[----:B------:R-:W-:-:S03]  /*512f0*/  IADD3 R52, P0, PT, R44, R47, RZ ;  /* 0x0000002f2c347210 */ /* 0x000fc60007f1e0ff */
[----:B------:R-:W-:Y:S01]  /*51300*/  IMAD.WIDE.U32 R40, R28, UR8, R40 ;  /* 0x000000081c287c25 */ /* 0x000fe2000f8e0028 */
[----:B------:R-:W-:-:S03]  /*51310*/  IADD3 R46, P1, PT, R46, R49, RZ ;  /* 0x000000312e2e7210 */ /* 0x000fc60007f3e0ff */
[----:B------:R-:W-:Y:S01]  /*51320*/  IMAD.MOV.U32 R44, RZ, RZ, R45 ;  /* 0x000000ffff2c7224 */ /* 0x000fe200078e002d */
[----:B------:R-:W-:Y:S01]  /*51330*/  IADD3 R48, P2, PT, R48, R41, RZ ;  /* 0x0000002930307210 */ /* 0x000fe20007f5e0ff */
[----:B------:R-:W-:Y:S02]  /*51340*/  IMAD.MOV.U32 R45, RZ, RZ, RZ ;  /* 0x000000ffff2d7224 */ /* 0x000fe400078e00ff */
[----:B------:R-:W-:Y:S02]  /*51350*/  IMAD.X R53, RZ, RZ, RZ, P0 ;  /* 0x000000ffff357224 */ /* 0x000fe400000e06ff */
[----:B------:R-:W-:Y:S02]  /*51360*/  IMAD.X R47, RZ, RZ, RZ, P1 ;  /* 0x000000ffff2f7224 */ /* 0x000fe400008e06ff */
[----:B------:R-:W-:Y:S02]  /*51370*/  IMAD.X R49, RZ, RZ, RZ, P2 ;  /* 0x000000ffff317224 */ /* 0x000fe400010e06ff */
        /* <DEDUP_REMOVED lines=11> */
[----:B------:R-:W-:-:S04]  /*51430*/  IMAD.WIDE.U32 R46, R29, R51, R52 ;  /* 0x000000331d2e7225 */ /* 0x000fc800078e0034 */
        /* <DEDUP_REMOVED lines=56> */
[----:B------:R-:W-:-:S04]  /*517c0*/  IMAD.WIDE.U32 R28, R28, R8, R48 ;  /* 0x000000081c1c7225 */ /* 0x000fc800078e0030 */
[----:B------:R-:W-:Y:S02]  /*517d0*/  IMAD.X R57, RZ, RZ, RZ, P3 ;  /* 0x000000ffff397224 */ /* 0x000fe400018e06ff */
        /* <DEDUP_REMOVED lines=8> */
[----:B------:R-:W-:-:S04]  /*51860*/  IMAD.WIDE.U32 R52, R15, R51, R54 ;  /* 0x000000330f347225 */ /* 0x000fc800078e0036 */
[----:B------:R-:W-:Y:S01]  /*51870*/  IMAD.X R59, RZ, RZ, RZ, P2 ;  /* 0x000000ffff3b7224 */ /* 0x000fe200010e06ff */
[----:B------:R-:W-:Y:S01]  /*51880*/  IADD3 R28, P0, PT, R29, R53, RZ ;  /* 0x000000351d1c7210 */ /* 0x000fe20007f1e0ff */
[----:B------:R-:W-:-:S04]  /*51890*/  IMAD.WIDE.U32 R54, R16, UR5, R48 ;  /* 0x0000000510367c25 */ /* 0x000fc8000f8e0030 */
[----:B------:R-:W-:Y:S01]  /*518a0*/  IMAD.MOV.U32 R48, RZ, RZ, R56 ;  /* 0x000000ffff307224 */ /* 0x000fe200078e0038 */
[----:B------:R-:W-:Y:S01]  /*518b0*/  IADD3 R52, P1, PT, R52, R55, RZ ;  /* 0x0000003734347210 */ /* 0x000fe20007f3e0ff */
[----:B------:R-:W-:Y:S02]  /*518c0*/  IMAD.MOV.U32 R49, RZ, RZ, RZ ;  /* 0x000000ffff317224 */ /* 0x000fe400078e00ff */
[----:B------:R-:W-:-:S04]  /*518d0*/  IMAD.WIDE.U32 R58, R11, UR11, R58 ;  /* 0x0000000b0b3a7c25 */ /* 0x000fc8000f8e003a */
        /* <DEDUP_REMOVED lines=20> */
[----:B------:R-:W-:Y:S01]  /*51a20*/  IMAD.WIDE.U32 R52, R12, UR11, R60 ;  /* 0x0000000b0c347c25 */ /* 0x000fe2000f8e003c */
        /* <DEDUP_REMOVED lines=8> */
[----:B------:R-:W-:Y:S01]  /*51ab0*/  IMAD.IADD R28, R30, 0x1, R62 ;  /* 0x000000011e1c7824 */ /* 0x000fe200078e023e */
[----:B------:R-:W-:Y:S01]  /*51ac0*/  IADD3 R62, P1, PT, R58, R61, RZ ;  /* 0x0000003d3a3e7210 */ /* 0x000fe20007f3e0ff */
[----:B------:R-:W-:Y:S01]  /*51ad0*/  IMAD.WIDE.U32 R54, R12, UR4, R54 ;  /* 0x000000040c367c25 */ /* 0x000fe2000f8e0036 */
[----:B------:R-:W-:Y:S02]  /*51ae0*/  UMOV UR4, URZ ;  /* 0x000000ff00047c82 */ /* 0x000fe40008000000 */
[----:B------:R-:W-:Y:S01]  /*51af0*/  ISETP.GE.U32.AND P0, PT, R28, R30, PT ;  /* 0x0000001e1c00720c */ /* 0x000fe20003f06070 */
[----:B------:R-:W-:Y:S01]  /*51b00*/  VIADD R64, R63, UR4 ;  /* 0x000000043f407c36 */ /* 0x000fe20008000000 */
[----:B------:R-:W-:Y:S01]  /*51b10*/  IADD3 R30, P2, PT, R60, R55, RZ ;  /* 0x000000373c1e7210 */ /* 0x000fe20007f5e0ff */
[----:B------:R-:W-:Y:S01]  /*51b20*/  IMAD.MOV.U32 R57, RZ, RZ, RZ ;  /* 0x000000ffff397224 */ /* 0x000fe200078e00ff */
[----:B------:R-:W-:Y:S01]  /*51b30*/  IADD3.X R63, PT, PT, RZ, RZ, RZ, P1, !PT ;  /* 0x000000ffff3f7210 */ /* 0x000fe20000ffe4ff */
[----:B------:R-:W-:Y:S01]  /*51b40*/  IMAD.WIDE.U32 R64, R52, 0x3d1, R64 ;  /* 0x000003d134407825 */ /* 0x000fe200078e0040 */
[----:B------:R-:W-:-:S03]  /*51b50*/  SEL R29, RZ, 0x1, P0 ;  /* 0x00000001ff1d7807 */ /* 0x000fc60000000000 */
[----:B------:R-:W-:Y:S01]  /*51b60*/  IMAD.X R31, RZ, RZ, RZ, P2 ;  /* 0x000000ffff1f7224 */ /* 0x000fe200010e06ff */
[----:B------:R-:W-:Y:S01]  /*51b70*/  IADD3 R29, P1, P2, R64, R32, R29 ;  /* 0x00000020401d7210 */ /* 0x000fe20007a3e01d */
[----:B------:R-:W-:-:S03]  /*51b80*/  IMAD.WIDE.U32 R60, R11, R51, R62 ;  /* 0x000000330b3c7225 */ /* 0x000fc600078e003e */
        /* <DEDUP_REMOVED lines=86> */
.L_x_539:
[----:B------:R-:W-:Y:S05]  /*520f0*/  BSYNC.RECONVERGENT B2 ;  /* 0x0000000000027941 */ /* 0x000fea0003800200 */
.L_x_538:
        /* <DEDUP_REMOVED lines=39> */
.L_x_542:
[----:B------:R-:W-:Y:S05]  /*52370*/  BSYNC.RELIABLE B3 ;  /* 0x0000000000037941 */ /* 0x000fea0003800100 */
.L_x_541:
        /* <DEDUP_REMOVED lines=41> */
.L_x_543:
[----:B------:R-:W-:Y:S05]  /*52610*/  BSYNC.RECONVERGENT B2 ;  /* 0x0000000000027941 */ /* 0x000fea0003800200 */
.L_x_540:
[----:B------:R-:W-:Y:S01]  /*52620*/  ISETP.GT.U32.AND P0, PT, R34, R39, PT ;  /* 0x000000272200720c */ /* 0x000fe20003f04070 */
[----:B------:R-:W-:-:S12]  /*52630*/  BSSY.RELIABLE B2, `(.L_x_544) ;  /* 0x0000022000027945 */ /* 0x000fd80003800100 */
[----:B------:R-:W-:Y:S05]  /*52640*/  @P0 BRA `(.L_x_545) ;  /* 0x0000000000800947 */ /* 0x000fea0003800000 */
[----:B------:R-:W-:Y:S02]  /*52650*/  ISETP.GE.U32.AND P0, PT, R34, R39, PT ;  /* 0x000000272200720c */ /* 0x000fe40003f06070 */
[----:B------:R-:W-:-:S11]  /*52660*/  PRMT R40, RZ, 0x7610, R40 ;  /* 0x00007610ff287816 */ /* 0x000fd60000000028 */
        /* <DEDUP_REMOVED lines=30> */
.L_x_545:
[----:B------:R-:W-:Y:S05]  /*52850*/  BSYNC.RELIABLE B2 ;  /* 0x0000000000027941 */ /* 0x000fea0003800100 */
.L_x_544:
[C---:B------:R-:W-:Y:S01]  /*52860*/  ISETP.GE.U32.AND P0, PT, R28.reuse, R7, PT ;  /* 0x000000071c00720c */ /* 0x040fe20003f06070 */
[----:B------:R-:W-:Y:S01]  /*52870*/  IMAD.IADD R28, R28, 0x1, -R7 ;  /* 0x000000011c1c7824 */ /* 0x000fe200078e0a07 */
[----:B------:R-:W-:Y:S02]  /*52880*/  PRMT R40, RZ, 0x7610, R40 ;  /* 0x00007610ff287816 */ /* 0x000fe40000000028 */
        /* <DEDUP_REMOVED lines=38> */
[----:B------:R-:W-:Y:S01]  /*52af0*/  IMAD.IADD R34, R8, 0x1, -R39 ;  /* 0x0000000108227824 */ /* 0x000fe200078e0a27 */
[----:B------:R-:W-:Y:S06]  /*52b00*/  BRA `(.L_x_334) ;  /* 0x0000011400807947 */ /* 0x000fec0003800000 */
.L_x_415:
[----:B------:R-:W-:Y:S05]  /*52b10*/  BSYNC.RELIABLE B1 ;  /* 0x0000000000017941 */ /* 0x000fea0003800100 */
.L_x_414:
        /* <DEDUP_REMOVED lines=35> */
.L_x_547:
        /* <DEDUP_REMOVED lines=34> */
.L_x_549:
[----:B------:R-:W-:Y:S05]  /*52f70*/  BSYNC.RELIABLE B2 ;  /* 0x0000000000027941 */ /* 0x000fea0003800100 */
.L_x_548:
        /* <DEDUP_REMOVED lines=46> */
[----:B------:R-:W-:Y:S02]  /*53260*/  IADD3 R43, PT, PT, R43, R39, R6 ;  /* 0x000000272b2b7210 */ /* 0x000fe40007ffe006 */
[----:B------:R-:W-:-:S03]  /*53270*/  ISETP.GE.U32.AND.EX P0, PT, R5, RZ, PT, P0 ;  /* 0x000000ff0500720c */ /* 0x000fc60003f06100 */
[----:B------:R-:W-:-:S10]  /*53280*/  VIADD R5, R43, 0xffffffff ;  /* 0xffffffff2b057836 */ /* 0x000fd40000000000 */
[----:B------:R-:W-:-:S07]  /*53290*/  @P0 IMAD.MOV R5, RZ, RZ, R43 ;  /* 0x000000ffff050224 */ /* 0x000fce00078e022b */
.L_x_550:
[----:B------:R-:W-:Y:S05]  /*532a0*/  BSYNC.RECONVERGENT B1 ;  /* 0x0000000000017941 */ /* 0x000fea0003800200 */
.L_x_546:
[----:B------:R-:W-:Y:S01]  /*532b0*/  ISETP.GT.U32.AND P0, PT, R54, R86, PT ;  /* 0x000000563600720c */ /* 0x000fe20003f04070 */
[----:B------:R-:W-:Y:S01]  /*532c0*/  BSSY.RECONVERGENT B1, `(.L_x_551) ;  /* 0x000007f000017945 */ /* 0x000fe20003800200 */
[----:B------:R-:W-:Y:S01]  /*532d0*/  IMAD.IADD R43, R5, 0x1, -R16 ;  /* 0x00000001052b7824 */ /* 0x000fe200078e0a10 */
[----:B------:R-:W-:Y:S01]  /*532e0*/  IADD3 R49, PT, PT, -R41, R10, RZ ;  /* 0x0000000a29317210 */ /* 0x000fe20007ffe1ff */
[----:B------:R-:W-:Y:S02]  /*532f0*/  IMAD.IADD R46, R46, 0x1, -R11 ;  /* 0x000000012e2e7824 */ /* 0x000fe400078e0a0b */
[----:B------:R-:W-:Y:S02]  /*53300*/  IMAD.IADD R45, R13, 0x1, -R40 ;  /* 0x000000010d2d7824 */ /* 0x000fe400078e0a28 */
[----:B------:R-:W-:Y:S02]  /*53310*/  IMAD.IADD R48, R48, 0x1, -R15 ;  /* 0x0000000130307824 */ /* 0x000fe400078e0a0f */
[----:B------:R-:W-:-:S02]  /*53320*/  IMAD.IADD R47, R17, 0x1, -R42 ;  /* 0x00000001112f7824 */ /* 0x000fc400078e0a2a */
        /* <DEDUP_REMOVED lines=35> */
.L_x_552:
        /* <DEDUP_REMOVED lines=34> */
.L_x_554:
[----:B------:R-:W-:Y:S05]  /*53780*/  BSYNC.RELIABLE B2 ;  /* 0x0000000000027941 */ /* 0x000fea0003800100 */
.L_x_553:
        /* <DEDUP_REMOVED lines=50> */
.L_x_555:
[----:B------:R-:W-:Y:S05]  /*53ab0*/  BSYNC.RECONVERGENT B1 ;  /* 0x0000000000017941 */ /* 0x000fea0003800200 */
.L_x_551:
        /* <DEDUP_REMOVED lines=171> */
[----:B------:R-:W-:Y:S02]  /*54570*/  VIADD R70, R71, UR4 ;  /* 0x0000000447467c36 */ /* 0x000fe40008000000 */
[----:B------:R-:W-:-:S02]  /*54580*/  HFMA2 R71, -RZ, RZ, 0, 0 ;  /* 0x00000000ff477431 */ /* 0x000fc400000001ff */
[----:B------:R-:W-:Y:S01]  /*54590*/  IMAD.WIDE.U32 R66, R43, R45, R66 ;  /* 0x0000002d2b427225 */ /* 0x000fe200078e0042 */
[----:B------:R-:W-:-:S03]  /*545a0*/  ISETP.GE.U32.AND P0, PT, R76, R64, PT ;  /* 0x000000404c00720c */ /* 0x000fc60003f06070 */
[----:B------:R-:W-:Y:S01]  /*545b0*/  IMAD.WIDE.U32 R72, R46, R45, R72 ;  /* 0x0000002d2e487225 */ /* 0x000fe200078e0048 */
[----:B------:R-:W-:-:S03]  /*545c0*/  SEL R27, RZ, 0x1, P0 ;  /* 0x00000001ff1b7807 */ /* 0x000fc60000000000 */
[----:B------:R-:W-:Y:S01]  /*545d0*/  IMAD.WIDE.U32 R68, R43, R47, R68 ;  /* 0x0000002f2b447225 */ /* 0x000fe200078e0044 */
[----:B------:R-:W-:-:S03]  /*545e0*/  IADD3 R64, P1, PT, R66, R73, RZ ;  /* 0x0000004942407210 */ /* 0x000fc60007f3e0ff */
[----:B------:R-:W-:Y:S01]  /*545f0*/  IMAD.WIDE.U32 R70, R62, 0x3d1, R70 ;  /* 0x000003d13e467825 */ /* 0x000fe200078e0046 */
[----:B------:R-:W-:-:S03]  /*54600*/  IADD3 R72, P2, PT, R72, R69, RZ ;  /* 0x0000004548487210 */ /* 0x000fc60007f5e0ff */
[----:B------:R-:W-:Y:S01]  /*54610*/  IMAD.X R65, RZ, RZ, RZ, P1 ;  /* 0x000000ffff417224 */ /* 0x000fe200008e06ff */
[----:B------:R-:W-:Y:S01]  /*54620*/  IADD3 R27, P3, P4, R70, R26, R27 ;  /* 0x0000001a461b7210 */ /* 0x000fe20007c7e01b */
[----:B------:R-:W-:Y:S02]  /*54630*/  IMAD.X R73, RZ, RZ, RZ, P2 ;  /* 0x000000ffff497224 */ /* 0x000fe400010e06ff */
[----:B------:R-:W-:Y:S01]  /*54640*/  IMAD.WIDE.U32 R64, R46, R46, R64 ;  /* 0x0000002e2e407225 */ /* 0x000fe200078e0040 */
[----:B------:R-:W-:Y:S02]  /*54650*/  IADD3 R79, P0, PT, R60, R27, RZ ;  /* 0x0000001b3c4f7210 */ /* 0x000fe40007f1e0ff */
[----:B------:R-:W-:Y:S01]  /*54660*/  IADD3.X R17, PT, PT, RZ, RZ, RZ, P3, P4 ;  /* 0x000000ffff117210 */ /* 0x000fe20001fe84ff */
        /* <DEDUP_REMOVED lines=32> */
[----:B------:R-:W-:Y:S01]  /*54870*/  IADD3.X R17, PT, PT, RZ, RZ, RZ, P1, P2 ;  /* 0x000000ffff117210 */ /* 0x000fe20000fe44ff */
[----:B------:R-:W-:Y:S01]  /*54880*/  IMAD.IADD R10, R10, 0x1, -R85 ;  /* 0x000000010a0a7824 */ /* 0x000fe200078e0a55 */
        /* <DEDUP_REMOVED lines=52> */
.L_x_557:
[----:B------:R-:W-:Y:S05]  /*54bd0*/  BSYNC.RECONVERGENT B1 ;  /* 0x0000000000017941 */ /* 0x000fea0003800200 */
.L_x_556:
        /* <DEDUP_REMOVED lines=41> */
.L_x_560:
[----:B------:R-:W-:Y:S05]  /*54e70*/  BSYNC.RELIABLE B2 ;  /* 0x0000000000027941 */ /* 0x000fea0003800100 */
.L_x_559:
        /* <DEDUP_REMOVED lines=41> */
.L_x_561:
[----:B------:R-:W-:Y:S05]  /*55110*/  BSYNC.RECONVERGENT B1 ;  /* 0x0000000000017941 */ /* 0x000fea0003800200 */
.L_x_558:
        /* <DEDUP_REMOVED lines=35> */
.L_x_564:
[----:B------:R-:W-:Y:S05]  /*55350*/  BSYNC.RELIABLE B2 ;  /* 0x0000000000027941 */ /* 0x000fea0003800100 */
.L_x_563:
        /* <DEDUP_REMOVED lines=36> */
[----:B------:R-:W-:Y:S01]  /*555a0*/  IMAD.IADD R59, R59, 0x1, -R38 ;  /* 0x000000013b3b7824 */ /* 0x000fe200078e0a26 */
[----:B------:R-:W-:Y:S02]  /*555b0*/  IADD3 R14, PT, PT, R92, -0x1, RZ ;  /* 0xffffffff5c0e7810 */ /* 0x000fe40007ffe0ff */
[----:B------:R-:W-:-:S13]  /*555c0*/  ISETP.GE.U32.AND.EX P0, PT, R13, RZ, PT, P0 ;  /* 0x000000ff0d00720c */ /* 0x000fda0003f06100 */
[----:B------:R-:W-:-:S04]  /*555d0*/  @P0 IMAD.MOV R14, RZ, RZ, R92 ;  /* 0x000000ffff0e0224 */ /* 0x000fc800078e025c */
[----:B------:R-:W-:-:S07]  /*555e0*/  IMAD.IADD R92, R14, 0x1, -R39 ;  /* 0x000000010e5c7824 */ /* 0x000fce00078e0a27 */
.L_x_565:
[----:B------:R-:W-:Y:S05]  /*555f0*/  BSYNC.RECONVERGENT B1 ;  /* 0x0000000000017941 */ /* 0x000fea0003800200 */
.L_x_562:
        /* <DEDUP_REMOVED lines=34> */
[----:B------:R-:W-:Y:S01]  /*55820*/  IMAD.WIDE.U32 R70, R47, R79, R70 ;  /* 0x0000004f2f467225 */ /* 0x000fe200078e0046 */
[----:B------:R-:W-:-:S03]  /*55830*/  MOV R66, R21 ;  /* 0x0000001500427202 */ /* 0x000fc60000000f00 */
[----:B------:R-:W-:Y:S01]  /*55840*/  IMAD.WIDE.U32 R72, R49, R57, R72 ;  /* 0x0000003931487225 */ /* 0x000fe200078e0048 */
[----:B------:R-:W-:-:S03]  /*55850*/  IADD3 R68, P0, PT, R20, R71, RZ ;  /* 0x0000004714447210 */ /* 0x000fc60007f1e0ff */
[----:B------:R-:W-:Y:S01]  /*55860*/  IMAD.MOV.U32 R67, RZ, RZ, RZ ;  /* 0x000000ffff437224 */ /* 0x000fe200078e00ff */
        /* <DEDUP_REMOVED lines=126> */
[----:B------:R-:W-:Y:S02]  /*56050*/  HFMA2 R21, -RZ, RZ, 0, 0 ;  /* 0x00000000ff157431 */ /* 0x000fe400000001ff */
[----:B------:R-:W-:Y:S02]  /*56060*/  IMAD R13, R44, R76, RZ ;  /* 0x0000004c2c0d7224 */ /* 0x000fe400078e02ff */
[----:B------:R-:W-:Y:S02]  /*56070*/  IMAD.X R23, RZ, RZ, RZ, P2 ;  /* 0x000000ffff177224 */ /* 0x000fe400010e06ff */
[----:B------:R-:W-:-:S02]  /*56080*/  IMAD R14, R60, 0x3d1, RZ ;  /* 0x000003d13c0e7824 */ /* 0x000fc400078e02ff */
[----:B------:R-:W-:-:S04]  /*56090*/  IMAD.WIDE.U32 R24, R60, 0x3d1, RZ ;  /* 0x000003d13c187825 */ /* 0x000fc800078e00ff */
        /* <DEDUP_REMOVED lines=101> */
.L_x_567:
[----:B------:R-:W-:Y:S05]  /*566f0*/  BSYNC.RECONVERGENT B1 ;  /* 0x0000000000017941 */ /* 0x000fea0003800200 */
.L_x_566:
        /* <DEDUP_REMOVED lines=38> */
.L_x_570:
[----:B------:R-:W-:Y:S05]  /*56960*/  BSYNC.RELIABLE B2 ;  /* 0x0000000000027941 */ /* 0x000fea0003800100 */
.L_x_569:
        /* <DEDUP_REMOVED lines=39> */
[----:B------:R-:W-:-:S05]  /*56be0*/  @P0 IADD3 R20, PT, PT, R18, RZ, RZ ;  /* 0x000000ff12140210 */ /* 0x000fca0007ffe0ff */
[----:B------:R-:W-:-:S07]  /*56bf0*/  IMAD.IADD R18, R20, 0x1, -R39 ;  /* 0x0000000114127824 */ /* 0x000fce00078e0a27 */
.L_x_571:
[----:B------:R-:W-:Y:S05]  /*56c00*/  BSYNC.RECONVERGENT B1 ;  /* 0x0000000000017941 */ /* 0x000fea0003800200 */
.L_x_568:
        /* <DEDUP_REMOVED lines=35> */
.L_x_574:
[----:B------:R-:W-:Y:S05]  /*56e40*/  BSYNC.RELIABLE B2 ;  /* 0x0000000000027941 */ /* 0x000fea0003800100 */
.L_x_573:
        /* <DEDUP_REMOVED lines=41> */
.L_x_575:
[----:B------:R-:W-:Y:S05]  /*570e0*/  BSYNC.RECONVERGENT B1 ;  /* 0x0000000000017941 */ /* 0x000fea0003800200 */
.L_x_572:
        /* <DEDUP_REMOVED lines=86> */
[----:B------:R-:W-:Y:S01]  /*57650*/  MOV R63, RZ ;  /* 0x000000ff003f7202 */ /* 0x000fe20000000f00 */
        /* <DEDUP_REMOVED lines=78> */
[----:B------:R-:W-:-:S04]  /*57b40*/  IMAD.WIDE.U32 R40, R70, 0x3d1, RZ ;  /* 0x000003d146287825 */ /* 0x000fc800078e00ff */
[----:B------:R-:W-:Y:S02]  /*57b50*/  IMAD.X R67, RZ, RZ, RZ, P2 ;  /* 0x000000ffff437224 */ /* 0x000fe400010e06ff */
[----:B------:R-:W-:Y:S02]  /*57b60*/  IMAD.X R97, RZ, RZ, RZ, P1 ;  /* 0x000000ffff617224 */ /* 0x000fe400008e06ff */
[----:B------:R-:W-:Y:S02]  /*57b70*/  IMAD.IADD R12, R24, 0x1, R40 ;  /* 0x00000001180c7824 */ /* 0x000fe400078e0228 */
[----:B------:R-:W-:Y:S02]  /*57b80*/  VIADD R40, R41, UR4 ;  /* 0x0000000429287c36 */ /* 0x000fe40008000000 */
[----:B------:R-:W-:Y:S02]  /*57b90*/  HFMA2 R41, -RZ, RZ, 0, 0 ;  /* 0x00000000ff297431 */ /* 0x000fe400000001ff */
[----:B------:R-:W-:Y:S01]  /*57ba0*/  IMAD.WIDE.U32 R66, R82, R16, R66 ;  /* 0x0000001052427225 */ /* 0x000fe200078e0042 */
[----:B------:R-:W-:-:S03]  /*57bb0*/  ISETP.GE.U32.AND P0, PT, R12, R24, PT ;  /* 0x000000180c00720c */ /* 0x000fc60003f06070 */
[----:B------:R-:W-:Y:S01]  /*57bc0*/  IMAD.WIDE.U32 R96, R94, R11, R96 ;  /* 0x0000000b5e607225 */ /* 0x000fe200078e0060 */
[----:B------:R-:W-:-:S04]  /*57bd0*/  SEL R21, RZ, 0x1, P0 ;  /* 0x00000001ff157807 */ /* 0x000fc80000000000 */
[----:B------:R-:W-:Y:S01]  /*57be0*/  IADD3 R82, P1, PT, R74, R97, RZ ;  /* 0x000000614a527210 */ /* 0x000fe20007f3e0ff */
[----:B------:R-:W-:Y:S01]  /*57bf0*/  IMAD.WIDE.U32 R40, R68, 0x3d1, R40 ;  /* 0x000003d144287825 */ /* 0x000fe200078e0028 */
[----:B------:R-:W-:-:S03]  /*57c00*/  IADD3 R96, P2, PT, R96, R67, RZ ;  /* 0x0000004360607210 */ /* 0x000fc60007f5e0ff */
[----:B------:R-:W-:Y:S02]  /*57c10*/  IMAD.X R83, RZ, RZ, RZ, P1 ;  /* 0x000000ffff537224 */ /* 0x000fe400008e06ff */
        /* <DEDUP_REMOVED lines=47> */
[----:B------:R-:W-:Y:S01]  /*57f10*/  IADD3.X R11, PT, PT, RZ, RZ, RZ, P2, P3 ;  /* 0x000000ffff0b7210 */ /* 0x000fe200017e64ff */
[----:B------:R-:W-:Y:S01]  /*57f20*/  VIADD R20, R23, UR4 ;  /* 0x0000000417147c36 */ /* 0x000fe20008000000 */
[----:B------:R-:W-:Y:S01]  /*57f30*/  IADD3 R64, P0, P1, R22, R21, R64 ;  /* 0x0000001516407210 */ /* 0x000fe2000791e040 */
[----:B------:R-:W-:-:S03]  /*57f40*/  IMAD.MOV.U32 R21, RZ, RZ, RZ ;  /* 0x000000ffff157224 */ /* 0x000fc600078e00ff */
[----:B------:R-:W-:Y:S01]  /*57f50*/  IADD3 R26, P2, P3, R26, R11, R64 ;  /* 0x0000000b1a1a7210 */ /* 0x000fe20007b5e040 */
[----:B------:R-:W-:Y:S01]  /*57f60*/  IMAD.WIDE.U32 R20, R75, 0x3d1, R20 ;  /* 0x000003d14b147825 */ /* 0x000fe200078e0014 */
[----:B------:R-:W-:Y:S02]  /*57f70*/  IADD3.X R23, PT, PT, RZ, RZ, RZ, P0, P1 ;  /* 0x000000ffff177210 */ /* 0x000fe400007e24ff */
        /* <DEDUP_REMOVED lines=34> */
.L_x_577:
[----:B------:R-:W-:Y:S05]  /*581a0*/  BSYNC.RECONVERGENT B1 ;  /* 0x0000000000017941 */ /* 0x000fea0003800200 */
.L_x_576:
[----:B------:R-:W-:Y:S01]  /*581b0*/  ISETP.GT.U32.OR P0, PT, R22, R39, P0 ;  /* 0x000000271600720c */ /* 0x000fe20000704470 */
[----:B------:R-:W-:Y:S04]  /*581c0*/  BSSY.RECONVERGENT B1, `(.L_x_578) ;  /* 0x000004f000017945 */ /* 0x000fe80003800200 */
[----:B------:R-:W-:Y:S01]  /*581d0*/  BSSY.RELIABLE B2, `(.L_x_579) ;  /* 0x0000024000027945 */ /* 0x000fe20003800100 */
[----:B------:R-:W-:-:S07]  /*581e0*/  IMAD.MOV.U32 R16, RZ, RZ, R22 ;  /* 0x000000ffff107224 */ /* 0x000fce00078e0016 */
        /* <DEDUP_REMOVED lines=34> */
.L_x_580:
[----:B------:R-:W-:Y:S05]  /*58410*/  BSYNC.RELIABLE B2 ;  /* 0x0000000000027941 */ /* 0x000fea0003800100 */
.L_x_579:
        /* <DEDUP_REMOVED lines=41> */
.L_x_581:
[----:B------:R-:W-:Y:S05]  /*586b0*/  BSYNC.RECONVERGENT B1 ;  /* 0x0000000000017941 */ /* 0x000fea0003800200 */
.L_x_578:
        /* <DEDUP_REMOVED lines=35> */
.L_x_584:
[----:B------:R-:W-:Y:S05]  /*588f0*/  BSYNC.RELIABLE B2 ;  /* 0x0000000000027941 */ /* 0x000fea0003800100 */
.L_x_583:
        /* <DEDUP_REMOVED lines=37> */
[----:B------:R-:W-:Y:S02]  /*58b50*/  ISETP.GE.U32.AND.EX P0, PT, R15, RZ, PT, P0 ;  /* 0x000000ff0f00720c */ /* 0x000fe40003f06100 */
[----:B------:R-:W-:-:S11]  /*58b60*/  IADD3 R15, PT, PT, R21, -R36, RZ ;  /* 0x80000024150f7210 */ /* 0x000fd60007ffe0ff */
[----:B------:R-:W-:-:S04]  /*58b70*/  @P0 IMAD.MOV R20, RZ, RZ, R16 ;  /* 0x000000ffff140224 */ /* 0x000fc800078e0210 */
[----:B------:R-:W-:-:S07]  /*58b80*/  IMAD.IADD R16, R20, 0x1, -R39 ;  /* 0x0000000114107824 */ /* 0x000fce00078e0a27 */
.L_x_585:
[----:B------:R-:W-:Y:S05]  /*58b90*/  BSYNC.RECONVERGENT B1 ;  /* 0x0000000000017941 */ /* 0x000fea0003800200 */
.L_x_582:
        /* <DEDUP_REMOVED lines=12> */
[----:B------:R-:W-:Y:S01]  /*58c60*/  IMAD.MOV.U32 R22, RZ, RZ, R21 ;  /* 0x000000ffff167224 */ /* 0x000fe200078e0015 */
[----:B------:R-:W-:Y:S01]  /*58c70*/  IADD3 R26, P0, PT, R20, R77, RZ ;  /* 0x0000004d141a7210 */ /* 0x000fe20007f1e0ff */
[----:B------:R-:W-:Y:S02]  /*58c80*/  IMAD.MOV.U32 R25, RZ, RZ, RZ ;  /* 0x000000ffff197224 */ /* 0x000fe400078e00ff */
[----:B------:R-:W-:-:S04]  /*58c90*/  IMAD.WIDE.U32 R22, R58, R98, R22 ;  /* 0x000000623a167225 */ /* 0x000fc800078e0016 */
[----:B------:R-:W-:Y:S02]  /*58ca0*/  IMAD.X R27, RZ, RZ, RZ, P0 ;  /* 0x000000ffff1b7224 */ /* 0x000fe400000e06ff */
[----:B------:R-:W-:Y:S02]  /*58cb0*/  IMAD.MOV.U32 R24, RZ, RZ, R23 ;  /* 0x000000ffff187224 */ /* 0x000fe400078e0017 */
[----:B------:R-:W-:-:S04]  /*58cc0*/  IMAD.WIDE.U32 R26, R78, R78, R26 ;  /* 0x0000004e4e1a7225 */ /* 0x000fc800078e001a */
[----:B------:R-:W-:Y:S01]  /*58cd0*/  IMAD.WIDE.U32 R24, R6, R98, R24 ;  /* 0x0000006206187225 */ /* 0x000fe200078e0018 */
[----:B------:R-:W-:-:S03]  /*58ce0*/  IADD3 R20, P0, PT, R22, R27, RZ ;  /* 0x0000001b16147210 */ /* 0x000fc60007f1e0ff */
[----:B------:R-:W-:Y:S02]  /*58cf0*/  IMAD.MOV.U32 R27, RZ, RZ, RZ ;  /* 0x000000ffff1b7224 */ /* 0x000fe400078e00ff */
[----:B------:R-:W-:Y:S02]  /*58d00*/  IMAD.X R21, RZ, RZ, RZ, P0 ;  /* 0x000000ffff157224 */ /* 0x000fe400000e06ff */
[----:B------:R-:W-:Y:S02]  /*58d10*/  IMAD.MOV.U32 R40, RZ, RZ, R25 ;  /* 0x000000ffff287224 */ /* 0x000fe400078e0019 */
[----:B------:R-:W-:-:S04]  /*58d20*/  IMAD.WIDE.U32 R22, R80, R78, R20 ;  /* 0x0000004e50167225 */ /* 0x000fc800078e0014 */
[----:B------:R-:W-:Y:S01]  /*58d30*/  IMAD.WIDE.U32 R20, R80, R98, R26 ;  /* 0x0000006250147225 */ /* 0x000fe200078e001a */
[----:B------:R-:W-:-:S03]  /*58d40*/  IADD3 R26, P0, PT, R24, R23, RZ ;  /* 0x00000017181a7210 */ /* 0x000fc60007f1e0ff */
        /* <DEDUP_REMOVED lines=32> */
[----:B------:R-:W-:Y:S01]  /*58f50*/  IADD3.X R61, PT, PT, RZ, RZ, RZ, P0, !PT ;  /* 0x000000ffff3d7210 */ /* 0x000fe200007fe4ff */
[----:B------:R-:W-:Y:S01]  /*58f60*/  IMAD R21, R98, R98, RZ ;  /* 0x0000006262157224 */ /* 0x000fe200078e02ff */
        /* <DEDUP_REMOVED lines=103> */
[----:B------:R-:W-:Y:S02]  /*595e0*/  IMAD R92, R62, 0x3d1, RZ ;  /* 0x000003d13e5c7824 */ /* 0x000fe400078e02ff */
[----:B------:R-:W-:Y:S02]  /*595f0*/  IMAD.X R69, RZ, RZ, RZ, P2 ;  /* 0x000000ffff457224 */ /* 0x000fe400010e06ff */
[----:B------:R-:W-:-:S04]  /*59600*/  IMAD.WIDE.U32 R66, R5, R9, R66 ;  /* 0x0000000905427225 */ /* 0x000fc800078e0042 */
        /* <DEDUP_REMOVED lines=102> */
.L_x_587:
[----:B------:R-:W-:Y:S05]  /*59c70*/  BSYNC.RECONVERGENT B1 ;  /* 0x0000000000017941 */ /* 0x000fea0003800200 */
.L_x_586:
[----:B------:R-:W-:Y:S01]  /*59c80*/  ISETP.LE.U32.AND P0, PT, R66, R39, !P0 ;  /* 0x000000274200720c */ /* 0x000fe20004703070 */
[----:B------:R-:W-:Y:S04]  /*59c90*/  BSSY.RECONVERGENT B1, `(.L_x_588) ;  /* 0x000004e000017945 */ /* 0x000fe80003800200 */
[----:B------:R-:W-:Y:S08]  /*59ca0*/  BSSY.RELIABLE B2, `(.L_x_589) ;  /* 0x0000023000027945 */ /* 0x000ff00003800100 */
[----:B------:R-:W-:Y:S05]  /*59cb0*/  @!P0 BRA `(.L_x_590) ;  /* 0x0000000000848947 */ /* 0x000fea0003800000 */
        /* <DEDUP_REMOVED lines=33> */
.L_x_590:
[----:B------:R-:W-:Y:S05]  /*59ed0*/  BSYNC.RELIABLE B2 ;  /* 0x0000000000027941 */ /* 0x000fea0003800100 */
.L_x_589:
        /* <DEDUP_REMOVED lines=41> */
.L_x_591:
[----:B------:R-:W-:Y:S05]  /*5a170*/  BSYNC.RECONVERGENT B1 ;  /* 0x0000000000017941 */ /* 0x000fea0003800200 */
.L_x_588:
        /* <DEDUP_REMOVED lines=35> */
.L_x_594:
[----:B------:R-:W-:Y:S05]  /*5a3b0*/  BSYNC.RELIABLE B2 ;  /* 0x0000000000027941 */ /* 0x000fea0003800100 */
.L_x_593:
        /* <DEDUP_REMOVED lines=41> */
.L_x_595:
[----:B------:R-:W-:Y:S05]  /*5a650*/  BSYNC.RECONVERGENT B1 ;  /* 0x0000000000017941 */ /* 0x000fea0003800200 */
.L_x_592:
        /* <DEDUP_REMOVED lines=9> */
[----:B------:R-:W-:Y:S01]  /*5a6f0*/  IMAD.MOV.U32 R24, RZ, RZ, R23 ;  /* 0x000000ffff187224 */ /* 0x000fe200078e0017 */
[----:B------:R-:W-:Y:S01]  /*5a700*/  SHF.R.U32.HI R23, RZ, 0x1f, R12 ;  /* 0x0000001fff177819 */ /* 0x000fe2000001160c */
        /* <DEDUP_REMOVED lines=63> */
.L_x_597:
[----:B------:R-:W-:Y:S05]  /*5ab00*/  BSYNC.RECONVERGENT B1 ;  /* 0x0000000000017941 */ /* 0x000fea0003800200 */
.L_x_596:
        /* <DEDUP_REMOVED lines=37> */
.L_x_600:
[----:B------:R-:W-:Y:S05]  /*5ad60*/  BSYNC.RELIABLE B2 ;  /* 0x0000000000027941 */ /* 0x000fea0003800100 */
.L_x_599:
        /* <DEDUP_REMOVED lines=41> */
.L_x_601:
[----:B------:R-:W-:Y:S05]  /*5b000*/  BSYNC.RECONVERGENT B1 ;  /* 0x0000000000017941 */ /* 0x000fea0003800200 */
.L_x_598:
        /* <DEDUP_REMOVED lines=35> */
.L_x_604:
[----:B------:R-:W-:Y:S05]  /*5b240*/  BSYNC.RELIABLE B2 ;  /* 0x0000000000027941 */ /* 0x000fea0003800100 */
.L_x_603:
[C---:B------:R-:W-:Y:S01]  /*5b250*/  ISETP.GE.U32.AND P0, PT, R64.reuse, R7, PT ;  /* 0x000000074000720c */ /* 0x040fe20003f06070 */
[----:B------:R-:W-:-:S03]  /*5b260*/  IMAD.IADD R64, R64, 0x1, -R7 ;  /* 0x0000000140407824 */ /* 0x000fc600078e0a07 */
        /* <DEDUP_REMOVED lines=27> */
[----:B------:R-:W-:Y:S02]  /*5b420*/  IMAD.IADD R21, R27, 0x1, -R4 ;  /* 0x000000011b157824 */ /* 0x000fe400078e0a04 */
[----:B------:R-:W-:Y:S01]  /*5b430*/  IMAD.IADD R22, R22, 0x1, -R37 ;  /* 0x0000000116167824 */ /* 0x000fe200078e0a25 */
        /* <DEDUP_REMOVED lines=10> */
.L_x_605:
[----:B------:R-:W-:Y:S05]  /*5b4e0*/  BSYNC.RECONVERGENT B1 ;  /* 0x0000000000017941 */ /* 0x000fea0003800200 */
.L_x_602:
        /* <DEDUP_REMOVED lines=35> */
.L_x_607:
        /* <DEDUP_REMOVED lines=34> */
.L_x_609:
[----:B------:R-:W-:Y:S05]  /*5b940*/  BSYNC.RELIABLE B2 ;  /* 0x0000000000027941 */ /* 0x000fea0003800100 */
.L_x_608:
        /* <DEDUP_REMOVED lines=42> */
[----:B------:R-:W-:-:S04]  /*5bbf0*/  IADD3 R40, P0, PT, R26, R59, RZ ;  /* 0x0000003b1a287210 */ /* 0x000fc80007f1e0ff */
[----:B------:R-:W-:Y:S02]  /*5bc00*/  IADD3.X R26, PT, PT, RZ, R26, RZ, P0, !PT ;  /* 0x0000001aff1a7210 */ /* 0x000fe400007fe4ff */
[----:B------:R-:W-:-:S04]  /*5bc10*/  ISETP.GE.U32.AND P0, PT, R40, R13, PT ;  /* 0x0000000d2800720c */ /* 0x000fc80003f06070 */
[----:B------:R-:W-:Y:S02]  /*5bc20*/  ISETP.GE.U32.AND.EX P0, PT, R26, RZ, PT, P0 ;  /* 0x000000ff1a00720c */ /* 0x000fe40003f06100 */
[----:B------:R-:W-:-:S04]  /*5bc30*/  IADD3.X R26, PT, PT, RZ, RZ, RZ, P1, P2 ;  /* 0x000000ffff1a7210 */ /* 0x000fc80000fe44ff */
[----:B------:R-:W-:-:S05]  /*5bc40*/  IADD3 R66, PT, PT, R66, R39, R26 ;  /* 0x0000002742427210 */ /* 0x000fca0007ffe01a */
[----:B------:R-:W-:Y:S02]  /*5bc50*/  VIADD R27, R66, 0xffffffff ;  /* 0xffffffff421b7836 */ /* 0x000fe40000000000 */
[----:B------:R-:W-:-:S07]  /*5bc60*/  @P0 IMAD.MOV R27, RZ, RZ, R66 ;  /* 0x000000ffff1b0224 */ /* 0x000fce00078e0242 */
.L_x_610:
[----:B------:R-:W-:Y:S05]  /*5bc70*/  BSYNC.RECONVERGENT B1 ;  /* 0x0000000000017941 */ /* 0x000fea0003800200 */
.L_x_606:
        /* <DEDUP_REMOVED lines=43> */
.L_x_612:
        /* <DEDUP_REMOVED lines=34> */
.L_x_614:
[----:B------:R-:W-:Y:S05]  /*5c150*/  BSYNC.RELIABLE B2 ;  /* 0x0000000000027941 */ /* 0x000fea0003800100 */
.L_x_613:
        /* <DEDUP_REMOVED lines=41> */
[----:B------:R-:W-:Y:S01]  /*5c3f0*/  IADD3 R60, P0, PT, R40, R59, RZ ;  /* 0x0000003b283c7210 */ /* 0x000fe20007f1e0ff */
[----:B------:R-:W-:-:S04]  /*5c400*/  IMAD.MOV.U32 R59, RZ, RZ, R26 ;  /* 0x000000ffff3b7224 */ /* 0x000fc800078e001a */
[----:B------:R-:W-:Y:S01]  /*5c410*/  IMAD.X R40, RZ, RZ, R40, P0 ;  /* 0x000000ffff287224 */ /* 0x000fe200000e0628 */
[----:B------:R-:W-:-:S04]  /*5c420*/  ISETP.GE.U32.AND P0, PT, R60, R25, PT ;  /* 0x000000193c00720c */ /* 0x000fc80003f06070 */
[----:B------:R-:W-:Y:S02]  /*5c430*/  ISETP.GE.U32.AND.EX P0, PT, R40, RZ, PT, P0 ;  /* 0x000000ff2800720c */ /* 0x000fe40003f06100 */
[----:B------:R-:W-:-:S04]  /*5c440*/  IADD3.X R40, PT, PT, RZ, RZ, RZ, P1, P2 ;  /* 0x000000ffff287210 */ /* 0x000fc80000fe44ff */
[----:B------:R-:W-:-:S05]  /*5c450*/  IADD3 R27, PT, PT, R27, R39, R40 ;  /* 0x000000271b1b7210 */ /* 0x000fca0007ffe028 */
[----:B------:R-:W-:Y:S02]  /*5c460*/  VIADD R61, R27, 0xffffffff ;  /* 0xffffffff1b3d7836 */ /* 0x000fe40000000000 */
[----:B------:R-:W-:-:S07]  /*5c470*/  @P0 IMAD.MOV R61, RZ, RZ, R27 ;  /* 0x000000ffff3d0224 */ /* 0x000fce00078e021b */
.L_x_615:
[----:B------:R-:W-:Y:S05]  /*5c480*/  BSYNC.RECONVERGENT B1 ;  /* 0x0000000000017941 */ /* 0x000fea0003800200 */
.L_x_611:
[----:B------:R-:W-:Y:S01]  /*5c490*/  IADD3 R27, PT, PT, R61, -R24, RZ ;  /* 0x800000183d1b7210 */ /* 0x000fe20007ffe0ff */
[----:B------:R-:W-:Y:S01]  /*5c4a0*/  BSSY.RECONVERGENT B1, `(.L_x_616) ;  /* 0x000007f000017945 */ /* 0x000fe20003800200 */
[----:B------:R-:W-:Y:S02]  /*5c4b0*/  IMAD.IADD R26, R60, 0x1, -R25 ;  /* 0x000000013c1a7824 */ /* 0x000fe400078e0a19 */
[----:B------:R-:W-:Y:S01]  /*5c4c0*/  ISETP.GT.U32.AND P0, PT, R16, R27, PT ;  /* 0x0000001b1000720c */ /* 0x000fe20003f04070 */
[----:B------:R-:W-:Y:S02]  /*5c4d0*/  IMAD.IADD R24, R62, 0x1, -R23 ;  /* 0x000000013e187824 */ /* 0x000fe400078e0a17 */
[----:B------:R-:W-:Y:S02]  /*5c4e0*/  IMAD.IADD R25, R63, 0x1, -R22 ;  /* 0x000000013f197824 */ /* 0x000fe400078e0a16 */
[----:B------:R-:W-:Y:S02]  /*5c4f0*/  IMAD.IADD R23, R65, 0x1, -R20 ;  /* 0x0000000141177824 */ /* 0x000fe400078e0a14 */
[----:B------:R-:W-:-:S02]  /*5c500*/  IMAD.IADD R22, R66, 0x1, -R41 ;  /* 0x0000000142167824 */ /* 0x000fc400078e0a29 */
[----:B------:R-:W-:Y:S02]  /*5c510*/  IMAD.IADD R21, R68, 0x1, -R21 ;  /* 0x0000000144157824 */ /* 0x000fe400078e0a15 */
[----:B------:R-:W-:Y:S02]  /*5c520*/  IMAD.IADD R20, R59, 0x1, -R64 ;  /* 0x000000013b147824 */ /* 0x000fe400078e0a40 */
        /* <DEDUP_REMOVED lines=33> */
.L_x_617:
        /* <DEDUP_REMOVED lines=31> */
[----:B------:R-:W-:-:S13]  /*5c930*/  ISETP.GE.U32.AND.EX P0, PT, R11, RZ, PT, P0 ;  /* 0x000000ff0b00720c */ /* 0x000fda0003f06100 */
[----:B------:R-:W-:Y:S01]  /*5c940*/  @P0 IMAD.MOV R40, RZ, RZ, R16 ;  /* 0x000000ffff280224 */ /* 0x000fe200078e0210 */
[----:B------:R-:W-:Y:S06]  /*5c950*/  BRA `(.L_x_620) ;  /* 0x0000000000cc7947 */ /* 0x000fec0003800000 */
.L_x_619:
[----:B------:R-:W-:Y:S05]  /*5c960*/  BSYNC.RELIABLE B2 ;  /* 0x0000000000027941 */ /* 0x000fea0003800100 */
.L_x_618:
        /* <DEDUP_REMOVED lines=50> */
.L_x_620:
[----:B------:R-:W-:Y:S05]  /*5cc90*/  BSYNC.RECONVERGENT B1 ;  /* 0x0000000000017941 */ /* 0x000fea0003800200 */
.L_x_616:
[----:B------:R-:W-:Y:S01]  /*5cca0*/  IMAD.IADD R81, R12, 0x1, -R20 ;  /* 0x000000010c517824 */ /* 0x000fe200078e0a14 */
[----:B------:R-:W-:Y:S01]  /*5ccb0*/  IADD3 R11, PT, PT, -R22, R59, RZ ;  /* 0x0000003b160b7210 */ /* 0x000fe20007ffe1ff */
[----:B------:R-:W-:Y:S01]  /*5ccc0*/  IMAD.IADD R83, R60, 0x1, -R21 ;  /* 0x000000013c537824 */ /* 0x000fe200078e0a15 */
[----:B------:R-:W-:Y:S01]  /*5ccd0*/  UMOV UR4, URZ ;  /* 0x000000ff00047c82 */ /* 0x000fe20008000000 */
[----:B------:R-:W-:Y:S01]  /*5cce0*/  IMAD.WIDE.U32 R72, R81, R98, RZ ;  /* 0x0000006251487225 */ /* 0x000fe200078e00ff */
[----:B------:R-:W-:Y:S03]  /*5ccf0*/  BSSY.RECONVERGENT B1, `(.L_x_621) ;  /* 0x000010e000017945 */ /* 0x000fe60003800200 */
[----:B------:R-:W-:Y:S02]  /*5cd00*/  IMAD.MOV.U32 R62, RZ, RZ, R73 ;  /* 0x000000ffff3e7224 */ /* 0x000fe400078e0049 */
[----:B------:R-:W-:-:S02]  /*5cd10*/  IMAD.MOV.U32 R63, RZ, RZ, RZ ;  /* 0x000000ffff3f7224 */ /* 0x000fc400078e00ff */
[----:B------:R-:W-:Y:S02]  /*5cd20*/  IMAD.MOV.U32 R61, RZ, RZ, RZ ;  /* 0x000000ffff3d7224 */ /* 0x000fe400078e00ff */
[----:B------:R-:W-:-:S04]  /*5cd30*/  IMAD.WIDE.U32 R62, R98, R83, R62 ;  /* 0x00000053623e7225 */ /* 0x000fc800078e003e */
        /* <DEDUP_REMOVED lines=48> */
[----:B------:R-:W-:Y:S02]  /*5d040*/  IMAD.X R65, RZ, RZ, RZ, P1 ;  /* 0x000000ffff417224 */ /* 0x000fe400008e06ff */
[----:B------:R-:W-:Y:S02]  /*5d050*/  IMAD.X R69, RZ, RZ, RZ, P2 ;  /* 0x000000ffff457224 */ /* 0x000fe400010e06ff */
[----:B------:R-:W-:-:S02]  /*5d060*/  IMAD.MOV.U32 R61, RZ, RZ, RZ ;  /* 0x000000ffff3d7224 */ /* 0x000fc400078e00ff */
[----:B------:R-:W-:-:S04]  /*5d070*/  IMAD.WIDE.U32 R66, R78, R63, R66 ;  /* 0x0000003f4e427225 */ /* 0x000fc800078e0042 */
[----:B------:R-:W-:-:S04]  /*5d080*/  IMAD.WIDE.U32 R60, R98, R57, R60 ;  /* 0x00000039623c7225 */ /* 0x000fc800078e003c */
[----:B------:R-:W-:Y:S01]  /*5d090*/  IMAD.WIDE.U32 R64, R80, R19, R64 ;  /* 0x0000001350407225 */ /* 0x000fe200078e0040 */
[----:B------:R-:W-:-:S03]  /*5d0a0*/  IADD3 R76, P0, PT, R60, R67, RZ ;  /* 0x000000433c4c7210 */ /* 0x000fc60007f1e0ff */
[----:B------:R-:W-:Y:S01]  /*5d0b0*/  IMAD.WIDE.U32 R68, R58, R83, R68 ;  /* 0x000000533a447225 */ /* 0x000fe200078e0044 */
[----:B------:R-:W-:Y:S02]  /*5d0c0*/  IADD3 R66, P1, PT, R66, R65, RZ ;  /* 0x0000004142427210 */ /* 0x000fe40007f3e0ff */
[----:B------:R-:W-:Y:S02]  /*5d0d0*/  IADD3.X R77, PT, PT, RZ, RZ, RZ, P0, !PT ;  /* 0x000000ffff4d7210 */ /* 0x000fe400007fe4ff */
        /* <DEDUP_REMOVED lines=79> */
[----:B------:R-:W-:-:S03]  /*5d5d0*/  IADD3.X R59, PT, PT, RZ, RZ, RZ, P1, !PT ;  /* 0x000000ffff3b7210 */ /* 0x000fc60000ffe4ff */
[----:B------:R-:W-:Y:S01]  /*5d5e0*/  IMAD.X R61, RZ, RZ, RZ, P0 ;  /* 0x000000ffff3d7224 */ /* 0x000fe200000e06ff */
[----:B------:R-:W-:Y:S01]  /*5d5f0*/  IADD3 R78, P3, PT, R78, R77, RZ ;  /* 0x0000004d4e4e7210 */ /* 0x000fe20007f7e0ff */
[----:B------:R-:W-:Y:S01]  /*5d600*/  IMAD.WIDE.U32 R58, R9, R63, R58 ;  /* 0x0000003f093a7225 */ /* 0x000fe200078e003a */
[----:B------:R-:W-:-:S03]  /*5d610*/  IADD3 R40, P2, PT, R40, R79, RZ ;  /* 0x0000004f28287210 */ /* 0x000fc60007f5e0ff */
        /* <DEDUP_REMOVED lines=34> */
[----:B------:R-:W-:Y:S02]  /*5d840*/  IMAD.X R81, RZ, RZ, RZ, P2 ;  /* 0x000000ffff517224 */ /* 0x000fe400010e06ff */
[----:B------:R-:W-:Y:S01]  /*5d850*/  VIADD R72, R61, UR4 ;  /* 0x000000043d487c36 */ /* 0x000fe20008000000 */
[----:B------:R-:W-:Y:S01]  /*5d860*/  IADD3 R61, P1, P2, R60, R62, R9 ;  /* 0x0000003e3c3d7210 */ /* 0x000fe20007a3e009 */
[----:B------:R-:W-:-:S03]  /*5d870*/  IMAD.WIDE.U32 R92, R10, R15, R92 ;  /* 0x0000000f0a5c7225 */ /* 0x000fc600078e005c */
[----:B------:R-:W-:Y:S01]  /*5d880*/  IADD3.X R9, PT, PT, RZ, RZ, RZ, P1, P2 ;  /* 0x000000ffff097210 */ /* 0x000fe20000fe44ff */
[----:B------:R-:W-:Y:S01]  /*5d890*/  IMAD.WIDE.U32 R80, R5, R73, R80 ;  /* 0x0000004905507225 */ /* 0x000fe200078e0050 */
[----:B------:R-:W-:Y:S02]  /*5d8a0*/  IADD3 R82, P0, PT, R83, R93, RZ ;  /* 0x0000005d53527210 */ /* 0x000fe40007f1e0ff */
[----:B------:R-:W-:Y:S01]  /*5d8b0*/  IADD3 R78, P4, PT, R78, R61, RZ ;  /* 0x0000003d4e4e7210 */ /* 0x000fe20007f9e0ff */
[----:B------:R-:W-:Y:S01]  /*5d8c0*/  IMAD.MOV.U32 R73, RZ, RZ, RZ ;  /* 0x000000ffff497224 */ /* 0x000fe200078e00ff */
        /* <DEDUP_REMOVED lines=47> */
[----:B------:R-:W-:Y:S02]  /*5dbc0*/  IADD3 R76, P0, P1, R10, R5, R76 ;  /* 0x000000050a4c7210 */ /* 0x000fe4000791e04c */
[----:B------:R-:W-:Y:S02]  /*5dbd0*/  IADD3 R10, PT, PT, R11, UR4, RZ ;  /* 0x000000040b0a7c10 */ /* 0x000fe4000fffe0ff */
[----:B------:R-:W-:-:S02]  /*5dbe0*/  IADD3 R15, P2, P3, R82, R15, R76 ;  /* 0x0000000f520f7210 */ /* 0x000fc40007b5e04c */
        /* <DEDUP_REMOVED lines=30> */
.L_x_622:
[----:B------:R-:W-:Y:S05]  /*5ddd0*/  BSYNC.RECONVERGENT B1 ;  /* 0x0000000000017941 */ /* 0x000fea0003800200 */
.L_x_621:
        /* <DEDUP_REMOVED lines=40> */
.L_x_625:
[----:B------:R-:W-:Y:S05]  /*5e060*/  BSYNC.RELIABLE B2 ;  /* 0x0000000000027941 */ /* 0x000fea0003800100 */
.L_x_624:
        /* <DEDUP_REMOVED lines=39> */
[----:B------:R-:W-:-:S05]  /*5e2e0*/  @P0 IMAD.MOV R40, RZ, RZ, R6 ;  /* 0x000000ffff280224 */ /* 0x000fca00078e0206 */
[----:B------:R-:W-:-:S07]  /*5e2f0*/  IADD3 R6, PT, PT, -R39, R40, RZ ;  /* 0x0000002827067210 */ /* 0x000fce0007ffe1ff */
.L_x_626:
[----:B------:R-:W-:Y:S05]  /*5e300*/  BSYNC.RECONVERGENT B1 ;  /* 0x0000000000017941 */ /* 0x000fea0003800200 */
.L_x_623:
        /* <DEDUP_REMOVED lines=35> */
.L_x_629:
[----:B------:R-:W-:Y:S05]  /*5e540*/  BSYNC.RELIABLE B2 ;  /* 0x0000000000027941 */ /* 0x000fea0003800100 */
.L_x_628:
        /* <DEDUP_REMOVED lines=41> */
.L_x_630:
[----:B------:R-:W-:Y:S05]  /*5e7e0*/  BSYNC.RECONVERGENT B1 ;  /* 0x0000000000017941 */ /* 0x000fea0003800200 */
.L_x_627:
        /* <DEDUP_REMOVED lines=11> */
[----:B------:R-:W-:Y:S01]  /*5e8a0*/  IMAD.MOV.U32 R64, RZ, RZ, R59 ;  /* 0x000000ffff407224 */ /* 0x000fe200078e003b */
[----:B------:R-:W-:Y:S01]  /*5e8b0*/  IADD3 R62, P0, PT, R58, R41, RZ ;  /* 0x000000293a3e7210 */ /* 0x000fe20007f1e0ff */
[----:B------:R-:W-:Y:S02]  /*5e8c0*/  IMAD.MOV.U32 R65, RZ, RZ, RZ ;  /* 0x000000ffff417224 */ /* 0x000fe400078e00ff */
        /* <DEDUP_REMOVED lines=94> */
[----:B------:R-:W-:Y:S01]  /*5eeb0*/  IMAD.MOV.U32 R63, RZ, RZ, RZ ;  /* 0x000000ffff3f7224 */ /* 0x000fe200078e00ff */
        /* <DEDUP_REMOVED lines=75> */
[----:B------:R-:W-:-:S04]  /*5f370*/  IMAD.WIDE.U32 R56, R13, R85, R56 ;  /* 0x000000550d387225 */ /* 0x000fc800078e0038 */
[----:B------:R-:W-:Y:S01]  /*5f380*/  IMAD.WIDE.U32 R80, R17, R86, R80 ;  /* 0x0000005611507225 */ /* 0x000fe200078e0050 */
[----:B------:R-:W-:Y:S02]  /*5f390*/  IADD3.X R17, PT, PT, RZ, RZ, RZ, P1, P2 ;  /* 0x000000ffff117210 */ /* 0x000fe40000fe44ff */
[----:B------:R-:W-:Y:S01]  /*5f3a0*/  IADD3 R74, P0, PT, R75, R57, RZ ;  /* 0x000000394b4a7210 */ /* 0x000fe20007f1e0ff */
[----:B------:R-:W-:Y:S01]  /*5f3b0*/  IMAD.WIDE.U32 R40, R70, 0x3d1, R60 ;  /* 0x000003d146287825 */ /* 0x000fe200078e003c */
[----:B------:R-:W-:Y:S02]  /*5f3c0*/  IADD3 R56, P1, PT, R56, R81, RZ ;  /* 0x0000005138387210 */ /* 0x000fe40007f3e0ff */
[----:B------:R-:W-:Y:S01]  /*5f3d0*/  IADD3 R61, P4, PT, R72, R83, RZ ;  /* 0x00000053483d7210 */ /* 0x000fe20007f9e0ff */
[----:B------:R-:W-:Y:S01]  /*5f3e0*/  IMAD.X R75, RZ, RZ, RZ, P0 ;  /* 0x000000ffff4b7224 */ /* 0x000fe200000e06ff */
[----:B------:R-:W-:Y:S02]  /*5f3f0*/  IADD3.X R57, PT, PT, RZ, RZ, RZ, P1, !PT ;  /* 0x000000ffff397210 */ /* 0x000fe40000ffe4ff */
[----:B------:R-:W-:Y:S01]  /*5f400*/  IADD3 R62, P2, P3, R40, R17, R62 ;  /* 0x00000011283e7210 */ /* 0x000fe20007b5e03e */
[----:B------:R-:W-:-:S02]  /*5f410*/  VIADD R40, R41, UR4 ;  /* 0x0000000429287c36 */ /* 0x000fc40008000000 */
[----:B------:R-:W-:Y:S01]  /*5f420*/  IMAD.WIDE.U32 R74, R18, R85, R74 ;  /* 0x00000055124a7225 */ /* 0x000fe200078e004a */
[----:B------:R-:W-:-:S03]  /*5f430*/  IADD3.X R17, PT, PT, RZ, RZ, RZ, P2, P3 ;  /* 0x000000ffff117210 */ /* 0x000fc600017e64ff */
[----:B------:R-:W-:-:S04]  /*5f440*/  IMAD.WIDE.U32 R54, R54, R86, R56 ;  /* 0x0000005636367225 */ /* 0x000fc800078e0038 */
[----:B------:R-:W-:Y:S02]  /*5f450*/  IMAD.MOV.U32 R41, RZ, RZ, RZ ;  /* 0x000000ffff297224 */ /* 0x000fe400078e00ff */
[----:B------:R-:W-:Y:S02]  /*5f460*/  IMAD.X R53, RZ, RZ, RZ, P4 ;  /* 0x000000ffff357224 */ /* 0x000fe400020e06ff */
[----:B------:R-:W-:Y:S01]  /*5f470*/  IMAD.WIDE.U32 R56, R80, 0x3d1, R40 ;  /* 0x000003d150387825 */ /* 0x000fe200078e0028 */
[----:B------:R-:W-:Y:S02]  /*5f480*/  IADD3 R40, P4, PT, R74, R55, RZ ;  /* 0x000000374a287210 */ /* 0x000fe40007f9e0ff */
[----:B------:R-:W-:Y:S01]  /*5f490*/  IADD3 R53, P1, P0, R68, R53, R62 ;  /* 0x0000003544357210 */ /* 0x000fe2000783e03e */
        /* <DEDUP_REMOVED lines=9> */
[----:B------:R-:W-:Y:S02]  /*5f530*/  IADD3 R74, P0, PT, R75, R41, RZ ;  /* 0x000000294b4a7210 */ /* 0x000fe40007f1e0ff */
[----:B------:R-:W-:Y:S01]  /*5f540*/  IADD3 R64, P1, P2, R56, R13, R64 ;  /* 0x0000000d38407210 */ /* 0x000fe20007a3e040 */
[----:B------:R-:W-:Y:S01]  /*5f550*/  IMAD.WIDE.U32 R56, R40, 0x3d1, R58 ;  /* 0x000003d128387825 */ /* 0x000fe200078e003a */
[----:B------:R-:W-:Y:S02]  /*5f560*/  IADD3.X R13, PT, PT, RZ, RZ, RZ, P3, P4 ;  /* 0x000000ffff0d7210 */ /* 0x000fe40001fe84ff */
[----:B------:R-:W-:Y:S01]  /*5f570*/  IADD3.X R17, PT, PT, RZ, RZ, RZ, P1, P2 ;  /* 0x000000ffff117210 */ /* 0x000fe20000fe44ff */
[----:B------:R-:W-:Y:S01]  /*5f580*/  IMAD.X R75, RZ, RZ, RZ, P0 ;  /* 0x000000ffff4b7224 */ /* 0x000fe200000e06ff */
        /* <DEDUP_REMOVED lines=50> */
.L_x_632:
[----:B------:R-:W-:Y:S05]  /*5f8b0*/  BSYNC.RECONVERGENT B1 ;  /* 0x0000000000017941 */ /* 0x000fea0003800200 */
.L_x_631:
        /* <DEDUP_REMOVED lines=37> */
.L_x_635:
[----:B------:R-:W-:Y:S05]  /*5fb10*/  BSYNC.RELIABLE B2 ;  /* 0x0000000000027941 */ /* 0x000fea0003800100 */
.L_x_634:
        /* <DEDUP_REMOVED lines=41> */
.L_x_636:
[----:B------:R-:W-:Y:S05]  /*5fdb0*/  BSYNC.RECONVERGENT B1 ;  /* 0x0000000000017941 */ /* 0x000fea0003800200 */
.L_x_633:
        /* <DEDUP_REMOVED lines=35> */
.L_x_639:
[----:B------:R-:W-:Y:S05]  /*5fff0*/  BSYNC.RELIABLE B2 ;  /* 0x0000000000027941 */ /* 0x000fea0003800100 */
.L_x_638:
        /* <DEDUP_REMOVED lines=41> */
.L_x_640:
[----:B------:R-:W-:Y:S05]  /*60290*/  BSYNC.RECONVERGENT B1 ;  /* 0x0000000000017941 */ /* 0x000fea0003800200 */
.L_x_637:
        /* <DEDUP_REMOVED lines=35> */
.L_x_642:
        /* <DEDUP_REMOVED lines=34> */
.L_x_644:
[----:B------:R-:W-:Y:S05]  /*606f0*/  BSYNC.RELIABLE B2 ;  /* 0x0000000000027941 */ /* 0x000fea0003800100 */
.L_x_643:
        /* <DEDUP_REMOVED lines=14> */
[----:B------:R-:W-:Y:S01]  /*607e0*/  IADD3 R16, P1, P2, R3, R12, R16 ;  /* 0x0000000c03107210 */ /* 0x000fe20007a3e010 */
[----:B------:R-:W-:Y:S01]  /*607f0*/  IMAD.MOV.U32 R12, RZ, RZ, R17 ;  /* 0x000000ffff0c7224 */ /* 0x000fe200078e0011 */
[----:B------:R-:W-:-:S02]  /*60800*/  IADD3 R66, P0, PT, R11, R66, RZ ;  /* 0x000000420b427210 */ /* 0x000fc40007f1e0ff */
        /* <DEDUP_REMOVED lines=33> */
.L_x_645:
[----:B------:R-:W-:Y:S05]  /*60a20*/  BSYNC.RECONVERGENT B1 ;  /* 0x0000000000017941 */ /* 0x000fea0003800200 */
.L_x_641:
[----:B------:R-:W0:Y:S01]  /*60a30*/  LDCU UR4, c[0x3][0xe4] ;  /* 0x00c01c80ff0477ac */ /* 0x000e220008000800 */
[----:B------:R-:W-:Y:S01]  /*60a40*/  IMAD.MOV.U32 R11, RZ, RZ, RZ ;  /* 0x000000ffff0b7224 */ /* 0x000fe200078e00ff */
[----:B------:R-:W-:Y:S01]  /*60a50*/  BSSY.RECONVERGENT B1, `(.L_x_646) ;  /* 0x0000115000017945 */ /* 0x000fe20003800200 */
[----:B------:R-:W-:Y:S01]  /*60a60*/  IMAD.MOV.U32 R15, RZ, RZ, RZ ;  /* 0x000000ffff0f7224 */ /* 0x000fe200078e00ff */
[----:B------:R-:W1:Y:S01]  /*60a70*/  LDCU.64 UR10, c[0x3][0xe8] ;  /* 0x00c01d00ff0a77ac */ /* 0x000e620008000a00 */
[----:B------:R-:W-:Y:S02]  /*60a80*/  IMAD.MOV.U32 R55, RZ, RZ, RZ ;  /* 0x000000ffff377224 */ /* 0x000fe400078e00ff */
[----:B------:R-:W-:Y:S01]  /*60a90*/  IMAD.MOV.U32 R41, RZ, RZ, RZ ;  /* 0x000000ffff297224 */ /* 0x000fe200078e00ff */
[----:B------:R-:W2:Y:S01]  /*60aa0*/  LDCU.64 UR8, c[0x3][0xf0] ;  /* 0x00c01e00ff0877ac */ /* 0x000ea20008000a00 */
[----:B------:R-:W-:Y:S02]  /*60ab0*/  IMAD.MOV.U32 R63, RZ, RZ, RZ ;  /* 0x000000ffff3f7224 */ /* 0x000fe400078e00ff */
[----:B------:R-:W-:-:S02]  /*60ac0*/  IMAD.MOV.U32 R79, RZ, RZ, RZ ;  /* 0x000000ffff4f7224 */ /* 0x000fc400078e00ff */
[----:B------:R-:W-:Y:S02]  /*60ad0*/  IMAD.MOV.U32 R81, RZ, RZ, RZ ;  /* 0x000000ffff517224 */ /* 0x000fe400078e00ff */
[----:B------:R-:W-:Y:S02]  /*60ae0*/  IMAD.MOV.U32 R83, RZ, RZ, RZ ;  /* 0x000000ffff537224 */ /* 0x000fe400078e00ff */
[----:B0-----:R-:W-:-:S04]  /*60af0*/  IMAD.WIDE.U32 R58, R28, UR4, RZ ;  /* 0x000000041c3a7c25 */ /* 0x001fc8000f8e00ff */
[----:B------:R-:W-:-:S04]  /*60b00*/  IMAD.MOV.U32 R10, RZ, RZ, R59 ;  /* 0x000000ffff0a7224 */ /* 0x000fc800078e003b */
        /* <DEDUP_REMOVED lines=22> */
[----:B------:R-:W-:Y:S01]  /*60c70*/  IMAD.MOV.U32 R11, RZ, RZ, RZ ;  /* 0x000000ffff0b7224 */ /* 0x000fe200078e00ff */
[----:B------:R-:W-:-:S03]  /*60c80*/  IADD3.X R17, PT, PT, RZ, RZ, RZ, P0, !PT ;  /* 0x000000ffff117210 */ /* 0x000fc600007fe4ff */
        /* <DEDUP_REMOVED lines=20> */
[----:B------:R-:W-:Y:S02]  /*60dd0*/  IMAD.MOV.U32 R11, RZ, RZ, RZ ;  /* 0x000000ffff0b7224 */ /* 0x000fe400078e00ff */
[----:B------:R-:W-:Y:S02]  /*60de0*/  IMAD.X R63, RZ, RZ, RZ, P1 ;  /* 0x000000ffff3f7224 */ /* 0x000fe400008e06ff */
        /* <DEDUP_REMOVED lines=41> */
[----:B------:R-:W-:Y:S01]  /*61080*/  IMAD.WIDE.U32 R10, R28, R50, R80 ;  /* 0x000000321c0a7225 */ /* 0x000fe200078e0050 */
[----:B------:R-:W-:Y:S02]  /*61090*/  IADD3 R62, P2, PT, R62, R77, RZ ;  /* 0x0000004d3e3e7210 */ /* 0x000fe40007f5e0ff */
[----:B------:R-:W-:Y:S01]  /*610a0*/  IADD3.X R79, PT, PT, RZ, RZ, RZ, P1, !PT ;  /* 0x000000ffff4f7210 */ /* 0x000fe20000ffe4ff */
[----:B------:R-:W-:Y:S01]  /*610b0*/  IMAD.X R15, RZ, RZ, RZ, P0 ;  /* 0x000000ffff0f7224 */ /* 0x000fe200000e06ff */
[----:B------:R-:W-:Y:S01]  /*610c0*/  IADD3 R76, P3, PT, R76, R11, RZ ;  /* 0x0000000b4c4c7210 */ /* 0x000fe20007f7e0ff */
[----:B------:R-:W-:Y:S02]  /*610d0*/  IMAD.X R63, RZ, RZ, RZ, P2 ;  /* 0x000000ffff3f7224 */ /* 0x000fe400010e06ff */
[----:B------:R-:W-:-:S04]  /*610e0*/  IMAD.WIDE.U32 R56, R34, UR11, R14 ;  /* 0x0000000b22387c25 */ /* 0x000fc8000f8e000e */
[----:B------:R-:W-:Y:S02]  /*610f0*/  IMAD.X R77, RZ, RZ, RZ, P3 ;  /* 0x000000ffff4d7224 */ /* 0x000fe400018e06ff */
[----:B------:R-:W-:-:S04]  /*61100*/  IMAD.WIDE.U32 R14, R32, UR8, R78 ;  /* 0x00000008200e7c25 */ /* 0x000fc8000f8e004e */
[----:B------:R-:W-:Y:S01]  /*61110*/  IMAD.WIDE.U32 R62, R30, UR9, R62 ;  /* 0x000000091e3e7c25 */ /* 0x000fe2000f8e003e */
        /* <DEDUP_REMOVED lines=22> */
[----:B------:R-:W-:-:S04]  /*61280*/  IMAD.WIDE.U32 R56, R30, R50, R82 ;  /* 0x000000321e387225 */ /* 0x000fc800078e0052 */
[----:B------:R-:W-:Y:S01]  /*61290*/  IMAD.WIDE.U32 R80, R29, R51, R78 ;  /* 0x000000331d507225 */ /* 0x000fe200078e004e */
[----:B------:R-:W-:Y:S02]  /*612a0*/  IADD3 R78, P0, PT, R62, R77, RZ ;  /* 0x0000004d3e4e7210 */ /* 0x000fe40007f1e0ff */
[----:B------:R-:W-:Y:S01]  /*612b0*/  IADD3 R76, P1, PT, R76, R57, RZ ;  /* 0x000000394c4c7210 */ /* 0x000fe20007f3e0ff */
[----:B------:R-:W-:Y:S01]  /*612c0*/  IMAD.MOV.U32 R57, RZ, RZ, RZ ;  /* 0x000000ffff397224 */ /* 0x000fe200078e00ff */
[----:B------:R-:W-:Y:S01]  /*612d0*/  IADD3 R82, P2, PT, R56, R81, RZ ;  /* 0x0000005138527210 */ /* 0x000fe20007f5e0ff */
[----:B------:R-:W-:Y:S02]  /*612e0*/  IMAD.MOV.U32 R56, RZ, RZ, R80 ;  /* 0x000000ffff387224 */ /* 0x000fe400078e0050 */
[----:B------:R-:W-:Y:S02]  /*612f0*/  IMAD.X R79, RZ, RZ, RZ, P0 ;  /* 0x000000ffff4f7224 */ /* 0x000fe400000e06ff */
[----:B------:R-:W-:-:S02]  /*61300*/  IMAD.X R83, RZ, RZ, RZ, P2 ;  /* 0x000000ffff537224 */ /* 0x000fc400010e06ff */
[----:B------:R-:W-:Y:S02]  /*61310*/  IMAD.X R77, RZ, RZ, RZ, P1 ;  /* 0x000000ffff4d7224 */ /* 0x000fe400008e06ff */
[----:B------:R-:W-:-:S04]  /*61320*/  IMAD.WIDE.U32 R56, R28, R8, R56 ;  /* 0x000000081c387225 */ /* 0x000fc800078e0038 */
[----:B------:R-:W-:-:S04]  /*61330*/  IMAD.WIDE.U32 R80, R31, R51, R82 ;  /* 0x000000331f507225 */ /* 0x000fc800078e0052 */
[----:B------:R-:W-:Y:S01]  /*61340*/  IMAD.WIDE.U32 R78, R35, UR9, R78 ;  /* 0x00000009234e7c25 */ /* 0x000fe2000f8e004e */
[----:B------:R-:W-:-:S03]  /*61350*/  IADD3 R62, P3, PT, R80, R57, RZ ;  /* 0x00000039503e7210 */ /* 0x000fc60007f7e0ff */
[----:B------:R-:W-:Y:S01]  /*61360*/  IMAD.WIDE.U32 R76, R33, R50, R76 ;  /* 0x00000032214c7225 */ /* 0x000fe200078e004c */
[----:B------:R-:W-:-:S03]  /*61370*/  IADD3 R80, P0, PT, R63, R79, RZ ;  /* 0x0000004f3f507210 */ /* 0x000fc60007f1e0ff */
[----:B------:R-:W-:Y:S01]  /*61380*/  IMAD.X R63, RZ, RZ, RZ, P3 ;  /* 0x000000ffff3f7224 */ /* 0x000fe200018e06ff */
[----:B------:R-:W-:Y:S02]  /*61390*/  IADD3 R78, P1, PT, R78, R77, RZ ;  /* 0x0000004d4e4e7210 */ /* 0x000fe40007f3e0ff */
[----:B------:R-:W-:Y:S01]  /*613a0*/  IADD3 R82, P2, PT, R76, R81, RZ ;  /* 0x000000514c527210 */ /* 0x000fe20007f5e0ff */
[----:B------:R-:W-:Y:S02]  /*613b0*/  IMAD.X R81, RZ, RZ, RZ, P0 ;  /* 0x000000ffff517224 */ /* 0x000fe400000e06ff */
[----:B------:R-:W-:Y:S02]  /*613c0*/  IMAD.X R79, RZ, RZ, RZ, P1 ;  /* 0x000000ffff4f7224 */ /* 0x000fe400008e06ff */
[----:B------:R-:W-:-:S04]  /*613d0*/  IMAD.WIDE.U32 R62, R29, R8, R62 ;  /* 0x000000081d3e7225 */ /* 0x000fc800078e003e */
[----:B------:R-:W-:Y:S02]  /*613e0*/  IMAD.X R83, RZ, RZ, RZ, P2 ;  /* 0x000000ffff537224 */ /* 0x000fe400010e06ff */
[----:B------:R-:W-:-:S04]  /*613f0*/  IMAD.WIDE.U32 R76, R34, UR9, R80 ;  /* 0x00000009224c7c25 */ /* 0x000fc8000f8e0050 */
[----:B------:R-:W-:-:S04]  /*61400*/  IMAD.WIDE.U32 R28, R32, R50, R78 ;  /* 0x00000032201c7225 */ /* 0x000fc800078e004e */
[----:B------:R-:W-:Y:S01]  /*61410*/  IMAD.WIDE.U32 R78, R30, R51, R82 ;  /* 0x000000331e4e7225 */ /* 0x000fe200078e0052 */
[----:B------:R-:W-:-:S04]  /*61420*/  IADD3 R80, P0, PT, R76, R29, RZ ;  /* 0x0000001d4c507210 */ /* 0x000fc80007f1e0ff */
[----:B------:R-:W-:Y:S01]  /*61430*/  IADD3 R28, P1, PT, R28, R79, RZ ;  /* 0x0000004f1c1c7210 */ /* 0x000fe20007f3e0ff */
[----:B------:R-:W-:Y:S01]  /*61440*/  IMAD.X R81, RZ, RZ, RZ, P0 ;  /* 0x000000ffff517224 */ /* 0x000fe200000e06ff */
[----:B------:R-:W-:Y:S01]  /*61450*/  IADD3 R82, P2, PT, R78, R63, RZ ;  /* 0x0000003f4e527210 */ /* 0x000fe20007f5e0ff */
[----:B------:R-:W-:Y:S02]  /*61460*/  IMAD.MOV.U32 R63, RZ, RZ, RZ ;  /* 0x000000ffff3f7224 */ /* 0x000fe400078e00ff */
        /* <DEDUP_REMOVED lines=9> */
[----:B------:R-:W-:-:S04]  /*61500*/  IMAD.WIDE.U32 R82, R62, 0x3d1, RZ ;  /* 0x000003d13e527825 */ /* 0x000fc800078e00ff */
[----:B------:R-:W-:-:S04]  /*61510*/  IMAD.WIDE.U32 R76, R34, R50, R76 ;  /* 0x00000032224c7225 */ /* 0x000fc800078e004c */
        /* <DEDUP_REMOVED lines=31> */
[----:B------:R-:W-:Y:S01]  /*61710*/  IMAD.X R19, RZ, RZ, RZ, P4 ;  /* 0x000000ffff137224 */ /* 0x000fe200020e06ff */
[----:B------:R-:W-:Y:S01]  /*61720*/  IADD3 R58, P4, PT, R40, R33, RZ ;  /* 0x00000021283a7210 */ /* 0x000fe20007f9e0ff */
        /* <DEDUP_REMOVED lines=15> */
[----:B------:R-:W-:Y:S01]  /*61820*/  IMAD.IADD R18, R5, 0x1, -R70 ;  /* 0x0000000105127824 */ /* 0x000fe200078e0a46 */
        /* <DEDUP_REMOVED lines=16> */
[----:B------:R-:W-:Y:S01]  /*61930*/  IADD3 R59, P2, P3, R58, R59, R14 ;  /* 0x0000003b3a3b7210 */ /* 0x000fe20007b5e00e */
[----:B------:R-:W-:Y:S01]  /*61940*/  IMAD.IADD R14, R9, 0x1, -R68 ;  /* 0x00000001090e7824 */ /* 0x000fe200078e0a44 */
[----:B------:R-:W-:Y:S01]  /*61950*/  IADD3.X R31, PT, PT, RZ, RZ, RZ, P0, P1 ;  /* 0x000000ffff1f7210 */ /* 0x000fe200007e24ff */
[----:B------:R-:W-:Y:S01]  /*61960*/  IMAD.WIDE.U32 R10, R35, 0x3d1, R10 ;  /* 0x000003d1230a7825 */ /* 0x000fe200078e000a */
[----:B------:R-:W-:Y:S02]  /*61970*/  IADD3.X R17, PT, PT, RZ, RZ, RZ, P2, P3 ;  /* 0x000000ffff117210 */ /* 0x000fe400017e64ff */
[----:B------:R-:W-:Y:S01]  /*61980*/  IADD3 R16, P0, P1, R10, R31, R56 ;  /* 0x0000001f0a107210 */ /* 0x000fe2000791e038 */
[----:B------:R-:W-:-:S03]  /*61990*/  VIADD R10, R11, UR4 ;  /* 0x000000040b0a7c36 */ /* 0x000fc60008000000 */
[----:B------:R-:W-:Y:S01]  /*619a0*/  IADD3 R16, P2, P3, R34, R17, R16 ;  /* 0x0000001122107210 */ /* 0x000fe20007b5e010 */
[----:B------:R-:W-:Y:S01]  /*619b0*/  IMAD.IADD R17, R74, 0x1, -R67 ;  /* 0x000000014a117824 */ /* 0x000fe200078e0a43 */
        /* <DEDUP_REMOVED lines=30> */
.L_x_647:
[----:B------:R-:W-:Y:S05]  /*61ba0*/  BSYNC.RECONVERGENT B1 ;  /* 0x0000000000017941 */ /* 0x000fea0003800200 */
.L_x_646:
        /* <DEDUP_REMOVED lines=44> */
.L_x_650:
[----:B------:R-:W-:Y:S05]  /*61e70*/  BSYNC.RELIABLE B2 ;  /* 0x0000000000027941 */ /* 0x000fea0003800100 */
.L_x_649:
        /* <DEDUP_REMOVED lines=41> */
.L_x_651:
[----:B------:R-:W-:Y:S05]  /*62110*/  BSYNC.RECONVERGENT B1 ;  /* 0x0000000000017941 */ /* 0x000fea0003800200 */
.L_x_648:
        /* <DEDUP_REMOVED lines=35> */
.L_x_654:
[----:B------:R-:W-:Y:S05]  /*62350*/  BSYNC.RELIABLE B2 ;  /* 0x0000000000027941 */ /* 0x000fea0003800100 */
.L_x_653:
        /* <DEDUP_REMOVED lines=27> */
[----:B------:R-:W-:-:S04]  /*62510*/  IADD3 R30, P0, PT, R12, R15, RZ ;  /* 0x0000000f0c1e7210 */ /* 0x000fc80007f1e0ff */
[----:B------:R-:W-:Y:S01]  /*62520*/  IADD3.X R12, PT, PT, RZ, R15, RZ, P0, !PT ;  /* 0x0000000fff0c7210 */ /* 0x000fe200007fe4ff */
[----:B------:R-:W-:Y:S01]  /*62530*/  IMAD.IADD R15, R31, 0x1, -R36 ;  /* 0x000000011f0f7824 */ /* 0x000fe200078e0a24 */
        /* <DEDUP_REMOVED lines=11> */
.L_x_655:
[----:B------:R-:W-:Y:S05]  /*625f0*/  BSYNC.RECONVERGENT B1 ;  /* 0x0000000000017941 */ /* 0x000fea0003800200 */
.L_x_652:
        /* <DEDUP_REMOVED lines=39> */
[----:B------:R-:W-:Y:S01]  /*62870*/  IMAD.MOV.U32 R54, RZ, RZ, R41 ;  /* 0x000000ffff367224 */ /* 0x000fe200078e0029 */
[----:B------:R-:W-:Y:S01]  /*62880*/  IADD3.X R61, PT, PT, RZ, RZ, RZ, P1, !PT ;  /* 0x000000ffff3d7210 */ /* 0x000fe20000ffe4ff */
[----:B------:R-:W-:Y:S02]  /*62890*/  IMAD.MOV.U32 R40, RZ, RZ, R56 ;  /* 0x000000ffff287224 */ /* 0x000fe400078e0038 */
        /* <DEDUP_REMOVED lines=138> */
[----:B------:R-:W-:-:S03]  /*63140*/  IMAD.WIDE.U32 R70, R52, 0x3d1, R70 ;  /* 0x000003d134467825 */ /* 0x000fc600078e0046 */
[----:B------:R-:W-:Y:S01]  /*63150*/  SEL R29, RZ, 0x1, P0 ;  /* 0x00000001ff1d7807 */ /* 0x000fe20000000000 */
        /* <DEDUP_REMOVED lines=15> */
[----:B------:R-:W-:Y:S01]  /*63250*/  IMAD.X R51, RZ, RZ, RZ, P4 ;  /* 0x000000ffff337224 */ /* 0x000fe200020e06ff */
[----:B------:R-:W-:Y:S01]  /*63260*/  IADD3 R44, PT, PT, R67, UR4, RZ ;  /* 0x00000004432c7c10 */ /* 0x000fe2000fffe0ff */
[----:B------:R-:W-:Y:S01]  /*63270*/  IMAD.WIDE.U32 R30, R43, R11, R64 ;  /* 0x0000000b2b1e7225 */ /* 0x000fe200078e0040 */
[----:B------:R-:W-:Y:S02]  /*63280*/  IADD3.X R11, PT, PT, RZ, RZ, RZ, P2, P3 ;  /* 0x000000ffff0b7210 */ /* 0x000fe400017e64ff */
[----:B------:R-:W-:Y:S01]  /*63290*/  IADD3 R51, P1, P0, R52, R51, R34 ;  /* 0x0000003334337210 */ /* 0x000fe2000783e022 */
[----:B------:R-:W-:-:S03]  /*632a0*/  IMAD.WIDE.U32 R32, R45, R8, R32 ;  /* 0x000000082d207225 */ /* 0x000fc600078e0020 */
[----:B------:R-:W-:Y:S01]  /*632b0*/  IADD3.X R63, PT, PT, RZ, RZ, RZ, P1, P0 ;  /* 0x000000ffff3f7210 */ /* 0x000fe20000fe04ff */
[----:B------:R-:W-:Y:S01]  /*632c0*/  IMAD.MOV.U32 R45, RZ, RZ, RZ ;  /* 0x000000ffff2d7224 */ /* 0x000fe200078e00ff */
[----:B------:R-:W-:Y:S01]  /*632d0*/  IADD3 R34, P4, PT, R30, R33, RZ ;  /* 0x000000211e227210 */ /* 0x000fe20007f9e0ff */
        /* <DEDUP_REMOVED lines=66> */
.L_x_657:
[----:B------:R-:W-:Y:S05]  /*63700*/  BSYNC.RECONVERGENT B1 ;  /* 0x0000000000017941 */ /* 0x000fea0003800200 */
.L_x_656:
        /* <DEDUP_REMOVED lines=39> */
.L_x_660:
[----:B------:R-:W-:Y:S05]  /*63980*/  BSYNC.RELIABLE B2 ;  /* 0x0000000000027941 */ /* 0x000fea0003800100 */
.L_x_659:
        /* <DEDUP_REMOVED lines=41> */
.L_x_661:
[----:B------:R-:W-:Y:S05]  /*63c20*/  BSYNC.RECONVERGENT B1 ;  /* 0x0000000000017941 */ /* 0x000fea0003800200 */
.L_x_658:
        /* <DEDUP_REMOVED lines=35> */
.L_x_663:
[----:B------:R-:W-:Y:S05]  /*63e60*/  BSYNC.RELIABLE B1 ;  /* 0x0000000000017941 */ /* 0x000fea0003800100 */
.L_x_662:
        /* <DEDUP_REMOVED lines=42> */
.L_x_334:
[----:B------:R-:W-:Y:S05]  /*64110*/  BSYNC.RECONVERGENT B0 ;  /* 0x0000000000007941 */ /* 0x000fea0003800200 */
.L_x_332:
[----:B------:R-:W-:Y:S01]  /*64120*/  LOP3.LUT P0, RZ, R40, 0xff, RZ, 0xc0, !PT ;  /* 0x000000ff28ff7812 */ /* 0x000fe2000780c0ff */
[----:B------:R-:W0:Y:S01]  /*64130*/  LDCU UR22, c[0x3][0x18] ;  /* 0x00c00300ff1677ac */ /* 0x000e220008000800 */
[----:B------:R-:W-:Y:S01]  /*64140*/  BSSY.RECONVERGENT B2, `(.L_x_664) ;  /* 0x0000b9c000027945 */ /* 0x000fe20003800200 */
[----:B------:R-:W-:Y:S02]  /*64150*/  HFMA2 R16, -RZ, RZ, -0.006069183349609375, 46880 ;  /* 0x9e3779b9ff107431 */ /* 0x000fe400000001ff */
[----:B------:R-:W-:Y:S01]  /*64160*/  IMAD.MOV.U32 R11, RZ, RZ, 0x7f4a7c15 ;  /* 0x7f4a7c15ff0b7424 */ /* 0x000fe200078e00ff */
[----:B------:R-:W2:Y:S01]  /*64170*/  LDCU UR23, c[0x3][0x1c] ;  /* 0x00c00380ff1777ac */ /* 0x000ea20008000800 */
[----:B------:R-:W3:Y:S01]  /*64180*/  LDCU.64 UR12, c[0x3][0x10] ;  /* 0x00c00200ff0c77ac */ /* 0x000ee20008000a00 */
[----:B------:R-:W4:Y:S01]  /*64190*/  LDCU.64 UR14, c[0x3][URZ] ;  /* 0x00c00000ff0e77ac */ /* 0x000f220008000a00 */
[----:B------:R-:W0:Y:S04]  /*641a0*/  LDCU.128 UR8, c[0x3][URZ] ;  /* 0x00c00000ff0877ac */ /* 0x000e280008000c00 */
[----:B------:R-:W-:Y:S05]  /*641b0*/  @P0 BRA `(.L_x_665) ;  /* 0x000000b800500947 */ /* 0x000fea0003800000 */
[----:B------:R-:W-:Y:S01]  /*641c0*/  LOP3.LUT R8, R31, R28, R29, 0xfe, !PT ;  /* 0x0000001c1f087212 */ /* 0x000fe200078efe1d */
[----:B------:R-:W-:Y:S01]  /*641d0*/  BSSY.RECONVERGENT B1, `(.L_x_666) ;  /* 0x00003ad000017945 */ /* 0x000fe20003800200 */
[----:B------:R-:W-:Y:S02]  /*641e0*/  CS2R R42, SRZ ;  /* 0x00000000002a7805 */ /* 0x000fe4000001ff00 */
[----:B------:R-:W-:Y:S02]  /*641f0*/  CS2R R44, SRZ ;  /* 0x00000000002c7805 */ /* 0x000fe4000001ff00 */
[----:B------:R-:W-:Y:S02]  /*64200*/  LOP3.LUT R8, R33, R8, R30, 0xfe, !PT ;  /* 0x0000000821087212 */ /* 0x000fe400078efe1e */
[----:B------:R-:W-:Y:S02]  /*64210*/  CS2R R46, SRZ ;  /* 0x00000000002e7805 */ /* 0x000fe4000001ff00 */
[----:B------:R-:W-:-:S02]  /*64220*/  CS2R R40, SRZ ;  /* 0x0000000000287805 */ /* 0x000fc4000001ff00 */
[----:B------:R-:W-:Y:S02]  /*64230*/  CS2R R48, SRZ ;  /* 0x0000000000307805 */ /* 0x000fe4000001ff00 */
[----:B------:R-:W-:Y:S02]  /*64240*/  LOP3.LUT R11, R35, R8, R32, 0xfe, !PT ;  /* 0x00000008230b7212 */ /* 0x000fe400078efe20 */
[----:B------:R-:W-:Y:S02]  /*64250*/  CS2R R50, SRZ ;  /* 0x0000000000327805 */ /* 0x000fe4000001ff00 */
[----:B-1----:R-:W-:Y:S02]  /*64260*/  CS2R R52, SRZ ;  /* 0x0000000000347805 */ /* 0x002fe4000001ff00 */
[----:B------:R-:W-:Y:S02]  /*64270*/  CS2R R54, SRZ ;  /* 0x0000000000367805 */ /* 0x000fe4000001ff00 */
[----:B------:R-:W-:-:S13]  /*64280*/  LOP3.LUT P0, RZ, R11, R34, RZ, 0xfc, !PT ;  /* 0x000000220bff7212 */ /* 0x000fda000780fcff */
[----:B------:R-:W-:Y:S05]  /*64290*/  @!P0 BRA `(.L_x_667) ;  /* 0x0000003800808947 */ /* 0x000fea0003800000 */
[C---:B------:R-:W-:Y:S01]  /*642a0*/  ISETP.GE.U32.AND P0, PT, R7.reuse, 0x2, PT ;  /* 0x000000020700780c */ /* 0x040fe20003f06070 */
[----:B------:R-:W-:Y:S01]  /*642b0*/  VIADD R47, R4, 0xffffffff ;  /* 0xffffffff042f7836 */ /* 0x000fe20000000000 */
[----:B------:R-:W-:Y:S01]  /*642c0*/  STL.64 [R1+0x10], R36 ;  /* 0x0000102401007387 */ /* 0x000fe20000100a00 */
[----:B------:R-:W-:Y:S02]  /*642d0*/  VIADD R46, R7, 0xfffffffe ;  /* 0xfffffffe072e7836 */ /* 0x000fe40000000000 */
[----:B------:R-:W-:Y:S01]  /*642e0*/  IMAD.MOV.U32 R44, RZ, RZ, RZ ;  /* 0x000000ffff2c7224 */ /* 0x000fe200078e00ff */
[----:B------:R-:W-:Y:S01]  /*642f0*/  STL.64 [R1+0x18], R38 ;  /* 0x0000182601007387 */ /* 0x000fe20000100a00 */
[----:B------:R-:W-:Y:S02]  /*64300*/  IMAD.MOV.U32 R42, RZ, RZ, 0x1 ;  /* 0x00000001ff2a7424 */ /* 0x000fe400078e00ff */
[----:B------:R-:W-:Y:S01]  /*64310*/  IMAD.MOV.U32 R40, RZ, RZ, RZ ;  /* 0x000000ffff287224 */ /* 0x000fe200078e00ff */
[----:B------:R1:W-:Y:S01]  /*64320*/  STL.64 [R1+0x8], R2 ;  /* 0x0000080201007387 */ /* 0x0003e20000100a00 */
[----:B------:R-:W-:-:S02]  /*64330*/  IMAD.MOV.U32 R16, RZ, RZ, RZ ;  /* 0x000000ffff107224 */ /* 0x000fc400078e00ff */
[----:B------:R-:W-:Y:S02]  /*64340*/  @P0 IMAD.MOV R47, RZ, RZ, R4 ;  /* 0x000000ffff2f0224 */ /* 0x000fe400078e0204 */
[----:B------:R-:W-:Y:S02]  /*64350*/  IMAD.MOV.U32 R12, RZ, RZ, RZ ;  /* 0x000000ffff0c7224 */ /* 0x000fe400078e00ff */
[----:B------:R-:W-:Y:S01]  /*64360*/  IMAD.MOV.U32 R8, RZ, RZ, RZ ;  /* 0x000000ffff087224 */ /* 0x000fe200078e00ff */
[----:B------:R0:W-:Y:S01]  /*64370*/  STL.64 [R1], R46 ;  /* 0x0000002e01007387 */ /* 0x0001e20000100a00 */
[----:B------:R-:W-:Y:S01]  /*64380*/  IMAD.MOV.U32 R4, RZ, RZ, RZ ;  /* 0x000000ffff047224 */ /* 0x000fe200078e00ff */
[----:B-1----:R-:W-:-:S07]  /*64390*/  CS2R R2, SRZ ;  /* 0x0000000000027805 */ /* 0x002fce000001ff00 */
.L_x_688:
[----:B------:R-:W-:-:S05]  /*643a0*/  SHF.R.U32.HI R7, RZ, 0x5, R3 ;  /* 0x00000005ff077819 */ /* 0x000fca0000011603 */
[----:B------:R-:W-:-:S05]  /*643b0*/  IMAD R7, R7, 0x4, R0 ;  /* 0x0000000407077824 */ /* 0x000fca00078e0200 */
[----:B------:R-:W5:Y:S01]  /*643c0*/  LDL R36, [R7] ;  /* 0x0000000007247983 */ /* 0x000f620000100800 */
[----:B------:R-:W-:Y:S01]  /*643d0*/  BSSY.RECONVERGENT B0, `(.L_x_668) ;  /* 0x00001c0000007945 */ /* 0x000fe20003800200 */
[----:B-----5:R-:W-:Y:S01]  /*643e0*/  SHF.R.W.U32.HI R36, RZ, R3, R36 ;  /* 0x00000003ff247219 */ /* 0x020fe20000011e24 */
[----:B------:R-:W-:-:S03]  /*643f0*/  VIADD R3, R3, 0x1 ;  /* 0x0000000103037836 */ /* 0x000fc60000000000 */
[----:B------:R-:W-:Y:S02]  /*64400*/  LOP3.LUT R36, R36, 0x1, RZ, 0xc0, !PT ;  /* 0x0000000124247812 */ /* 0x000fe400078ec0ff */
[----:B------:R-:W-:Y:S02]  /*64410*/  ISETP.NE.AND P1, PT, R3, 0x100, PT ;  /* 0x000001000300780c */ /* 0x000fe40003f25270 */
[----:B------:R-:W-:-:S13]  /*64420*/  ISETP.NE.U32.AND P0, PT, R36, 0x1, PT ;  /* 0x000000012400780c */ /* 0x000fda0003f05070 */
[----:B------:R-:W-:Y:S05]  /*64430*/  @P0 BRA `(.L_x_669) ;  /* 0x0000001800e40947 */ /* 0x000fea0003800000 */
[----:B------:R-:W-:Y:S01]  /*64440*/  IMAD.WIDE.U32 R36, R28, R42, RZ ;  /* 0x0000002a1c247225 */ /* 0x000fe200078e00ff */
[----:B------:R-:W-:Y:S01]  /*64450*/  UMOV UR4, URZ ;  /* 0x000000ff00047c82 */ /* 0x000fe20008000000 */
[----:B------:R-:W-:Y:S02]  /*64460*/  BSSY.RECONVERGENT B3, `(.L_x_670) ;  /* 0x000010e000037945 */ /* 0x000fe40003800200 */
[----:B------:R-:W-:Y:S02]  /*64470*/  IMAD.MOV.U32 R38, RZ, RZ, R37 ;  /* 0x000000ffff267224 */ /* 0x000fe400078e0025 */
[----:B------:R-:W-:Y:S02]  /*64480*/  IMAD.MOV.U32 R39, RZ, RZ, RZ ;  /* 0x000000ffff277224 */ /* 0x000fe400078e00ff */
[----:B0-----:R-:W-:Y:S02]  /*64490*/  IMAD.MOV.U32 R47, RZ, RZ, RZ ;  /* 0x000000ffff2f7224 */ /* 0x001fe400078e00ff */
        /* <DEDUP_REMOVED lines=32> */
[----:B------:R-:W-:Y:S01]  /*646a0*/  IMAD.MOV.U32 R50, RZ, RZ, R49 ;  /* 0x000000ffff327224 */ /* 0x000fe200078e0031 */
[----:B------:R-:W-:Y:S01]  /*646b0*/  IADD3.X R55, PT, PT, RZ, RZ, RZ, P0, !PT ;  /* 0x000000ffff377210 */ /* 0x000fe200007fe4ff */
        /* <DEDUP_REMOVED lines=71> */
[----:B------:R-:W-:Y:S01]  /*64b30*/  IMAD.X R41, RZ, RZ, RZ, P2 ;  /* 0x000000ffff297224 */ /* 0x000fe200010e06ff */
        /* <DEDUP_REMOVED lines=28> */
[----:B------:R-:W-:Y:S01]  /*64d00*/  IMAD.MOV.U32 R52, RZ, RZ, R58 ;  /* 0x000000ffff347224 */ /* 0x000fe200078e003a */
[----:B------:R-:W-:Y:S01]  /*64d10*/  IADD3 R58, P3, PT, R56, R61, RZ ;  /* 0x0000003d383a7210 */ /* 0x000fe20007f7e0ff */
[----:B------:R-:W-:Y:S02]  /*64d20*/  IMAD.MOV.U32 R53, RZ, RZ, RZ ;  /* 0x000000ffff357224 */ /* 0x000fe400078e00ff */
[----:B------:R-:W-:Y:S02]  /*64d30*/  IMAD.X R43, RZ, RZ, RZ, P0 ;  /* 0x000000ffff2b7224 */ /* 0x000fe400000e06ff */
        /* <DEDUP_REMOVED lines=52> */
[----:B------:R-:W-:Y:S02]  /*65080*/  IMAD.X R11, RZ, RZ, RZ, P3 ;  /* 0x000000ffff0b7224 */ /* 0x000fe400018e06ff */
[----:B------:R-:W-:Y:S02]  /*65090*/  VIADD R58, R59, UR4 ;  /* 0x000000043b3a7c36 */ /* 0x000fe40008000000 */
[----:B------:R-:W-:Y:S01]  /*650a0*/  IMAD.MOV.U32 R59, RZ, RZ, RZ ;  /* 0x000000ffff3b7224 */ /* 0x000fe200078e00ff */
[----:B------:R-:W-:Y:S01]  /*650b0*/  IADD3 R54, P3, P4, R54, R11, R8 ;  /* 0x0000000b36367210 */ /* 0x000fe20007c7e008 */
[----:B------:R-:W-:Y:S01]  /*650c0*/  IMAD.WIDE.U32 R46, R2, R32, R60 ;  /* 0x00000020022e7225 */ /* 0x000fe200078e003c */
[----:B------:R-:W-:-:S03]  /*650d0*/  IADD3.X R11, PT, PT, RZ, RZ, RZ, P0, P2 ;  /* 0x000000ffff0b7210 */ /* 0x000fc600007e44ff */
[----:B------:R-:W-:Y:S01]  /*650e0*/  IMAD.WIDE.U32 R60, R38, 0x3d1, R58 ;  /* 0x000003d1263c7825 */ /* 0x000fe200078e003a */
[----:B------:R-:W-:-:S03]  /*650f0*/  IADD3 R58, P0, PT, R56, R47, RZ ;  /* 0x0000002f383a7210 */ /* 0x000fc60007f1e0ff */
[----:B------:R-:W-:Y:S01]  /*65100*/  VIADD R62, R61, UR4 ;  /* 0x000000043d3e7c36 */ /* 0x000fe20008000000 */
[----:B------:R-:W-:Y:S01]  /*65110*/  IADD3 R16, P2, P5, R60, R11, R48 ;  /* 0x0000000b3c107210 */ /* 0x000fe20007d5e030 */
[----:B------:R-:W-:Y:S01]  /*65120*/  IMAD.X R59, RZ, RZ, RZ, P0 ;  /* 0x000000ffff3b7224 */ /* 0x000fe200000e06ff */
        /* <DEDUP_REMOVED lines=33> */
[----:B------:R-:W0:Y:S01]  /*65340*/  LDC R39, c[0x3][0x1c] ;  /* 0x00c00700ff277b82 */ /* 0x000e220000000800 */
        /* <DEDUP_REMOVED lines=31> */
.L_x_671:
[----:B--234-:R-:W-:Y:S05]  /*65540*/  BSYNC.RECONVERGENT B3 ;  /* 0x0000000000037941 */ /* 0x01cfea0003800200 */
.L_x_670:
[----:B0-----:R-:W-:Y:S01]  /*65550*/  ISETP.GT.U32.OR P0, PT, R19, R39, P0 ;  /* 0x000000271300720c */ /* 0x001fe20000704470 */
        /* <DEDUP_REMOVED lines=43> */
.L_x_674:
[----:B------:R-:W-:Y:S05]  /*65810*/  BSYNC.RELIABLE B4 ;  /* 0x0000000000047941 */ /* 0x000fea0003800100 */
.L_x_673:
        /* <DEDUP_REMOVED lines=41> */
.L_x_675:
[----:B------:R-:W-:Y:S05]  /*65ab0*/  BSYNC.RECONVERGENT B3 ;  /* 0x0000000000037941 */ /* 0x000fea0003800200 */
.L_x_672:
[----:B------:R-:W-:Y:S01]  /*65ac0*/  ISETP.GT.U32.AND P0, PT, R2, R39, PT ;  /* 0x000000270200720c */ /* 0x000fe20003f04070 */
[----:B------:R-:W-:-:S12]  /*65ad0*/  BSSY.RELIABLE B3, `(.L_x_676) ;  /* 0x0000026000037945 */ /* 0x000fd80003800100 */
        /* <DEDUP_REMOVED lines=37> */
.L_x_677:
[----:B------:R-:W-:Y:S05]  /*65d30*/  BSYNC.RELIABLE B3 ;  /* 0x0000000000037941 */ /* 0x000fea0003800100 */
.L_x_676:
        /* <DEDUP_REMOVED lines=36> */
[----:B------:R-:W-:Y:S01]  /*65f80*/  ISETP.GE.U32.AND.EX P0, PT, R4, RZ, PT, P0 ;  /* 0x000000ff0400720c */ /* 0x000fe20003f06100 */
[----:B------:R-:W-:-:S12]  /*65f90*/  VIADD R4, R2, 0xffffffff ;  /* 0xffffffff02047836 */ /* 0x000fd80000000000 */
[----:B------:R-:W-:-:S04]  /*65fa0*/  @P0 IMAD.MOV R4, RZ, RZ, R2 ;  /* 0x000000ffff040224 */ /* 0x000fc800078e0202 */
[----:B------:R-:W-:Y:S02]  /*65fb0*/  IMAD.IADD R2, R4, 0x1, -R39 ;  /* 0x0000000104027824 */ /* 0x000fe400078e0a27 */
[----:B------:R-:W-:-:S07]  /*65fc0*/  VIADD R4, R7, -UR22 ;  /* 0x8000001607047c36 */ /* 0x000fce0008000000 */
.L_x_669:
[----:B0-234-:R-:W-:Y:S05]  /*65fd0*/  BSYNC.RECONVERGENT B0 ;  /* 0x0000000000007941 */ /* 0x01dfea0003800200 */
.L_x_668:
[----:B------:R-:W-:Y:S02]  /*65fe0*/  HFMA2 R37, -RZ, RZ, 0, 0 ;  /* 0x00000000ff257431 */ /* 0x000fe400000001ff */
[----:B------:R-:W-:Y:S01]  /*65ff0*/  IMAD.WIDE.U32 R38, R28, R28, RZ ;  /* 0x0000001c1c267225 */ /* 0x000fe200078e00ff */
[----:B------:R-:W-:Y:S01]  /*66000*/  UMOV UR4, URZ ;  /* 0x000000ff00047c82 */ /* 0x000fe20008000000 */
[----:B------:R-:W-:Y:S02]  /*66010*/  BSSY.RECONVERGENT B0, `(.L_x_678) ;  /* 0x000010f000007945 */ /* 0x000fe40003800200 */
[----:B------:R-:W-:Y:S02]  /*66020*/  IMAD.MOV.U32 R36, RZ, RZ, R39 ;  /* 0x000000ffff247224 */ /* 0x000fe400078e0027 */
[----:B------:R-:W-:Y:S02]  /*66030*/  IMAD.MOV.U32 R47, RZ, RZ, RZ ;  /* 0x000000ffff2f7224 */ /* 0x000fe400078e00ff */
[----:B------:R-:W-:-:S02]  /*66040*/  IMAD.MOV.U32 R49, RZ, RZ, RZ ;  /* 0x000000ffff317224 */ /* 0x000fc400078e00ff */
        /* <DEDUP_REMOVED lines=143> */
[----:B------:R-:W-:Y:S01]  /*66940*/  IMAD.WIDE.U32 R58, R34, R29, R64 ;  /* 0x0000001d223a7225 */ /* 0x000fe200078e0040 */
[----:B------:R-:W-:-:S03]  /*66950*/  IADD3.X R61, PT, PT, RZ, RZ, RZ, P2, !PT ;  /* 0x000000ffff3d7210 */ /* 0x000fc600017fe4ff */
        /* <DEDUP_REMOVED lines=47> */
[----:B------:R-:W-:Y:S02]  /*66c50*/  IADD3 R31, P3, P4, R60, R31, R46 ;  /* 0x0000001f3c1f7210 */ /* 0x000fe40007c7e02e */
[----:B------:R-:W-:Y:S01]  /*66c60*/  IADD3.X R7, PT, PT, RZ, RZ, RZ, P0, P2 ;  /* 0x000000ffff077210 */ /* 0x000fe200007e44ff */
        /* <DEDUP_REMOVED lines=11> */
[----:B------:R-:W-:-:S03]  /*66d20*/  IADD3.X R11, PT, PT, RZ, RZ, RZ, P0, P2 ;  /* 0x000000ffff0b7210 */ /* 0x000fc600007e44ff */
[----:B------:R-:W-:Y:S01]  /*66d30*/  IMAD.WIDE.U32 R48, R32, 0x3d1, R60 ;  /* 0x000003d120307825 */ /* 0x000fe200078e003c */
[----:B------:R-:W-:Y:S02]  /*66d40*/  IADD3 R60, P4, P5, R30, R7, R58 ;  /* 0x000000071e3c7210 */ /* 0x000fe40007d9e03a */
        /* <DEDUP_REMOVED lines=16> */
[----:B------:R-:W-:Y:S02]  /*66e50*/  IMAD.U32 R39, RZ, RZ, UR23 ;  /* 0x00000017ff277e24 */ /* 0x000fe4000f8e00ff */
[----:B------:R-:W-:Y:S01]  /*66e60*/  IMAD.WIDE.U32 R32, R34, 0x3d1, R48 ;  /* 0x000003d122207825 */ /* 0x000fe200078e0030 */
[----:B------:R-:W-:-:S02]  /*66e70*/  IADD3.X R7, PT, PT, RZ, RZ, RZ, P3, P4 ;  /* 0x000000ffff077210 */ /* 0x000fc40001fe84ff */
        /* <DEDUP_REMOVED lines=40> */
.L_x_679:
[----:B------:R-:W-:Y:S05]  /*67100*/  BSYNC.RECONVERGENT B0 ;  /* 0x0000000000007941 */ /* 0x000fea0003800200 */
.L_x_678:
        /* <DEDUP_REMOVED lines=44> */
.L_x_682:
[----:B------:R-:W-:Y:S05]  /*673d0*/  BSYNC.RELIABLE B3 ;  /* 0x0000000000037941 */ /* 0x000fea0003800100 */
.L_x_681:
        /* <DEDUP_REMOVED lines=38> */
[----:B------:R-:W-:-:S13]  /*67640*/  ISETP.GE.U32.AND.EX P0, PT, R7, RZ, PT, P0 ;  /* 0x000000ff0700720c */ /* 0x000fda0003f06100 */
[----:B------:R-:W-:-:S04]  /*67650*/  @P0 IMAD.MOV R36, RZ, RZ, R34 ;  /* 0x000000ffff240224 */ /* 0x000fc800078e0222 */
[----:B------:R-:W-:-:S07]  /*67660*/  IMAD.IADD R34, R36, 0x1, -R39 ;  /* 0x0000000124227824 */ /* 0x000fce00078e0a27 */
.L_x_683:
[----:B------:R-:W-:Y:S05]  /*67670*/  BSYNC.RECONVERGENT B0 ;  /* 0x0000000000007941 */ /* 0x000fea0003800200 */
.L_x_680:
        /* <DEDUP_REMOVED lines=40> */
.L_x_686:
[----:B------:R-:W-:Y:S05]  /*67900*/  BSYNC.RELIABLE B3 ;  /* 0x0000000000037941 */ /* 0x000fea0003800100 */
.L_x_685:
        /* <DEDUP_REMOVED lines=41> */
.L_x_687:
[----:B------:R-:W-:Y:S05]  /*67ba0*/  BSYNC.RECONVERGENT B0 ;  /* 0x0000000000007941 */ /* 0x000fea0003800200 */
.L_x_684:
[----:B------:R-:W-:Y:S05]  /*67bb0*/  @P1 BRA `(.L_x_688) ;  /* 0xffffffc400f81947 */ /* 0x000fea000383ffff */
[----:B------:R-:W-:Y:S01]  /*67bc0*/  IMAD.MOV.U32 R46, RZ, RZ, R40 ;  /* 0x000000ffff2e7224 */ /* 0x000fe200078e0028 */
[----:B------:R-:W-:Y:S01]  /*67bd0*/  MOV R54, R2 ;  /* 0x0000000200367202 */ /* 0x000fe20000000f00 */
[----:B------:R-:W-:Y:S02]  /*67be0*/  IMAD.MOV.U32 R43, RZ, RZ, RZ ;  /* 0x000000ffff2b7224 */ /* 0x000fe400078e00ff */
[----:B------:R-:W-:Y:S02]  /*67bf0*/  IMAD.MOV.U32 R45, RZ, RZ, RZ ;  /* 0x000000ffff2d7224 */ /* 0x000fe400078e00ff */
[----:B------:R-:W-:Y:S02]  /*67c00*/  IMAD.MOV.U32 R47, RZ, RZ, RZ ;  /* 0x000000ffff2f7224 */ /* 0x000fe400078e00ff */
[----:B------:R-:W-:Y:S02]  /*67c10*/  IMAD.MOV.U32 R40, RZ, RZ, R16 ;  /* 0x000000ffff287224 */ /* 0x000fe400078e0010 */
[----:B------:R-:W-:-:S02]  /*67c20*/  IMAD.MOV.U32 R41, RZ, RZ, RZ ;  /* 0x000000ffff297224 */ /* 0x000fc400078e00ff */
[----:B------:R-:W-:Y:S02]  /*67c30*/  IMAD.MOV.U32 R48, RZ, RZ, R12 ;  /* 0x000000ffff307224 */ /* 0x000fe400078e000c */
[----:B------:R-:W-:Y:S02]  /*67c40*/  IMAD.MOV.U32 R49, RZ, RZ, RZ ;  /* 0x000000ffff317224 */ /* 0x000fe400078e00ff */
[----:B------:R-:W-:Y:S02]  /*67c50*/  IMAD.MOV.U32 R50, RZ, RZ, R8 ;  /* 0x000000ffff327224 */ /* 0x000fe400078e0008 */
[----:B------:R-:W-:Y:S02]  /*67c60*/  IMAD.MOV.U32 R51, RZ, RZ, RZ ;  /* 0x000000ffff337224 */ /* 0x000fe400078e00ff */
[----:B------:R-:W-:Y:S02]  /*67c70*/  IMAD.MOV.U32 R52, RZ, RZ, R4 ;  /* 0x000000ffff347224 */ /* 0x000fe400078e0004 */
[----:B------:R-:W-:-:S02]  /*67c80*/  IMAD.MOV.U32 R53, RZ, RZ, RZ ;  /* 0x000000ffff357224 */ /* 0x000fc400078e00ff */
[----:B------:R-:W-:-:S07]  /*67c90*/  IMAD.MOV.U32 R55, RZ, RZ, RZ ;  /* 0x000000ffff377224 */ /* 0x000fce00078e00ff */
.L_x_667:
[----:B0-234-:R-:W-:Y:S05]  /*67ca0*/  BSYNC.RECONVERGENT B1 ;  /* 0x0000000000017941 */ /* 0x01dfea0003800200 */
.L_x_666:
[-C--:B------:R-:W-:Y:S01]  /*67cb0*/  IMAD R7, R43, R42.reuse, RZ ;  /* 0x0000002a2b077224 */ /* 0x080fe200078e02ff */
[----:B------:R-:W-:Y:S01]  /*67cc0*/  UMOV UR4, URZ ;  /* 0x000000ff00047c82 */ /* 0x000fe20008000000 */
[CC--:B------:R-:W-:Y:S01]  /*67cd0*/  IMAD.WIDE.U32 R2, R42.reuse, R42.reuse, RZ ;  /* 0x0000002a2a027225 */ /* 0x0c0fe200078e00ff */
[----:B------:R-:W-:Y:S03]  /*67ce0*/  BSSY.RECONVERGENT B0, `(.L_x_689) ;  /* 0x000018d000007945 */ /* 0x000fe60003800200 */
[----:B------:R-:W-:Y:S02]  /*67cf0*/  IMAD R7, R42, R43, R7 ;  /* 0x0000002b2a077224 */ /* 0x000fe400078e0207 */
[----:B------:R-:W-:Y:S02]  /*67d00*/  IMAD R11, R45, R42, RZ ;  /* 0x0000002a2d0b7224 */ /* 0x000fe400078e02ff */
[----:B------:R-:W-:-:S02]  /*67d10*/  IMAD.IADD R28, R3, 0x1, R7 ;  /* 0x00000001031c7824 */ /* 0x000fc400078e0207 */
[----:B------:R-:W-:Y:S02]  /*67d20*/  IMAD.MOV.U32 R29, RZ, RZ, RZ ;  /* 0x000000ffff1d7224 */ /* 0x000fe400078e00ff */
[-C--:B------:R-:W-:Y:S02]  /*67d30*/  IMAD R11, R43, R44.reuse, R11 ;  /* 0x0000002c2b0b7224 */ /* 0x080fe400078e020b */
[----:B------:R-:W-:-:S04]  /*67d40*/  IMAD.WIDE.U32 R28, R42, R44, R28 ;  /* 0x0000002c2a1c7225 */ /* 0x000fc800078e001c */
[----:B------:R-:W-:Y:S02]  /*67d50*/  IMAD.IADD R30, R29, 0x1, R11 ;  /* 0x000000011d1e7824 */ /* 0x000fe400078e020b */
[----:B------:R-:W-:Y:S02]  /*67d60*/  IMAD.MOV.U32 R29, RZ, RZ, RZ ;  /* 0x000000ffff1d7224 */ /* 0x000fe400078e00ff */
[----:B------:R-:W-:Y:S02]  /*67d70*/  IMAD.MOV.U32 R31, RZ, RZ, RZ ;  /* 0x000000ffff1f7224 */ /* 0x000fe400078e00ff */
[----:B------:R-:W-:-:S04]  /*67d80*/  IMAD.WIDE.U32 R28, R42, R44, R28 ;  /* 0x0000002c2a1c7225 */ /* 0x000fc800078e001c */
[----:B------:R-:W-:-:S04]  /*67d90*/  IMAD.WIDE.U32 R30, R42, R46, R30 ;  /* 0x0000002e2a1e7225 */ /* 0x000fc800078e001e */
[----:B------:R-:W-:Y:S02]  /*67da0*/  IMAD.IADD R35, R11, 0x1, R29 ;  /* 0x000000010b237824 */ /* 0x000fe400078e021d */
[----:B------:R-:W-:Y:S02]  /*67db0*/  IMAD R3, R47, R42, RZ ;  /* 0x0000002a2f037224 */ /* 0x000fe400078e02ff */
[----:B------:R-:W-:Y:S01]  /*67dc0*/  IMAD R7, R45, R44, RZ ;  /* 0x0000002c2d077224 */ /* 0x000fe200078e02ff */
[----:B------:R-:W-:Y:S01]  /*67dd0*/  IADD3 R34, P0, PT, R35, R30, RZ ;  /* 0x0000001e23227210 */ /* 0x000fe20007f1e0ff */
[----:B------:R-:W-:Y:S02]  /*67de0*/  IMAD R3, R43, R46, R3 ;  /* 0x0000002e2b037224 */ /* 0x000fe400078e0203 */
[----:B------:R-:W-:Y:S02]  /*67df0*/  IMAD R37, R44, R45, R7 ;  /* 0x0000002d2c257224 */ /* 0x000fe400078e0207 */
[----:B------:R-:W-:-:S02]  /*67e00*/  IMAD.X R35, RZ, RZ, RZ, P0 ;  /* 0x000000ffff237224 */ /* 0x000fc400000e06ff */
[----:B------:R-:W-:Y:S02]  /*67e10*/  IMAD.IADD R30, R31, 0x1, R3 ;  /* 0x000000011f1e7824 */ /* 0x000fe400078e0203 */
[----:B------:R-:W-:-:S04]  /*67e20*/  IMAD.WIDE.U32 R34, R44, R44, R34 ;  /* 0x0000002c2c227225 */ /* 0x000fc800078e0022 */
[----:B------:R-:W-:Y:S02]  /*67e30*/  IMAD.MOV.U32 R31, RZ, RZ, RZ ;  /* 0x000000ffff1f7224 */ /* 0x000fe400078e00ff */
[----:B------:R-:W-:Y:S02]  /*67e40*/  IMAD R7, R41, R42, RZ ;  /* 0x0000002a29077224 */ /* 0x000fe400078e02ff */
[----:B------:R-:W-:-:S04]  /*67e50*/  IMAD.WIDE.U32 R30, R42, R40, R30 ;  /* 0x000000282a1e7225 */ /* 0x000fc800078e001e */
[----:B------:R-:W-:Y:S02]  /*67e60*/  IMAD.IADD R37, R35, 0x1, R37 ;  /* 0x0000000123257824 */ /* 0x000fe400078e0225 */
[----:B------:R-:W-:Y:S02]  /*67e70*/  IMAD R7, R43, R40, R7 ;  /* 0x000000282b077224 */ /* 0x000fe400078e0207 */
[----:B------:R-:W-:Y:S01]  /*67e80*/  IMAD R11, R47, R44, RZ ;  /* 0x0000002c2f0b7224 */ /* 0x000fe200078e02ff */
[----:B------:R-:W-:Y:S01]  /*67e90*/  IADD3 R36, P0, PT, R37, R30, RZ ;  /* 0x0000001e25247210 */ /* 0x000fe20007f1e0ff */
[----:B------:R-:W-:Y:S02]  /*67ea0*/  IMAD.IADD R32, R31, 0x1, R7 ;  /* 0x000000011f207824 */ /* 0x000fe400078e0207 */
[----:B------:R-:W-:Y:S02]  /*67eb0*/  IMAD.MOV.U32 R30, RZ, RZ, R34 ;  /* 0x000000ffff1e7224 */ /* 0x000fe400078e0022 */
[----:B------:R-:W-:-:S02]  /*67ec0*/  IMAD.MOV.U32 R31, RZ, RZ, RZ ;  /* 0x000000ffff1f7224 */ /* 0x000fc400078e00ff */
[----:B------:R-:W-:Y:S02]  /*67ed0*/  IMAD.X R37, RZ, RZ, RZ, P0 ;  /* 0x000000ffff257224 */ /* 0x000fe400000e06ff */
[----:B------:R-:W-:-:S04]  /*67ee0*/  IMAD.WIDE.U32 R30, R42, R46, R30 ;  /* 0x0000002e2a1e7225 */ /* 0x000fc800078e001e */
[-C--:B------:R-:W-:Y:S02]  /*67ef0*/  IMAD R11, R45, R46.reuse, R11 ;  /* 0x0000002e2d0b7224 */ /* 0x080fe400078e020b */
[----:B------:R-:W-:-:S04]  /*67f00*/  IMAD.WIDE.U32 R34, R44, R46, R36 ;  /* 0x0000002e2c227225 */ /* 0x000fc800078e0024 */
[----:B------:R-:W-:Y:S02]  /*67f10*/  IMAD.IADD R57, R3, 0x1, R31 ;  /* 0x0000000103397824 */ /* 0x000fe400078e021f */
[----:B------:R-:W-:Y:S02]  /*67f20*/  IMAD.MOV.U32 R33, RZ, RZ, RZ ;  /* 0x000000ffff217224 */ /* 0x000fe400078e00ff */
[----:B------:R-:W-:Y:S01]  /*67f30*/  IMAD.IADD R37, R35, 0x1, R11 ;  /* 0x0000000123257824 */ /* 0x000fe200078e020b */
[----:B------:R-:W-:Y:S01]  /*67f40*/  IADD3 R56, P1, PT, R57, R34, RZ ;  /* 0x0000002239387210 */ /* 0x000fe20007f3e0ff */
[----:B------:R-:W-:-:S04]  /*67f50*/  IMAD.WIDE.U32 R32, R42, R48, R32 ;  /* 0x000000302a207225 */ /* 0x000fc800078e0020 */
[----:B------:R-:W-:Y:S01]  /*67f60*/  IMAD R15, R49, R42, RZ ;  /* 0x0000002a310f7224 */ /* 0x000fe200078e02ff */
[----:B------:R-:W-:Y:S01]  /*67f70*/  IADD3 R36, P0, PT, R37, R32, RZ ;  /* 0x0000002025247210 */ /* 0x000fe20007f1e0ff */
[----:B------:R-:W-:Y:S02]  /*67f80*/  IMAD.X R57, RZ, RZ, RZ, P1 ;  /* 0x000000ffff397224 */ /* 0x000fe400008e06ff */
[----:B------:R-:W-:Y:S02]  /*67f90*/  IMAD R15, R43, R48, R15 ;  /* 0x000000302b0f7224 */ /* 0x000fe400078e020f */
[----:B------:R-:W-:Y:S02]  /*67fa0*/  IMAD R3, R41, R44, RZ ;  /* 0x0000002c29037224 */ /* 0x000fe400078e02ff */
[----:B------:R-:W-:Y:S02]  /*67fb0*/  IMAD.X R37, RZ, RZ, RZ, P0 ;  /* 0x000000ffff257224 */ /* 0x000fe400000e06ff */
[----:B------:R-:W-:-:S04]  /*67fc0*/  IMAD.WIDE.U32 R56, R44, R46, R56 ;  /* 0x0000002e2c387225 */ /* 0x000fc800078e0038 */
[----:B------:R-:W-:Y:S02]  /*67fd0*/  IMAD.IADD R32, R33, 0x1, R15 ;  /* 0x0000000121207824 */ /* 0x000fe400078e020f */
        /* <DEDUP_REMOVED lines=9> */
[----:B------:R-:W-:Y:S02]  /*68070*/  IMAD.MOV.U32 R32, RZ, RZ, R56 ;  /* 0x000000ffff207224 */ /* 0x000fe400078e0038 */
[----:B------:R-:W-:Y:S02]  /*68080*/  IMAD R19, R47, R46, RZ ;  /* 0x0000002e2f137224 */ /* 0x000fe400078e02ff */
[----:B------:R-:W-:Y:S02]  /*68090*/  IMAD.X R59, RZ, RZ, RZ, P1 ;  /* 0x000000ffff3b7224 */ /* 0x000fe400008e06ff */
[----:B------:R-:W-:Y:S02]  /*680a0*/  IMAD R3, R43, R50, R3 ;  /* 0x000000322b037224 */ /* 0x000fe400078e0203 */
[----:B------:R-:W-:-:S03]  /*680b0*/  IMAD.WIDE.U32 R32, R42, R40, R32 ;  /* 0x000000282a207225 */ /* 0x000fc600078e0020 */
[----:B------:R-:W-:Y:S01]  /*680c0*/  IADD3 R34, PT, PT, R35, R3, RZ ;  /* 0x0000000323227210 */ /* 0x000fe20007ffe0ff */
[----:B------:R-:W-:Y:S02]  /*680d0*/  IMAD R11, R49, R44, RZ ;  /* 0x0000002c310b7224 */ /* 0x000fe400078e02ff */
[C---:B------:R-:W-:Y:S02]  /*680e0*/  IMAD R19, R46.reuse, R47, R19 ;  /* 0x0000002f2e137224 */ /* 0x040fe400078e0213 */
[----:B------:R-:W-:Y:S02]  /*680f0*/  IMAD.X R37, RZ, RZ, RZ, P0 ;  /* 0x000000ffff257224 */ /* 0x000fe400000e06ff */
[----:B------:R-:W-:-:S04]  /*68100*/  IMAD.WIDE.U32 R56, R46, R46, R58 ;  /* 0x0000002e2e387225 */ /* 0x000fc800078e003a */
[----:B------:R-:W-:Y:S02]  /*68110*/  IMAD.IADD R61, R7, 0x1, R33 ;  /* 0x00000001073d7824 */ /* 0x000fe400078e0221 */
[-C--:B------:R-:W-:Y:S02]  /*68120*/  IMAD R8, R45, R48.reuse, R11 ;  /* 0x000000302d087224 */ /* 0x080fe400078e020b */
[----:B------:R-:W-:Y:S01]  /*68130*/  IMAD.WIDE.U32 R36, R44, R48, R36 ;  /* 0x000000302c247225 */ /* 0x000fe200078e0024 */
[----:B------:R-:W-:-:S03]  /*68140*/  IADD3 R60, P0, PT, R61, R56, RZ ;  /* 0x000000383d3c7210 */ /* 0x000fc60007f1e0ff */
[----:B------:R-:W-:Y:S02]  /*68150*/  IMAD.IADD R57, R57, 0x1, R19 ;  /* 0x0000000139397824 */ /* 0x000fe400078e0213 */
[----:B------:R-:W-:Y:S02]  /*68160*/  IMAD.MOV.U32 R35, RZ, RZ, RZ ;  /* 0x000000ffff237224 */ /* 0x000fe400078e00ff */
[----:B------:R-:W-:Y:S01]  /*68170*/  IMAD.IADD R37, R37, 0x1, R8 ;  /* 0x0000000125257824 */ /* 0x000fe200078e0208 */
[----:B------:R-:W-:Y:S01]  /*68180*/  IADD3 R56, P1, PT, R57, R36, RZ ;  /* 0x0000002439387210 */ /* 0x000fe20007f3e0ff */
[----:B------:R-:W-:-:S04]  /*68190*/  IMAD.WIDE.U32 R34, R42, R52, R34 ;  /* 0x000000342a227225 */ /* 0x000fc800078e0022 */
[----:B------:R-:W-:Y:S01]  /*681a0*/  IMAD.X R61, RZ, RZ, RZ, P0 ;  /* 0x000000ffff3d7224 */ /* 0x000fe200000e06ff */
[----:B------:R-:W-:Y:S01]  /*681b0*/  IADD3 R36, P0, PT, R37, R34, RZ ;  /* 0x0000002225247210 */ /* 0x000fe20007f1e0ff */
[----:B------:R-:W-:Y:S02]  /*681c0*/  IMAD R19, R41, R46, RZ ;  /* 0x0000002e29137224 */ /* 0x000fe400078e02ff */
[----:B------:R-:W-:Y:S02]  /*681d0*/  IMAD.X R57, RZ, RZ, RZ, P1 ;  /* 0x000000ffff397224 */ /* 0x000fe400008e06ff */
[----:B------:R-:W-:Y:S02]  /*681e0*/  IMAD R7, R53, R42, RZ ;  /* 0x0000002a35077224 */ /* 0x000fe400078e02ff */
[-C--:B------:R-:W-:Y:S02]  /*681f0*/  IMAD R29, R47, R40.reuse, R19 ;  /* 0x000000282f1d7224 */ /* 0x080fe400078e0213 */
[----:B------:R-:W-:-:S04]  /*68200*/  IMAD.WIDE.U32 R60, R44, R40, R60 ;  /* 0x000000282c3c7225 */ /* 0x000fc800078e003c */
[----:B------:R-:W-:Y:S02]  /*68210*/  IMAD.X R37, RZ, RZ, RZ, P0 ;  /* 0x000000ffff257224 */ /* 0x000fe400000e06ff */
[----:B------:R-:W-:-:S04]  /*68220*/  IMAD.WIDE.U32 R56, R46, R40, R56 ;  /* 0x000000282e387225 */ /* 0x000fc800078e0038 */
[----:B------:R-:W-:Y:S02]  /*68230*/  IMAD R11, R51, R44, RZ ;  /* 0x0000002c330b7224 */ /* 0x000fe400078e02ff */
[----:B------:R-:W-:Y:S02]  /*68240*/  IMAD R4, R43, R52, R7 ;  /* 0x000000342b047224 */ /* 0x000fe400078e0207 */
[----:B------:R-:W-:Y:S02]  /*68250*/  IMAD.IADD R63, R63, 0x1, R61 ;  /* 0x000000013f3f7824 */ /* 0x000fe400078e023d */
[----:B------:R-:W-:-:S03]  /*68260*/  IMAD.WIDE.U32 R36, R44, R50, R36 ;  /* 0x000000322c247225 */ /* 0x000fc600078e0024 */
[----:B------:R-:W-:Y:S01]  /*68270*/  IADD3 R62, P0, PT, R63, R56, RZ ;  /* 0x000000383f3e7210 */ /* 0x000fe20007f1e0ff */
[----:B------:R-:W-:Y:S02]  /*68280*/  IMAD.IADD R59, R57, 0x1, R29 ;  /* 0x00000001393b7824 */ /* 0x000fe400078e021d */
[----:B------:R-:W-:Y:S02]  /*68290*/  IMAD R11, R45, R50, R11 ;  /* 0x000000322d0b7224 */ /* 0x000fe400078e020b */
[----:B------:R-:W-:Y:S01]  /*682a0*/  IMAD.IADD R34, R35, 0x1, R4 ;  /* 0x0000000123227824 */ /* 0x000fe200078e0204 */
[----:B------:R-:W-:Y:S01]  /*682b0*/  IADD3 R58, P1, PT, R59, R36, RZ ;  /* 0x000000243b3a7210 */ /* 0x000fe20007f3e0ff */
[----:B------:R-:W-:Y:S02]  /*682c0*/  IMAD.MOV.U32 R35, RZ, RZ, RZ ;  /* 0x000000ffff237224 */ /* 0x000fe400078e00ff */
[----:B------:R-:W-:Y:S02]  /*682d0*/  IMAD.IADD R57, R37, 0x1, R11 ;  /* 0x0000000125397824 */ /* 0x000fe400078e020b */
[----:B------:R-:W-:-:S04]  /*682e0*/  IMAD.WIDE.U32 R36, R42, R54, R34 ;  /* 0x000000362a247225 */ /* 0x000fc800078e0022 */
[----:B------:R-:W-:Y:S01]  /*682f0*/  IMAD.X R63, RZ, RZ, RZ, P0 ;  /* 0x000000ffff3f7224 */ /* 0x000fe200000e06ff */
[----:B------:R-:W-:Y:S01]  /*68300*/  IADD3 R56, P0, PT, R57, R36, RZ ;  /* 0x0000002439387210 */ /* 0x000fe20007f1e0ff */
[----:B------:R-:W-:Y:S02]  /*68310*/  IMAD.MOV.U32 R34, RZ, RZ, R60 ;  /* 0x000000ffff227224 */ /* 0x000fe400078e003c */
[----:B------:R-:W-:Y:S02]  /*68320*/  IMAD R7, R55, R42, RZ ;  /* 0x0000002a37077224 */ /* 0x000fe400078e02ff */
[----:B------:R-:W-:-:S04]  /*68330*/  IMAD.WIDE.U32 R34, R42, R48, R34 ;  /* 0x000000302a227225 */ /* 0x000fc800078e0022 */
[----:B------:R-:W-:Y:S02]  /*68340*/  IMAD R19, R53, R44, RZ ;  /* 0x0000002c35137224 */ /* 0x000fe400078e02ff */
[----:B------:R-:W-:Y:S02]  /*68350*/  IMAD.X R57, RZ, RZ, RZ, P0 ;  /* 0x000000ffff397224 */ /* 0x000fe400000e06ff */
[----:B------:R-:W-:Y:S02]  /*68360*/  IMAD R31, R49, R46, RZ ;  /* 0x0000002e311f7224 */ /* 0x000fe400078e02ff */
[----:B------:R-:W-:Y:S02]  /*68370*/  IMAD.X R59, RZ, RZ, RZ, P1 ;  /* 0x000000ffff3b7224 */ /* 0x000fe400008e06ff */
[----:B------:R-:W-:Y:S02]  /*68380*/  IMAD R0, R43, R54, R7 ;  /* 0x000000362b007224 */ /* 0x000fe400078e0207 */
[----:B------:R-:W-:-:S04]  /*68390*/  IMAD.WIDE.U32 R60, R46, R40, R62 ;  /* 0x000000282e3c7225 */ /* 0x000fc800078e003e */
[----:B------:R-:W-:Y:S02]  /*683a0*/  IMAD.IADD R15, R15, 0x1, R35 ;  /* 0x000000010f0f7824 */ /* 0x000fe400078e0223 */
[-C--:B------:R-:W-:Y:S02]  /*683b0*/  IMAD R7, R45, R52.reuse, R19 ;  /* 0x000000342d077224 */ /* 0x080fe400078e0213 */
[----:B------:R-:W-:Y:S01]  /*683c0*/  IMAD.WIDE.U32 R56, R44, R52, R56 ;  /* 0x000000342c387225 */ /* 0x000fe200078e0038 */
[----:B------:R-:W-:-:S03]  /*683d0*/  IADD3 R60, P3, PT, R15, R60, RZ ;  /* 0x0000003c0f3c7210 */ /* 0x000fc60007f7e0ff */
[-C--:B------:R-:W-:Y:S02]  /*683e0*/  IMAD R31, R47, R48.reuse, R31 ;  /* 0x000000302f1f7224 */ /* 0x080fe400078e021f */
[----:B------:R-:W-:-:S04]  /*683f0*/  IMAD.WIDE.U32 R58, R46, R48, R58 ;  /* 0x000000302e3a7225 */ /* 0x000fc800078e003a */
[----:B------:R-:W-:Y:S02]  /*68400*/  IMAD.IADD R19, R29, 0x1, R61 ;  /* 0x000000011d137824 */ /* 0x000fe400078e023d */
[----:B------:R-:W-:Y:S02]  /*68410*/  IMAD.IADD R37, R37, 0x1, R0 ;  /* 0x0000000125257824 */ /* 0x000fe400078e0200 */
[----:B------:R-:W-:Y:S01]  /*68420*/  IMAD.IADD R36, R57, 0x1, R7 ;  /* 0x0000000139247824 */ /* 0x000fe200078e0207 */
[----:B------:R-:W-:Y:S01]  /*68430*/  IADD3 R58, P2, PT, R19, R58, RZ ;  /* 0x0000003a133a7210 */ /* 0x000fe20007f5e0ff */
[----:B------:R-:W-:Y:S02]  /*68440*/  IMAD.IADD R29, R59, 0x1, R31 ;  /* 0x000000013b1d7824 */ /* 0x000fe400078e021f */
[----:B------:R-:W-:Y:S01]  /*68450*/  IMAD.X R61, RZ, RZ, RZ, P3 ;  /* 0x000000ffff3d7224 */ /* 0x000fe200018e06ff */
[----:B------:R-:W-:Y:S01]  /*68460*/  IADD3 R36, P0, PT, R36, R37, RZ ;  /* 0x0000002524247210 */ /* 0x000fe20007f1e0ff */
[----:B------:R-:W-:Y:S01]  /*68470*/  IMAD.X R59, RZ, RZ, RZ, P2 ;  /* 0x000000ffff3b7224 */ /* 0x000fe200010e06ff */
[----:B------:R-:W-:Y:S01]  /*68480*/  IADD3 R56, P1, PT, R29, R56, RZ ;  /* 0x000000381d387210 */ /* 0x000fe20007f3e0ff */
[----:B------:R-:W-:-:S04]  /*68490*/  IMAD.WIDE.U32 R60, R44, R48, R60 ;  /* 0x000000302c3c7225 */ /* 0x000fc800078e003c */
[----:B------:R-:W-:Y:S02]  /*684a0*/  IMAD R29, R41, R40, RZ ;  /* 0x00000028291d7224 */ /* 0x000fe400078e02ff */
[----:B------:R-:W-:Y:S02]  /*684b0*/  IMAD R15, R55, R44, RZ ;  /* 0x0000002c370f7224 */ /* 0x000fe400078e02ff */
[----:B------:R-:W-:Y:S02]  /*684c0*/  IMAD.X R37, RZ, RZ, RZ, P0 ;  /* 0x000000ffff257224 */ /* 0x000fe400000e06ff */
[----:B------:R-:W-:Y:S02]  /*684d0*/  IMAD R19, R51, R46, RZ ;  /* 0x0000002e33137224 */ /* 0x000fe400078e02ff */
[----:B------:R-:W-:Y:S02]  /*684e0*/  IMAD.X R57, RZ, RZ, RZ, P1 ;  /* 0x000000ffff397224 */ /* 0x000fe400008e06ff */
[----:B------:R-:W-:-:S04]  /*684f0*/  IMAD.WIDE.U32 R58, R40, R40, R58 ;  /* 0x00000028283a7225 */ /* 0x000fc800078e003a */
[----:B------:R-:W-:Y:S02]  /*68500*/  IMAD.IADD R63, R8, 0x1, R61 ;  /* 0x00000001083f7824 */ /* 0x000fe400078e023d */
[----:B------:R-:W-:Y:S02]  /*68510*/  IMAD R29, R40, R41, R29 ;  /* 0x00000029281d7224 */ /* 0x000fe400078e021d */
[----:B------:R-:W-:Y:S01]  /*68520*/  IMAD R8, R45, R54, R15 ;  /* 0x000000362d087224 */ /* 0x000fe200078e020f */
[----:B------:R-:W-:Y:S01]  /*68530*/  IADD3 R62, P0, PT, R63, R58, RZ ;  /* 0x0000003a3f3e7210 */ /* 0x000fe20007f1e0ff */
[----:B------:R-:W-:-:S04]  /*68540*/  IMAD.WIDE.U32 R36, R44, R54, R36 ;  /* 0x000000362c247225 */ /* 0x000fc800078e0024 */
[-C--:B------:R-:W-:Y:S02]  /*68550*/  IMAD R12, R47, R50.reuse, R19 ;  /* 0x000000322f0c7224 */ /* 0x080fe400078e0213 */
[----:B------:R-:W-:-:S04]  /*68560*/  IMAD.WIDE.U32 R56, R46, R50, R56 ;  /* 0x000000322e387225 */ /* 0x000fc800078e0038 */
[----:B------:R-:W-:Y:S02]  /*68570*/  IMAD.IADD R59, R59, 0x1, R29 ;  /* 0x000000013b3b7824 */ /* 0x000fe400078e021d */
[----:B------:R-:W-:Y:S02]  /*68580*/  IMAD.IADD R15, R37, 0x1, R8 ;  /* 0x00000001250f7824 */ /* 0x000fe400078e0208 */
[----:B------:R-:W-:Y:S02]  /*68590*/  HFMA2 R37, -RZ, RZ, 0, 0 ;  /* 0x00000000ff257431 */ /* 0x000fe400000001ff */
[----:B------:R-:W-:Y:S01]  /*685a0*/  IMAD.IADD R57, R57, 0x1, R12 ;  /* 0x0000000139397824 */ /* 0x000fe200078e020c */
[----:B------:R-:W-:Y:S01]  /*685b0*/  IADD3 R58, P1, PT, R59, R56, RZ ;  /* 0x000000383b3a7210 */ /* 0x000fe20007f3e0ff */
[----:B------:R-:W-:Y:S02]  /*685c0*/  IMAD.X R63, RZ, RZ, RZ, P0 ;  /* 0x000000ffff3f7224 */ /* 0x000fe400000e06ff */
[----:B------:R-:W-:Y:S01]  /*685d0*/  IMAD R29, R49, R40, RZ ;  /* 0x00000028311d7224 */ /* 0x000fe200078e02ff */
[----:B------:R-:W-:Y:S01]  /*685e0*/  IADD3 R56, P0, PT, R57, R36, RZ ;  /* 0x0000002439387210 */ /* 0x000fe20007f1e0ff */
[----:B------:R-:W-:-:S02]  /*685f0*/  IMAD.MOV.U32 R36, RZ, RZ, R60 ;  /* 0x000000ffff247224 */ /* 0x000fc400078e003c */
[----:B------:R-:W-:Y:S02]  /*68600*/  IMAD.X R59, RZ, RZ, RZ, P1 ;  /* 0x000000ffff3b7224 */ /* 0x000fe400008e06ff */
[----:B------:R-:W-:-:S04]  /*68610*/  IMAD.WIDE.U32 R36, R42, R50, R36 ;  /* 0x000000322a247225 */ /* 0x000fc800078e0024 */
[----:B------:R-:W-:-:S04]  /*68620*/  IMAD.WIDE.U32 R60, R46, R48, R62 ;  /* 0x000000302e3c7225 */ /* 0x000fc800078e003e */
[----:B------:R-:W-:Y:S02]  /*68630*/  IMAD.IADD R3, R3, 0x1, R37 ;  /* 0x0000000103037824 */ /* 0x000fe400078e0225 */
[----:B------:R-:W-:Y:S02]  /*68640*/  IMAD.IADD R63, R31, 0x1, R61 ;  /* 0x000000011f3f7824 */ /* 0x000fe400078e023d */
[----:B------:R-:W-:Y:S01]  /*68650*/  IMAD.WIDE.U32 R58, R40, R48, R58 ;  /* 0x00000030283a7225 */ /* 0x000fe200078e003a */
[----:B------:R-:W-:-:S03]  /*68660*/  IADD3 R64, P1, PT, R3, R60, RZ ;  /* 0x0000003c03407210 */ /* 0x000fc60007f3e0ff */
[----:B------:R-:W-:Y:S01]  /*68670*/  IMAD.X R57, RZ, RZ, RZ, P0 ;  /* 0x000000ffff397224 */ /* 0x000fe200000e06ff */
[----:B------:R-:W-:Y:S01]  /*68680*/  IADD3 R62, P0, PT, R63, R58, RZ ;  /* 0x0000003a3f3e7210 */ /* 0x000fe20007f1e0ff */
[----:B------:R-:W-:Y:S02]  /*68690*/  IMAD R19, R53, R46, RZ ;  /* 0x0000002e35137224 */ /* 0x000fe400078e02ff */
[----:B------:R-:W-:Y:S02]  /*686a0*/  IMAD R29, R41, R48, R29 ;  /* 0x00000030291d7224 */ /* 0x000fe400078e021d */
[----:B------:R-:W-:Y:S02]  /*686b0*/  IMAD.X R65, RZ, RZ, RZ, P1 ;  /* 0x000000ffff417224 */ /* 0x000fe400008e06ff */
[-C--:B------:R-:W-:Y:S02]  /*686c0*/  IMAD R3, R47, R52.reuse, R19 ;  /* 0x000000342f037224 */ /* 0x080fe400078e0213 */
[----:B------:R-:W-:-:S04]  /*686d0*/  IMAD.WIDE.U32 R56, R46, R52, R56 ;  /* 0x000000342e387225 */ /* 0x000fc800078e0038 */
[----:B------:R-:W-:Y:S02]  /*686e0*/  IMAD.X R63, RZ, RZ, RZ, P0 ;  /* 0x000000ffff3f7224 */ /* 0x000fe400000e06ff */
[----:B------:R-:W-:Y:S02]  /*686f0*/  IMAD.IADD R59, R59, 0x1, R29 ;  /* 0x000000013b3b7824 */ /* 0x000fe400078e021d */
[----:B------:R-:W-:-:S03]  /*68700*/  IMAD.WIDE.U32 R64, R44, R50, R64 ;  /* 0x000000322c407225 */ /* 0x000fc600078e0040 */
[----:B------:R-:W-:Y:S01]  /*68710*/  IADD3 R60, P1, PT, R59, R56, RZ ;  /* 0x000000383b3c7210 */ /* 0x000fe20007f3e0ff */
[----:B------:R-:W-:Y:S02]  /*68720*/  IMAD.IADD R58, R57, 0x1, R3 ;  /* 0x00000001393a7824 */ /* 0x000fe400078e0203 */
[----:B------:R-:W-:-:S03]  /*68730*/  IMAD.WIDE.U32 R62, R40, R48, R62 ;  /* 0x00000030283e7225 */ /* 0x000fc600078e003e */
[----:B------:R-:W-:Y:S01]  /*68740*/  IADD3 R58, P0, PT, R58, R15, RZ ;  /* 0x0000000f3a3a7210 */ /* 0x000fe20007f1e0ff */
[----:B------:R-:W-:Y:S02]  /*68750*/  IMAD.IADD R11, R11, 0x1, R65 ;  /* 0x000000010b0b7824 */ /* 0x000fe400078e0241 */
[----:B------:R-:W-:Y:S02]  /*68760*/  IMAD R19, R51, R40, RZ ;  /* 0x0000002833137224 */ /* 0x000fe400078e02ff */
[----:B------:R-:W-:Y:S01]  /*68770*/  IMAD.X R61, RZ, RZ, RZ, P1 ;  /* 0x000000ffff3d7224 */ /* 0x000fe200008e06ff */
[----:B------:R-:W-:Y:S01]  /*68780*/  IADD3 R62, P2, PT, R11, R62, RZ ;  /* 0x0000003e0b3e7210 */ /* 0x000fe20007f5e0ff */
[----:B------:R-:W-:Y:S02]  /*68790*/  IMAD.IADD R15, R29, 0x1, R63 ;  /* 0x000000011d0f7824 */ /* 0x000fe400078e023f */
[----:B------:R-:W-:Y:S02]  /*687a0*/  IMAD R31, R41, R50, R19 ;  /* 0x00000032291f7224 */ /* 0x000fe400078e0213 */
[----:B------:R-:W-:-:S02]  /*687b0*/  IMAD.X R59, RZ, RZ, RZ, P0 ;  /* 0x000000ffff3b7224 */ /* 0x000fc400000e06ff */
[----:B------:R-:W-:Y:S02]  /*687c0*/  IMAD.X R63, RZ, RZ, RZ, P2 ;  /* 0x000000ffff3f7224 */ /* 0x000fe400010e06ff */
[----:B------:R-:W-:-:S04]  /*687d0*/  IMAD.WIDE.U32 R60, R40, R50, R60 ;  /* 0x00000032283c7225 */ /* 0x000fc800078e003c */
[----:B------:R-:W-:Y:S02]  /*687e0*/  IMAD.MOV.U32 R56, RZ, RZ, R64 ;  /* 0x000000ffff387224 */ /* 0x000fe400078e0040 */
[----:B------:R-:W-:Y:S02]  /*687f0*/  IMAD.MOV.U32 R57, RZ, RZ, RZ ;  /* 0x000000ffff397224 */ /* 0x000fe400078e00ff */
[----:B------:R-:W-:Y:S01]  /*68800*/  IMAD.WIDE.U32 R64, R46, R50, R62 ;  /* 0x000000322e407225 */ /* 0x000fe200078e003e */
[----:B------:R-:W-:-:S03]  /*68810*/  IADD3 R62, P1, PT, R15, R60, RZ ;  /* 0x0000003c0f3e7210 */ /* 0x000fc60007f3e0ff */
[----:B------:R-:W-:-:S04]  /*68820*/  IMAD.WIDE.U32 R58, R46, R54, R58 ;  /* 0x000000362e3a7225 */ /* 0x000fc800078e003a */
[----:B------:R-:W-:Y:S02]  /*68830*/  IMAD.IADD R61, R61, 0x1, R31 ;  /* 0x000000013d3d7824 */ /* 0x000fe400078e021f */
[----:B------:R-:W-:-:S03]  /*68840*/  IMAD.WIDE.U32 R56, R42, R52, R56 ;  /* 0x000000342a387225 */ /* 0x000fc600078e0038 */
[----:B------:R-:W-:Y:S01]  /*68850*/  IADD3 R60, P0, PT, R61, R58, RZ ;  /* 0x0000003a3d3c7210 */ /* 0x000fe20007f1e0ff */
[----:B------:R-:W-:Y:S02]  /*68860*/  IMAD R29, R49, R48, RZ ;  /* 0x00000030311d7224 */ /* 0x000fe400078e02ff */
[----:B------:R-:W-:Y:S02]  /*68870*/  IMAD.X R63, RZ, RZ, RZ, P1 ;  /* 0x000000ffff3f7224 */ /* 0x000fe400008e06ff */
[----:B------:R-:W-:Y:S02]  /*68880*/  IMAD.IADD R67, R4, 0x1, R57 ;  /* 0x0000000104437824 */ /* 0x000fe400078e0239 */
[----:B------:R-:W-:Y:S02]  /*68890*/  IMAD R19, R53, R40, RZ ;  /* 0x0000002835137224 */ /* 0x000fe400078e02ff */
[----:B------:R-:W-:Y:S01]  /*688a0*/  IMAD.IADD R15, R12, 0x1, R65 ;  /* 0x000000010c0f7824 */ /* 0x000fe200078e0241 */
[----:B------:R-:W-:Y:S01]  /*688b0*/  IADD3 R66, P2, PT, R67, R64, RZ ;  /* 0x0000004043427210 */ /* 0x000fe20007f5e0ff */
[----:B------:R-:W-:-:S02]  /*688c0*/  IMAD R29, R48, R49, R29 ;  /* 0x00000031301d7224 */ /* 0x000fc400078e021d */
[----:B------:R-:W-:Y:S02]  /*688d0*/  IMAD.X R61, RZ, RZ, RZ, P0 ;  /* 0x000000ffff3d7224 */ /* 0x000fe400000e06ff */
[----:B------:R-:W-:-:S04]  /*688e0*/  IMAD.WIDE.U32 R62, R48, R48, R62 ;  /* 0x00000030303e7225 */ /* 0x000fc800078e003e */
[----:B------:R-:W-:Y:S01]  /*688f0*/  IMAD R4, R41, R52, R19 ;  /* 0x0000003429047224 */ /* 0x000fe200078e0213 */
[----:B------:R-:W-:Y:S01]  /*68900*/  IADD3 R62, P1, PT, R15, R62, RZ ;  /* 0x0000003e0f3e7210 */ /* 0x000fe20007f3e0ff */
[----:B------:R-:W-:Y:S02]  /*68910*/  IMAD R11, R55, R46, RZ ;  /* 0x0000002e370b7224 */ /* 0x000fe400078e02ff */
[----:B------:R-:W-:-:S04]  /*68920*/  IMAD.WIDE.U32 R60, R40, R52, R60 ;  /* 0x00000034283c7225 */ /* 0x000fc800078e003c */
[----:B------:R-:W-:Y:S02]  /*68930*/  IMAD.IADD R19, R63, 0x1, R29 ;  /* 0x000000013f137824 */ /* 0x000fe400078e021d */
[----:B------:R-:W-:Y:S02]  /*68940*/  IMAD R11, R47, R54, R11 ;  /* 0x000000362f0b7224 */ /* 0x000fe400078e020b */
[----:B------:R-:W-:Y:S01]  /*68950*/  IMAD.X R67, RZ, RZ, RZ, P2 ;  /* 0x000000ffff437224 */ /* 0x000fe200010e06ff */
[----:B------:R-:W-:Y:S01]  /*68960*/  IADD3 R58, P0, PT, R19, R60, RZ ;  /* 0x0000003c133a7210 */ /* 0x000fe20007f1e0ff */
[----:B------:R-:W-:Y:S02]  /*68970*/  IMAD.X R63, RZ, RZ, RZ, P1 ;  /* 0x000000ffff3f7224 */ /* 0x000fe400008e06ff */
[----:B------:R-:W-:Y:S02]  /*68980*/  IMAD.IADD R29, R59, 0x1, R11 ;  /* 0x000000013b1d7824 */ /* 0x000fe400078e020b */
[----:B------:R-:W-:-:S02]  /*68990*/  IMAD.IADD R60, R61, 0x1, R4 ;  /* 0x000000013d3c7824 */ /* 0x000fc400078e0204 */
[----:B------:R-:W-:-:S04]  /*689a0*/  IMAD.WIDE.U32 R66, R44, R52, R66 ;  /* 0x000000342c427225 */ /* 0x000fc800078e0042 */
[----:B------:R-:W-:Y:S01]  /*689b0*/  IMAD.X R59, RZ, RZ, RZ, P0 ;  /* 0x000000ffff3b7224 */ /* 0x000fe200000e06ff */
[----:B------:R-:W-:Y:S01]  /*689c0*/  IADD3 R60, P0, PT, R60, R29, RZ ;  /* 0x0000001d3c3c7210 */ /* 0x000fe20007f1e0ff */
[----:B------:R-:W-:-:S03]  /*689d0*/  IMAD.WIDE.U32 R62, R40, R50, R62 ;  /* 0x00000032283e7225 */ /* 0x000fc600078e003e */
[----:B------:R-:W-:Y:S01]  /*689e0*/  IADD3.X R61, PT, PT, RZ, RZ, RZ, P0, !PT ;  /* 0x000000ffff3d7210 */ /* 0x000fe200007fe4ff */
[----:B------:R-:W-:Y:S02]  /*689f0*/  IMAD R15, R51, R48, RZ ;  /* 0x00000030330f7224 */ /* 0x000fe400078e02ff */
[----:B------:R-:W-:Y:S02]  /*68a00*/  IMAD.IADD R7, R7, 0x1, R67 ;  /* 0x0000000107077824 */ /* 0x000fe400078e0243 */
[----:B------:R-:W-:-:S03]  /*68a10*/  IMAD.WIDE.U32 R58, R48, R50, R58 ;  /* 0x00000032303a7225 */ /* 0x000fc600078e003a */
[----:B------:R-:W-:Y:S01]  /*68a20*/  IADD3 R62, P2, PT, R7, R62, RZ ;  /* 0x0000003e073e7210 */ /* 0x000fe20007f5e0ff */
[----:B------:R-:W-:Y:S02]  /*68a30*/  IMAD.IADD R65, R31, 0x1, R63 ;  /* 0x000000011f417824 */ /* 0x000fe400078e023f */
[----:B------:R-:W-:Y:S02]  /*68a40*/  IMAD R33, R49, R50, R15 ;  /* 0x0000003231217224 */ /* 0x000fe400078e020f */
[----:B------:R-:W-:Y:S01]  /*68a50*/  IMAD.X R63, RZ, RZ, RZ, P2 ;  /* 0x000000ffff3f7224 */ /* 0x000fe200010e06ff */
[----:B------:R-:W-:Y:S01]  /*68a60*/  IADD3 R64, P1, PT, R65, R58, RZ ;  /* 0x0000003a41407210 */ /* 0x000fe20007f3e0ff */
[----:B------:R-:W-:Y:S02]  /*68a70*/  IMAD.IADD R19, R59, 0x1, R33 ;  /* 0x000000013b137824 */ /* 0x000fe400078e0221 */
[----:B------:R-:W-:Y:S02]  /*68a80*/  IMAD.MOV.U32 R58, RZ, RZ, R66 ;  /* 0x000000ffff3a7224 */ /* 0x000fe400078e0042 */
[----:B------:R-:W-:-:S02]  /*68a90*/  IMAD.MOV.U32 R59, RZ, RZ, RZ ;  /* 0x000000ffff3b7224 */ /* 0x000fc400078e00ff */
[----:B------:R-:W-:-:S04]  /*68aa0*/  IMAD.WIDE.U32 R60, R40, R54, R60 ;  /* 0x00000036283c7225 */ /* 0x000fc800078e003c */
[----:B------:R-:W-:-:S04]  /*68ab0*/  IMAD.WIDE.U32 R58, R42, R54, R58 ;  /* 0x000000362a3a7225 */ /* 0x000fc800078e003a */
[----:B------:R-:W-:Y:S02]  /*68ac0*/  IMAD.X R65, RZ, RZ, RZ, P1 ;  /* 0x000000ffff417224 */ /* 0x000fe400008e06ff */
[----:B------:R-:W-:Y:S01]  /*68ad0*/  IMAD.WIDE.U32 R66, R46, R52, R62 ;  /* 0x000000342e427225 */ /* 0x000fe200078e003e */
[----:B------:R-:W-:-:S03]  /*68ae0*/  IADD3 R62, P0, PT, R19, R60, RZ ;  /* 0x0000003c133e7210 */ /* 0x000fc60007f1e0ff */
[----:B------:R-:W-:Y:S02]  /*68af0*/  IMAD.IADD R15, R0, 0x1, R59 ;  /* 0x00000001000f7824 */ /* 0x000fe400078e023b */
[----:B------:R-:W-:Y:S02]  /*68b00*/  IMAD R7, R55, R40, RZ ;  /* 0x0000002837077224 */ /* 0x000fe400078e02ff */
[----:B------:R-:W-:Y:S01]  /*68b10*/  IMAD.IADD R3, R3, 0x1, R67 ;  /* 0x0000000103037824 */ /* 0x000fe200078e0243 */
[----:B------:R-:W-:Y:S01]  /*68b20*/  IADD3 R60, P1, PT, R15, R66, RZ ;  /* 0x000000420f3c7210 */ /* 0x000fe20007f3e0ff */
[----:B------:R-:W-:-:S04]  /*68b30*/  IMAD.WIDE.U32 R64, R48, R50, R64 ;  /* 0x0000003230407225 */ /* 0x000fc800078e0040 */
[----:B------:R-:W-:Y:S02]  /*68b40*/  IMAD R29, R53, R48, RZ ;  /* 0x00000030351d7224 */ /* 0x000fe400078e02ff */
[----:B------:R-:W-:Y:S01]  /*68b50*/  IMAD.X R63, RZ, RZ, RZ, P0 ;  /* 0x000000ffff3f7224 */ /* 0x000fe200000e06ff */
[----:B------:R-:W-:Y:S01]  /*68b60*/  IADD3 R66, P0, PT, R3, R64, RZ ;  /* 0x0000004003427210 */ /* 0x000fe20007f1e0ff */
[----:B------:R-:W-:Y:S02]  /*68b70*/  IMAD R7, R41, R54, R7 ;  /* 0x0000003629077224 */ /* 0x000fe400078e0207 */
[-C--:B------:R-:W-:Y:S02]  /*68b80*/  IMAD R29, R49, R52.reuse, R29 ;  /* 0x00000034311d7224 */ /* 0x080fe400078e021d */
[----:B------:R-:W-:-:S04]  /*68b90*/  IMAD.WIDE.U32 R62, R48, R52, R62 ;  /* 0x00000034303e7225 */ /* 0x000fc800078e003e */
[----:B------:R-:W-:Y:S02]  /*68ba0*/  IMAD.IADD R3, R33, 0x1, R65 ;  /* 0x0000000121037824 */ /* 0x000fe400078e0241 */
[----:B------:R-:W-:Y:S02]  /*68bb0*/  IMAD.IADD R15, R61, 0x1, R7 ;  /* 0x000000013d0f7824 */ /* 0x000fe400078e0207 */
[----:B------:R-:W-:Y:S01]  /*68bc0*/  IMAD.X R61, RZ, RZ, RZ, P1 ;  /* 0x000000ffff3d7224 */ /* 0x000fe200008e06ff */
[----:B------:R-:W-:Y:S01]  /*68bd0*/  IADD3 R62, P1, PT, R3, R62, RZ ;  /* 0x0000003e033e7210 */ /* 0x000fe20007f3e0ff */
[----:B------:R-:W-:Y:S02]  /*68be0*/  IMAD.X R67, RZ, RZ, RZ, P0 ;  /* 0x000000ffff437224 */ /* 0x000fe400000e06ff */
[----:B------:R-:W-:Y:S02]  /*68bf0*/  IMAD.IADD R0, R63, 0x1, R29 ;  /* 0x000000013f007824 */ /* 0x000fe400078e021d */
[----:B------:R-:W-:-:S04]  /*68c00*/  IMAD.WIDE.U32 R60, R44, R54, R60 ;  /* 0x000000362c3c7225 */ /* 0x000fc800078e003c */
[----:B------:R-:W-:Y:S01]  /*68c10*/  IMAD.WIDE.U32 R64, R40, R52, R66 ;  /* 0x0000003428407225 */ /* 0x000fe200078e0042 */
[----:B------:R-:W-:-:S03]  /*68c20*/  IADD3 R66, P0, PT, R0, R15, RZ ;  /* 0x0000000f00427210 */ /* 0x000fc60007f1e0ff */
[----:B------:R-:W-:Y:S02]  /*68c30*/  IMAD.IADD R73, R8, 0x1, R61 ;  /* 0x0000000108497824 */ /* 0x000fe400078e023d */
[----:B------:R-:W-:Y:S02]  /*68c40*/  IMAD R3, R51, R50, RZ ;  /* 0x0000003233037224 */ /* 0x000fe400078e02ff */
[----:B------:R-:W-:Y:S01]  /*68c50*/  IMAD.X R63, RZ, RZ, RZ, P1 ;  /* 0x000000ffff3f7224 */ /* 0x000fe200008e06ff */
[----:B------:R-:W-:Y:S01]  /*68c60*/  IADD3 R72, P2, PT, R73, R64, RZ ;  /* 0x0000004049487210 */ /* 0x000fe20007f5e0ff */
[----:B------:R-:W-:-:S04]  /*68c70*/  IMAD.WIDE.U32 R68, R60, 0x3d1, RZ ;  /* 0x000003d13c447825 */ /* 0x000fc800078e00ff */
[----:B------:R-:W-:Y:S02]  /*68c80*/  IMAD.IADD R71, R4, 0x1, R65 ;  /* 0x0000000104477824 */ /* 0x000fe400078e0241 */
[C---:B------:R-:W-:Y:S02]  /*68c90*/  IMAD R15, R50.reuse, R51, R3 ;  /* 0x00000033320f7224 */ /* 0x040fe400078e0203 */
[----:B------:R-:W-:Y:S02]  /*68ca0*/  IMAD.X R67, RZ, RZ, RZ, P0 ;  /* 0x000000ffff437224 */ /* 0x000fe400000e06ff */
[----:B------:R-:W-:-:S04]  /*68cb0*/  IMAD.WIDE.U32 R62, R50, R50, R62 ;  /* 0x00000032323e7225 */ /* 0x000fc800078e003e */
[----:B------:R-:W-:Y:S01]  /*68cc0*/  VIADD R64, R69, UR4 ;  /* 0x0000000445407c36 */ /* 0x000fe20008000000 */
[----:B------:R-:W-:Y:S01]  /*68cd0*/  IADD3 R70, P1, PT, R71, R62, RZ ;  /* 0x0000003e47467210 */ /* 0x000fe20007f3e0ff */
[----:B------:R-:W-:-:S04]  /*68ce0*/  IMAD.WIDE.U32 R66, R48, R54, R66 ;  /* 0x0000003630427225 */ /* 0x000fc800078e0042 */
[----:B------:R-:W-:Y:S02]  /*68cf0*/  IMAD.IADD R69, R63, 0x1, R15 ;  /* 0x000000013f457824 */ /* 0x000fe400078e020f */
[----:B------:R-:W-:Y:S02]  /*68d00*/  IMAD.X R73, RZ, RZ, RZ, P2 ;  /* 0x000000ffff497224 */ /* 0x000fe400010e06ff */
[----:B------:R-:W-:Y:S01]  /*68d10*/  IMAD.IADD R3, R2, 0x1, R68 ;  /* 0x0000000102037824 */ /* 0x000fe200078e0244 */
[----:B------:R-:W-:Y:S01]  /*68d20*/  IADD3 R68, P0, PT, R69, R66, RZ ;  /* 0x0000004245447210 */ /* 0x000fe20007f1e0ff */
[----:B------:R-:W-:Y:S02]  /*68d30*/  IMAD.X R71, RZ, RZ, RZ, P1 ;  /* 0x000000ffff477224 */ /* 0x000fe400008e06ff */
[----:B------:R-:W-:-:S04]  /*68d40*/  IMAD.WIDE.U32 R62, R46, R54, R72 ;  /* 0x000000362e3e7225 */ /* 0x000fc800078e0048 */
[----:B------:R-:W-:Y:S02]  /*68d50*/  IMAD R15, R55, R48, RZ ;  /* 0x00000030370f7224 */ /* 0x000fe400078e02ff */
[----:B------:R-:W-:Y:S02]  /*68d60*/  IMAD R31, R53, R50, RZ ;  /* 0x00000032351f7224 */ /* 0x000fe400078e02ff */
[----:B------:R-:W-:Y:S01]  /*68d70*/  IMAD.X R69, RZ, RZ, RZ, P0 ;  /* 0x000000ffff457224 */ /* 0x000fe200000e06ff */
[----:B------:R-:W-:Y:S01]  /*68d80*/  ISETP.GE.U32.AND P0, PT, R3, R2, PT ;  /* 0x000000020300720c */ /* 0x000fe20003f06070 */
[----:B------:R-:W-:-:S03]  /*68d90*/  IMAD.WIDE.U32 R70, R48, R52, R70 ;  /* 0x0000003430467225 */ /* 0x000fc600078e0046 */
[----:B------:R-:W-:Y:S01]  /*68da0*/  SEL R57, RZ, 0x1, P0 ;  /* 0x00000001ff397807 */ /* 0x000fe20000000000 */
[----:B------:R-:W-:Y:S02]  /*68db0*/  IMAD.IADD R11, R11, 0x1, R63 ;  /* 0x000000010b0b7824 */ /* 0x000fe400078e023f */
[----:B------:R-:W-:Y:S02]  /*68dc0*/  IMAD R19, R49, R54, R15 ;  /* 0x0000003631137224 */ /* 0x000fe400078e020f */
[----:B------:R-:W-:Y:S01]  /*68dd0*/  IMAD R31, R51, R52, R31 ;  /* 0x00000034331f7224 */ /* 0x000fe200078e021f */
[----:B------:R-:W-:Y:S01]  /*68de0*/  IADD3 R66, P2, PT, R11, R70, RZ ;  /* 0x000000460b427210 */ /* 0x000fe20007f5e0ff */
[----:B------:R-:W-:-:S04]  /*68df0*/  IMAD.WIDE.U32 R68, R50, R52, R68 ;  /* 0x0000003432447225 */ /* 0x000fc800078e0044 */
[----:B------:R-:W-:Y:S02]  /*68e00*/  IMAD.IADD R15, R29, 0x1, R71 ;  /* 0x000000011d0f7824 */ /* 0x000fe400078e0247 */
[----:B------:R-:W-:Y:S02]  /*68e10*/  IMAD.IADD R0, R67, 0x1, R19 ;  /* 0x0000000143007824 */ /* 0x000fe400078e0213 */
[----:B------:R-:W-:Y:S01]  /*68e20*/  IMAD.IADD R69, R69, 0x1, R31 ;  /* 0x0000000145457824 */ /* 0x000fe200078e021f */
[----:B------:R-:W-:Y:S01]  /*68e30*/  IADD3 R68, P1, PT, R15, R68, RZ ;  /* 0x000000440f447210 */ /* 0x000fe20007f3e0ff */
[----:B------:R-:W-:Y:S02]  /*68e40*/  IMAD.MOV.U32 R65, RZ, RZ, RZ ;  /* 0x000000ffff417224 */ /* 0x000fe400078e00ff */
[----:B------:R-:W-:Y:S02]  /*68e50*/  IMAD.X R67, RZ, RZ, RZ, P2 ;  /* 0x000000ffff437224 */ /* 0x000fe400010e06ff */
[----:B------:R-:W-:Y:S01]  /*68e60*/  IMAD.WIDE.U32 R70, R62, 0x3d1, R64 ;  /* 0x000003d13e467825 */ /* 0x000fe200078e0040 */
[----:B------:R-:W-:-:S03]  /*68e70*/  IADD3 R64, P0, PT, R69, R0, RZ ;  /* 0x0000000045407210 */ /* 0x000fc60007f1e0ff */
[----:B------:R-:W-:Y:S01]  /*68e80*/  IMAD.X R69, RZ, RZ, RZ, P1 ;  /* 0x000000ffff457224 */ /* 0x000fe200008e06ff */
[----:B------:R-:W-:Y:S01]  /*68e90*/  IADD3.X R65, PT, PT, RZ, RZ, RZ, P0, !PT ;  /* 0x000000ffff417210 */ /* 0x000fe200007fe4ff */
[----:B------:R-:W-:Y:S01]  /*68ea0*/  IMAD.WIDE.U32 R66, R40, R54, R66 ;  /* 0x0000003628427225 */ /* 0x000fe200078e0042 */
[----:B------:R-:W-:-:S03]  /*68eb0*/  IADD3 R57, P2, P3, R70, R28, R57 ;  /* 0x0000001c46397210 */ /* 0x000fc60007b5e039 */
[----:B------:R-:W-:Y:S01]  /*68ec0*/  IMAD.WIDE.U32 R68, R50, R52, R68 ;  /* 0x0000003432447225 */ /* 0x000fe200078e0044 */
[----:B------:R-:W-:-:S03]  /*68ed0*/  IADD3 R57, P4, PT, R57, R60, RZ ;  /* 0x0000003c39397210 */ /* 0x000fc60007f9e0ff */
[----:B------:R-:W-:Y:S02]  /*68ee0*/  IMAD.IADD R7, R7, 0x1, R67 ;  /* 0x0000000107077824 */ /* 0x000fe400078e0243 */
[----:B------:R-:W-:-:S03]  /*68ef0*/  IMAD.WIDE.U32 R28, R50, R54, R64 ;  /* 0x00000036321c7225 */ /* 0x000fc600078e0040 */
[----:B------:R-:W-:Y:S01]  /*68f00*/  IADD3 R64, P1, PT, R7, R68, RZ ;  /* 0x0000004407407210 */ /* 0x000fe20007f3e0ff */
[----:B------:R-:W-:Y:S02]  /*68f10*/  IMAD.IADD R69, R31, 0x1, R69 ;  /* 0x000000011f457824 */ /* 0x000fe400078e0245 */
[----:B------:R-:W-:Y:S02]  /*68f20*/  IMAD R11, R55, R50, RZ ;  /* 0x00000032370b7224 */ /* 0x000fe400078e02ff */
[----:B------:R-:W-:Y:S01]  /*68f30*/  IMAD.X R65, RZ, RZ, RZ, P1 ;  /* 0x000000ffff417224 */ /* 0x000fe200008e06ff */
[----:B------:R-:W-:Y:S01]  /*68f40*/  IADD3 R68, P0, PT, R69, R28, RZ ;  /* 0x0000001c45447210 */ /* 0x000fe20007f1e0ff */
[----:B------:R-:W-:Y:S02]  /*68f50*/  IMAD R15, R51, R54, R11 ;  /* 0x00000036330f7224 */ /* 0x000fe400078e020b */
[----:B------:R-:W-:Y:S02]  /*68f60*/  IMAD R7, R53, R52, RZ ;  /* 0x0000003435077224 */ /* 0x000fe400078e02ff */
[----:B------:R-:W-:-:S02]  /*68f70*/  IMAD.X R69, RZ, RZ, RZ, P0 ;  /* 0x000000ffff457224 */ /* 0x000fc400000e06ff */
[----:B------:R-:W-:-:S04]  /*68f80*/  IMAD.WIDE.U32 R64, R48, R54, R64 ;  /* 0x0000003630407225 */ /* 0x000fc800078e0040 */
[----:B------:R-:W-:Y:S02]  /*68f90*/  IMAD.IADD R2, R29, 0x1, R15 ;  /* 0x000000011d027824 */ /* 0x000fe400078e020f */
[C---:B------:R-:W-:Y:S01]  /*68fa0*/  IMAD R61, R52.reuse, R53, R7 ;  /* 0x00000035343d7224 */ /* 0x040fe200078e0207 */
[----:B------:R-:W-:Y:S01]  /*68fb0*/  IADD3.X R7, PT, PT, RZ, RZ, RZ, P2, P3 ;  /* 0x000000ffff077210 */ /* 0x000fe200017e64ff */
[----:B------:R-:W-:-:S04]  /*68fc0*/  IMAD.WIDE.U32 R28, R52, R52, R68 ;  /* 0x00000034341c7225 */ /* 0x000fc800078e0044 */
[----:B------:R-:W-:Y:S02]  /*68fd0*/  IMAD.IADD R11, R19, 0x1, R65 ;  /* 0x00000001130b7824 */ /* 0x000fe400078e0241 */
[----:B------:R-:W-:Y:S02]  /*68fe0*/  VIADD R70, R71, UR4 ;  /* 0x0000000447467c36 */ /* 0x000fe40008000000 */
[----:B------:R-:W-:Y:S01]  /*68ff0*/  IMAD.MOV.U32 R71, RZ, RZ, RZ ;  /* 0x000000ffff477224 */ /* 0x000fe200078e00ff */
[----:B------:R-:W-:Y:S01]  /*69000*/  IADD3 R28, P1, PT, R11, R28, RZ ;  /* 0x0000001c0b1c7210 */ /* 0x000fe20007f3e0ff */
[----:B------:R-:W-:Y:S02]  /*69010*/  IMAD.IADD R61, R29, 0x1, R61 ;  /* 0x000000011d3d7824 */ /* 0x000fe400078e023d */
[----:B------:R-:W-:-:S03]  /*69020*/  IMAD.WIDE.U32 R68, R66, 0x3d1, R70 ;  /* 0x000003d142447825 */ /* 0x000fc600078e0046 */
[----:B------:R-:W-:Y:S01]  /*69030*/  IADD3 R60, P0, PT, R61, R2, RZ ;  /* 0x000000023d3c7210 */ /* 0x000fe20007f1e0ff */
[----:B------:R-:W-:Y:S01]  /*69040*/  IMAD.X R29, RZ, RZ, RZ, P1 ;  /* 0x000000ffff1d7224 */ /* 0x000fe200008e06ff */
[----:B------:R-:W-:Y:S01]  /*69050*/  IADD3 R0, P2, P3, R68, R7, R30 ;  /* 0x0000000744007210 */ /* 0x000fe20007b5e01e */
[----:B------:R-:W-:Y:S02]  /*69060*/  VIADD R30, R69, UR4 ;  /* 0x00000004451e7c36 */ /* 0x000fe40008000000 */
[----:B------:R-:W-:Y:S01]  /*69070*/  IMAD.MOV.U32 R31, RZ, RZ, RZ ;  /* 0x000000ffff1f7224 */ /* 0x000fe200078e00ff */
[----:B------:R-:W-:Y:S01]  /*69080*/  IADD3.X R33, PT, PT, RZ, RZ, RZ, P2, P3 ;  /* 0x000000ffff217210 */ /* 0x000fe200017e64ff */
[----:B------:R-:W-:Y:S02]  /*69090*/  IMAD.X R61, RZ, RZ, RZ, P0 ;  /* 0x000000ffff3d7224 */ /* 0x000fe400000e06ff */
[----:B------:R-:W-:-:S04]  /*690a0*/  IMAD.WIDE.U32 R28, R50, R54, R28 ;  /* 0x00000036321c7225 */ /* 0x000fc800078e001c */
[----:B------:R-:W-:Y:S02]  /*690b0*/  IMAD.X R37, RZ, RZ, RZ, P4 ;  /* 0x000000ffff257224 */ /* 0x000fe400020e06ff */
[----:B------:R-:W-:-:S03]  /*690c0*/  IMAD.WIDE.U32 R30, R64, 0x3d1, R30 ;  /* 0x000003d1401e7825 */ /* 0x000fc600078e001e */
[----:B------:R-:W-:Y:S01]  /*690d0*/  IADD3 R37, P1, P4, R62, R37, R0 ;  /* 0x000000253e257210 */ /* 0x000fe20007c3e000 */
[----:B------:R-:W-:Y:S01]  /*690e0*/  IMAD.WIDE.U32 R60, R52, R54, R60 ;  /* 0x00000036343c7225 */ /* 0x000fe200078e003c */
[----:B------:R-:W-:Y:S02]  /*690f0*/  IADD3 R33, P2, P3, R30, R33, R32 ;  /* 0x000000211e217210 */ /* 0x000fe40007b5e020 */
[----:B------:R-:W-:Y:S01]  /*69100*/  IADD3.X R35, PT, PT, RZ, RZ, RZ, P1, P4 ;  /* 0x000000ffff237210 */ /* 0x000fe20000fe84ff */
[----:B------:R-:W-:Y:S02]  /*69110*/  IMAD.IADD R7, R15, 0x1, R29 ;  /* 0x000000010f077824 */ /* 0x000fe400078e021d */
[----:B------:R-:W-:Y:S02]  /*69120*/  VIADD R32, R31, UR4 ;  /* 0x000000041f207c36 */ /* 0x000fe40008000000 */
[----:B------:R-:W-:Y:S01]  /*69130*/  IMAD.MOV.U32 R63, RZ, RZ, RZ ;  /* 0x000000ffff3f7224 */ /* 0x000fe200078e00ff */
[----:B------:R-:W-:Y:S01]  /*69140*/  IADD3 R30, P0, PT, R7, R60, RZ ;  /* 0x0000003c071e7210 */ /* 0x000fe20007f1e0ff */
[----:B------:R-:W-:-:S02]  /*69150*/  IMAD R7, R55, R52, RZ ;  /* 0x0000003437077224 */ /* 0x000fc400078e02ff */
[----:B------:R-:W-:Y:S02]  /*69160*/  IMAD.MOV.U32 R29, RZ, RZ, RZ ;  /* 0x000000ffff1d7224 */ /* 0x000fe400078e00ff */
[----:B------:R-:W-:Y:S01]  /*69170*/  IMAD.X R31, RZ, RZ, RZ, P0 ;  /* 0x000000ffff1f7224 */ /* 0x000fe200000e06ff */
[----:B------:R-:W-:Y:S01]  /*69180*/  IADD3 R35, P0, P1, R66, R35, R33 ;  /* 0x0000002342237210 */ /* 0x000fe2000791e021 */
[----:B------:R-:W-:Y:S02]  /*69190*/  IMAD.MOV.U32 R33, RZ, RZ, RZ ;  /* 0x000000ffff217224 */ /* 0x000fe400078e00ff */
[-C--:B------:R-:W-:Y:S01]  /*691a0*/  IMAD R11, R53, R54.reuse, R7 ;  /* 0x00000036350b7224 */ /* 0x080fe200078e0207 */
[----:B------:R-:W-:Y:S01]  /*691b0*/  IADD3.X R7, PT, PT, RZ, RZ, RZ, P2, P3 ;  /* 0x000000ffff077210 */ /* 0x000fe200017e64ff */
[----:B------:R-:W-:Y:S01]  /*691c0*/  IMAD.WIDE.U32 R30, R52, R54, R30 ;  /* 0x00000036341e7225 */ /* 0x000fe200078e001e */
[----:B------:R-:W-:-:S03]  /*691d0*/  IADD3.X R65, PT, PT, RZ, RZ, RZ, P0, P1 ;  /* 0x000000ffff417210 */ /* 0x000fc600007e24ff */
[----:B------:R-:W-:-:S04]  /*691e0*/  IMAD.WIDE.U32 R32, R28, 0x3d1, R32 ;  /* 0x000003d11c207825 */ /* 0x000fc800078e0020 */
[----:B------:R-:W-:Y:S01]  /*691f0*/  IMAD.IADD R61, R61, 0x1, R11 ;  /* 0x000000013d3d7824 */ /* 0x000fe200078e020b */
[----:B------:R-:W-:Y:S01]  /*69200*/  IADD3 R34, P3, P2, R32, R7, R34 ;  /* 0x0000000720227210 */ /* 0x000fe20007a7e022 */
[----:B------:R-:W-:Y:S02]  /*69210*/  IMAD.IADD R0, R11, 0x1, R31 ;  /* 0x000000010b007824 */ /* 0x000fe400078e021f */
[----:B------:R-:W-:Y:S01]  /*69220*/  VIADD R60, R33, UR4 ;  /* 0x00000004213c7c36 */ /* 0x000fe20008000000 */
[----:B------:R-:W-:Y:S01]  /*69230*/  IADD3.X R7, PT, PT, RZ, RZ, RZ, P3, P2 ;  /* 0x000000ffff077210 */ /* 0x000fe20001fe44ff */
[----:B------:R-:W-:Y:S01]  /*69240*/  IMAD R11, R55, R54, RZ ;  /* 0x00000036370b7224 */ /* 0x000fe200078e02ff */
[----:B------:R-:W-:Y:S01]  /*69250*/  IADD3 R32, P4, PT, R0, R61, RZ ;  /* 0x0000003d00207210 */ /* 0x000fe20007f9e0ff */
[----:B------:R-:W-:Y:S02]  /*69260*/  IMAD.MOV.U32 R61, RZ, RZ, RZ ;  /* 0x000000ffff3d7224 */ /* 0x000fe400078e00ff */
[----:B------:R-:W-:-:S02]  /*69270*/  IMAD R11, R54, R55, R11 ;  /* 0x00000037360b7224 */ /* 0x000fc400078e020b */
[----:B------:R-:W-:Y:S01]  /*69280*/  IMAD.X R33, RZ, RZ, RZ, P4 ;  /* 0x000000ffff217224 */ /* 0x000fe200020e06ff */
[----:B------:R-:W-:Y:S01]  /*69290*/  IADD3 R65, P4, P5, R64, R65, R34 ;  /* 0x0000004140417210 */ /* 0x000fe20007d9e022 */
[----:B------:R-:W-:-:S03]  /*692a0*/  IMAD.WIDE.U32 R60, R30, 0x3d1, R60 ;  /* 0x000003d11e3c7825 */ /* 0x000fc600078e003c */
[----:B------:R-:W-:Y:S01]  /*692b0*/  IADD3.X R31, PT, PT, RZ, RZ, RZ, P4, P5 ;  /* 0x000000ffff1f7210 */ /* 0x000fe200027ea4ff */
[----:B------:R-:W-:Y:S01]  /*692c0*/  IMAD.WIDE.U32 R32, R54, R54, R32 ;  /* 0x0000003636207225 */ /* 0x000fe200078e0020 */
[----:B------:R-:W-:-:S03]  /*692d0*/  IADD3 R36, P0, P1, R60, R7, R36 ;  /* 0x000000073c247210 */ /* 0x000fc6000791e024 */
[----:B------:R-:W-:Y:S01]  /*692e0*/  VIADD R62, R61, UR4 ;  /* 0x000000043d3e7c36 */ /* 0x000fe20008000000 */
[----:B------:R-:W-:Y:S01]  /*692f0*/  IADD3.X R7, PT, PT, RZ, RZ, RZ, P0, P1 ;  /* 0x000000ffff077210 */ /* 0x000fe200007e24ff */
[----:B------:R-:W-:Y:S01]  /*69300*/  IMAD.IADD R15, R33, 0x1, R11 ;  /* 0x00000001210f7824 */ /* 0x000fe200078e020b */
[----:B------:R-:W-:Y:S01]  /*69310*/  IADD3 R31, P2, P3, R28, R31, R36 ;  /* 0x0000001f1c1f7210 */ /* 0x000fe20007b5e024 */
[----:B------:R-:W-:-:S04]  /*69320*/  IMAD.WIDE.U32 R60, R32, 0x3d1, R62 ;  /* 0x000003d1203c7825 */ /* 0x000fc800078e003e */
[----:B------:R-:W-:Y:S01]  /*69330*/  VIADD R28, R61, UR4 ;  /* 0x000000043d1c7c36 */ /* 0x000fe20008000000 */
[----:B------:R-:W-:Y:S02]  /*69340*/  IADD3 R56, P0, P1, R60, R7, R56 ;  /* 0x000000073c387210 */ /* 0x000fe4000791e038 */
[----:B------:R-:W-:Y:S01]  /*69350*/  IADD3.X R7, PT, PT, RZ, RZ, RZ, P2, P3 ;  /* 0x000000ffff077210 */ /* 0x000fe200017e64ff */
[----:B------:R-:W-:Y:S01]  /*69360*/  IMAD.WIDE.U32 R28, R15, 0x3d1, R28 ;  /* 0x000003d10f1c7825 */ /* 0x000fe200078e001c */
[----:B------:R-:W-:Y:S02]  /*69370*/  IADD3.X R11, PT, PT, RZ, RZ, RZ, P0, P1 ;  /* 0x000000ffff0b7210 */ /* 0x000fe400007e24ff */
[----:B------:R-:W-:Y:S02]  /*69380*/  IADD3 R7, P2, P3, R30, R7, R56 ;  /* 0x000000071e077210 */ /* 0x000fe40007b5e038 */
[----:B------:R-:W-:Y:S01]  /*69390*/  IADD3 R58, P0, P1, R28, R11, R58 ;  /* 0x0000000b1c3a7210 */ /* 0x000fe2000791e03a */
[----:B------:R-:W-:Y:S01]  /*693a0*/  VIADD R28, R29, UR4 ;  /* 0x000000041d1c7c36 */ /* 0x000fe20008000000 */
[----:B------:R-:W-:-:S02]  /*693b0*/  IADD3.X R19, PT, PT, RZ, RZ, RZ, P2, P3 ;  /* 0x000000ffff137210 */ /* 0x000fc400017e64ff */
[----:B------:R-:W-:Y:S02]  /*693c0*/  IADD3.X R11, PT, PT, RZ, RZ, RZ, P0, P1 ;  /* 0x000000ffff0b7210 */ /* 0x000fe400007e24ff */
[----:B------:R-:W-:Y:S02]  /*693d0*/  IADD3 R19, P2, P3, R32, R19, R58 ;  /* 0x0000001320137210 */ /* 0x000fe40007b5e03a */
[----:B------:R-:W-:Y:S02]  /*693e0*/  PLOP3.LUT P0, PT, PT, PT, PT, 0x8, 0x80 ;  /* 0x000000000080781c */ /* 0x000fe40003f0e170 */
[----:B------:R-:W-:-:S04]  /*693f0*/  IADD3.X R0, PT, PT, RZ, RZ, RZ, P2, P3 ;  /* 0x000000ffff007210 */ /* 0x000fc800017e64ff */
        /* <DEDUP_REMOVED lines=27> */
.L_x_690:
[----:B------:R-:W-:Y:S05]  /*695b0*/  BSYNC.RECONVERGENT B0 ;  /* 0x0000000000007941 */ /* 0x000fea0003800200 */
.L_x_689:
        /* <DEDUP_REMOVED lines=36> */
[----:B------:R-:W0:Y:S02]  /*69800*/  LDCU.64 UR4, c[0x3][URZ] ;  /* 0x00c00000ff0477ac */ /* 0x000e240008000a00 */
[----:B0-----:R-:W-:-:S04]  /*69810*/  ISETP.GE.U32.AND P0, PT, R3, UR4, PT ;  /* 0x0000000403007c0c */ /* 0x001fc8000bf06070 */
[----:B------:R-:W-:-:S04]  /*69820*/  ISETP.LT.U32.OR P0, PT, R57, UR5, !P0 ;  /* 0x0000000539007c0c */ /* 0x000fc8000c701470 */
[----:B------:R-:W-:-:S04]  /*69830*/  ISETP.LE.U32.AND P0, PT, R57, UR5, P0 ;  /* 0x0000000539007c0c */ /* 0x000fc80008703070 */
[----:B------:R-:W-:-:S13]  /*69840*/  ISETP.LT.U32.OR P0, PT, R37, R0, P0 ;  /* 0x000000002500720c */ /* 0x000fda0000701470 */
[----:B------:R-:W-:Y:S05]  /*69850*/  @P0 BREAK.RELIABLE B1 ;  /* 0x0000000000010942 */ /* 0x000fea0003800100 */
[----:B------:R-:W-:Y:S05]  /*69860*/  @P0 BRA `(.L_x_694) ;  /* 0x0000000000b40947 */ /* 0x000fea0003800000 */
.L_x_693:
[----:B------:R-:W-:Y:S05]  /*69870*/  BSYNC.RELIABLE B1 ;  /* 0x0000000000017941 */ /* 0x000fea0003800100 */
.L_x_692:
[----:B------:R-:W0:Y:S01]  /*69880*/  LDCU.128 UR16, c[0x3][URZ] ;  /* 0x00c00000ff1077ac */ /* 0x000e220008000c00 */
[----:B------:R-:W1:Y:S01]  /*69890*/  LDCU.64 UR4, c[0x3][0x10] ;  /* 0x00c00200ff0477ac */ /* 0x000e620008000a00 */
[----:B------:R-:W2:Y:S01]  /*698a0*/  LDCU UR20, c[0x3][0x18] ;  /* 0x00c00300ff1477ac */ /* 0x000ea20008000800 */
[C---:B0-----:R-:W-:Y:S01]  /*698b0*/  ISETP.GE.U32.AND P0, PT, R3.reuse, UR16, PT ;  /* 0x0000001003007c0c */ /* 0x041fe2000bf06070 */
        /* <DEDUP_REMOVED lines=22> */
[C---:B-1----:R-:W-:Y:S01]  /*69a20*/  ISETP.GE.U32.AND P0, PT, R33.reuse, UR4, PT ;  /* 0x0000000421007c0c */ /* 0x042fe2000bf06070 */
        /* <DEDUP_REMOVED lines=11> */
[C---:B--2---:R-:W-:Y:S01]  /*69ae0*/  ISETP.GE.U32.AND P0, PT, R29.reuse, UR20, PT ;  /* 0x000000141d007c0c */ /* 0x044fe2000bf06070 */
[----:B------:R-:W-:-:S03]  /*69af0*/  VIADD R29, R29, -UR20 ;  /* 0x800000141d1d7c36 */ /* 0x000fc60008000000 */
[----:B------:R-:W-:Y:S01]  /*69b00*/  ISETP.GE.U32.AND.EX P0, PT, R0, RZ, PT, P0 ;  /* 0x000000ff0000720c */ /* 0x000fe20003f06100 */
[----:B------:R-:W-:-:S12]  /*69b10*/  VIADD R0, R19, 0xffffffff ;  /* 0xffffffff13007836 */ /* 0x000fd80000000000 */
[----:B------:R-:W-:-:S04]  /*69b20*/  @P0 IMAD.MOV R0, RZ, RZ, R19 ;  /* 0x000000ffff000224 */ /* 0x000fc800078e0213 */
[----:B------:R-:W-:-:S07]  /*69b30*/  IMAD.IADD R19, R0, 0x1, -R39 ;  /* 0x0000000100137824 */ /* 0x000fce00078e0a27 */
.L_x_694:
[----:B------:R-:W-:Y:S05]  /*69b40*/  BSYNC.RECONVERGENT B0 ;  /* 0x0000000000007941 */ /* 0x000fea0003800200 */
.L_x_691:
        /* <DEDUP_REMOVED lines=41> */
.L_x_697:
[----:B------:R-:W-:Y:S05]  /*69de0*/  BSYNC.RELIABLE B1 ;  /* 0x0000000000017941 */ /* 0x000fea0003800100 */
.L_x_696:
        /* <DEDUP_REMOVED lines=44> */
.L_x_698:
[----:B------:R-:W-:Y:S05]  /*6a0b0*/  BSYNC.RECONVERGENT B0 ;  /* 0x0000000000007941 */ /* 0x000fea0003800200 */
.L_x_695:
[-C--:B------:R-:W-:Y:S01]  /*6a0c0*/  IMAD R61, R43, R3.reuse, RZ ;  /* 0x000000032b3d7224 */ /* 0x080fe200078e02ff */
[----:B------:R-:W-:Y:S01]  /*6a0d0*/  UMOV UR4, URZ ;  /* 0x000000ff00047c82 */ /* 0x000fe20008000000 */
[-C--:B------:R-:W-:Y:S01]  /*6a0e0*/  IMAD.WIDE.U32 R58, R42, R3.reuse, RZ ;  /* 0x000000032a3a7225 */ /* 0x080fe200078e00ff */
[----:B------:R-:W-:Y:S03]  /*6a0f0*/  BSSY.RECONVERGENT B0, `(.L_x_699) ;  /* 0x0000185000007945 */ /* 0x000fe60003800200 */
[----:B------:R-:W-:Y:S02]  /*6a100*/  IMAD.IADD R60, R59, 0x1, R61 ;  /* 0x000000013b3c7824 */ /* 0x000fe400078e023d */
[----:B------:R-:W-:Y:S02]  /*6a110*/  IMAD.MOV.U32 R61, RZ, RZ, RZ ;  /* 0x000000ffff3d7224 */ /* 0x000fe400078e00ff */
[----:B------:R-:W-:-:S02]  /*6a120*/  IMAD R63, R45, R3, RZ ;  /* 0x000000032d3f7224 */ /* 0x000fc400078e02ff */
[----:B------:R-:W-:-:S04]  /*6a130*/  IMAD.WIDE.U32 R60, R3, R44, R60 ;  /* 0x0000002c033c7225 */ /* 0x000fc800078e003c */
[----:B------:R-:W-:Y:S02]  /*6a140*/  IMAD.IADD R62, R61, 0x1, R63 ;  /* 0x000000013d3e7824 */ /* 0x000fe400078e023f */
[----:B------:R-:W-:Y:S02]  /*6a150*/  IMAD.MOV.U32 R61, RZ, RZ, RZ ;  /* 0x000000ffff3d7224 */ /* 0x000fe400078e00ff */
[----:B------:R-:W-:Y:S02]  /*6a160*/  IMAD R67, R43, R57, RZ ;  /* 0x000000392b437224 */ /* 0x000fe400078e02ff */
[----:B------:R-:W-:-:S04]  /*6a170*/  IMAD.WIDE.U32 R60, R57, R42, R60 ;  /* 0x0000002a393c7225 */ /* 0x000fc800078e003c */
[----:B------:R-:W-:Y:S02]  /*6a180*/  IMAD.MOV.U32 R63, RZ, RZ, RZ ;  /* 0x000000ffff3f7224 */ /* 0x000fe400078e00ff */
[----:B------:R-:W-:Y:S02]  /*6a190*/  IMAD.IADD R67, R61, 0x1, R67 ;  /* 0x000000013d437824 */ /* 0x000fe400078e0243 */
[----:B------:R-:W-:-:S04]  /*6a1a0*/  IMAD.WIDE.U32 R62, R3, R46, R62 ;  /* 0x0000002e033e7225 */ /* 0x000fc800078e003e */
[----:B------:R-:W-:Y:S01]  /*6a1b0*/  IMAD R69, R45, R57, RZ ;  /* 0x000000392d457224 */ /* 0x000fe200078e02ff */
[----:B------:R-:W-:Y:S01]  /*6a1c0*/  IADD3 R66, P0, PT, R67, R62, RZ ;  /* 0x0000003e43427210 */ /* 0x000fe20007f1e0ff */
[-C--:B------:R-:W-:Y:S02]  /*6a1d0*/  IMAD R62, R47, R3.reuse, RZ ;  /* 0x000000032f3e7224 */ /* 0x080fe400078e02ff */
[----:B------:R-:W-:Y:S02]  /*6a1e0*/  IMAD R65, R41, R3, RZ ;  /* 0x0000000329417224 */ /* 0x000fe400078e02ff */
[----:B------:R-:W-:Y:S02]  /*6a1f0*/  IMAD.X R67, RZ, RZ, RZ, P0 ;  /* 0x000000ffff437224 */ /* 0x000fe400000e06ff */
[----:B------:R-:W-:Y:S02]  /*6a200*/  IMAD.IADD R62, R63, 0x1, R62 ;  /* 0x000000013f3e7824 */ /* 0x000fe400078e023e */
[----:B------:R-:W-:-:S04]  /*6a210*/  IMAD.WIDE.U32 R66, R57, R44, R66 ;  /* 0x0000002c39427225 */ /* 0x000fc800078e0042 */
[----:B------:R-:W-:Y:S02]  /*6a220*/  IMAD.MOV.U32 R63, RZ, RZ, RZ ;  /* 0x000000ffff3f7224 */ /* 0x000fe400078e00ff */
[----:B------:R-:W-:Y:S02]  /*6a230*/  IMAD.IADD R69, R67, 0x1, R69 ;  /* 0x0000000143457824 */ /* 0x000fe400078e0245 */
[----:B------:R-:W-:-:S04]  /*6a240*/  IMAD.WIDE.U32 R62, R3, R40, R62 ;  /* 0x00000028033e7225 */ /* 0x000fc800078e003e */
[----:B------:R-:W-:Y:S01]  /*6a250*/  IMAD.IADD R64, R63, 0x1, R65 ;  /* 0x000000013f407824 */ /* 0x000fe200078e0241 */
[----:B------:R-:W-:Y:S01]  /*6a260*/  IADD3 R68, P0, PT, R69, R62, RZ ;  /* 0x0000003e45447210 */ /* 0x000fe20007f1e0ff */
[----:B------:R-:W-:Y:S02]  /*6a270*/  IMAD.MOV.U32 R62, RZ, RZ, R66 ;  /* 0x000000ffff3e7224 */ /* 0x000fe400078e0042 */
[----:B------:R-:W-:Y:S02]  /*6a280*/  IMAD.MOV.U32 R63, RZ, RZ, RZ ;  /* 0x000000ffff3f7224 */ /* 0x000fe400078e00ff */
[----:B------:R-:W-:Y:S02]  /*6a290*/  IMAD.X R69, RZ, RZ, RZ, P0 ;  /* 0x000000ffff457224 */ /* 0x000fe400000e06ff */
[----:B------:R-:W-:Y:S02]  /*6a2a0*/  IMAD R71, R43, R37, RZ ;  /* 0x000000252b477224 */ /* 0x000fe400078e02ff */
[----:B------:R-:W-:-:S04]  /*6a2b0*/  IMAD.WIDE.U32 R62, R37, R42, R62 ;  /* 0x0000002a253e7225 */ /* 0x000fc800078e003e */
[----:B------:R-:W-:Y:S02]  /*6a2c0*/  IMAD R11, R47, R57, RZ ;  /* 0x000000392f0b7224 */ /* 0x000fe400078e02ff */
[----:B------:R-:W-:-:S04]  /*6a2d0*/  IMAD.WIDE.U32 R66, R57, R46, R68 ;  /* 0x0000002e39427225 */ /* 0x000fc800078e0044 */
[----:B------:R-:W-:Y:S02]  /*6a2e0*/  IMAD.MOV.U32 R65, RZ, RZ, RZ ;  /* 0x000000ffff417224 */ /* 0x000fe400078e00ff */
[----:B------:R-:W-:Y:S02]  /*6a2f0*/  IMAD.IADD R71, R63, 0x1, R71 ;  /* 0x000000013f477824 */ /* 0x000fe400078e0247 */
[----:B------:R-:W-:-:S03]  /*6a300*/  IMAD.WIDE.U32 R64, R3, R48, R64 ;  /* 0x0000003003407225 */ /* 0x000fc600078e0040 */
[----:B------:R-:W-:Y:S01]  /*6a310*/  IADD3 R70, P1, PT, R71, R66, RZ ;  /* 0x0000004247467210 */ /* 0x000fe20007f3e0ff */
[----:B------:R-:W-:Y:S02]  /*6a320*/  IMAD.IADD R67, R67, 0x1, R11 ;  /* 0x0000000143437824 */ /* 0x000fe400078e020b */
[----:B------:R-:W-:Y:S02]  /*6a330*/  IMAD R7, R49, R3, RZ ;  /* 0x0000000331077224 */ /* 0x000fe400078e02ff */
[----:B------:R-:W-:Y:S01]  /*6a340*/  IMAD.X R71, RZ, RZ, RZ, P1 ;  /* 0x000000ffff477224 */ /* 0x000fe200008e06ff */
[----:B------:R-:W-:Y:S01]  /*6a350*/  IADD3 R66, P0, PT, R67, R64, RZ ;  /* 0x0000004043427210 */ /* 0x000fe20007f1e0ff */
[----:B------:R-:W-:Y:S01]  /*6a360*/  IMAD R73, R45, R37, RZ ;  /* 0x000000252d497224 */ /* 0x000fe200078e02ff */
[----:B------:R-:W-:Y:S01]  /*6a370*/  IADD3 R64, PT, PT, R65, R7, RZ ;  /* 0x0000000741407210 */ /* 0x000fe20007ffe0ff */
[----:B------:R-:W-:-:S04]  /*6a380*/  IMAD.WIDE.U32 R70, R37, R44, R70 ;  /* 0x0000002c25467225 */ /* 0x000fc800078e0046 */
[----:B------:R-:W-:Y:S02]  /*6a390*/  IMAD.X R67, RZ, RZ, RZ, P0 ;  /* 0x000000ffff437224 */ /* 0x000fe400000e06ff */
        /* <DEDUP_REMOVED lines=11> */
[----:B------:R-:W-:Y:S02]  /*6a450*/  IMAD.MOV.U32 R64, RZ, RZ, R70 ;  /* 0x000000ffff407224 */ /* 0x000fe400078e0046 */
[----:B------:R-:W-:-:S02]  /*6a460*/  IMAD.MOV.U32 R65, RZ, RZ, RZ ;  /* 0x000000ffff417224 */ /* 0x000fc400078e00ff */
[----:B------:R-:W-:Y:S02]  /*6a470*/  IMAD R75, R43, R35, RZ ;  /* 0x000000232b4b7224 */ /* 0x000fe400078e02ff */
[----:B------:R-:W-:-:S04]  /*6a480*/  IMAD.WIDE.U32 R64, R35, R42, R64 ;  /* 0x0000002a23407225 */ /* 0x000fc800078e0040 */
[----:B------:R-:W-:Y:S02]  /*6a490*/  IMAD R11, R47, R37, RZ ;  /* 0x000000252f0b7224 */ /* 0x000fe400078e02ff */
[----:B------:R-:W-:Y:S02]  /*6a4a0*/  IMAD.X R69, RZ, RZ, RZ, P0 ;  /* 0x000000ffff457224 */ /* 0x000fe400000e06ff */
[----:B------:R-:W-:-:S04]  /*6a4b0*/  IMAD.WIDE.U32 R70, R37, R46, R72 ;  /* 0x0000002e25467225 */ /* 0x000fc800078e0048 */
[----:B------:R-:W-:Y:S02]  /*6a4c0*/  IMAD.IADD R75, R65, 0x1, R75 ;  /* 0x00000001414b7824 */ /* 0x000fe400078e024b */
[----:B------:R-:W-:Y:S02]  /*6a4d0*/  IMAD R7, R49, R57, RZ ;  /* 0x0000003931077224 */ /* 0x000fe400078e02ff */
        /* <DEDUP_REMOVED lines=9> */
[----:B------:R-:W-:Y:S02]  /*6a570*/  IMAD.X R71, RZ, RZ, RZ, P1 ;  /* 0x000000ffff477224 */ /* 0x000fe400008e06ff */
[----:B------:R-:W-:Y:S02]  /*6a580*/  IMAD R73, R41, R37, RZ ;  /* 0x0000002529497224 */ /* 0x000fe400078e02ff */
[----:B------:R-:W-:Y:S02]  /*6a590*/  IMAD.X R69, RZ, RZ, RZ, P0 ;  /* 0x000000ffff457224 */ /* 0x000fe400000e06ff */
[----:B------:R-:W-:-:S04]  /*6a5a0*/  IMAD.WIDE.U32 R70, R37, R40, R70 ;  /* 0x0000002825467225 */ /* 0x000fc800078e0046 */
[----:B------:R-:W-:Y:S02]  /*6a5b0*/  IMAD R7, R53, R3, RZ ;  /* 0x0000000335077224 */ /* 0x000fe400078e02ff */
[----:B------:R-:W-:Y:S02]  /*6a5c0*/  IMAD R77, R45, R35, RZ ;  /* 0x000000232d4d7224 */ /* 0x000fe400078e02ff */
[----:B------:R-:W-:-:S04]  /*6a5d0*/  IMAD.WIDE.U32 R74, R35, R44, R74 ;  /* 0x0000002c234a7225 */ /* 0x000fc800078e004a */
[----:B------:R-:W-:-:S04]  /*6a5e0*/  IMAD.WIDE.U32 R68, R57, R50, R68 ;  /* 0x0000003239447225 */ /* 0x000fc800078e0044 */
[----:B------:R-:W-:Y:S02]  /*6a5f0*/  IMAD.IADD R73, R71, 0x1, R73 ;  /* 0x0000000147497824 */ /* 0x000fe400078e0249 */
[----:B------:R-:W-:Y:S02]  /*6a600*/  IMAD R11, R51, R57, RZ ;  /* 0x00000039330b7224 */ /* 0x000fe400078e02ff */
[----:B------:R-:W-:Y:S01]  /*6a610*/  IMAD.IADD R77, R75, 0x1, R77 ;  /* 0x000000014b4d7824 */ /* 0x000fe200078e024d */
[----:B------:R-:W-:Y:S01]  /*6a620*/  IADD3 R72, P1, PT, R73, R68, RZ ;  /* 0x0000004449487210 */ /* 0x000fe20007f3e0ff */
[----:B------:R-:W-:Y:S02]  /*6a630*/  IMAD.IADD R66, R67, 0x1, R7 ;  /* 0x0000000143427824 */ /* 0x000fe400078e0207 */
[----:B------:R-:W-:Y:S01]  /*6a640*/  IMAD.MOV.U32 R67, RZ, RZ, RZ ;  /* 0x000000ffff437224 */ /* 0x000fe200078e00ff */
[----:B------:R-:W-:Y:S01]  /*6a650*/  IADD3 R76, P0, PT, R77, R70, RZ ;  /* 0x000000464d4c7210 */ /* 0x000fe20007f1e0ff */
[----:B------:R-:W-:-:S02]  /*6a660*/  IMAD.IADD R71, R69, 0x1, R11 ;  /* 0x0000000145477824 */ /* 0x000fc400078e020b */
[----:B------:R-:W-:-:S04]  /*6a670*/  IMAD.WIDE.U32 R68, R3, R54, R66 ;  /* 0x0000003603447225 */ /* 0x000fc800078e0042 */
[----:B------:R-:W-:Y:S02]  /*6a680*/  IMAD.MOV.U32 R66, RZ, RZ, R74 ;  /* 0x000000ffff427224 */ /* 0x000fe400078e004a */
[----:B------:R-:W-:Y:S02]  /*6a690*/  IMAD R7, R43, R33, RZ ;  /* 0x000000212b077224 */ /* 0x000fe400078e02ff */
[----:B------:R-:W-:-:S04]  /*6a6a0*/  IMAD.WIDE.U32 R66, R33, R42, R66 ;  /* 0x0000002a21427225 */ /* 0x000fc800078e0042 */
[----:B------:R-:W-:Y:S01]  /*6a6b0*/  IMAD.X R77, RZ, RZ, RZ, P0 ;  /* 0x000000ffff4d7224 */ /* 0x000fe200000e06ff */
[----:B------:R-:W-:Y:S01]  /*6a6c0*/  IADD3 R70, P0, PT, R71, R68, RZ ;  /* 0x0000004447467210 */ /* 0x000fe20007f1e0ff */
[----:B------:R-:W-:Y:S02]  /*6a6d0*/  IMAD R11, R55, R3, RZ ;  /* 0x00000003370b7224 */ /* 0x000fe400078e02ff */
[----:B------:R-:W-:Y:S02]  /*6a6e0*/  IMAD.X R73, RZ, RZ, RZ, P1 ;  /* 0x000000ffff497224 */ /* 0x000fe400008e06ff */
[----:B------:R-:W-:Y:S02]  /*6a6f0*/  IMAD R61, R47, R35, RZ ;  /* 0x000000232f3d7224 */ /* 0x000fe400078e02ff */
[----:B------:R-:W-:Y:S02]  /*6a700*/  IMAD.IADD R7, R67, 0x1, R7 ;  /* 0x0000000143077824 */ /* 0x000fe400078e0207 */
[----:B------:R-:W-:-:S04]  /*6a710*/  IMAD.WIDE.U32 R74, R35, R46, R76 ;  /* 0x0000002e234a7225 */ /* 0x000fc800078e004c */
[----:B------:R-:W-:Y:S02]  /*6a720*/  IMAD.IADD R0, R69, 0x1, R11 ;  /* 0x0000000145007824 */ /* 0x000fe400078e020b */
[----:B------:R-:W-:Y:S02]  /*6a730*/  IMAD R59, R49, R37, RZ ;  /* 0x00000025313b7224 */ /* 0x000fe400078e02ff */
[----:B------:R-:W-:Y:S01]  /*6a740*/  IMAD.X R71, RZ, RZ, RZ, P0 ;  /* 0x000000ffff477224 */ /* 0x000fe200000e06ff */
[----:B------:R-:W-:Y:S01]  /*6a750*/  IADD3 R76, P0, PT, R7, R74, RZ ;  /* 0x0000004a074c7210 */ /* 0x000fe20007f1e0ff */
[----:B------:R-:W-:-:S04]  /*6a760*/  IMAD.WIDE.U32 R72, R37, R48, R72 ;  /* 0x0000003025487225 */ /* 0x000fc800078e0048 */
[----:B------:R-:W-:Y:S01]  /*6a770*/  IMAD.IADD R11, R75, 0x1, R61 ;  /* 0x000000014b0b7824 */ /* 0x000fe200078e023d */
[----:B------:R-:W-:Y:S01]  /*6a780*/  IADD3 R69, PT, PT, R73, R59, RZ ;  /* 0x0000003b49457210 */ /* 0x000fe20007ffe0ff */
[----:B------:R-:W-:Y:S02]  /*6a790*/  IMAD R15, R53, R57, RZ ;  /* 0x00000039350f7224 */ /* 0x000fe400078e02ff */
[----:B------:R-:W-:Y:S01]  /*6a7a0*/  IMAD.WIDE.U32 R70, R57, R52, R70 ;  /* 0x0000003439467225 */ /* 0x000fe200078e0046 */
[----:B------:R-:W-:-:S03]  /*6a7b0*/  IADD3 R72, P2, PT, R11, R72, RZ ;  /* 0x000000480b487210 */ /* 0x000fc60007f5e0ff */
[----:B------:R-:W-:Y:S01]  /*6a7c0*/  IMAD.X R77, RZ, RZ, RZ, P0 ;  /* 0x000000ffff4d7224 */ /* 0x000fe200000e06ff */
[----:B------:R-:W-:Y:S01]  /*6a7d0*/  IADD3 R68, P1, PT, R69, R70, RZ ;  /* 0x0000004645447210 */ /* 0x000fe20007f3e0ff */
[----:B------:R-:W-:Y:S02]  /*6a7e0*/  IMAD.IADD R71, R71, 0x1, R15 ;  /* 0x0000000147477824 */ /* 0x000fe400078e020f */
[----:B------:R-:W-:Y:S02]  /*6a7f0*/  IMAD R79, R45, R33, RZ ;  /* 0x000000212d4f7224 */ /* 0x000fe400078e02ff */
[----:B------:R-:W-:Y:S01]  /*6a800*/  IMAD.X R73, RZ, RZ, RZ, P2 ;  /* 0x000000ffff497224 */ /* 0x000fe200010e06ff */
[----:B------:R-:W-:Y:S01]  /*6a810*/  IADD3 R70, P0, PT, R71, R0, RZ ;  /* 0x0000000047467210 */ /* 0x000fe20007f1e0ff */
[----:B------:R-:W-:-:S04]  /*6a820*/  IMAD.WIDE.U32 R76, R33, R44, R76 ;  /* 0x0000002c214c7225 */ /* 0x000fc800078e004c */
[----:B------:R-:W-:Y:S02]  /*6a830*/  IMAD.X R69, RZ, RZ, RZ, P1 ;  /* 0x000000ffff457224 */ /* 0x000fe400008e06ff */
[----:B------:R-:W-:Y:S02]  /*6a840*/  IMAD R75, R41, R35, RZ ;  /* 0x00000023294b7224 */ /* 0x000fe400078e02ff */
[----:B------:R-:W-:-:S04]  /*6a850*/  IMAD.WIDE.U32 R72, R35, R40, R72 ;  /* 0x0000002823487225 */ /* 0x000fc800078e0048 */
[----:B------:R-:W-:Y:S02]  /*6a860*/  IMAD.IADD R79, R77, 0x1, R79 ;  /* 0x000000014d4f7824 */ /* 0x000fe400078e024f */
[----:B------:R-:W-:Y:S02]  /*6a870*/  IMAD R7, R51, R37, RZ ;  /* 0x0000002533077224 */ /* 0x000fe400078e02ff */
[----:B------:R-:W-:Y:S01]  /*6a880*/  IMAD.WIDE.U32 R68, R37, R50, R68 ;  /* 0x0000003225447225 */ /* 0x000fe200078e0044 */
[----:B------:R-:W-:-:S03]  /*6a890*/  IADD3 R78, P2, PT, R79, R72, RZ ;  /* 0x000000484f4e7210 */ /* 0x000fc60007f5e0ff */
[----:B------:R-:W-:Y:S02]  /*6a8a0*/  IMAD.IADD R75, R73, 0x1, R75 ;  /* 0x00000001494b7824 */ /* 0x000fe400078e024b */
[----:B------:R-:W-:Y:S02]  /*6a8b0*/  IMAD.X R71, RZ, RZ, RZ, P0 ;  /* 0x000000ffff477224 */ /* 0x000fe400000e06ff */
[----:B------:R-:W-:Y:S01]  /*6a8c0*/  IMAD.IADD R73, R69, 0x1, R7 ;  /* 0x0000000145497824 */ /* 0x000fe200078e0207 */
[----:B------:R-:W-:Y:S01]  /*6a8d0*/  IADD3 R74, P1, PT, R75, R68, RZ ;  /* 0x000000444b4a7210 */ /* 0x000fe20007f3e0ff */
[----:B------:R-:W-:-:S04]  /*6a8e0*/  IMAD.WIDE.U32 R70, R57, R54, R70 ;  /* 0x0000003639467225 */ /* 0x000fc800078e0046 */
[----:B------:R-:W-:Y:S01]  /*6a8f0*/  IMAD.MOV.U32 R68, RZ, RZ, R76 ;  /* 0x000000ffff447224 */ /* 0x000fe200078e004c */
[----:B------:R-:W-:Y:S01]  /*6a900*/  IADD3 R72, P0, PT, R73, R70, RZ ;  /* 0x0000004649487210 */ /* 0x000fe20007f1e0ff */
[----:B------:R-:W-:Y:S02]  /*6a910*/  IMAD.MOV.U32 R69, RZ, RZ, RZ ;  /* 0x000000ffff457224 */ /* 0x000fe400078e00ff */
[----:B------:R-:W-:Y:S02]  /*6a920*/  IMAD.X R79, RZ, RZ, RZ, P2 ;  /* 0x000000ffff4f7224 */ /* 0x000fe400010e06ff */
[----:B------:R-:W-:Y:S02]  /*6a930*/  IMAD R11, R55, R57, RZ ;  /* 0x00000039370b7224 */ /* 0x000fe400078e02ff */
[----:B------:R-:W-:Y:S02]  /*6a940*/  IMAD R7, R43, R31, RZ ;  /* 0x0000001f2b077224 */ /* 0x000fe400078e02ff */
[----:B------:R-:W-:-:S04]  /*6a950*/  IMAD.WIDE.U32 R68, R31, R42, R68 ;  /* 0x0000002a1f447225 */ /* 0x000fc800078e0044 */
[----:B------:R-:W-:Y:S02]  /*6a960*/  IMAD.X R75, RZ, RZ, RZ, P1 ;  /* 0x000000ffff4b7224 */ /* 0x000fe400008e06ff */
[----:B------:R-:W-:Y:S02]  /*6a970*/  IMAD R61, R47, R33, RZ ;  /* 0x000000212f3d7224 */ /* 0x000fe400078e02ff */
[----:B------:R-:W-:-:S04]  /*6a980*/  IMAD.WIDE.U32 R76, R33, R46, R78 ;  /* 0x0000002e214c7225 */ /* 0x000fc800078e004e */
[----:B------:R-:W-:Y:S02]  /*6a990*/  IMAD.IADD R0, R71, 0x1, R11 ;  /* 0x0000000147007824 */ /* 0x000fe400078e020b */
[----:B------:R-:W-:Y:S02]  /*6a9a0*/  IMAD R59, R49, R35, RZ ;  /* 0x00000023313b7224 */ /* 0x000fe400078e02ff */
[----:B------:R-:W-:Y:S02]  /*6a9b0*/  IMAD.IADD R7, R69, 0x1, R7 ;  /* 0x0000000145077824 */ /* 0x000fe400078e0207 */
[----:B------:R-:W-:Y:S02]  /*6a9c0*/  IMAD.X R73, RZ, RZ, RZ, P0 ;  /* 0x000000ffff497224 */ /* 0x000fe400000e06ff */
        /* <DEDUP_REMOVED lines=9> */
[----:B------:R-:W-:Y:S02]  /*6aa60*/  IMAD.X R75, RZ, RZ, RZ, P2 ;  /* 0x000000ffff4b7224 */ /* 0x000fe400010e06ff */
[----:B------:R-:W-:Y:S02]  /*6aa70*/  IMAD.IADD R73, R73, 0x1, R15 ;  /* 0x0000000149497824 */ /* 0x000fe400078e020f */
[----:B------:R-:W-:-:S02]  /*6aa80*/  IMAD R81, R45, R31, RZ ;  /* 0x0000001f2d517224 */ /* 0x000fc400078e02ff */
[----:B------:R-:W-:Y:S01]  /*6aa90*/  IMAD.X R71, RZ, RZ, RZ, P1 ;  /* 0x000000ffff477224 */ /* 0x000fe200008e06ff */
[----:B------:R-:W-:Y:S01]  /*6aaa0*/  IADD3 R72, P0, PT, R73, R0, RZ ;  /* 0x0000000049487210 */ /* 0x000fe20007f1e0ff */
[----:B------:R-:W-:-:S04]  /*6aab0*/  IMAD.WIDE.U32 R78, R31, R44, R78 ;  /* 0x0000002c1f4e7225 */ /* 0x000fc800078e004e */
[----:B------:R-:W-:Y:S02]  /*6aac0*/  IMAD R77, R41, R33, RZ ;  /* 0x00000021294d7224 */ /* 0x000fe400078e02ff */
[----:B------:R-:W-:-:S04]  /*6aad0*/  IMAD.WIDE.U32 R74, R33, R40, R74 ;  /* 0x00000028214a7225 */ /* 0x000fc800078e004a */
        /* <DEDUP_REMOVED lines=10> */
[----:B------:R-:W-:-:S04]  /*6ab80*/  IMAD.WIDE.U32 R72, R37, R54, R72 ;  /* 0x0000003625487225 */ /* 0x000fc800078e0048 */
[----:B------:R-:W-:Y:S01]  /*6ab90*/  IMAD R7, R55, R37, RZ ;  /* 0x0000002537077224 */ /* 0x000fe200078e02ff */
[----:B------:R-:W-:Y:S01]  /*6aba0*/  IADD3 R74, P0, PT, R75, R72, RZ ;  /* 0x000000484b4a7210 */ /* 0x000fe20007f1e0ff */
[----:B------:R-:W-:Y:S02]  /*6abb0*/  IMAD R61, R43, R29, RZ ;  /* 0x0000001d2b3d7224 */ /* 0x000fe400078e02ff */
[----:B------:R-:W-:Y:S01]  /*6abc0*/  IMAD.X R81, RZ, RZ, RZ, P2 ;  /* 0x000000ffff517224 */ /* 0x000fe200010e06ff */
[----:B------:R-:W-:Y:S01]  /*6abd0*/  IADD3.X R75, PT, PT, RZ, RZ, RZ, P0, !PT ;  /* 0x000000ffff4b7210 */ /* 0x000fe200007fe4ff */
[----:B------:R-:W-:-:S04]  /*6abe0*/  IMAD.WIDE.U32 R70, R29, R42, R70 ;  /* 0x0000002a1d467225 */ /* 0x000fc800078e0046 */
[----:B------:R-:W-:Y:S02]  /*6abf0*/  IMAD.IADD R73, R73, 0x1, R7 ;  /* 0x0000000149497824 */ /* 0x000fe400078e0207 */
[----:B------:R-:W-:-:S04]  /*6ac00*/  IMAD.WIDE.U32 R78, R31, R46, R80 ;  /* 0x0000002e1f4e7225 */ /* 0x000fc800078e0050 */
[----:B------:R-:W-:Y:S02]  /*6ac10*/  IMAD.IADD R7, R71, 0x1, R61 ;  /* 0x0000000147077824 */ /* 0x000fe400078e023d */
[----:B------:R-:W-:Y:S02]  /*6ac20*/  IMAD R11, R47, R31, RZ ;  /* 0x0000001f2f0b7224 */ /* 0x000fe400078e02ff */
[----:B------:R-:W-:Y:S01]  /*6ac30*/  IMAD.X R77, RZ, RZ, RZ, P1 ;  /* 0x000000ffff4d7224 */ /* 0x000fe200008e06ff */
[----:B------:R-:W-:Y:S01]  /*6ac40*/  IADD3 R78, P3, PT, R7, R78, RZ ;  /* 0x0000004e074e7210 */ /* 0x000fe20007f7e0ff */
[----:B------:R-:W-:Y:S02]  /*6ac50*/  IMAD.IADD R11, R79, 0x1, R11 ;  /* 0x000000014f0b7824 */ /* 0x000fe400078e020b */
[----:B------:R-:W-:-:S04]  /*6ac60*/  IMAD.WIDE.U32 R76, R33, R48, R76 ;  /* 0x00000030214c7225 */ /* 0x000fc800078e004c */
[----:B------:R-:W-:Y:S01]  /*6ac70*/  IMAD R15, R49, R33, RZ ;  /* 0x00000021310f7224 */ /* 0x000fe200078e02ff */
[----:B------:R-:W-:Y:S01]  /*6ac80*/  IADD3 R76, P2, PT, R11, R76, RZ ;  /* 0x0000004c0b4c7210 */ /* 0x000fe20007f5e0ff */
        /* <DEDUP_REMOVED lines=12> */
[----:B------:R-:W-:Y:S02]  /*6ad50*/  IMAD.MOV.U32 R79, RZ, RZ, RZ ;  /* 0x000000ffff4f7224 */ /* 0x000fe400078e00ff */
[----:B------:R-:W-:Y:S02]  /*6ad60*/  IMAD R15, R41, R31, RZ ;  /* 0x0000001f290f7224 */ /* 0x000fe400078e02ff */
[----:B------:R-:W-:Y:S02]  /*6ad70*/  IMAD.X R75, RZ, RZ, RZ, P1 ;  /* 0x000000ffff4b7224 */ /* 0x000fe400008e06ff */
[----:B------:R-:W-:Y:S02]  /*6ad80*/  IMAD R59, R43, R19, RZ ;  /* 0x000000132b3b7224 */ /* 0x000fe400078e02ff */
[----:B------:R-:W-:Y:S01]  /*6ad90*/  IMAD.WIDE.U32 R42, R19, R42, R78 ;  /* 0x0000002a132a7225 */ /* 0x000fe200078e004e */
[----:B------:R-:W-:-:S03]  /*6ada0*/  IADD3 R78, P1, PT, R7, R76, RZ ;  /* 0x0000004c074e7210 */ /* 0x000fc60007f3e0ff */
[----:B------:R-:W-:Y:S02]  /*6adb0*/  IMAD R11, R51, R33, RZ ;  /* 0x00000021330b7224 */ /* 0x000fe400078e02ff */
[----:B------:R-:W-:-:S04]  /*6adc0*/  IMAD.WIDE.U32 R74, R33, R50, R74 ;  /* 0x00000032214a7225 */ /* 0x000fc800078e004a */
[----:B------:R-:W-:Y:S02]  /*6add0*/  IMAD.IADD R77, R77, 0x1, R15 ;  /* 0x000000014d4d7824 */ /* 0x000fe400078e020f */
[----:B------:R-:W-:Y:S02]  /*6ade0*/  IMAD.X R73, RZ, RZ, RZ, P0 ;  /* 0x000000ffff497224 */ /* 0x000fe400000e06ff */
[----:B------:R-:W-:Y:S02]  /*6adf0*/  IMAD.IADD R75, R75, 0x1, R11 ;  /* 0x000000014b4b7824 */ /* 0x000fe400078e020b */
[----:B------:R-:W-:Y:S01]  /*6ae00*/  IMAD.X R79, RZ, RZ, RZ, P1 ;  /* 0x000000ffff4f7224 */ /* 0x000fe200008e06ff */
[----:B------:R-:W-:Y:S01]  /*6ae10*/  IADD3 R76, P1, PT, R77, R74, RZ ;  /* 0x0000004a4d4c7210 */ /* 0x000fe20007f3e0ff */
[----:B------:R-:W-:-:S04]  /*6ae20*/  IMAD.WIDE.U32 R72, R35, R54, R72 ;  /* 0x0000003623487225 */ /* 0x000fc800078e0048 */
[----:B------:R-:W-:Y:S01]  /*6ae30*/  IMAD.WIDE.U32 R78, R29, R46, R78 ;  /* 0x0000002e1d4e7225 */ /* 0x000fe200078e004e */
[----:B------:R-:W-:-:S03]  /*6ae40*/  IADD3 R74, P0, PT, R75, R72, RZ ;  /* 0x000000484b4a7210 */ /* 0x000fc60007f1e0ff */
[----:B------:R-:W-:Y:S02]  /*6ae50*/  IMAD.IADD R7, R43, 0x1, R59 ;  /* 0x000000012b077824 */ /* 0x000fe400078e023b */
[----:B------:R-:W-:Y:S02]  /*6ae60*/  IMAD R11, R47, R29, RZ ;  /* 0x0000001d2f0b7224 */ /* 0x000fe400078e02ff */
[----:B------:R-:W-:Y:S01]  /*6ae70*/  IMAD.X R77, RZ, RZ, RZ, P1 ;  /* 0x000000ffff4d7224 */ /* 0x000fe200008e06ff */
[----:B------:R-:W-:Y:S01]  /*6ae80*/  IADD3 R78, P1, PT, R7, R78, RZ ;  /* 0x0000004e074e7210 */ /* 0x000fe20007f3e0ff */
[----:B------:R-:W-:Y:S02]  /*6ae90*/  IMAD.IADD R11, R79, 0x1, R11 ;  /* 0x000000014f0b7824 */ /* 0x000fe400078e020b */
[----:B------:R-:W-:Y:S02]  /*6aea0*/  IMAD.X R75, RZ, RZ, RZ, P0 ;  /* 0x000000ffff4b7224 */ /* 0x000fe400000e06ff */
[----:B------:R-:W-:-:S04]  /*6aeb0*/  IMAD.WIDE.U32 R76, R31, R48, R76 ;  /* 0x000000301f4c7225 */ /* 0x000fc800078e004c */
[----:B------:R-:W-:Y:S01]  /*6aec0*/  IMAD R7, R55, R35, RZ ;  /* 0x0000002337077224 */ /* 0x000fe200078e02ff */
[----:B------:R-:W-:Y:S01]  /*6aed0*/  IADD3 R76, P0, PT, R11, R76, RZ ;  /* 0x0000004c0b4c7210 */ /* 0x000fe20007f1e0ff */
[----:B------:R-:W-:Y:S02]  /*6aee0*/  IMAD R43, R49, R31, RZ ;  /* 0x0000001f312b7224 */ /* 0x000fe400078e02ff */
[----:B------:R-:W-:Y:S02]  /*6aef0*/  IMAD R15, R53, R33, RZ ;  /* 0x00000021350f7224 */ /* 0x000fe400078e02ff */
[----:B------:R-:W-:-:S04]  /*6af00*/  IMAD.WIDE.U32 R74, R33, R52, R74 ;  /* 0x00000034214a7225 */ /* 0x000fc800078e004a */
[----:B------:R-:W-:Y:S02]  /*6af10*/  IMAD.IADD R73, R73, 0x1, R7 ;  /* 0x0000000149497824 */ /* 0x000fe400078e0207 */
[----:B------:R-:W-:Y:S02]  /*6af20*/  IMAD.IADD R7, R77, 0x1, R43 ;  /* 0x000000014d077824 */ /* 0x000fe400078e022b */
[----:B------:R-:W-:Y:S02]  /*6af30*/  IMAD.X R79, RZ, RZ, RZ, P1 ;  /* 0x000000ffff4f7224 */ /* 0x000fe400008e06ff */
[----:B------:R-:W-:Y:S01]  /*6af40*/  IMAD.IADD R72, R75, 0x1, R15 ;  /* 0x000000014b487824 */ /* 0x000fe200078e020f */
[----:B------:R-:W-:Y:S01]  /*6af50*/  IADD3 R74, P1, PT, R7, R74, RZ ;  /* 0x0000004a074a7210 */ /* 0x000fe20007f3e0ff */
[----:B------:R-:W-:Y:S02]  /*6af60*/  IMAD R15, R45, R19, RZ ;  /* 0x000000132d0f7224 */ /* 0x000fe400078e02ff */
[----:B------:R-:W-:-:S04]  /*6af70*/  IMAD.WIDE.U32 R44, R19, R44, R78 ;  /* 0x0000002c132c7225 */ /* 0x000fc800078e004e */
[----:B------:R-:W-:Y:S01]  /*6af80*/  IMAD.X R77, RZ, RZ, RZ, P0 ;  /* 0x000000ffff4d7224 */ /* 0x000fe200000e06ff */
[----:B------:R-:W-:Y:S01]  /*6af90*/  IADD3 R72, P0, PT, R72, R73, RZ ;  /* 0x0000004948487210 */ /* 0x000fe20007f1e0ff */
[----:B------:R-:W-:Y:S02]  /*6afa0*/  IMAD.IADD R79, R45, 0x1, R15 ;  /* 0x000000012d4f7824 */ /* 0x000fe400078e020f */
[----:B------:R-:W-:-:S04]  /*6afb0*/  IMAD.WIDE.U32 R76, R29, R40, R76 ;  /* 0x000000281d4c7225 */ /* 0x000fc800078e004c */
[----:B------:R-:W-:Y:S02]  /*6afc0*/  IMAD R11, R41, R29, RZ ;  /* 0x0000001d290b7224 */ /* 0x000fe400078e02ff */
[----:B------:R-:W-:Y:S01]  /*6afd0*/  IMAD.X R75, RZ, RZ, RZ, P1 ;  /* 0x000000ffff4b7224 */ /* 0x000fe200008e06ff */
[----:B------:R-:W-:Y:S01]  /*6afe0*/  IADD3 R78, P1, PT, R79, R76, RZ ;  /* 0x0000004c4f4e7210 */ /* 0x000fe20007f3e0ff */
[----:B------:R-:W-:Y:S02]  /*6aff0*/  IMAD R7, R51, R31, RZ ;  /* 0x0000001f33077224 */ /* 0x000fe400078e02ff */
[----:B------:R-:W-:-:S04]  /*6b000*/  IMAD.WIDE.U32 R74, R31, R50, R74 ;  /* 0x000000321f4a7225 */ /* 0x000fc800078e004a */
[----:B------:R-:W-:Y:S02]  /*6b010*/  IMAD.IADD R77, R77, 0x1, R11 ;  /* 0x000000014d4d7824 */ /* 0x000fe400078e020b */
[----:B------:R-:W-:Y:S02]  /*6b020*/  IMAD.X R73, RZ, RZ, RZ, P0 ;  /* 0x000000ffff497224 */ /* 0x000fe400000e06ff */
[----:B------:R-:W-:Y:S02]  /*6b030*/  IMAD.IADD R75, R75, 0x1, R7 ;  /* 0x000000014b4b7824 */ /* 0x000fe400078e0207 */
[----:B------:R-:W-:Y:S01]  /*6b040*/  IMAD.X R79, RZ, RZ, RZ, P1 ;  /* 0x000000ffff4f7224 */ /* 0x000fe200008e06ff */
[----:B------:R-:W-:Y:S01]  /*6b050*/  IADD3 R76, P1, PT, R77, R74, RZ ;  /* 0x0000004a4d4c7210 */ /* 0x000fe20007f3e0ff */
[----:B------:R-:W-:-:S03]  /*6b060*/  IMAD.WIDE.U32 R72, R33, R54, R72 ;  /* 0x0000003621487225 */ /* 0x000fc600078e0048 */
[----:B------:R-:W-:Y:S01]  /*6b070*/  IADD3.X R77, PT, PT, RZ, RZ, RZ, P1, !PT ;  /* 0x000000ffff4d7210 */ /* 0x000fe20000ffe4ff */
[----:B------:R-:W-:Y:S01]  /*6b080*/  IMAD R7, R47, R19, RZ ;  /* 0x000000132f077224 */ /* 0x000fe200078e02ff */
[----:B------:R-:W-:Y:S01]  /*6b090*/  IADD3 R74, P0, PT, R75, R72, RZ ;  /* 0x000000484b4a7210 */ /* 0x000fe20007f1e0ff */
[----:B------:R-:W-:-:S04]  /*6b0a0*/  IMAD.WIDE.U32 R46, R19, R46, R78 ;  /* 0x0000002e132e7225 */ /* 0x000fc800078e004e */
[----:B------:R-:W-:Y:S02]  /*6b0b0*/  IMAD R11, R55, R33, RZ ;  /* 0x00000021370b7224 */ /* 0x000fe400078e02ff */
[----:B------:R-:W-:Y:S02]  /*6b0c0*/  IMAD R15, R49, R29, RZ ;  /* 0x0000001d310f7224 */ /* 0x000fe400078e02ff */
[----:B------:R-:W-:Y:S02]  /*6b0d0*/  IMAD.X R75, RZ, RZ, RZ, P0 ;  /* 0x000000ffff4b7224 */ /* 0x000fe400000e06ff */
[----:B------:R-:W-:-:S04]  /*6b0e0*/  IMAD.WIDE.U32 R76, R29, R48, R76 ;  /* 0x000000301d4c7225 */ /* 0x000fc800078e004c */
[----:B------:R-:W-:Y:S02]  /*6b0f0*/  IMAD.IADD R7, R47, 0x1, R7 ;  /* 0x000000012f077824 */ /* 0x000fe400078e0207 */
[----:B------:R-:W-:-:S03]  /*6b100*/  IMAD.WIDE.U32 R78, R44, 0x3d1, RZ ;  /* 0x000003d12c4e7825 */ /* 0x000fc600078e00ff */
[----:B------:R-:W-:Y:S01]  /*6b110*/  IADD3 R76, P0, PT, R7, R76, RZ ;  /* 0x0000004c074c7210 */ /* 0x000fe20007f1e0ff */
[----:B------:R-:W-:Y:S02]  /*6b120*/  IMAD.IADD R2, R73, 0x1, R11 ;  /* 0x0000000149027824 */ /* 0x000fe400078e020b */
[----:B------:R-:W-:Y:S02]  /*6b130*/  IMAD R59, R53, R31, RZ ;  /* 0x0000001f353b7224 */ /* 0x000fe400078e02ff */
[----:B------:R-:W-:-:S04]  /*6b140*/  IMAD.WIDE.U32 R74, R31, R52, R74 ;  /* 0x000000341f4a7225 */ /* 0x000fc800078e004a */
[----:B------:R-:W-:Y:S02]  /*6b150*/  IMAD.IADD R73, R77, 0x1, R15 ;  /* 0x000000014d497824 */ /* 0x000fe400078e020f */
[----:B------:R-:W-:Y:S02]  /*6b160*/  IMAD.IADD R0, R58, 0x1, R78 ;  /* 0x000000013a007824 */ /* 0x000fe400078e024e */
[----:B------:R-:W-:Y:S01]  /*6b170*/  IMAD.IADD R59, R75, 0x1, R59 ;  /* 0x000000014b3b7824 */ /* 0x000fe200078e023b */
[----:B------:R-:W-:Y:S01]  /*6b180*/  IADD3 R72, P2, PT, R73, R74, RZ ;  /* 0x0000004a49487210 */ /* 0x000fe20007f5e0ff */
[----:B------:R-:W-:Y:S01]  /*6b190*/  IMAD.X R77, RZ, RZ, RZ, P0 ;  /* 0x000000ffff4d7224 */ /* 0x000fe200000e06ff */
[----:B------:R-:W-:Y:S01]  /*6b1a0*/  ISETP.GE.U32.AND P0, PT, R0, R58, PT ;  /* 0x0000003a0000720c */ /* 0x000fe20003f06070 */
[----:B------:R-:W-:Y:S01]  /*6b1b0*/  IMAD R7, R41, R19, RZ ;  /* 0x0000001329077224 */ /* 0x000fe200078e02ff */
[----:B------:R-:W-:Y:S01]  /*6b1c0*/  IADD3 R58, P1, PT, R59, R2, RZ ;  /* 0x000000023b3a7210 */ /* 0x000fe20007f3e0ff */
[----:B------:R-:W-:Y:S01]  /*6b1d0*/  IMAD.WIDE.U32 R40, R19, R40, R76 ;  /* 0x0000002813287225 */ /* 0x000fe200078e004c */
[----:B------:R-:W-:-:S03]  /*6b1e0*/  SEL R15, RZ, 0x1, P0 ;  /* 0x00000001ff0f7807 */ /* 0x000fc60000000000 */
[----:B------:R-:W-:Y:S02]  /*6b1f0*/  IMAD.X R73, RZ, RZ, RZ, P2 ;  /* 0x000000ffff497224 */ /* 0x000fe400010e06ff */
[----:B------:R-:W-:Y:S02]  /*6b200*/  IMAD R11, R51, R29, RZ ;  /* 0x0000001d330b7224 */ /* 0x000fe400078e02ff */
[----:B------:R-:W-:Y:S02]  /*6b210*/  IMAD.X R59, RZ, RZ, RZ, P1 ;  /* 0x000000ffff3b7224 */ /* 0x000fe400008e06ff */
[----:B------:R-:W-:-:S04]  /*6b220*/  IMAD.WIDE.U32 R72, R29, R50, R72 ;  /* 0x000000321d487225 */ /* 0x000fc800078e0048 */
[----:B------:R-:W-:Y:S02]  /*6b230*/  IMAD.IADD R7, R41, 0x1, R7 ;  /* 0x0000000129077824 */ /* 0x000fe400078e0207 */
[----:B------:R-:W-:-:S03]  /*6b240*/  IMAD.WIDE.U32 R58, R31, R54, R58 ;  /* 0x000000361f3a7225 */ /* 0x000fc600078e003a */
[----:B------:R-:W-:Y:S01]  /*6b250*/  IADD3 R72, P1, PT, R7, R72, RZ ;  /* 0x0000004807487210 */ /* 0x000fe20007f3e0ff */
[----:B------:R-:W-:Y:S02]  /*6b260*/  IMAD.IADD R11, R73, 0x1, R11 ;  /* 0x00000001490b7824 */ /* 0x000fe400078e020b */
[----:B------:R-:W-:Y:S02]  /*6b270*/  VIADD R80, R79, UR4 ;  /* 0x000000044f507c36 */ /* 0x000fe40008000000 */
[----:B------:R-:W-:Y:S01]  /*6b280*/  IMAD.MOV.U32 R81, RZ, RZ, RZ ;  /* 0x000000ffff517224 */ /* 0x000fe200078e00ff */
[----:B------:R-:W-:Y:S01]  /*6b290*/  IADD3 R58, P0, PT, R11, R58, RZ ;  /* 0x0000003a0b3a7210 */ /* 0x000fe20007f1e0ff */
[----:B------:R-:W-:Y:S02]  /*6b2a0*/  IMAD R7, R55, R31, RZ ;  /* 0x0000001f37077224 */ /* 0x000fe400078e02ff */
[----:B------:R-:W-:Y:S02]  /*6b2b0*/  IMAD.X R73, RZ, RZ, RZ, P1 ;  /* 0x000000ffff497224 */ /* 0x000fe400008e06ff */
[----:B------:R-:W-:-:S04]  /*6b2c0*/  IMAD.WIDE.U32 R74, R46, 0x3d1, R80 ;  /* 0x000003d12e4a7825 */ /* 0x000fc800078e0050 */
[----:B------:R-:W-:Y:S01]  /*6b2d0*/  IMAD.IADD R2, R59, 0x1, R7 ;  /* 0x000000013b027824 */ /* 0x000fe200078e0207 */
[----:B------:R-:W-:Y:S01]  /*6b2e0*/  IADD3 R15, P2, P3, R74, R60, R15 ;  /* 0x0000003c4a0f7210 */ /* 0x000fe20007b5e00f */
[----:B------:R-:W-:Y:S02]  /*6b2f0*/  IMAD R11, R49, R19, RZ ;  /* 0x00000013310b7224 */ /* 0x000fe400078e02ff */
[----:B------:R-:W-:Y:S01]  /*6b300*/  IMAD.X R59, RZ, RZ, RZ, P0 ;  /* 0x000000ffff3b7224 */ /* 0x000fe200000e06ff */
[----:B------:R-:W-:Y:S01]  /*6b310*/  IADD3.X R7, PT, PT, RZ, RZ, RZ, P2, P3 ;  /* 0x000000ffff077210 */ /* 0x000fe200017e64ff */
[----:B------:R-:W-:Y:S01]  /*6b320*/  IMAD.WIDE.U32 R48, R19, R48, R72 ;  /* 0x0000003013307225 */ /* 0x000fe200078e0048 */
[----:B------:R-:W-:-:S03]  /*6b330*/  IADD3 R15, P4, PT, R15, R44, RZ ;  /* 0x0000002c0f0f7210 */ /* 0x000fc60007f9e0ff */
[----:B------:R-:W-:Y:S02]  /*6b340*/  IMAD R45, R53, R29, RZ ;  /* 0x0000001d352d7224 */ /* 0x000fe400078e02ff */
[----:B------:R-:W-:-:S04]  /*6b350*/  IMAD.WIDE.U32 R58, R29, R52, R58 ;  /* 0x000000341d3a7225 */ /* 0x000fc800078e003a */
[----:B------:R-:W-:Y:S02]  /*6b360*/  IMAD.IADD R11, R49, 0x1, R11 ;  /* 0x00000001310b7824 */ /* 0x000fe400078e020b */
[----:B------:R-:W-:Y:S02]  /*6b370*/  IMAD.IADD R45, R59, 0x1, R45 ;  /* 0x000000013b2d7824 */ /* 0x000fe400078e022d */
[----:B------:R-:W-:Y:S01]  /*6b380*/  VIADD R60, R75, UR4 ;  /* 0x000000044b3c7c36 */ /* 0x000fe20008000000 */
[----:B------:R-:W-:Y:S01]  /*6b390*/  IADD3 R58, P3, PT, R11, R58, RZ ;  /* 0x0000003a0b3a7210 */ /* 0x000fe20007f7e0ff */
[----:B------:R-:W-:Y:S01]  /*6b3a0*/  IMAD.MOV.U32 R61, RZ, RZ, RZ ;  /* 0x000000ffff3d7224 */ /* 0x000fe200078e00ff */
[----:B------:R-:W-:Y:S01]  /*6b3b0*/  IADD3 R44, P2, PT, R45, R2, RZ ;  /* 0x000000022d2c7210 */ /* 0x000fe20007f5e0ff */
[----:B------:R-:W-:Y:S02]  /*6b3c0*/  IMAD R47, R51, R19, RZ ;  /* 0x00000013332f7224 */ /* 0x000fe400078e02ff */
[----:B------:R-:W-:-:S04]  /*6b3d0*/  IMAD.WIDE.U32 R60, R40, 0x3d1, R60 ;  /* 0x000003d1283c7825 */ /* 0x000fc800078e003c */
[----:B------:R-:W-:Y:S01]  /*6b3e0*/  IMAD.X R59, RZ, RZ, RZ, P3 ;  /* 0x000000ffff3b7224 */ /* 0x000fe200018e06ff */
[----:B------:R-:W-:Y:S01]  /*6b3f0*/  IADD3 R62, P1, P0, R60, R7, R62 ;  /* 0x000000073c3e7210 */ /* 0x000fe2000783e03e */
[----:B------:R-:W-:Y:S02]  /*6b400*/  IMAD.X R45, RZ, RZ, RZ, P2 ;  /* 0x000000ffff2d7224 */ /* 0x000fe400010e06ff */
[----:B------:R-:W-:Y:S01]  /*6b410*/  IMAD.WIDE.U32 R50, R19, R50, R58 ;  /* 0x0000003213327225 */ /* 0x000fe200078e003a */
[----:B------:R-:W-:-:S03]  /*6b420*/  IADD3.X R41, PT, PT, RZ, RZ, RZ, P1, P0 ;  /* 0x000000ffff297210 */ /* 0x000fc60000fe04ff */
[----:B------:R-:W-:Y:S02]  /*6b430*/  VIADD R60, R61, UR4 ;  /* 0x000000043d3c7c36 */ /* 0x000fe40008000000 */
[----:B------:R-:W-:Y:S02]  /*6b440*/  IMAD.X R11, RZ, RZ, RZ, P4 ;  /* 0x000000ffff0b7224 */ /* 0x000fe400020e06ff */
[----:B------:R-:W-:Y:S02]  /*6b450*/  IMAD.MOV.U32 R61, RZ, RZ, RZ ;  /* 0x000000ffff3d7224 */ /* 0x000fe400078e00ff */
[----:B------:R-:W-:Y:S01]  /*6b460*/  IMAD.WIDE.U32 R44, R29, R54, R44 ;  /* 0x000000361d2c7225 */ /* 0x000fe200078e002c */
[----:B------:R-:W-:-:S03]  /*6b470*/  IADD3 R11, P2, P3, R46, R11, R62 ;  /* 0x0000000b2e0b7210 */ /* 0x000fc60007b5e03e */
[----:B------:R-:W-:Y:S01]  /*6b480*/  IMAD.IADD R47, R51, 0x1, R47 ;  /* 0x00000001332f7824 */ /* 0x000fe200078e022f */
[----:B------:R-:W-:Y:S01]  /*6b490*/  IADD3.X R7, PT, PT, RZ, RZ, RZ, P2, P3 ;  /* 0x000000ffff077210 */ /* 0x000fe200017e64ff */
[----:B------:R-:W-:-:S03]  /*6b4a0*/  IMAD.WIDE.U32 R58, R48, 0x3d1, R60 ;  /* 0x000003d1303a7825 */ /* 0x000fc600078e003c */
[----:B------:R-:W-:Y:S01]  /*6b4b0*/  IADD3 R46, P0, PT, R47, R44, RZ ;  /* 0x0000002c2f2e7210 */ /* 0x000fe20007f1e0ff */
[----:B------:R-:W-:Y:S01]  /*6b4c0*/  IMAD R43, R53, R19, RZ ;  /* 0x00000013352b7224 */ /* 0x000fe200078e02ff */
[----:B------:R-:W-:Y:S01]  /*6b4d0*/  IADD3 R12, P2, P3, R58, R41, R64 ;  /* 0x000000293a0c7210 */ /* 0x000fe20007b5e040 */
[----:B------:R-:W-:Y:S02]  /*6b4e0*/  VIADD R58, R59, UR4 ;  /* 0x000000043b3a7c36 */ /* 0x000fe40008000000 */
[----:B------:R-:W-:Y:S01]  /*6b4f0*/  IMAD.X R47, RZ, RZ, RZ, P0 ;  /* 0x000000ffff2f7224 */ /* 0x000fe200000e06ff */
[----:B------:R-:W-:Y:S01]  /*6b500*/  IADD3 R12, P0, P1, R40, R7, R12 ;  /* 0x00000007280c7210 */ /* 0x000fe2000791e00c */
[----:B------:R-:W-:Y:S02]  /*6b510*/  IMAD R7, R55, R29, RZ ;  /* 0x0000001d37077224 */ /* 0x000fe400078e02ff */
[----:B------:R-:W-:Y:S02]  /*6b520*/  IMAD.MOV.U32 R59, RZ, RZ, RZ ;  /* 0x000000ffff3b7224 */ /* 0x000fe400078e00ff */
[----:B------:R-:W-:Y:S01]  /*6b530*/  IMAD.WIDE.U32 R52, R19, R52, R46 ;  /* 0x0000003413347225 */ /* 0x000fe200078e002e */
[----:B------:R-:W-:-:S02]  /*6b540*/  IADD3 R45, PT, PT, R45, R7, RZ ;  /* 0x000000072d2d7210 */ /* 0x000fc40007ffe0ff */
[----:B------:R-:W-:Y:S01]  /*6b550*/  IADD3.X R7, PT, PT, RZ, RZ, RZ, P2, P3 ;  /* 0x000000ffff077210 */ /* 0x000fe200017e64ff */
[----:B------:R-:W-:-:S04]  /*6b560*/  IMAD.WIDE.U32 R40, R50, 0x3d1, R58 ;  /* 0x000003d132287825 */ /* 0x000fc800078e003a */
[----:B------:R-:W-:Y:S01]  /*6b570*/  IMAD.IADD R2, R53, 0x1, R43 ;  /* 0x0000000135027824 */ /* 0x000fe200078e022b */
[----:B------:R-:W-:Y:S01]  /*6b580*/  IADD3 R8, P3, P2, R40, R7, R66 ;  /* 0x0000000728087210 */ /* 0x000fe20007a7e042 */
[----:B------:R-:W-:Y:S01]  /*6b590*/  VIADD R44, R41, UR4 ;  /* 0x00000004292c7c36 */ /* 0x000fe20008000000 */
[----:B------:R-:W-:Y:S01]  /*6b5a0*/  IADD3.X R7, PT, PT, RZ, RZ, RZ, P0, P1 ;  /* 0x000000ffff077210 */ /* 0x000fe200007e24ff */
[----:B------:R-:W-:Y:S01]  /*6b5b0*/  IMAD.MOV.U32 R47, RZ, RZ, RZ ;  /* 0x000000ffff2f7224 */ /* 0x000fe200078e00ff */
[----:B------:R-:W-:Y:S01]  /*6b5c0*/  IADD3 R40, P4, PT, R2, R45, RZ ;  /* 0x0000002d02287210 */ /* 0x000fe20007f9e0ff */
[----:B------:R-:W-:Y:S02]  /*6b5d0*/  IMAD.MOV.U32 R45, RZ, RZ, RZ ;  /* 0x000000ffff2d7224 */ /* 0x000fe400078e00ff */
[----:B------:R-:W-:Y:S02]  /*6b5e0*/  IMAD R43, R55, R19, RZ ;  /* 0x00000013372b7224 */ /* 0x000fe400078e02ff */
[----:B------:R-:W-:Y:S01]  /*6b5f0*/  IMAD.X R41, RZ, RZ, RZ, P4 ;  /* 0x000000ffff297224 */ /* 0x000fe200020e06ff */
[----:B------:R-:W-:Y:S01]  /*6b600*/  IADD3 R8, P4, P5, R48, R7, R8 ;  /* 0x0000000730087210 */ /* 0x000fe20007d9e008 */
[----:B------:R-:W-:Y:S01]  /*6b610*/  IMAD.WIDE.U32 R44, R52, 0x3d1, R44 ;  /* 0x000003d1342c7825 */ /* 0x000fe200078e002c */
[----:B------:R-:W-:-:S02]  /*6b620*/  IADD3.X R7, PT, PT, RZ, RZ, RZ, P3, P2 ;  /* 0x000000ffff077210 */ /* 0x000fc40001fe44ff */
[----:B------:R-:W-:Y:S01]  /*6b630*/  IADD3.X R51, PT, PT, RZ, RZ, RZ, P4, P5 ;  /* 0x000000ffff337210 */ /* 0x000fe200027ea4ff */
[----:B------:R-:W-:Y:S01]  /*6b640*/  IMAD.WIDE.U32 R40, R19, R54, R40 ;  /* 0x0000003613287225 */ /* 0x000fe200078e0028 */
[----:B------:R-:W-:-:S03]  /*6b650*/  IADD3 R68, P0, P1, R44, R7, R68 ;  /* 0x000000072c447210 */ /* 0x000fc6000791e044 */
[----:B------:R-:W-:Y:S01]  /*6b660*/  VIADD R46, R45, UR4 ;  /* 0x000000042d2e7c36 */ /* 0x000fe20008000000 */
[----:B------:R-:W-:Y:S01]  /*6b670*/  IADD3.X R7, PT, PT, RZ, RZ, RZ, P0, P1 ;  /* 0x000000ffff077210 */ /* 0x000fe200007e24ff */
[----:B------:R-:W-:Y:S01]  /*6b680*/  IMAD.IADD R43, R41, 0x1, R43 ;  /* 0x00000001292b7824 */ /* 0x000fe200078e022b */
[----:B------:R-:W-:Y:S01]  /*6b690*/  IADD3 R51, P2, P3, R50, R51, R68 ;  /* 0x0000003332337210 */ /* 0x000fe20007b5e044 */
[----:B------:R-:W-:-:S03]  /*6b6a0*/  IMAD.WIDE.U32 R44, R40, 0x3d1, R46 ;  /* 0x000003d1282c7825 */ /* 0x000fc600078e002e */
[----:B------:R-:W-:Y:S01]  /*6b6b0*/  IADD3 R70, P0, P1, R44, R7, R70 ;  /* 0x000000072c467210 */ /* 0x000fe2000791e046 */
[----:B------:R-:W-:Y:S01]  /*6b6c0*/  VIADD R44, R45, UR4 ;  /* 0x000000042d2c7c36 */ /* 0x000fe20008000000 */
[----:B------:R-:W-:Y:S01]  /*6b6d0*/  IADD3.X R7, PT, PT, RZ, RZ, RZ, P2, P3 ;  /* 0x000000ffff077210 */ /* 0x000fe200017e64ff */
[----:B------:R-:W-:Y:S01]  /*6b6e0*/  IMAD.MOV.U32 R45, RZ, RZ, RZ ;  /* 0x000000ffff2d7224 */ /* 0x000fe200078e00ff */
[----:B------:R-:W-:Y:S02]  /*6b6f0*/  IADD3.X R41, PT, PT, RZ, RZ, RZ, P0, P1 ;  /* 0x000000ffff297210 */ /* 0x000fe400007e24ff */
[----:B------:R-:W-:Y:S01]  /*6b700*/  IADD3 R52, P2, P3, R52, R7, R70 ;  /* 0x0000000734347210 */ /* 0x000fe20007b5e046 */
[----:B------:R-:W-:-:S03]  /*6b710*/  IMAD.WIDE.U32 R44, R43, 0x3d1, R44 ;  /* 0x000003d12b2c7825 */ /* 0x000fc600078e002c */
        /* <DEDUP_REMOVED lines=34> */
.L_x_700:
[----:B------:R-:W-:Y:S05]  /*6b940*/  BSYNC.RECONVERGENT B0 ;  /* 0x0000000000007941 */ /* 0x000fea0003800200 */
.L_x_699:
        /* <DEDUP_REMOVED lines=43> */
.L_x_703:
[----:B------:R-:W-:Y:S05]  /*6bc00*/  BSYNC.RELIABLE B1 ;  /* 0x0000000000017941 */ /* 0x000fea0003800100 */
.L_x_702:
[----:B------:R-:W0:Y:S01]  /*6bc10*/  LDCU.128 UR16, c[0x3][URZ] ;  /* 0x00c00000ff1077ac */ /* 0x000e220008000c00 */
[----:B------:R-:W-:Y:S01]  /*6bc20*/  VIADD R16, R4, 0xffffffff ;  /* 0xffffffff04107836 */ /* 0x000fe20000000000 */
[----:B------:R-:W1:Y:S01]  /*6bc30*/  LDCU.64 UR4, c[0x3][0x10] ;  /* 0x00c00200ff0477ac */ /* 0x000e620008000a00 */
[----:B------:R-:W2:Y:S01]  /*6bc40*/  LDCU UR20, c[0x3][0x18] ;  /* 0x00c00300ff1477ac */ /* 0x000ea20008000800 */
[C---:B0-----:R-:W-:Y:S01]  /*6bc50*/  ISETP.GE.U32.AND P0, PT, R0.reuse, UR16, PT ;  /* 0x0000001000007c0c */ /* 0x041fe2000bf06070 */
        /* <DEDUP_REMOVED lines=33> */
[C---:B--2---:R-:W-:Y:S01]  /*6be70*/  ISETP.GE.U32.AND P0, PT, R2.reuse, UR20, PT ;  /* 0x0000001402007c0c */ /* 0x044fe2000bf06070 */
[----:B------:R-:W-:-:S03]  /*6be80*/  VIADD R2, R2, -UR20 ;  /* 0x8000001402027c36 */ /* 0x000fc60008000000 */
[----:B------:R-:W-:Y:S01]  /*6be90*/  ISETP.GE.U32.AND.EX P0, PT, R7, RZ, PT, P0 ;  /* 0x000000ff0700720c */ /* 0x000fe20003f06100 */
[----:B------:R-:W-:-:S12]  /*6bea0*/  VIADD R7, R28, -UR5 ;  /* 0x800000051c077c36 */ /* 0x000fd80008000000 */
[----:B------:R-:W-:-:S04]  /*6beb0*/  @P0 IMAD.MOV R16, RZ, RZ, R4 ;  /* 0x000000ffff100224 */ /* 0x000fc800078e0204 */
[----:B------:R-:W-:-:S07]  /*6bec0*/  IMAD.IADD R4, R16, 0x1, -R39 ;  /* 0x0000000110047824 */ /* 0x000fce00078e0a27 */
.L_x_704:
[----:B------:R-:W-:Y:S05]  /*6bed0*/  BSYNC.RECONVERGENT B0 ;  /* 0x0000000000007941 */ /* 0x000fea0003800200 */
.L_x_701:
        /* <DEDUP_REMOVED lines=41> */
.L_x_707:
[----:B------:R-:W-:Y:S05]  /*6c170*/  BSYNC.RELIABLE B1 ;  /* 0x0000000000017941 */ /* 0x000fea0003800100 */
.L_x_706:
        /* <DEDUP_REMOVED lines=26> */
[----:B-1----:R-:W-:Y:S01]  /*6c320*/  ISETP.GE.U32.AND P0, PT, R30, UR4, PT ;  /* 0x000000041e007c0c */ /* 0x002fe2000bf06070 */
        /* <DEDUP_REMOVED lines=17> */
.L_x_708:
[----:B------:R-:W-:Y:S05]  /*6c440*/  BSYNC.RECONVERGENT B0 ;  /* 0x0000000000007941 */ /* 0x000fea0003800200 */
.L_x_705:
[-C--:B------:R-:W-:Y:S01]  /*6c450*/  IMAD.WIDE.U32 R40, R3, R20.reuse, RZ ;  /* 0x0000001403287225 */ /* 0x080fe200078e00ff */
[----:B------:R-:W-:Y:S01]  /*6c460*/  UMOV UR4, URZ ;  /* 0x000000ff00047c82 */ /* 0x000fe20008000000 */
[----:B------:R-:W-:Y:S01]  /*6c470*/  UMOV UR5, URZ ;  /* 0x000000ff00057c82 */ /* 0x000fe20008000000 */
[----:B------:R-:W-:Y:S01]  /*6c480*/  UMOV UR16, URZ ;  /* 0x000000ff00107c82 */ /* 0x000fe20008000000 */
[----:B------:R-:W-:Y:S01]  /*6c490*/  VIADD R42, R41, UR4 ;  /* 0x00000004292a7c36 */ /* 0x000fe20008000000 */
[----:B------:R-:W-:Y:S01]  /*6c4a0*/  UMOV UR17, URZ ;  /* 0x000000ff00117c82 */ /* 0x000fe20008000000 */
[----:B------:R-:W-:Y:S01]  /*6c4b0*/  IMAD.MOV.U32 R43, RZ, RZ, RZ ;  /* 0x000000ffff2b7224 */ /* 0x000fe200078e00ff */
[----:B------:R-:W-:Y:S01]  /*6c4c0*/  UMOV UR18, URZ ;  /* 0x000000ff00127c82 */ /* 0x000fe20008000000 */
[----:B------:R-:W-:Y:S01]  /*6c4d0*/  IMAD.MOV.U32 R45, RZ, RZ, RZ ;  /* 0x000000ffff2d7224 */ /* 0x000fe200078e00ff */
[----:B------:R-:W-:Y:S01]  /*6c4e0*/  UMOV UR19, URZ ;  /* 0x000000ff00137c82 */ /* 0x000fe20008000000 */
[----:B------:R-:W-:Y:S01]  /*6c4f0*/  IMAD.WIDE.U32 R42, R57, R20, R42 ;  /* 0x00000014392a7225 */ /* 0x000fe200078e002a */
[----:B------:R-:W-:Y:S01]  /*6c500*/  UMOV UR20, URZ ;  /* 0x000000ff00147c82 */ /* 0x000fe20008000000 */
[----:B------:R-:W-:Y:S01]  /*6c510*/  UMOV UR21, URZ ;  /* 0x000000ff00157c82 */ /* 0x000fe20008000000 */
[----:B------:R-:W-:Y:S01]  /*6c520*/  BSSY.RECONVERGENT B0, `(.L_x_709) ;  /* 0x0000141000007945 */ /* 0x000fe20003800200 */
[----:B------:R-:W-:-:S02]  /*6c530*/  VIADD R44, R43, UR5 ;  /* 0x000000052b2c7c36 */ /* 0x000fc40008000000 */
[----:B------:R-:W-:Y:S02]  /*6c540*/  IMAD.MOV.U32 R43, RZ, RZ, RZ ;  /* 0x000000ffff2b7224 */ /* 0x000fe400078e00ff */
[----:B------:R-:W-:-:S04]  /*6c550*/  IMAD.WIDE.U32 R44, R37, R20, R44 ;  /* 0x00000014252c7225 */ /* 0x000fc800078e002c */
[----:B------:R-:W-:-:S04]  /*6c560*/  IMAD.WIDE.U32 R42, R3, R21, R42 ;  /* 0x00000015032a7225 */ /* 0x000fc800078e002a */
[----:B------:R-:W-:-:S05]  /*6c570*/  VIADD R49, R43, UR4 ;  /* 0x000000042b317c36 */ /* 0x000fca0008000000 */
[----:B------:R-:W-:Y:S01]  /*6c580*/  IADD3 R48, P0, PT, R49, R44, RZ ;  /* 0x0000002c31307210 */ /* 0x000fe20007f1e0ff */
[----:B------:R-:W-:Y:S02]  /*6c590*/  VIADD R44, R45, UR16 ;  /* 0x000000102d2c7c36 */ /* 0x000fe40008000000 */
[----:B------:R-:W-:Y:S01]  /*6c5a0*/  IMAD.MOV.U32 R45, RZ, RZ, RZ ;  /* 0x000000ffff2d7224 */ /* 0x000fe200078e00ff */
[----:B------:R-:W-:Y:S01]  /*6c5b0*/  IADD3.X R49, PT, PT, RZ, RZ, RZ, P0, !PT ;  /* 0x000000ffff317210 */ /* 0x000fe200007fe4ff */
[----:B------:R-:W-:-:S04]  /*6c5c0*/  IMAD.WIDE.U32 R46, R35, R20, R44 ;  /* 0x00000014232e7225 */ /* 0x000fc800078e002c */
[----:B------:R-:W-:-:S04]  /*6c5d0*/  IMAD.WIDE.U32 R48, R57, R21, R48 ;  /* 0x0000001539307225 */ /* 0x000fc800078e0030 */
[----:B------:R-:W-:Y:S02]  /*6c5e0*/  VIADD R51, R49, UR5 ;  /* 0x0000000531337c36 */ /* 0x000fe40008000000 */
[----:B------:R-:W-:-:S03]  /*6c5f0*/  IMAD.MOV.U32 R44, RZ, RZ, R48 ;  /* 0x000000ffff2c7224 */ /* 0x000fc600078e0030 */
[----:B------:R-:W-:Y:S01]  /*6c600*/  IADD3 R50, P0, PT, R51, R46, RZ ;  /* 0x0000002e33327210 */ /* 0x000fe20007f1e0ff */
[----:B------:R-:W-:-:S04]  /*6c610*/  IMAD.WIDE.U32 R44, R3, R22, R44 ;  /* 0x00000016032c7225 */ /* 0x000fc800078e002c */
[----:B------:R-:W-:Y:S02]  /*6c620*/  IMAD.X R51, RZ, RZ, RZ, P0 ;  /* 0x000000ffff337224 */ /* 0x000fe400000e06ff */
[----:B------:R-:W-:Y:S02]  /*6c630*/  VIADD R46, R47, UR17 ;  /* 0x000000112f2e7c36 */ /* 0x000fe40008000000 */
[----:B------:R-:W-:-:S04]  /*6c640*/  IMAD.WIDE.U32 R48, R37, R21, R50 ;  /* 0x0000001525307225 */ /* 0x000fc800078e0032 */
[----:B------:R-:W-:Y:S02]  /*6c650*/  IMAD.MOV.U32 R47, RZ, RZ, RZ ;  /* 0x000000ffff2f7224 */ /* 0x000fe400078e00ff */
[----:B------:R-:W-:Y:S02]  /*6c660*/  VIADD R53, R45, UR4 ;  /* 0x000000042d357c36 */ /* 0x000fe40008000000 */
[----:B------:R-:W-:-:S03]  /*6c670*/  IMAD.WIDE.U32 R46, R33, R20, R46 ;  /* 0x00000014212e7225 */ /* 0x000fc600078e002e */
[----:B------:R-:W-:Y:S01]  /*6c680*/  IADD3 R52, P1, PT, R53, R48, RZ ;  /* 0x0000003035347210 */ /* 0x000fe20007f3e0ff */
[----:B------:R-:W-:-:S04]  /*6c690*/  VIADD R51, R49, UR16 ;  /* 0x0000001031337c36 */ /* 0x000fc80008000000 */
[----:B------:R-:W-:Y:S01]  /*6c6a0*/  IMAD.X R53, RZ, RZ, RZ, P1 ;  /* 0x000000ffff357224 */ /* 0x000fe200008e06ff */
[----:B------:R-:W-:Y:S01]  /*6c6b0*/  IADD3 R50, P0, PT, R51, R46, RZ ;  /* 0x0000002e33327210 */ /* 0x000fe20007f1e0ff */
[----:B------:R-:W-:Y:S02]  /*6c6c0*/  VIADD R46, R47, UR18 ;  /* 0x000000122f2e7c36 */ /* 0x000fe40008000000 */
[----:B------:R-:W-:-:S04]  /*6c6d0*/  IMAD.WIDE.U32 R52, R57, R22, R52 ;  /* 0x0000001639347225 */ /* 0x000fc800078e0034 */
[----:B------:R-:W-:Y:S02]  /*6c6e0*/  IMAD.X R51, RZ, RZ, RZ, P0 ;  /* 0x000000ffff337224 */ /* 0x000fe400000e06ff */
[----:B------:R-:W-:Y:S02]  /*6c6f0*/  IMAD.MOV.U32 R47, RZ, RZ, RZ ;  /* 0x000000ffff2f7224 */ /* 0x000fe400078e00ff */
[----:B------:R-:W-:-:S04]  /*6c700*/  IMAD.WIDE.U32 R50, R35, R21, R50 ;  /* 0x0000001523327225 */ /* 0x000fc800078e0032 */
[----:B------:R-:W-:Y:S02]  /*6c710*/  VIADD R55, R53, UR5 ;  /* 0x0000000535377c36 */ /* 0x000fe40008000000 */
[----:B------:R-:W-:-:S03]  /*6c720*/  IMAD.WIDE.U32 R48, R31, R20, R46 ;  /* 0x000000141f307225 */ /* 0x000fc600078e002e */
[----:B------:R-:W-:Y:S01]  /*6c730*/  IADD3 R54, P1, PT, R55, R50, RZ ;  /* 0x0000003237367210 */ /* 0x000fe20007f3e0ff */
[----:B------:R-:W-:Y:S02]  /*6c740*/  VIADD R51, R51, UR17 ;  /* 0x0000001133337c36 */ /* 0x000fe40008000000 */
[----:B------:R-:W-:Y:S02]  /*6c750*/  IMAD.MOV.U32 R46, RZ, RZ, R52 ;  /* 0x000000ffff2e7224 */ /* 0x000fe400078e0034 */
[----:B------:R-:W-:Y:S01]  /*6c760*/  IMAD.X R55, RZ, RZ, RZ, P1 ;  /* 0x000000ffff377224 */ /* 0x000fe200008e06ff */
[----:B------:R-:W-:Y:S01]  /*6c770*/  IADD3 R50, P0, PT, R51, R48, RZ ;  /* 0x0000003033327210 */ /* 0x000fe20007f1e0ff */
[----:B------:R-:W-:-:S04]  /*6c780*/  IMAD.WIDE.U32 R46, R3, R23, R46 ;  /* 0x00000017032e7225 */ /* 0x000fc800078e002e */
[----:B------:R-:W-:Y:S02]  /*6c790*/  IMAD.X R51, RZ, RZ, RZ, P0 ;  /* 0x000000ffff337224 */ /* 0x000fe400000e06ff */
[----:B------:R-:W-:-:S04]  /*6c7a0*/  IMAD.WIDE.U32 R52, R37, R22, R54 ;  /* 0x0000001625347225 */ /* 0x000fc800078e0036 */
[----:B------:R-:W-:Y:S02]  /*6c7b0*/  VIADD R59, R47, UR4 ;  /* 0x000000042f3b7c36 */ /* 0x000fe40008000000 */
[----:B------:R-:W-:Y:S02]  /*6c7c0*/  VIADD R48, R49, UR19 ;  /* 0x0000001331307c36 */ /* 0x000fe40008000000 */
[----:B------:R-:W-:Y:S01]  /*6c7d0*/  IMAD.WIDE.U32 R50, R33, R21, R50 ;  /* 0x0000001521327225 */ /* 0x000fe200078e0032 */
[----:B------:R-:W-:-:S03]  /*6c7e0*/  IADD3 R58, P0, PT, R59, R52, RZ ;  /* 0x000000343b3a7210 */ /* 0x000fc60007f1e0ff */
[----:B------:R-:W-:Y:S02]  /*6c7f0*/  IMAD.MOV.U32 R49, RZ, RZ, RZ ;  /* 0x000000ffff317224 */ /* 0x000fe400078e00ff */
[----:B------:R-:W-:Y:S02]  /*6c800*/  VIADD R55, R53, UR16 ;  /* 0x0000001035377c36 */ /* 0x000fe40008000000 */
[----:B------:R-:W-:-:S03]  /*6c810*/  IMAD.WIDE.U32 R48, R29, R20, R48 ;  /* 0x000000141d307225 */ /* 0x000fc600078e0030 */
[----:B------:R-:W-:Y:S01]  /*6c820*/  IADD3 R54, P1, PT, R55, R50, RZ ;  /* 0x0000003237367210 */ /* 0x000fe20007f3e0ff */
[----:B------:R-:W-:Y:S02]  /*6c830*/  VIADD R51, R51, UR18 ;  /* 0x0000001233337c36 */ /* 0x000fe40008000000 */
[----:B------:R-:W-:Y:S02]  /*6c840*/  IMAD.X R59, RZ, RZ, RZ, P0 ;  /* 0x000000ffff3b7224 */ /* 0x000fe400000e06ff */
[----:B------:R-:W-:Y:S01]  /*6c850*/  IMAD.X R55, RZ, RZ, RZ, P1 ;  /* 0x000000ffff377224 */ /* 0x000fe200008e06ff */
[----:B------:R-:W-:Y:S01]  /*6c860*/  IADD3 R52, P0, PT, R51, R48, RZ ;  /* 0x0000003033347210 */ /* 0x000fe20007f1e0ff */
[----:B------:R-:W-:-:S04]  /*6c870*/  IMAD.WIDE.U32 R58, R57, R23, R58 ;  /* 0x00000017393a7225 */ /* 0x000fc800078e003a */
[----:B------:R-:W-:Y:S02]  /*6c880*/  IMAD.X R53, RZ, RZ, RZ, P0 ;  /* 0x000000ffff357224 */ /* 0x000fe400000e06ff */
[----:B------:R-:W-:Y:S02]  /*6c890*/  VIADD R48, R49, UR20 ;  /* 0x0000001431307c36 */ /* 0x000fe40008000000 */
[----:B------:R-:W-:-:S04]  /*6c8a0*/  IMAD.WIDE.U32 R54, R35, R22, R54 ;  /* 0x0000001623367225 */ /* 0x000fc800078e0036 */
[----:B------:R-:W-:Y:S01]  /*6c8b0*/  VIADD R61, R59, UR5 ;  /* 0x000000053b3d7c36 */ /* 0x000fe20008000000 */
[----:B------:R-:W-:Y:S01]  /*6c8c0*/  IADD3 R55, PT, PT, R55, UR17, RZ ;  /* 0x0000001137377c10 */ /* 0x000fe2000fffe0ff */
[----:B------:R-:W-:Y:S02]  /*6c8d0*/  IMAD.MOV.U32 R49, RZ, RZ, RZ ;  /* 0x000000ffff317224 */ /* 0x000fe400078e00ff */
[----:B------:R-:W-:Y:S01]  /*6c8e0*/  IMAD.WIDE.U32 R52, R31, R21, R52 ;  /* 0x000000151f347225 */ /* 0x000fe200078e0034 */
[----:B------:R-:W-:-:S03]  /*6c8f0*/  IADD3 R60, P0, PT, R61, R54, RZ ;  /* 0x000000363d3c7210 */ /* 0x000fc60007f1e0ff */
[----:B------:R-:W-:Y:S01]  /*6c900*/  IMAD.WIDE.U32 R50, R19, R20, R48 ;  /* 0x0000001413327225 */ /* 0x000fe200078e0030 */
[----:B------:R-:W-:-:S03]  /*6c910*/  IADD3 R54, P1, PT, R55, R52, RZ ;  /* 0x0000003437367210 */ /* 0x000fc60007f3e0ff */
[----:B------:R-:W-:Y:S02]  /*6c920*/  IMAD.MOV.U32 R48, RZ, RZ, R58 ;  /* 0x000000ffff307224 */ /* 0x000fe400078e003a */
[----:B------:R-:W-:Y:S02]  /*6c930*/  VIADD R53, R53, UR19 ;  /* 0x0000001335357c36 */ /* 0x000fe40008000000 */
[----:B------:R-:W-:Y:S02]  /*6c940*/  IMAD.X R61, RZ, RZ, RZ, P0 ;  /* 0x000000ffff3d7224 */ /* 0x000fe400000e06ff */
[----:B------:R-:W-:Y:S01]  /*6c950*/  IMAD.WIDE.U32 R48, R3, R24, R48 ;  /* 0x0000001803307225 */ /* 0x000fe200078e0030 */
[----:B------:R-:W-:-:S03]  /*6c960*/  IADD3 R52, P0, PT, R53, R50, RZ ;  /* 0x0000003235347210 */ /* 0x000fc60007f1e0ff */
[----:B------:R-:W-:-:S04]  /*6c970*/  IMAD.WIDE.U32 R58, R37, R23, R60 ;  /* 0x00000017253a7225 */ /* 0x000fc800078e003c */
[----:B------:R-:W-:Y:S02]  /*6c980*/  VIADD R41, R49, UR4 ;  /* 0x0000000431297c36 */ /* 0x000fe40008000000 */
[----:B------:R-:W-:Y:S02]  /*6c990*/  IMAD.X R55, RZ, RZ, RZ, P1 ;  /* 0x000000ffff377224 */ /* 0x000fe400008e06ff */
[----:B------:R-:W-:Y:S01]  /*6c9a0*/  IMAD.X R53, RZ, RZ, RZ, P0 ;  /* 0x000000ffff357224 */ /* 0x000fe200000e06ff */
[----:B------:R-:W-:Y:S01]  /*6c9b0*/  IADD3 R58, P1, PT, R41, R58, RZ ;  /* 0x0000003a293a7210 */ /* 0x000fe20007f3e0ff */
[----:B------:R-:W-:Y:S02]  /*6c9c0*/  VIADD R59, R59, UR16 ;  /* 0x000000103b3b7c36 */ /* 0x000fe40008000000 */
[----:B------:R-:W-:-:S04]  /*6c9d0*/  IMAD.WIDE.U32 R54, R33, R22, R54 ;  /* 0x0000001621367225 */ /* 0x000fc800078e0036 */
[----:B------:R-:W-:Y:S01]  /*6c9e0*/  IMAD.WIDE.U32 R52, R29, R21, R52 ;  /* 0x000000151d347225 */ /* 0x000fe200078e0034 */
[----:B------:R-:W-:-:S03]  /*6c9f0*/  IADD3 R54, P0, PT, R59, R54, RZ ;  /* 0x000000363b367210 */ /* 0x000fc60007f1e0ff */
[----:B------:R-:W-:Y:S02]  /*6ca00*/  VIADD R55, R55, UR18 ;  /* 0x0000001237377c36 */ /* 0x000fe40008000000 */
[----:B------:R-:W-:Y:S02]  /*6ca10*/  IMAD.X R59, RZ, RZ, RZ, P1 ;  /* 0x000000ffff3b7224 */ /* 0x000fe400008e06ff */
[----:B------:R-:W-:Y:S01]  /*6ca20*/  VIADD R51, R51, UR21 ;  /* 0x0000001533337c36 */ /* 0x000fe20008000000 */
[----:B------:R-:W-:Y:S01]  /*6ca30*/  IADD3 R52, P1, PT, R55, R52, RZ ;  /* 0x0000003437347210 */ /* 0x000fe20007f3e0ff */
[----:B------:R-:W-:Y:S02]  /*6ca40*/  VIADD R50, R53, UR20 ;  /* 0x0000001435327c36 */ /* 0x000fe40008000000 */
[----:B------:R-:W-:Y:S02]  /*6ca50*/  IMAD.X R55, RZ, RZ, RZ, P0 ;  /* 0x000000ffff377224 */ /* 0x000fe400000e06ff */
[----:B------:R-:W-:Y:S01]  /*6ca60*/  IMAD.WIDE.U32 R58, R57, R24, R58 ;  /* 0x00000018393a7225 */ /* 0x000fe200078e003a */
[----:B------:R-:W-:-:S03]  /*6ca70*/  IADD3 R50, P0, PT, R50, R51, RZ ;  /* 0x0000003332327210 */ /* 0x000fc60007f1e0ff */
[----:B------:R-:W-:Y:S02]  /*6ca80*/  IMAD.X R53, RZ, RZ, RZ, P1 ;  /* 0x000000ffff357224 */ /* 0x000fe400008e06ff */
[----:B------:R-:W-:-:S04]  /*6ca90*/  IMAD.WIDE.U32 R54, R35, R23, R54 ;  /* 0x0000001723367225 */ /* 0x000fc800078e0036 */
[----:B------:R-:W-:Y:S02]  /*6caa0*/  VIADD R61, R59, UR5 ;  /* 0x000000053b3d7c36 */ /* 0x000fe40008000000 */
[----:B------:R-:W-:Y:S02]  /*6cab0*/  IMAD.X R51, RZ, RZ, RZ, P0 ;  /* 0x000000ffff337224 */ /* 0x000fe400000e06ff */
[----:B------:R-:W-:Y:S01]  /*6cac0*/  IMAD.WIDE.U32 R52, R31, R22, R52 ;  /* 0x000000161f347225 */ /* 0x000fe200078e0034 */
[----:B------:R-:W-:-:S03]  /*6cad0*/  IADD3 R60, P0, PT, R61, R54, RZ ;  /* 0x000000363d3c7210 */ /* 0x000fc60007f1e0ff */
[----:B------:R-:W-:Y:S02]  /*6cae0*/  VIADD R55, R55, UR17 ;  /* 0x0000001137377c36 */ /* 0x000fe40008000000 */
[----:B------:R-:W-:-:S03]  /*6caf0*/  IMAD.WIDE.U32 R50, R19, R21, R50 ;  /* 0x0000001513327225 */ /* 0x000fc600078e0032 */
[----:B------:R-:W-:Y:S01]  /*6cb00*/  IADD3 R54, P1, PT, R55, R52, RZ ;  /* 0x0000003437367210 */ /* 0x000fe20007f3e0ff */
[----:B------:R-:W-:Y:S02]  /*6cb10*/  VIADD R53, R53, UR19 ;  /* 0x0000001335357c36 */ /* 0x000fe40008000000 */
[----:B------:R-:W-:Y:S02]  /*6cb20*/  IMAD.MOV.U32 R20, RZ, RZ, R58 ;  /* 0x000000ffff147224 */ /* 0x000fe400078e003a */
[----:B------:R-:W-:Y:S02]  /*6cb30*/  IMAD.MOV.U32 R21, RZ, RZ, RZ ;  /* 0x000000ffff157224 */ /* 0x000fe400078e00ff */
[----:B------:R-:W-:Y:S01]  /*6cb40*/  IMAD.X R61, RZ, RZ, RZ, P0 ;  /* 0x000000ffff3d7224 */ /* 0x000fe200000e06ff */
[----:B------:R-:W-:Y:S01]  /*6cb50*/  IADD3 R52, P0, PT, R53, R50, RZ ;  /* 0x0000003235347210 */ /* 0x000fe20007f1e0ff */
[----:B------:R-:W-:-:S04]  /*6cb60*/  IMAD.WIDE.U32 R20, R3, R25, R20 ;  /* 0x0000001903147225 */ /* 0x000fc800078e0014 */
[----:B------:R-:W-:Y:S02]  /*6cb70*/  IMAD.X R55, RZ, RZ, RZ, P1 ;  /* 0x000000ffff377224 */ /* 0x000fe400008e06ff */
[----:B------:R-:W-:-:S04]  /*6cb80*/  IMAD.WIDE.U32 R58, R37, R24, R60 ;  /* 0x00000018253a7225 */ /* 0x000fc800078e003c */
[----:B------:R-:W-:Y:S02]  /*6cb90*/  VIADD R61, R21, UR4 ;  /* 0x00000004153d7c36 */ /* 0x000fe40008000000 */
[----:B------:R-:W-:Y:S02]  /*6cba0*/  IMAD.X R53, RZ, RZ, RZ, P0 ;  /* 0x000000ffff357224 */ /* 0x000fe400000e06ff */
[----:B------:R-:W-:Y:S01]  /*6cbb0*/  IMAD.WIDE.U32 R54, R33, R23, R54 ;  /* 0x0000001721367225 */ /* 0x000fe200078e0036 */
[----:B------:R-:W-:-:S03]  /*6cbc0*/  IADD3 R60, P1, PT, R61, R58, RZ ;  /* 0x0000003a3d3c7210 */ /* 0x000fc60007f3e0ff */
[----:B------:R-:W-:Y:S02]  /*6cbd0*/  VIADD R59, R59, UR16 ;  /* 0x000000103b3b7c36 */ /* 0x000fe40008000000 */
[----:B------:R-:W-:Y:S02]  /*6cbe0*/  VIADD R16, R51, UR21 ;  /* 0x0000001533107c36 */ /* 0x000fe40008000000 */
[----:B------:R-:W-:Y:S01]  /*6cbf0*/  IMAD.WIDE.U32 R52, R29, R22, R52 ;  /* 0x000000161d347225 */ /* 0x000fe200078e0034 */
[----:B------:R-:W-:-:S03]  /*6cc00*/  IADD3 R54, P0, PT, R59, R54, RZ ;  /* 0x000000363b367210 */ /* 0x000fc60007f1e0ff */
[----:B------:R-:W-:Y:S02]  /*6cc10*/  VIADD R51, R55, UR18 ;  /* 0x0000001237337c36 */ /* 0x000fe40008000000 */
[----:B------:R-:W-:Y:S02]  /*6cc20*/  IMAD.X R61, RZ, RZ, RZ, P1 ;  /* 0x000000ffff3d7224 */ /* 0x000fe400008e06ff */
[----:B------:R-:W-:Y:S01]  /*6cc30*/  VIADD R53, R53, UR20 ;  /* 0x0000001435357c36 */ /* 0x000fe20008000000 */
[----:B------:R-:W-:Y:S01]  /*6cc40*/  IADD3 R50, P1, PT, R51, R52, RZ ;  /* 0x0000003433327210 */ /* 0x000fe20007f3e0ff */
[----:B------:R-:W-:Y:S02]  /*6cc50*/  IMAD.X R55, RZ, RZ, RZ, P0 ;  /* 0x000000ffff377224 */ /* 0x000fe400000e06ff */
[----:B------:R-:W-:Y:S01]  /*6cc60*/  IMAD.WIDE.U32 R60, R57, R25, R60 ;  /* 0x00000019393c7225 */ /* 0x000fe200078e003c */
[----:B------:R-:W-:Y:S02]  /*6cc70*/  IADD3.X R51, PT, PT, RZ, RZ, RZ, P1, !PT ;  /* 0x000000ffff337210 */ /* 0x000fe40000ffe4ff */
[----:B------:R-:W-:Y:S01]  /*6cc80*/  IADD3 R52, P0, PT, R53, R16, RZ ;  /* 0x0000001035347210 */ /* 0x000fe20007f1e0ff */
[----:B------:R-:W-:-:S04]  /*6cc90*/  IMAD.WIDE.U32 R54, R35, R24, R54 ;  /* 0x0000001823367225 */ /* 0x000fc800078e0036 */
[----:B------:R-:W-:Y:S02]  /*6cca0*/  VIADD R63, R61, UR5 ;  /* 0x000000053d3f7c36 */ /* 0x000fe40008000000 */
[----:B------:R-:W-:-:S04]  /*6ccb0*/  IMAD.WIDE.U32 R50, R31, R23, R50 ;  /* 0x000000171f327225 */ /* 0x000fc800078e0032 */
[----:B------:R-:W-:Y:S02]  /*6ccc0*/  VIADD R59, R55, UR17 ;  /* 0x00000011373b7c36 */ /* 0x000fe40008000000 */
[----:B------:R-:W-:Y:S01]  /*6ccd0*/  IMAD.X R53, RZ, RZ, RZ, P0 ;  /* 0x000000ffff357224 */ /* 0x000fe200000e06ff */
[----:B------:R-:W-:Y:S01]  /*6cce0*/  IADD3 R62, P0, PT, R63, R54, RZ ;  /* 0x000000363f3e7210 */ /* 0x000fe20007f1e0ff */
[----:B------:R-:W-:Y:S01]  /*6ccf0*/  VIADD R55, R51, UR19 ;  /* 0x0000001333377c36 */ /* 0x000fe20008000000 */
[----:B------:R-:W-:Y:S01]  /*6cd00*/  IADD3 R58, P1, PT, R59, R50, RZ ;  /* 0x000000323b3a7210 */ /* 0x000fe20007f3e0ff */
[----:B------:R-:W-:-:S04]  /*6cd10*/  IMAD.WIDE.U32 R52, R19, R22, R52 ;  /* 0x0000001613347225 */ /* 0x000fc800078e0034 */
        /* <DEDUP_REMOVED lines=15> */
[----:B------:R-:W-:Y:S02]  /*6ce10*/  VIADD R53, R53, UR21 ;  /* 0x0000001535357c36 */ /* 0x000fe40008000000 */
[----:B------:R-:W-:Y:S01]  /*6ce20*/  IMAD.X R61, RZ, RZ, RZ, P1 ;  /* 0x000000ffff3d7224 */ /* 0x000fe200008e06ff */
        /* <DEDUP_REMOVED lines=29> */
[----:B------:R-:W-:Y:S01]  /*6d000*/  VIADD R3, R59, UR18 ;  /* 0x000000123b037c36 */ /* 0x000fe20008000000 */
[----:B------:R-:W-:Y:S01]  /*6d010*/  IADD3.X R61, PT, PT, RZ, RZ, RZ, P1, !PT ;  /* 0x000000ffff3d7210 */ /* 0x000fe20000ffe4ff */
[----:B------:R-:W-:Y:S02]  /*6d020*/  VIADD R21, R53, UR21 ;  /* 0x0000001535157c36 */ /* 0x000fe40008000000 */
[----:B------:R-:W-:Y:S01]  /*6d030*/  IMAD.X R59, RZ, RZ, RZ, P0 ;  /* 0x000000ffff3b7224 */ /* 0x000fe200000e06ff */
[----:B------:R-:W-:Y:S01]  /*6d040*/  IADD3 R56, P1, PT, R3, R54, RZ ;  /* 0x0000003603387210 */ /* 0x000fe20007f3e0ff */
[----:B------:R-:W-:Y:S02]  /*6d050*/  VIADD R54, R55, UR20 ;  /* 0x0000001437367c36 */ /* 0x000fe40008000000 */
[----:B------:R-:W-:-:S03]  /*6d060*/  IMAD.WIDE.U32 R52, R57, R27, R60 ;  /* 0x0000001b39347225 */ /* 0x000fc600078e003c */
[----:B------:R-:W-:Y:S01]  /*6d070*/  IADD3 R54, P0, PT, R54, R21, RZ ;  /* 0x0000001536367210 */ /* 0x000fe20007f1e0ff */
        /* <DEDUP_REMOVED lines=15> */
[----:B------:R-:W-:-:S04]  /*6d170*/  IMAD.WIDE.U32 R58, R33, R26, R58 ;  /* 0x0000001a213a7225 */ /* 0x000fc800078e003a */
[----:B------:R-:W-:Y:S02]  /*6d180*/  VIADD R3, R37, UR16 ;  /* 0x0000001025037c36 */ /* 0x000fe40008000000 */
[----:B------:R-:W-:-:S03]  /*6d190*/  IMAD.WIDE.U32 R56, R29, R25, R56 ;  /* 0x000000191d387225 */ /* 0x000fc600078e0038 */
[----:B------:R-:W-:Y:S01]  /*6d1a0*/  IADD3 R58, P0, PT, R3, R58, RZ ;  /* 0x0000003a033a7210 */ /* 0x000fe20007f1e0ff */
[----:B------:R-:W-:Y:S02]  /*6d1b0*/  VIADD R21, R59, UR18 ;  /* 0x000000123b157c36 */ /* 0x000fe40008000000 */
[----:B------:R-:W-:Y:S02]  /*6d1c0*/  VIADD R55, R55, UR21 ;  /* 0x0000001537377c36 */ /* 0x000fe40008000000 */
[----:B------:R-:W-:Y:S01]  /*6d1d0*/  VIADD R54, R57, UR20 ;  /* 0x0000001439367c36 */ /* 0x000fe20008000000 */
[----:B------:R-:W-:Y:S01]  /*6d1e0*/  IADD3 R56, P1, PT, R21, R56, RZ ;  /* 0x0000003815387210 */ /* 0x000fe20007f3e0ff */
[----:B------:R-:W-:-:S03]  /*6d1f0*/  IMAD.X R59, RZ, RZ, RZ, P0 ;  /* 0x000000ffff3b7224 */ /* 0x000fc600000e06ff */
[----:B------:R-:W-:Y:S01]  /*6d200*/  IADD3 R54, P0, PT, R54, R55, RZ ;  /* 0x0000003736367210 */ /* 0x000fe20007f1e0ff */
[----:B------:R-:W-:Y:S02]  /*6d210*/  IMAD.X R57, RZ, RZ, RZ, P1 ;  /* 0x000000ffff397224 */ /* 0x000fe400008e06ff */
[----:B------:R-:W-:-:S04]  /*6d220*/  IMAD.WIDE.U32 R34, R35, R27, R58 ;  /* 0x0000001b23227225 */ /* 0x000fc800078e003a */
[----:B------:R-:W-:-:S04]  /*6d230*/  IMAD.WIDE.U32 R56, R31, R26, R56 ;  /* 0x0000001a1f387225 */ /* 0x000fc800078e0038 */
[----:B------:R-:W-:Y:S02]  /*6d240*/  VIADD R3, R35, UR17 ;  /* 0x0000001123037c36 */ /* 0x000fe40008000000 */
[----:B------:R-:W-:Y:S02]  /*6d250*/  IMAD.X R55, RZ, RZ, RZ, P0 ;  /* 0x000000ffff377224 */ /* 0x000fe400000e06ff */
[----:B------:R-:W-:Y:S01]  /*6d260*/  IMAD.WIDE.U32 R58, R52, 0x3d1, RZ ;  /* 0x000003d1343a7825 */ /* 0x000fe200078e00ff */
[----:B------:R-:W-:-:S03]  /*6d270*/  IADD3 R24, P0, PT, R3, R56, RZ ;  /* 0x0000003803187210 */ /* 0x000fc60007f1e0ff */
[----:B------:R-:W-:-:S04]  /*6d280*/  IMAD.WIDE.U32 R54, R19, R25, R54 ;  /* 0x0000001913367225 */ /* 0x000fc800078e0036 */
[----:B------:R-:W-:Y:S02]  /*6d290*/  VIADD R57, R57, UR19 ;  /* 0x0000001339397c36 */ /* 0x000fe40008000000 */
[----:B------:R-:W-:Y:S02]  /*6d2a0*/  IMAD.IADD R3, R40, 0x1, R58 ;  /* 0x0000000128037824 */ /* 0x000fe400078e023a */
[----:B------:R-:W-:Y:S01]  /*6d2b0*/  VIADD R58, R59, UR4 ;  /* 0x000000043b3a7c36 */ /* 0x000fe20008000000 */
[----:B------:R-:W-:Y:S01]  /*6d2c0*/  IADD3 R32, P1, PT, R57, R54, RZ ;  /* 0x0000003639207210 */ /* 0x000fe20007f3e0ff */
[----:B------:R-:W-:Y:S01]  /*6d2d0*/  IMAD.X R25, RZ, RZ, RZ, P0 ;  /* 0x000000ffff197224 */ /* 0x000fe200000e06ff */
[----:B------:R-:W-:Y:S01]  /*6d2e0*/  ISETP.GE.U32.AND P0, PT, R3, R40, PT ;  /* 0x000000280300720c */ /* 0x000fe20003f06070 */
[----:B------:R-:W-:Y:S02]  /*6d2f0*/  IMAD.MOV.U32 R59, RZ, RZ, RZ ;  /* 0x000000ffff3b7224 */ /* 0x000fe400078e00ff */
[----:B------:R-:W-:Y:S01]  /*6d300*/  IMAD.WIDE.U32 R24, R33, R27, R24 ;  /* 0x0000001b21187225 */ /* 0x000fe200078e0018 */
[----:B------:R-:W-:-:S03]  /*6d310*/  SEL R43, RZ, 0x1, P0 ;  /* 0x00000001ff2b7807 */ /* 0x000fc60000000000 */
[----:B------:R-:W-:-:S04]  /*6d320*/  IMAD.WIDE.U32 R40, R36, 0x3d1, R58 ;  /* 0x000003d124287825 */ /* 0x000fc800078e003a */
[----:B------:R-:W-:Y:S01]  /*6d330*/  IMAD.X R33, RZ, RZ, RZ, P1 ;  /* 0x000000ffff217224 */ /* 0x000fe200008e06ff */
[----:B------:R-:W-:Y:S01]  /*6d340*/  IADD3 R43, P3, P4, R40, R42, R43 ;  /* 0x0000002a282b7210 */ /* 0x000fe20007c7e02b */
[----:B------:R-:W-:Y:S02]  /*6d350*/  VIADD R42, R41, UR4 ;  /* 0x00000004292a7c36 */ /* 0x000fe40008000000 */
[----:B------:R-:W-:Y:S01]  /*6d360*/  IMAD.WIDE.U32 R32, R29, R26, R32 ;  /* 0x0000001a1d207225 */ /* 0x000fe200078e0020 */
[----:B------:R-:W-:-:S03]  /*6d370*/  IADD3 R16, P0, PT, R43, R52, RZ ;  /* 0x000000342b107210 */ /* 0x000fc60007f1e0ff */
[----:B------:R-:W-:Y:S01]  /*6d380*/  HFMA2 R43, -RZ, RZ, 0, 0 ;  /* 0x00000000ff2b7431 */ /* 0x000fe200000001ff */
[----:B------:R-:W-:Y:S01]  /*6d390*/  IADD3.X R21, PT, PT, RZ, RZ, RZ, P3, P4 ;  /* 0x000000ffff157210 */ /* 0x000fe20001fe84ff */
[----:B------:R-:W-:Y:S02]  /*6d3a0*/  VIADD R41, R25, UR18 ;  /* 0x0000001219297c36 */ /* 0x000fe40008000000 */
[----:B------:R-:W-:Y:S02]  /*6d3b0*/  VIADD R54, R55, UR21 ;  /* 0x0000001537367c36 */ /* 0x000fe40008000000 */
[----:B------:R-:W-:Y:S01]  /*6d3c0*/  VIADD R33, R33, UR20 ;  /* 0x0000001421217c36 */ /* 0x000fe20008000000 */
[----:B------:R-:W-:Y:S01]  /*6d3d0*/  IADD3 R40, P2, PT, R41, R32, RZ ;  /* 0x0000002029287210 */ /* 0x000fe20007f5e0ff */
[----:B------:R-:W-:Y:S02]  /*6d3e0*/  IMAD.X R37, RZ, RZ, RZ, P0 ;  /* 0x000000ffff257224 */ /* 0x000fe400000e06ff */
        /* <DEDUP_REMOVED lines=8> */
[----:B------:R-:W-:-:S03]  /*6d470*/  IADD3 R37, P1, P4, R36, R37, R44 ;  /* 0x0000002524257210 */ /* 0x000fc60007c3e02c */
[----:B------:R-:W-:Y:S01]  /*6d480*/  VIADD R33, R41, UR19 ;  /* 0x0000001329217c36 */ /* 0x000fe20008000000 */
[----:B------:R-:W-:Y:S01]  /*6d490*/  IADD3.X R23, PT, PT, RZ, RZ, RZ, P1, P4 ;  /* 0x000000ffff177210 */ /* 0x000fe20000fe84ff */
[----:B------:R-:W-:Y:S02]  /*6d4a0*/  VIADD R42, R43, UR4 ;  /* 0x000000042b2a7c36 */ /* 0x000fe40008000000 */
[----:B------:R-:W-:Y:S01]  /*6d4b0*/  IMAD.MOV.U32 R43, RZ, RZ, RZ ;  /* 0x000000ffff2b7224 */ /* 0x000fe200078e00ff */
[----:B------:R-:W-:Y:S01]  /*6d4c0*/  IADD3 R32, P0, PT, R33, R30, RZ ;  /* 0x0000001e21207210 */ /* 0x000fe20007f1e0ff */
[----:B------:R-:W-:Y:S02]  /*6d4d0*/  VIADD R31, R31, UR21 ;  /* 0x000000151f1f7c36 */ /* 0x000fe40008000000 */
        /* <DEDUP_REMOVED lines=8> */
[----:B------:R-:W-:-:S04]  /*6d560*/  IMAD.WIDE.U32 R32, R40, 0x3d1, R42 ;  /* 0x000003d128207825 */ /* 0x000fc800078e002a */
[----:B------:R-:W-:Y:S01]  /*6d570*/  VIADD R30, R29, UR20 ;  /* 0x000000141d1e7c36 */ /* 0x000fe20008000000 */
[----:B------:R-:W-:Y:S01]  /*6d580*/  IADD3 R26, P3, P4, R32, R21, R48 ;  /* 0x00000015201a7210 */ /* 0x000fe20007c7e030 */
[----:B------:R-:W-:Y:S01]  /*6d590*/  VIADD R34, R33, UR4 ;  /* 0x0000000421227c36 */ /* 0x000fe20008000000 */
[----:B------:R-:W-:Y:S01]  /*6d5a0*/  IADD3.X R21, PT, PT, RZ, RZ, RZ, P1, P0 ;  /* 0x000000ffff157210 */ /* 0x000fe20000fe04ff */
[----:B------:R-:W-:Y:S01]  /*6d5b0*/  IMAD.MOV.U32 R35, RZ, RZ, RZ ;  /* 0x000000ffff237224 */ /* 0x000fe200078e00ff */
[----:B------:R-:W-:Y:S02]  /*6d5c0*/  IADD3 R30, P2, PT, R30, R31, RZ ;  /* 0x0000001f1e1e7210 */ /* 0x000fe40007f5e0ff */
[----:B------:R-:W-:Y:S01]  /*6d5d0*/  IADD3.X R25, PT, PT, RZ, RZ, RZ, P3, P4 ;  /* 0x000000ffff197210 */ /* 0x000fe20001fe84ff */
[----:B------:R-:W-:-:S04]  /*6d5e0*/  IMAD.WIDE.U32 R32, R28, 0x3d1, R34 ;  /* 0x000003d11c207825 */ /* 0x000fc800078e0022 */
[----:B------:R-:W-:Y:S01]  /*6d5f0*/  IMAD.X R31, RZ, RZ, RZ, P2 ;  /* 0x000000ffff1f7224 */ /* 0x000fe200010e06ff */
[----:B------:R-:W-:Y:S01]  /*6d600*/  IADD3 R26, P2, P3, R24, R21, R26 ;  /* 0x00000015181a7210 */ /* 0x000fe20007b5e01a */
[----:B------:R-:W-:Y:S01]  /*6d610*/  VIADD R24, R33, UR4 ;  /* 0x0000000421187c36 */ /* 0x000fe20008000000 */
[----:B------:R-:W-:Y:S01]  /*6d620*/  IADD3 R25, P0, P1, R32, R25, R20 ;  /* 0x0000001920197210 */ /* 0x000fe2000791e014 */
[----:B------:R-:W-:Y:S01]  /*6d630*/  IMAD.WIDE.U32 R20, R19, R27, R30 ;  /* 0x0000001b13147225 */ /* 0x000fe200078e001e */
[----:B------:R-:W-:Y:S02]  /*6d640*/  IADD3.X R19, PT, PT, RZ, RZ, RZ, P2, P3 ;  /* 0x000000ffff137210 */ /* 0x000fe400017e64ff */
[----:B------:R-:W-:Y:S02]  /*6d650*/  IADD3.X R27, PT, PT, RZ, RZ, RZ, P0, P1 ;  /* 0x000000ffff1b7210 */ /* 0x000fe400007e24ff */
[----:B------:R-:W-:Y:S01]  /*6d660*/  IADD3 R40, P2, P3, R40, R19, R25 ;  /* 0x0000001328287210 */ /* 0x000fe20007b5e019 */
[----:B------:R-:W-:-:S03]  /*6d670*/  IMAD.MOV.U32 R25, RZ, RZ, RZ ;  /* 0x000000ffff197224 */ /* 0x000fc600078e00ff */
[----:B------:R-:W-:Y:S01]  /*6d680*/  IADD3.X R19, PT, PT, RZ, RZ, RZ, P2, P3 ;  /* 0x000000ffff137210 */ /* 0x000fe200017e64ff */
[----:B------:R-:W-:-:S03]  /*6d690*/  IMAD.WIDE.U32 R24, R20, 0x3d1, R24 ;  /* 0x000003d114187825 */ /* 0x000fc600078e0018 */
[----:B------:R-:W-:Y:S01]  /*6d6a0*/  IADD3 R50, P0, P1, R24, R27, R50 ;  /* 0x0000001b18327210 */ /* 0x000fe2000791e032 */
[----:B------:R-:W-:Y:S02]  /*6d6b0*/  VIADD R24, R25, UR4 ;  /* 0x0000000419187c36 */ /* 0x000fe40008000000 */
[----:B------:R-:W-:Y:S01]  /*6d6c0*/  VIADD R27, R21, UR21 ;  /* 0x00000015151b7c36 */ /* 0x000fe20008000000 */
[----:B------:R-:W-:Y:S01]  /*6d6d0*/  IADD3 R28, P2, P3, R28, R19, R50 ;  /* 0x000000131c1c7210 */ /* 0x000fe20007b5e032 */
[----:B------:R-:W-:Y:S01]  /*6d6e0*/  IMAD.MOV.U32 R25, RZ, RZ, RZ ;  /* 0x000000ffff197224 */ /* 0x000fe200078e00ff */
[----:B------:R-:W-:Y:S02]  /*6d6f0*/  IADD3.X R21, PT, PT, RZ, RZ, RZ, P0, P1 ;  /* 0x000000ffff157210 */ /* 0x000fe400007e24ff */
[----:B------:R-:W-:Y:S01]  /*6d700*/  IADD3.X R19, PT, PT, RZ, RZ, RZ, P2, P3 ;  /* 0x000000ffff137210 */ /* 0x000fe200017e64ff */
[----:B------:R-:W-:-:S04]  /*6d710*/  IMAD.WIDE.U32 R24, R27, 0x3d1, R24 ;  /* 0x000003d11b187825 */ /* 0x000fc800078e0018 */
        /* <DEDUP_REMOVED lines=33> */
.L_x_710:
[----:B------:R-:W-:Y:S05]  /*6d930*/  BSYNC.RECONVERGENT B0 ;  /* 0x0000000000007941 */ /* 0x000fea0003800200 */
.L_x_709:
[----:B------:R-:W-:Y:S01]  /*6d940*/  ISETP.GT.U32.OR P0, PT, R24, R39, P0 ;  /* 0x000000271800720c */ /* 0x000fe20000704470 */
[----:B------:R-:W-:Y:S04]  /*6d950*/  BSSY.RECONVERGENT B0, `(.L_x_711) ;  /* 0x000005a000007945 */ /* 0x000fe80003800200 */
[----:B------:R-:W-:Y:S01]  /*6d960*/  BSSY.RELIABLE B1, `(.L_x_712) ;  /* 0x000002c000017945 */ /* 0x000fe20003800100 */
[----:B------:R-:W-:-:S07]  /*6d970*/  MOV R20, R24 ;  /* 0x0000001800147202 */ /* 0x000fce0000000f00 */
        /* <DEDUP_REMOVED lines=42> */
.L_x_713:
[----:B------:R-:W-:Y:S05]  /*6dc20*/  BSYNC.RELIABLE B1 ;  /* 0x0000000000017941 */ /* 0x000fea0003800100 */
.L_x_712:
        /* <DEDUP_REMOVED lines=44> */
.L_x_714:
[----:B------:R-:W-:Y:S05]  /*6def0*/  BSYNC.RECONVERGENT B0 ;  /* 0x0000000000007941 */ /* 0x000fea0003800200 */
.L_x_711:
[----:B------:R-:W-:Y:S01]  /*6df00*/  ISETP.GT.U32.AND P0, PT, R20, R39, PT ;  /* 0x000000271400720c */ /* 0x000fe20003f04070 */
[----:B------:R-:W-:-:S12]  /*6df10*/  BSSY.RECONVERGENT B0, `(.L_x_715) ;  /* 0x0000027000007945 */ /* 0x000fd80003800200 */
[----:B------:R-:W-:Y:S05]  /*6df20*/  @P0 BRA `(.L_x_716) ;  /* 0x00000000007c0947 */ /* 0x000fea0003800000 */
[----:B------:R-:W-:-:S13]  /*6df30*/  ISETP.GE.U32.AND P0, PT, R20, R39, PT ;  /* 0x000000271400720c */ /* 0x000fda0003f06070 */
[----:B------:R-:W-:Y:S05]  /*6df40*/  @!P0 BRA `(.L_x_717) ;  /* 0x00000000008c8947 */ /* 0x000fea0003800000 */
[----:B------:R-:W0:Y:S02]  /*6df50*/  LDC R20, c[0x3][0x18] ;  /* 0x00c00600ff147b82 */ /* 0x000e240000000800 */
[----:B0-----:R-:W-:-:S13]  /*6df60*/  ISETP.GT.U32.AND P0, PT, R19, R20, PT ;  /* 0x000000141300720c */ /* 0x001fda0003f04070 */
        /* <DEDUP_REMOVED lines=26> */
[----:B------:R-:W-:Y:S05]  /*6e110*/  @P0 BRA `(.L_x_717) ;  /* 0x0000000000180947 */ /* 0x000fea0003800000 */
.L_x_716:
[----:B------:R-:W0:Y:S01]  /*6e120*/  LDCU.64 UR4, c[0x3][URZ] ;  /* 0x00c00000ff0477ac */ /* 0x000e220008000a00 */
[----:B------:R-:W-:Y:S01]  /*6e130*/  VIADD R19, R16, 0xffffffff ;  /* 0xffffffff10137836 */ /* 0x000fe20000000000 */
[C---:B0-----:R-:W-:Y:S01]  /*6e140*/  ISETP.GE.U32.AND P0, PT, R3.reuse, UR4, PT ;  /* 0x0000000403007c0c */ /* 0x041fe2000bf06070 */
[----:B------:R-:W-:-:S12]  /*6e150*/  VIADD R3, R3, -UR4 ;  /* 0x8000000403037c36 */ /* 0x000fd80008000000 */
[----:B------:R-:W-:-:S04]  /*6e160*/  @P0 IMAD.MOV R19, RZ, RZ, R16 ;  /* 0x000000ffff130224 */ /* 0x000fc800078e0210 */
[----:B------:R-:W-:-:S07]  /*6e170*/  VIADD R16, R19, -UR5 ;  /* 0x8000000513107c36 */ /* 0x000fce0008000000 */
.L_x_717:
[----:B------:R-:W-:Y:S05]  /*6e180*/  BSYNC.RECONVERGENT B0 ;  /* 0x0000000000007941 */ /* 0x000fea0003800200 */
.L_x_715:
        /* <DEDUP_REMOVED lines=14> */
[----:B------:R-:W-:Y:S01]  /*6e270*/  IMAD.MOV.U32 R25, RZ, RZ, RZ ;  /* 0x000000ffff197224 */ /* 0x000fe200078e00ff */
[----:B------:R-:W-:Y:S01]  /*6e280*/  IADD3.X R29, PT, PT, RZ, RZ, RZ, P0, !PT ;  /* 0x000000ffff1d7210 */ /* 0x000fe200007fe4ff */
        /* <DEDUP_REMOVED lines=143> */
[----:B------:R-:W-:Y:S01]  /*6eb80*/  IMAD.WIDE.U32 R40, R2, R14, R46 ;  /* 0x0000000e02287225 */ /* 0x000fe200078e002e */
[----:B------:R-:W-:-:S03]  /*6eb90*/  IADD3.X R49, PT, PT, RZ, RZ, RZ, P2, !PT ;  /* 0x000000ffff317210 */ /* 0x000fc600017fe4ff */
[----:B------:R-:W-:Y:S01]  /*6eba0*/  IMAD.X R43, RZ, RZ, RZ, P1 ;  /* 0x000000ffff2b7224 */ /* 0x000fe200008e06ff */
[----:B------:R-:W-:Y:S01]  /*6ebb0*/  IADD3 R36, P0, PT, R37, R41, RZ ;  /* 0x0000002925247210 */ /* 0x000fe20007f1e0ff */
        /* <DEDUP_REMOVED lines=8> */
[----:B------:R-:W-:-:S04]  /*6ec40*/  IMAD.WIDE.U32 R36, R44, 0x3d1, RZ ;  /* 0x000003d12c247825 */ /* 0x000fc800078e00ff */
[----:B------:R-:W-:Y:S02]  /*6ec50*/  IMAD.X R43, RZ, RZ, RZ, P2 ;  /* 0x000000ffff2b7224 */ /* 0x000fe400010e06ff */
[----:B------:R-:W-:-:S04]  /*6ec60*/  IMAD.WIDE.U32 R10, R7, R17, R10 ;  /* 0x00000011070a7225 */ /* 0x000fc800078e000a */
[----:B------:R-:W-:Y:S01]  /*6ec70*/  IMAD.IADD R0, R20, 0x1, R36 ;  /* 0x0000000114007824 */ /* 0x000fe200078e0224 */
[----:B------:R-:W-:Y:S01]  /*6ec80*/  IADD3 R36, P1, PT, R14, R11, RZ ;  /* 0x0000000b0e247210 */ /* 0x000fe20007f3e0ff */
[----:B------:R-:W-:-:S03]  /*6ec90*/  IMAD.WIDE.U32 R12, R12, R18, R42 ;  /* 0x000000120c0c7225 */ /* 0x000fc600078e002a */
[----:B------:R-:W-:Y:S01]  /*6eca0*/  ISETP.GE.U32.AND P0, PT, R0, R20, PT ;  /* 0x000000140000720c */ /* 0x000fe20003f06070 */
[----:B------:R-:W-:Y:S01]  /*6ecb0*/  VIADD R40, R37, UR4 ;  /* 0x0000000425287c36 */ /* 0x000fe20008000000 */
[----:B------:R-:W-:Y:S01]  /*6ecc0*/  IADD3 R20, P2, PT, R10, R13, RZ ;  /* 0x0000000d0a147210 */ /* 0x000fe20007f5e0ff */
[----:B------:R-:W-:Y:S01]  /*6ecd0*/  IMAD.X R37, RZ, RZ, RZ, P1 ;  /* 0x000000ffff257224 */ /* 0x000fe200008e06ff */
[----:B------:R-:W-:Y:S01]  /*6ece0*/  SEL R23, RZ, 0x1, P0 ;  /* 0x00000001ff177807 */ /* 0x000fe20000000000 */
        /* <DEDUP_REMOVED lines=73> */
[----:B------:R-:W-:Y:S02]  /*6f180*/  IADD3 R45, P0, P2, R5, R45, R0 ;  /* 0x0000002d052d7210 */ /* 0x000fe40007a1e000 */
[----:B------:R-:W-:Y:S02]  /*6f190*/  IADD3.X R5, PT, PT, RZ, RZ, RZ, P1, !PT ;  /* 0x000000ffff057210 */ /* 0x000fe40000ffe4ff */
        /* <DEDUP_REMOVED lines=16> */
.L_x_719:
[----:B------:R-:W-:Y:S05]  /*6f2a0*/  BSYNC.RECONVERGENT B0 ;  /* 0x0000000000007941 */ /* 0x000fea0003800200 */
.L_x_718:
        /* <DEDUP_REMOVED lines=8> */
[----:B------:R-:W-:Y:S02]  /*6f330*/  IMAD.MOV.U32 R7, RZ, RZ, R17 ;  /* 0x000000ffff077224 */ /* 0x000fe400078e0011 */
[----:B------:R-:W-:Y:S02]  /*6f340*/  IMAD.MOV.U32 R8, RZ, RZ, R47 ;  /* 0x000000ffff087224 */ /* 0x000fe400078e002f */
[----:B------:R-:W-:-:S02]  /*6f350*/  IMAD.MOV.U32 R9, RZ, RZ, R45 ;  /* 0x000000ffff097224 */ /* 0x000fc400078e002d */
        /* <DEDUP_REMOVED lines=36> */
.L_x_722:
[----:B------:R-:W-:Y:S05]  /*6f5a0*/  BSYNC.RELIABLE B1 ;  /* 0x0000000000017941 */ /* 0x000fea0003800100 */
.L_x_721:
        /* <DEDUP_REMOVED lines=35> */
[----:B------:R-:W-:Y:S01]  /*6f7e0*/  IADD3 R4, P0, PT, R10, R5, RZ ;  /* 0x000000050a047210 */ /* 0x000fe20007f1e0ff */
[----:B------:R-:W-:-:S04]  /*6f7f0*/  VIADD R10, R2, 0xffffffff ;  /* 0xffffffff020a7836 */ /* 0x000fc80000000000 */
[----:B------:R-:W-:Y:S01]  /*6f800*/  IMAD.X R5, RZ, RZ, R5, P0 ;  /* 0x000000ffff057224 */ /* 0x000fe200000e0605 */
[C---:B--2---:R-:W-:Y:S01]  /*6f810*/  ISETP.GE.U32.AND P0, PT, R4.reuse, UR20, PT ;  /* 0x0000001404007c0c */ /* 0x044fe2000bf06070 */
[----:B------:R-:W-:-:S03]  /*6f820*/  VIADD R4, R4, -UR20 ;  /* 0x8000001404047c36 */ /* 0x000fc60008000000 */
[----:B------:R-:W-:Y:S01]  /*6f830*/  ISETP.GE.U32.AND.EX P0, PT, R5, RZ, PT, P0 ;  /* 0x000000ff0500720c */ /* 0x000fe20003f06100 */
[----:B------:R-:W-:-:S12]  /*6f840*/  VIADD R5, R11, -UR5 ;  /* 0x800000050b057c36 */ /* 0x000fd80008000000 */
[----:B------:R-:W-:-:S04]  /*6f850*/  @P0 IMAD.MOV R10, RZ, RZ, R2 ;  /* 0x000000ffff0a0224 */ /* 0x000fc800078e0202 */
[----:B------:R-:W-:-:S07]  /*6f860*/  IMAD.IADD R2, R10, 0x1, -R39 ;  /* 0x000000010a027824 */ /* 0x000fce00078e0a27 */
.L_x_723:
[----:B------:R-:W-:Y:S05]  /*6f870*/  BSYNC.RECONVERGENT B0 ;  /* 0x0000000000007941 */ /* 0x000fea0003800200 */
.L_x_720:
        /* <DEDUP_REMOVED lines=34> */
.L_x_725:
[----:B------:R-:W0:Y:S02]  /*6faa0*/  LDCU UR4, c[0x3][URZ] ;  /* 0x00c00000ff0477ac */ /* 0x000e240008000800 */
[----:B0-----:R-:W-:-:S07]  /*6fab0*/  VIADD R0, R0, -UR4 ;  /* 0x8000000400007c36 */ /* 0x001fce0008000000 */
.L_x_726:
[----:B------:R-:W-:Y:S05]  /*6fac0*/  BSYNC.RECONVERGENT B0 ;  /* 0x0000000000007941 */ /* 0x000fea0003800200 */
.L_x_724:
[----:B------:R-:W-:-:S04]  /*6fad0*/  LOP3.LUT R0, R3, 0x1, R0, 0x78, !PT ;  /* 0x0000000103007812 */ /* 0x000fc800078e7800 */
[----:B------:R-:W-:-:S04]  /*6fae0*/  IADD3 R11, P0, PT, R0, 0x7f4a7c15, RZ ;  /* 0x7f4a7c15000b7810 */ /* 0x000fc80007f1e0ff */
[----:B------:R-:W-:-:S09]  /*6faf0*/  IADD3.X R16, PT, PT, R16, -0x61c88647, RZ, P0, !PT ;  /* 0x9e3779b910107810 */ /* 0x000fd200007fe4ff */
.L_x_665:
[----:B0-234-:R-:W-:Y:S05]  /*6fb00*/  BSYNC.RECONVERGENT B2 ;  /* 0x0000000000027941 */ /* 0x01dfea0003800200 */
.L_x_664:
[----:B------:R-:W-:Y:S05]  /*6fb10*/  WARPSYNC.ALL ;  /* 0x0000000000007948 */ /* 0x000fea0003800000 */
[--C-:B------:R-:W-:Y:S01]  /*6fb20*/  SHF.R.U32.HI R2, RZ, 0x1e, R16.reuse ;  /* 0x0000001eff027819 */ /* 0x100fe20000011610 */
[----:B------:R-:W0:Y:S01]  /*6fb30*/  S2R R8, SR_TID.X ;  /* 0x0000000000087919 */ /* 0x000e220000002100 */
[----:B------:R-:W-:Y:S01]  /*6fb40*/  SHF.R.U64 R0, R11, 0x1e, R16 ;  /* 0x0000001e0b007819 */ /* 0x000fe20000001210 */
[----:B------:R-:W0:Y:S01]  /*6fb50*/  S2UR UR4, SR_CTAID.X ;  /* 0x00000000000479c3 */ /* 0x000e220000002500 */
[----:B------:R-:W-:Y:S01]  /*6fb60*/  LOP3.LUT R2, R2, R16, RZ, 0x3c, !PT ;  /* 0x0000001002027212 */ /* 0x000fe200078e3cff */
[----:B------:R-:W2:Y:S01]  /*6fb70*/  LDCU.64 UR8, c[0x0][0x3a0] ;  /* 0x00007400ff0877ac */ /* 0x000ea20008000a00 */
[----:B------:R-:W-:-:S03]  /*6fb80*/  LOP3.LUT R0, R0, R11, RZ, 0x3c, !PT ;  /* 0x0000000b00007212 */ /* 0x000fc600078e3cff */
[----:B------:R-:W-:Y:S02]  /*6fb90*/  IMAD R5, R2, 0x1ce4e5b9, RZ ;  /* 0x1ce4e5b902057824 */ /* 0x000fe400078e02ff */
[C---:B------:R-:W-:Y:S01]  /*6fba0*/  IMAD.WIDE.U32 R2, R0.reuse, 0x1ce4e5b9, RZ ;  /* 0x1ce4e5b900027825 */ /* 0x040fe200078e00ff */
[----:B------:R-:W0:Y:S03]  /*6fbb0*/  LDC R13, c[0x0][0x360] ;  /* 0x0000d800ff0d7b82 */ /* 0x000e260000000800 */
[----:B------:R-:W-:-:S05]  /*6fbc0*/  IMAD R5, R0, -0x40a7b893, R5 ;  /* 0xbf58476d00057824 */ /* 0x000fca00078e0205 */
[----:B------:R-:W-:-:S04]  /*6fbd0*/  IADD3 R0, PT, PT, R3, R5, RZ ;  /* 0x0000000503007210 */ /* 0x000fc80007ffe0ff */
[--C-:B------:R-:W-:Y:S02]  /*6fbe0*/  SHF.R.U32.HI R3, RZ, 0x1b, R0.reuse ;  /* 0x0000001bff037819 */ /* 0x100fe40000011600 */
[----:B------:R-:W-:Y:S02]  /*6fbf0*/  SHF.R.U64 R5, R2, 0x1b, R0 ;  /* 0x0000001b02057819 */ /* 0x000fe40000001200 */
[----:B------:R-:W-:Y:S02]  /*6fc00*/  LOP3.LUT R3, R3, R0, RZ, 0x3c, !PT ;  /* 0x0000000003037212 */ /* 0x000fe400078e3cff */
[----:B------:R-:W-:-:S03]  /*6fc10*/  LOP3.LUT R0, R5, R2, RZ, 0x3c, !PT ;  /* 0x0000000205007212 */ /* 0x000fc600078e3cff */
[----:B------:R-:W-:Y:S02]  /*6fc20*/  IMAD R5, R3, 0x133111eb, RZ ;  /* 0x133111eb03057824 */ /* 0x000fe400078e02ff */
[----:B------:R-:W-:-:S04]  /*6fc30*/  IMAD.WIDE.U32 R2, R0, 0x133111eb, RZ ;  /* 0x133111eb00027825 */ /* 0x000fc800078e00ff */
[----:B------:R-:W-:Y:S02]  /*6fc40*/  IMAD R5, R0, -0x6b2fb645, R5 ;  /* 0x94d049bb00057824 */ /* 0x000fe400078e0205 */
[----:B0-----:R-:W-:Y:S01]  /*6fc50*/  IMAD R13, R13, UR4, R8 ;  /* 0x000000040d0d7c24 */ /* 0x001fe2000f8e0208 */
[----:B------:R-:W0:Y:S01]  /*6fc60*/  LDCU.64 UR4, c[0x0][0x398] ;  /* 0x00007300ff0477ac */ /* 0x000e220008000a00 */
[----:B------:R-:W-:Y:S02]  /*6fc70*/  IMAD.IADD R3, R3, 0x1, R5 ;  /* 0x0000000103037824 */ /* 0x000fe400078e0205 */
[----:B------:R-:W-:-:S03]  /*6fc80*/  VIADD R9, R13, 0x1 ;  /* 0x000000010d097836 */ /* 0x000fc60000000000 */
[--C-:B------:R-:W-:Y:S02]  /*6fc90*/  SHF.R.U64 R7, R2, 0x1f, R3.reuse ;  /* 0x0000001f02077819 */ /* 0x100fe40000001203 */
[----:B------:R-:W-:Y:S02]  /*6fca0*/  SHF.R.U32.HI R0, RZ, 0x1f, R3 ;  /* 0x0000001fff007819 */ /* 0x000fe40000011603 */
[----:B------:R-:W-:Y:S02]  /*6fcb0*/  LOP3.LUT R6, R7, R2, RZ, 0x3c, !PT ;  /* 0x0000000207067212 */ /* 0x000fe400078e3cff */
[----:B------:R-:W-:Y:S02]  /*6fcc0*/  LOP3.LUT R7, R0, R3, RZ, 0x3c, !PT ;  /* 0x0000000300077212 */ /* 0x000fe400078e3cff */
[----:B------:R-:W-:-:S04]  /*6fcd0*/  IADD3 R3, P0, PT, R6, 0x7f4a7c15, RZ ;  /* 0x7f4a7c1506037810 */ /* 0x000fc80007f1e0ff */
[----:B------:R-:W-:-:S04]  /*6fce0*/  IADD3.X R4, PT, PT, R7, -0x61c88647, RZ, P0, !PT ;  /* 0x9e3779b907047810 */ /* 0x000fc800007fe4ff */
[--C-:B------:R-:W-:Y:S02]  /*6fcf0*/  SHF.R.U32.HI R2, RZ, 0x1e, R4.reuse ;  /* 0x0000001eff027819 */ /* 0x100fe40000011604 */
[----:B------:R-:W-:Y:S02]  /*6fd00*/  SHF.R.U64 R0, R3, 0x1e, R4 ;  /* 0x0000001e03007819 */ /* 0x000fe40000001204 */
[----:B------:R-:W-:Y:S02]  /*6fd10*/  LOP3.LUT R2, R2, R4, RZ, 0x3c, !PT ;  /* 0x0000000402027212 */ /* 0x000fe400078e3cff */
[----:B------:R-:W-:-:S03]  /*6fd20*/  LOP3.LUT R0, R0, R3, RZ, 0x3c, !PT ;  /* 0x0000000300007212 */ /* 0x000fc600078e3cff */
[----:B------:R-:W-:Y:S02]  /*6fd30*/  IMAD R5, R2, 0x1ce4e5b9, RZ ;  /* 0x1ce4e5b902057824 */ /* 0x000fe400078e02ff */
[----:B------:R-:W-:-:S04]  /*6fd40*/  IMAD.WIDE.U32 R2, R0, 0x1ce4e5b9, RZ ;  /* 0x1ce4e5b900027825 */ /* 0x000fc800078e00ff */
[----:B------:R-:W-:-:S04]  /*6fd50*/  IMAD R5, R0, -0x40a7b893, R5 ;  /* 0xbf58476d00057824 */ /* 0x000fc800078e0205 */
[----:B------:R-:W-:-:S05]  /*6fd60*/  IMAD.IADD R0, R3, 0x1, R5 ;  /* 0x0000000103007824 */ /* 0x000fca00078e0205 */
        /* <DEDUP_REMOVED lines=8> */
[--C-:B------:R-:W-:Y:S02]  /*6fdf0*/  SHF.R.U64 R3, R2, 0x1f, R5.reuse ;  /* 0x0000001f02037819 */ /* 0x100fe40000001205 */
[----:B------:R-:W-:Y:S02]  /*6fe00*/  SHF.R.U32.HI R0, RZ, 0x1f, R5 ;  /* 0x0000001fff007819 */ /* 0x000fe40000011605 */
[----:B------:R-:W-:Y:S02]  /*6fe10*/  LOP3.LUT R15, R3, R2, RZ, 0x3c, !PT ;  /* 0x00000002030f7212 */ /* 0x000fe400078e3cff */
[----:B------:R-:W-:Y:S02]  /*6fe20*/  LOP3.LUT R17, R0, R5, RZ, 0x3c, !PT ;  /* 0x0000000500117212 */ /* 0x000fe400078e3cff */
[----:B------:R-:W-:Y:S01]  /*6fe30*/  IADD3 R3, P0, PT, R15, 0x7f4a7c15, RZ ;  /* 0x7f4a7c150f037810 */ /* 0x000fe20007f1e0ff */
[----:B------:R-:W3:Y:S03]  /*6fe40*/  LDC.64 R4, c[0x0][0x380] ;  /* 0x0000e000ff047b82 */ /* 0x000ee60000000a00 */
[----:B------:R-:W-:-:S04]  /*6fe50*/  IADD3.X R10, PT, PT, R17, -0x61c88647, RZ, P0, !PT ;  /* 0x9e3779b9110a7810 */ /* 0x000fc800007fe4ff */
[----:B------:R-:W-:-:S04]  /*6fe60*/  SHF.R.U32.HI R0, RZ, 0x1e, R10 ;  /* 0x0000001eff007819 */ /* 0x000fc8000001160a */
[----:B------:R-:W-:Y:S02]  /*6fe70*/  LOP3.LUT R0, R0, R10, RZ, 0x3c, !PT ;  /* 0x0000000a00007212 */ /* 0x000fe400078e3cff */
[----:B------:R-:W-:-:S04]  /*6fe80*/  SHF.R.U64 R10, R3, 0x1e, R10 ;  /* 0x0000001e030a7819 */ /* 0x000fc8000000120a */
[----:B------:R-:W-:Y:S01]  /*6fe90*/  LOP3.LUT R10, R10, R3, RZ, 0x3c, !PT ;  /* 0x000000030a0a7212 */ /* 0x000fe200078e3cff */
[----:B------:R-:W-:-:S04]  /*6fea0*/  IMAD R3, R0, 0x1ce4e5b9, RZ ;  /* 0x1ce4e5b900037824 */ /* 0x000fc800078e02ff */
[C---:B------:R-:W-:Y:S02]  /*6feb0*/  IMAD R3, R10.reuse, -0x40a7b893, R3 ;  /* 0xbf58476d0a037824 */ /* 0x040fe400078e0203 */
[----:B------:R-:W-:-:S04]  /*6fec0*/  IMAD.WIDE.U32 R10, R10, 0x1ce4e5b9, RZ ;  /* 0x1ce4e5b90a0a7825 */ /* 0x000fc800078e00ff */
[----:B------:R-:W-:Y:S02]  /*6fed0*/  IMAD.IADD R11, R11, 0x1, R3 ;  /* 0x000000010b0b7824 */ /* 0x000fe400078e0203 */
[----:B--2---:R-:W-:-:S03]  /*6fee0*/  IMAD.WIDE.U32 R2, R9, UR8, RZ ;  /* 0x0000000809027c25 */ /* 0x004fc6000f8e00ff */
[----:B------:R-:W-:Y:S01]  /*6fef0*/  SHF.R.U32.HI R0, RZ, 0x1b, R11 ;  /* 0x0000001bff007819 */ /* 0x000fe2000001160b */
[----:B------:R-:W-:Y:S01]  /*6ff00*/  IMAD R9, R9, UR9, R3 ;  /* 0x0000000909097c24 */ /* 0x000fe2000f8e0203 */
[----:B------:R-:W-:Y:S01]  /*6ff10*/  SHF.R.U64 R3, R10, 0x1b, R11 ;  /* 0x0000001b0a037819 */ /* 0x000fe2000000120b */
[----:B---3--:R-:W-:Y:S01]  /*6ff20*/  IMAD.WIDE.U32 R4, R13, 0x10, R4 ;  /* 0x000000100d047825 */ /* 0x008fe200078e0004 */
[----:B------:R-:W-:-:S03]  /*6ff30*/  LOP3.LUT R0, R0, R11, RZ, 0x3c, !PT ;  /* 0x0000000b00007212 */ /* 0x000fc600078e3cff */
[----:B------:R-:W-:Y:S01]  /*6ff40*/  IMAD.MOV.U32 R8, RZ, RZ, R2 ;  /* 0x000000ffff087224 */ /* 0x000fe200078e0002 */
[----:B------:R-:W-:Y:S01]  /*6ff50*/  LOP3.LUT R2, R3, R10, RZ, 0x3c, !PT ;  /* 0x0000000a03027212 */ /* 0x000fe200078e3cff */
[----:B------:R-:W-:Y:S01]  /*6ff60*/  IMAD R3, R0, 0x133111eb, RZ ;  /* 0x133111eb00037824 */ /* 0x000fe200078e02ff */
[----:B------:R-:W-:Y:S03]  /*6ff70*/  STG.E.64 desc[UR6][R4.64], R6 ;  /* 0x0000000604007986 */ /* 0x000fe6000c101b06 */
[C---:B------:R-:W-:Y:S01]  /*6ff80*/  IMAD R11, R2.reuse, -0x6b2fb645, R3 ;  /* 0x94d049bb020b7824 */ /* 0x040fe200078e0203 */
[----:B------:R2:W-:Y:S01]  /*6ff90*/  STG.E.64 desc[UR6][R4.64+0x8], R8 ;  /* 0x0000080804007986 */ /* 0x0005e2000c101b06 */
[----:B------:R-:W-:-:S04]  /*6ffa0*/  IMAD.WIDE.U32 R2, R2, 0x133111eb, RZ ;  /* 0x133111eb02027825 */ /* 0x000fc800078e00ff */
[----:B------:R-:W-:-:S05]  /*6ffb0*/  IMAD.IADD R11, R3, 0x1, R11 ;  /* 0x00000001030b7824 */ /* 0x000fca00078e020b */
[--C-:B------:R-:W-:Y:S02]  /*6ffc0*/  SHF.R.U64 R3, R2, 0x1f, R11.reuse ;  /* 0x0000001f02037819 */ /* 0x100fe4000000120b */
[----:B------:R-:W-:Y:S02]  /*6ffd0*/  SHF.R.U32.HI R10, RZ, 0x1f, R11 ;  /* 0x0000001fff0a7819 */ /* 0x000fe4000001160b */
[----:B------:R-:W-:Y:S01]  /*6ffe0*/  LOP3.LUT R0, R3, R2, RZ, 0x3c, !PT ;  /* 0x0000000203007212 */ /* 0x000fe200078e3cff */
[----:B--2---:R-:W-:Y:S01]  /*6fff0*/  IMAD.MOV.U32 R8, RZ, RZ, R17 ;  /* 0x000000ffff087224 */ /* 0x004fe200078e0011 */
[----:B------:R-:W-:Y:S01]  /*70000*/  LOP3.LUT R2, R10, R11, RZ, 0x3c, !PT ;  /* 0x0000000b0a027212 */ /* 0x000fe200078e3cff */
[----:B------:R-:W-:Y:S01]  /*70010*/  IMAD.MOV.U32 R10, RZ, RZ, R15 ;  /* 0x000000ffff0a7224 */ /* 0x000fe200078e000f */
[----:B0-----:R-:W-:-:S07]  /*70020*/  MOV R9, 0x70040 ;  /* 0x0007004000097802 */ /* 0x001fce0000000f00 */
[----:B-1----:R-:W-:Y:S05]  /*70030*/  CALL.REL.NOINC `($__internal_0_$__cuda_sm20_rem_u64) ;  /* 0x0000000800307944 */ /* 0x002fea0003c00000 */
[----:B------:R-:W0:Y:S01]  /*70040*/  LDCU.64 UR8, c[0x0][0x388] ;  /* 0x00007100ff0877ac */ /* 0x000e220008000a00 */
[--C-:B------:R-:W-:Y:S02]  /*70050*/  SHF.R.U64 R4, R6, 0x3, R7.reuse ;  /* 0x0000000306047819 */ /* 0x100fe40000001207 */
[----:B------:R-:W-:Y:S01]  /*70060*/  SHF.R.U32.HI R3, RZ, 0x3, R7 ;  /* 0x00000003ff037819 */ /* 0x000fe20000011607 */
[----:B------:R-:W-:Y:S01]  /*70070*/  IMAD.MOV.U32 R7, RZ, RZ, 0x1 ;  /* 0x00000001ff077424 */ /* 0x000fe200078e00ff */
[----:B------:R-:W-:Y:S02]  /*70080*/  LOP3.LUT R4, R4, 0xfffffffc, RZ, 0xc0, !PT ;  /* 0xfffffffc04047812 */ /* 0x000fe400078ec0ff */
[----:B------:R-:W-:Y:S02]  /*70090*/  LOP3.LUT R3, R3, 0x1fffffff, RZ, 0xc0, !PT ;  /* 0x1fffffff03037812 */ /* 0x000fe400078ec0ff */
[----:B0-----:R-:W-:Y:S01]  /*700a0*/  IADD3 R4, P0, PT, R4, UR8, RZ ;  /* 0x0000000804047c10 */ /* 0x001fe2000ff1e0ff */
[----:B------:R-:W0:Y:S03]  /*700b0*/  LDCU UR8, c[0x0][0x39c] ;  /* 0x00007380ff0877ac */ /* 0x000e260008000800 */
[----:B------:R-:W-:-:S02]  /*700c0*/  IADD3.X R5, PT, PT, R3, UR9, RZ, P0, !PT ;  /* 0x0000000903057c10 */ /* 0x000fc400087fe4ff */
[----:B------:R-:W-:Y:S02]  /*700d0*/  IADD3 R12, P0, PT, R0, R15, RZ ;  /* 0x0000000f000c7210 */ /* 0x000fe40007f1e0ff */
[----:B------:R-:W-:-:S03]  /*700e0*/  SHF.L.W.U32 R3, R7, R6, RZ ;  /* 0x0000000607037219 */ /* 0x000fc60000000eff */
[----:B------:R-:W-:Y:S01]  /*700f0*/  IMAD.X R8, R2, 0x1, R17, P0 ;  /* 0x0000000102087824 */ /* 0x000fe200000e0611 */
[----:B------:R-:W-:Y:S01]  /*70100*/  BSSY.RECONVERGENT B0, `(.L_x_727) ;  /* 0x000001f000007945 */ /* 0x000fe20003800200 */
[----:B------:R1:W-:Y:S03]  /*70110*/  REDG.E.OR.STRONG.GPU desc[UR6][R4.64], R3 ;  /* 0x000000030400798e */ /* 0x0003e6000f12e106 */
[----:B0-----:R-:W-:-:S04]  /*70120*/  LOP3.LUT R6, R8, UR8, RZ, 0xfc, !PT ;  /* 0x0000000808067c12 */ /* 0x001fc8000f8efcff */
[----:B------:R-:W-:-:S13]  /*70130*/  ISETP.NE.U32.AND P0, PT, R6, RZ, PT ;  /* 0x000000ff0600720c */ /* 0x000fda0003f05070 */
[----:B-1----:R-:W-:Y:S05]  /*70140*/  @P0 BRA `(.L_x_728) ;  /* 0x0000000000540947 */ /* 0x002fea0003800000 */
[----:B------:R-:W0:Y:S02]  /*70150*/  LDCU UR8, c[0x0][0x398] ;  /* 0x00007300ff0877ac */ /* 0x000e240008000800 */
[----:B0-----:R-:W0:Y:S01]  /*70160*/  I2F.U32.RP R3, UR8 ;  /* 0x0000000800037d06 */ /* 0x001e220008209000 */
[----:B------:R-:W-:-:S07]  /*70170*/  ISETP.NE.U32.AND P1, PT, RZ, UR8, PT ;  /* 0x00000008ff007c0c */ /* 0x000fce000bf25070 */
[----:B0-----:R-:W0:Y:S02]  /*70180*/  MUFU.RCP R3, R3 ;  /* 0x0000000300037308 */ /* 0x001e240000001000 */
[----:B0-----:R-:W-:-:S06]  /*70190*/  VIADD R4, R3, 0xffffffe ;  /* 0x0ffffffe03047836 */ /* 0x001fcc0000000000 */
[----:B------:R0:W1:Y:S02]  /*701a0*/  F2I.FTZ.U32.TRUNC.NTZ R5, R4 ;  /* 0x0000000400057305 */ /* 0x000064000021f000 */
[----:B0-----:R-:W-:Y:S02]  /*701b0*/  IMAD.MOV.U32 R4, RZ, RZ, RZ ;  /* 0x000000ffff047224 */ /* 0x001fe400078e00ff */
[----:B-1----:R-:W-:-:S04]  /*701c0*/  IMAD.MOV R7, RZ, RZ, -R5 ;  /* 0x000000ffff077224 */ /* 0x002fc800078e0a05 */
[----:B------:R-:W-:-:S04]  /*701d0*/  IMAD R7, R7, UR8, RZ ;  /* 0x0000000807077c24 */ /* 0x000fc8000f8e02ff */
[----:B------:R-:W-:-:S06]  /*701e0*/  IMAD.HI.U32 R5, R5, R7, R4 ;  /* 0x0000000705057227 */ /* 0x000fcc00078e0004 */
[----:B------:R-:W-:-:S04]  /*701f0*/  IMAD.HI.U32 R5, R5, R12, RZ ;  /* 0x0000000c05057227 */ /* 0x000fc800078e00ff */
[----:B------:R-:W-:-:S04]  /*70200*/  IMAD.MOV R5, RZ, RZ, -R5 ;  /* 0x000000ffff057224 */ /* 0x000fc800078e0a05 */
[----:B------:R-:W-:Y:S02]  /*70210*/  IMAD R6, R5, UR8, R12 ;  /* 0x0000000805067c24 */ /* 0x000fe4000f8e020c */
[----:B------:R-:W-:-:S03]  /*70220*/  IMAD.MOV.U32 R5, RZ, RZ, RZ ;  /* 0x000000ffff057224 */ /* 0x000fc600078e00ff */
[----:B------:R-:W-:-:S13]  /*70230*/  ISETP.GE.U32.AND P0, PT, R6, UR8, PT ;  /* 0x0000000806007c0c */ /* 0x000fda000bf06070 */
[----:B------:R-:W-:-:S05]  /*70240*/  @P0 VIADD R6, R6, -UR8 ;  /* 0x8000000806060c36 */ /* 0x000fca0008000000 */
[----:B------:R-:W-:-:S13]  /*70250*/  ISETP.GE.U32.AND P0, PT, R6, UR8, PT ;  /* 0x0000000806007c0c */ /* 0x000fda000bf06070 */
[----:B------:R-:W-:Y:S01]  /*70260*/  @P0 VIADD R6, R6, -UR8 ;  /* 0x8000000806060c36 */ /* 0x000fe20008000000 */
[----:B------:R-:W-:-:S05]  /*70270*/  @!P1 LOP3.LUT R6, RZ, UR8, RZ, 0x33, !PT ;  /* 0x00000008ff069c12 */ /* 0x000fca000f8e33ff */
[----:B------:R-:W-:Y:S01]  /*70280*/  IMAD.MOV.U32 R4, RZ, RZ, R6 ;  /* 0x000000ffff047224 */ /* 0x000fe200078e0006 */
[----:B------:R-:W-:Y:S06]  /*70290*/  BRA `(.L_x_729) ;  /* 0x0000000000147947 */ /* 0x000fec0003800000 */
.L_x_728:
[----:B------:R-:W-:Y:S01]  /*702a0*/  IMAD.MOV.U32 R10, RZ, RZ, R12 ;  /* 0x000000ffff0a7224 */ /* 0x000fe200078e000c */
[----:B------:R-:W-:-:S07]  /*702b0*/  MOV R9, 0x702d0 ;  /* 0x000702d000097802 */ /* 0x000fce0000000f00 */
[----:B------:R-:W-:Y:S05]  /*702c0*/  CALL.REL.NOINC `($__internal_0_$__cuda_sm20_rem_u64) ;  /* 0x00000004008c7944 */ /* 0x000fea0003c00000 */
[----:B------:R-:W-:Y:S02]  /*702d0*/  IMAD.MOV.U32 R4, RZ, RZ, R6 ;  /* 0x000000ffff047224 */ /* 0x000fe400078e0006 */
[----:B------:R-:W-:-:S07]  /*702e0*/  IMAD.MOV.U32 R5, RZ, RZ, R7 ;  /* 0x000000ffff057224 */ /* 0x000fce00078e0007 */
.L_x_729:
[----:B------:R-:W-:Y:S05]  /*702f0*/  BSYNC.RECONVERGENT B0 ;  /* 0x0000000000007941 */ /* 0x000fea0003800200 */
.L_x_727:
[----:B------:R-:W0:Y:S01]  /*70300*/  LDCU.64 UR8, c[0x0][0x388] ;  /* 0x00007100ff0877ac */ /* 0x000e220008000a00 */
[--C-:B------:R-:W-:Y:S02]  /*70310*/  SHF.R.U64 R6, R4, 0x3, R5.reuse ;  /* 0x0000000304067819 */ /* 0x100fe40000001205 */
[----:B------:R-:W-:Y:S01]  /*70320*/  SHF.R.U32.HI R3, RZ, 0x3, R5 ;  /* 0x00000003ff037819 */ /* 0x000fe20000011605 */
[----:B------:R-:W-:Y:S01]  /*70330*/  IMAD.MOV.U32 R5, RZ, RZ, 0x1 ;  /* 0x00000001ff057424 */ /* 0x000fe200078e00ff */
[----:B------:R-:W-:Y:S02]  /*70340*/  LOP3.LUT R6, R6, 0xfffffffc, RZ, 0xc0, !PT ;  /* 0xfffffffc06067812 */ /* 0x000fe400078ec0ff */
[----:B------:R-:W-:Y:S02]  /*70350*/  LOP3.LUT R3, R3, 0x1fffffff, RZ, 0xc0, !PT ;  /* 0x1fffffff03037812 */ /* 0x000fe400078ec0ff */
[----:B------:R-:W-:Y:S02]  /*70360*/  SHF.L.W.U32 R5, R5, R4, RZ ;  /* 0x0000000405057219 */ /* 0x000fe40000000eff */
[----:B0-----:R-:W-:Y:S01]  /*70370*/  IADD3 R6, P0, PT, R6, UR8, RZ ;  /* 0x0000000806067c10 */ /* 0x001fe2000ff1e0ff */
[----:B------:R-:W0:Y:S03]  /*70380*/  LDCU UR8, c[0x0][0x39c] ;  /* 0x00007380ff0877ac */ /* 0x000e260008000800 */
[----:B------:R-:W-:-:S02]  /*70390*/  IADD3.X R7, PT, PT, R3, UR9, RZ, P0, !PT ;  /* 0x0000000903077c10 */ /* 0x000fc400087fe4ff */
[----:B------:R-:W-:Y:S01]  /*703a0*/  IADD3 R12, P0, PT, R12, R0, RZ ;  /* 0x000000000c0c7210 */ /* 0x000fe20007f1e0ff */
[----:B------:R-:W-:Y:S02]  /*703b0*/  BSSY.RECONVERGENT B0, `(.L_x_730) ;  /* 0x000001f000007945 */ /* 0x000fe40003800200 */
[----:B------:R1:W-:Y:S02]  /*703c0*/  REDG.E.OR.STRONG.GPU desc[UR6][R6.64], R5 ;  /* 0x000000050600798e */ /* 0x0003e4000f12e106 */
[----:B------:R-:W-:-:S05]  /*703d0*/  IMAD.X R8, R8, 0x1, R2, P0 ;  /* 0x0000000108087824 */ /* 0x000fca00000e0602 */
[----:B0-----:R-:W-:-:S04]  /*703e0*/  LOP3.LUT R3, R8, UR8, RZ, 0xfc, !PT ;  /* 0x0000000808037c12 */ /* 0x001fc8000f8efcff */
[----:B------:R-:W-:-:S13]  /*703f0*/  ISETP.NE.U32.AND P0, PT, R3, RZ, PT ;  /* 0x000000ff0300720c */ /* 0x000fda0003f05070 */
[----:B-1----:R-:W-:Y:S05]  /*70400*/  @P0 BRA `(.L_x_731) ;  /* 0x0000000000500947 */ /* 0x002fea0003800000 */
[----:B------:R-:W0:Y:S01]  /*70410*/  LDCU UR8, c[0x0][0x398] ;  /* 0x00007300ff0877ac */ /* 0x000e220008000800 */
[----:B------:R-:W-:Y:S01]  /*70420*/  IMAD.MOV.U32 R4, RZ, RZ, RZ ;  /* 0x000000ffff047224 */ /* 0x000fe200078e00ff */
[----:B0-----:R-:W0:Y:S01]  /*70430*/  I2F.U32.RP R6, UR8 ;  /* 0x0000000800067d06 */ /* 0x001e220008209000 */
[----:B------:R-:W-:-:S07]  /*70440*/  ISETP.NE.U32.AND P1, PT, RZ, UR8, PT ;  /* 0x00000008ff007c0c */ /* 0x000fce000bf25070 */
[----:B0-----:R-:W0:Y:S02]  /*70450*/  MUFU.RCP R6, R6 ;  /* 0x0000000600067308 */ /* 0x001e240000001000 */
[----:B0-----:R-:W-:-:S06]  /*70460*/  VIADD R5, R6, 0xffffffe ;  /* 0x0ffffffe06057836 */ /* 0x001fcc0000000000 */
[----:B------:R-:W0:Y:S02]  /*70470*/  F2I.FTZ.U32.TRUNC.NTZ R5, R5 ;  /* 0x0000000500057305 */ /* 0x000e24000021f000 */
[----:B0-----:R-:W-:-:S04]  /*70480*/  IMAD.MOV R3, RZ, RZ, -R5 ;  /* 0x000000ffff037224 */ /* 0x001fc800078e0a05 */
[----:B------:R-:W-:-:S04]  /*70490*/  IMAD R3, R3, UR8, RZ ;  /* 0x0000000803037c24 */ /* 0x000fc8000f8e02ff */
[----:B------:R-:W-:-:S04]  /*704a0*/  IMAD.HI.U32 R3, R5, R3, R4 ;  /* 0x0000000305037227 */ /* 0x000fc800078e0004 */
[----:B------:R-:W-:Y:S02]  /*704b0*/  IMAD.MOV.U32 R5, RZ, RZ, RZ ;  /* 0x000000ffff057224 */ /* 0x000fe400078e00ff */
[----:B------:R-:W-:-:S04]  /*704c0*/  IMAD.HI.U32 R3, R3, R12, RZ ;  /* 0x0000000c03037227 */ /* 0x000fc800078e00ff */
[----:B------:R-:W-:-:S04]  /*704d0*/  IMAD.MOV R3, RZ, RZ, -R3 ;  /* 0x000000ffff037224 */ /* 0x000fc800078e0a03 */
[----:B------:R-:W-:-:S05]  /*704e0*/  IMAD R4, R3, UR8, R12 ;  /* 0x0000000803047c24 */ /* 0x000fca000f8e020c */
[----:B------:R-:W-:-:S13]  /*704f0*/  ISETP.GE.U32.AND P0, PT, R4, UR8, PT ;  /* 0x0000000804007c0c */ /* 0x000fda000bf06070 */
[----:B------:R-:W-:-:S05]  /*70500*/  @P0 VIADD R4, R4, -UR8 ;  /* 0x8000000804040c36 */ /* 0x000fca0008000000 */
[----:B------:R-:W-:-:S13]  /*70510*/  ISETP.GE.U32.AND P0, PT, R4, UR8, PT ;  /* 0x0000000804007c0c */ /* 0x000fda000bf06070 */
[----:B------:R-:W-:Y:S02]  /*70520*/  @P0 IADD3 R4, PT, PT, R4, -UR8, RZ ;  /* 0x8000000804040c10 */ /* 0x000fe4000fffe0ff */
[----:B------:R-:W-:Y:S01]  /*70530*/  @!P1 LOP3.LUT R4, RZ, UR8, RZ, 0x33, !PT ;  /* 0x00000008ff049c12 */ /* 0x000fe2000f8e33ff */
[----:B------:R-:W-:Y:S06]  /*70540*/  BRA `(.L_x_732) ;  /* 0x0000000000147947 */ /* 0x000fec0003800000 */
.L_x_731:
[----:B------:R-:W-:Y:S01]  /*70550*/  IMAD.MOV.U32 R10, RZ, RZ, R12 ;  /* 0x000000ffff0a7224 */ /* 0x000fe200078e000c */
[----:B------:R-:W-:-:S07]  /*70560*/  MOV R9, 0x70580 ;  /* 0x0007058000097802 */ /* 0x000fce0000000f00 */
[----:B------:R-:W-:Y:S05]  /*70570*/  CALL.REL.NOINC `($__internal_0_$__cuda_sm20_rem_u64) ;  /* 0x0000000000e07944 */ /* 0x000fea0003c00000 */
[----:B------:R-:W-:Y:S02]  /*70580*/  IMAD.MOV.U32 R4, RZ, RZ, R6 ;  /* 0x000000ffff047224 */ /* 0x000fe400078e0006 */
[----:B------:R-:W-:-:S07]  /*70590*/  IMAD.MOV.U32 R5, RZ, RZ, R7 ;  /* 0x000000ffff057224 */ /* 0x000fce00078e0007 */
.L_x_732:
[----:B------:R-:W-:Y:S05]  /*705a0*/  BSYNC.RECONVERGENT B0 ;  /* 0x0000000000007941 */ /* 0x000fea0003800200 */
.L_x_730:
        /* <DEDUP_REMOVED lines=34> */
[----:B------:R-:W-:Y:S01]  /*707d0*/  @P0 VIADD R2, R2, -UR8 ;  /* 0x8000000802020c36 */ /* 0x000fe20008000000 */
[----:B------:R-:W-:Y:S01]  /*707e0*/  @!P1 LOP3.LUT R2, RZ, UR8, RZ, 0x33, !PT ;  /* 0x00000008ff029c12 */ /* 0x000fe2000f8e33ff */
[----:B------:R-:W-:Y:S06]  /*707f0*/  BRA `(.L_x_735) ;  /* 0x0000000000107947 */ /* 0x000fec0003800000 */
.L_x_734:
[----:B------:R-:W-:-:S07]  /*70800*/  MOV R9, 0x70820 ;  /* 0x0007082000097802 */ /* 0x000fce0000000f00 */
[----:B------:R-:W-:Y:S05]  /*70810*/  CALL.REL.NOINC `($__internal_0_$__cuda_sm20_rem_u64) ;  /* 0x0000000000387944 */ /* 0x000fea0003c00000 */
[----:B------:R-:W-:Y:S02]  /*70820*/  IMAD.MOV.U32 R2, RZ, RZ, R6 ;  /* 0x000000ffff027224 */ /* 0x000fe400078e0006 */
[----:B------:R-:W-:-:S07]  /*70830*/  IMAD.MOV.U32 R3, RZ, RZ, R7 ;  /* 0x000000ffff037224 */ /* 0x000fce00078e0007 */
.L_x_735:
[----:B------:R-:W-:Y:S05]  /*70840*/  BSYNC.RECONVERGENT B0 ;  /* 0x0000000000007941 */ /* 0x000fea0003800200 */
.L_x_733:
[----:B------:R-:W0:Y:S01]  /*70850*/  LDCU.64 UR8, c[0x0][0x388] ;  /* 0x00007100ff0877ac */ /* 0x000e220008000a00 */
[--C-:B------:R-:W-:Y:S02]  /*70860*/  SHF.R.U64 R4, R2, 0x3, R3.reuse ;  /* 0x0000000302047819 */ /* 0x100fe40000001203 */
[----:B------:R-:W-:Y:S01]  /*70870*/  SHF.R.U32.HI R0, RZ, 0x3, R3 ;  /* 0x00000003ff007819 */ /* 0x000fe20000011603 */
[----:B------:R-:W-:Y:S01]  /*70880*/  IMAD.MOV.U32 R3, RZ, RZ, 0x1 ;  /* 0x00000001ff037424 */ /* 0x000fe200078e00ff */
[----:B------:R-:W-:Y:S02]  /*70890*/  LOP3.LUT R4, R4, 0xfffffffc, RZ, 0xc0, !PT ;  /* 0xfffffffc04047812 */ /* 0x000fe400078ec0ff */
[----:B------:R-:W-:Y:S02]  /*708a0*/  LOP3.LUT R0, R0, 0x1fffffff, RZ, 0xc0, !PT ;  /* 0x1fffffff00007812 */ /* 0x000fe400078ec0ff */
[----:B------:R-:W-:Y:S02]  /*708b0*/  SHF.L.W.U32 R3, R3, R2, RZ ;  /* 0x0000000203037219 */ /* 0x000fe40000000eff */
[----:B0-----:R-:W-:-:S04]  /*708c0*/  IADD3 R4, P0, PT, R4, UR8, RZ ;  /* 0x0000000804047c10 */ /* 0x001fc8000ff1e0ff */
[----:B------:R-:W-:-:S05]  /*708d0*/  IADD3.X R5, PT, PT, R0, UR9, RZ, P0, !PT ;  /* 0x0000000900057c10 */ /* 0x000fca00087fe4ff */
[----:B------:R-:W-:Y:S01]  /*708e0*/  REDG.E.OR.STRONG.GPU desc[UR6][R4.64], R3 ;  /* 0x000000030400798e */ /* 0x000fe2000f12e106 */
[----:B------:R-:W-:Y:S05]  /*708f0*/  EXIT ;  /* 0x000000000000794d */ /* 0x000fea0003800000 */
        .weak           $__internal_0_$__cuda_sm20_rem_u64
        .type           $__internal_0_$__cuda_sm20_rem_u64,@function
        .size           $__internal_0_$__cuda_sm20_rem_u64,(.L_x_1640 - $__internal_0_$__cuda_sm20_rem_u64)
$__internal_0_$__cuda_sm20_rem_u64:
[----:B------:R-:W0:Y:S08]  /*70900*/  I2F.U64.RP R3, UR4 ;  /* 0x0000000400037d12 */ /* 0x000e300008309000 */
[----:B0-----:R-:W0:Y:S02]  /*70910*/  MUFU.RCP R3, R3 ;  /* 0x0000000300037308 */ /* 0x001e240000001000 */
[----:B0-----:R-:W-:-:S06]  /*70920*/  VIADD R4, R3, 0x1ffffffe ;  /* 0x1ffffffe03047836 */ /* 0x001fcc0000000000 */
[----:B------:R-:W0:Y:S02]  /*70930*/  F2I.U64.TRUNC R4, R4 ;  /* 0x0000000400047311 */ /* 0x000e24000020d800 */
[----:B0-----:R-:W-:-:S04]  /*70940*/  IMAD.WIDE.U32 R6, R4, UR4, RZ ;  /* 0x0000000404067c25 */ /* 0x001fc8000f8e00ff */
[----:B------:R-:W-:Y:S01]  /*70950*/  IMAD R7, R4, UR5, R7 ;  /* 0x0000000504077c24 */ /* 0x000fe2000f8e0207 */
[----:B------:R-:W-:-:S03]  /*70960*/  IADD3 R11, P0, PT, RZ, -R6, RZ ;  /* 0x80000006ff0b7210 */ /* 0x000fc60007f1e0ff */
[----:B------:R-:W-:Y:S02]  /*70970*/  IMAD R7, R5, UR4, R7 ;  /* 0x0000000405077c24 */ /* 0x000fe4000f8e0207 */
[----:B------:R-:W-:-:S04]  /*70980*/  IMAD.HI.U32 R6, R4, R11, RZ ;  /* 0x0000000b04067227 */ /* 0x000fc800078e00ff */
[----:B------:R-:W-:Y:S02]  /*70990*/  IMAD.X R13, RZ, RZ, ~R7, P0 ;  /* 0x000000ffff0d7224 */ /* 0x000fe400000e0e07 */
[----:B------:R-:W-:Y:S02]  /*709a0*/  IMAD.MOV.U32 R7, RZ, RZ, R4 ;  /* 0x000000ffff077224 */ /* 0x000fe400078e0004 */
[-C--:B------:R-:W-:Y:S02]  /*709b0*/  IMAD R19, R5, R13.reuse, RZ ;  /* 0x0000000d05137224 */ /* 0x080fe400078e02ff */
[----:B------:R-:W-:-:S04]  /*709c0*/  IMAD.WIDE.U32 R6, P0, R4, R13, R6 ;  /* 0x0000000d04067225 */ /* 0x000fc80007800006 */
[----:B------:R-:W-:-:S04]  /*709d0*/  IMAD.HI.U32 R3, R5, R13, RZ ;  /* 0x0000000d05037227 */ /* 0x000fc800078e00ff */
[----:B------:R-:W-:-:S04]  /*709e0*/  IMAD.HI.U32 R6, P1, R5, R11, R6 ;  /* 0x0000000b05067227 */ /* 0x000fc80007820006 */
[----:B------:R-:W-:Y:S01]  /*709f0*/  IMAD.X R3, R3, 0x1, R5, P0 ;  /* 0x0000000103037824 */ /* 0x000fe200000e0605 */
[----:B------:R-:W-:-:S04]  /*70a00*/  IADD3 R7, P2, PT, R19, R6, RZ ;  /* 0x0000000613077210 */ /* 0x000fc80007f5e0ff */
[----:B------:R-:W-:Y:S01]  /*70a10*/  IADD3.X R3, PT, PT, RZ, RZ, R3, P2, P1 ;  /* 0x000000ffff037210 */ /* 0x000fe200017e2403 */
[----:B------:R-:W-:-:S04]  /*70a20*/  IMAD.WIDE.U32 R4, R7, UR4, RZ ;  /* 0x0000000407047c25 */ /* 0x000fc8000f8e00ff */
[----:B------:R-:W-:Y:S01]  /*70a30*/  IMAD R6, R7, UR5, R5 ;  /* 0x0000000507067c24 */ /* 0x000fe2000f8e0205 */
[----:B------:R-:W-:-:S03]  /*70a40*/  IADD3 R5, P0, PT, RZ, -R4, RZ ;  /* 0x80000004ff057210 */ /* 0x000fc60007f1e0ff */
[----:B------:R-:W-:Y:S02]  /*70a50*/  IMAD R4, R3, UR4, R6 ;  /* 0x0000000403047c24 */ /* 0x000fe4000f8e0206 */
[----:B------:R-:W-:-:S04]  /*70a60*/  IMAD.HI.U32 R6, R7, R5, RZ ;  /* 0x0000000507067227 */ /* 0x000fc800078e00ff */
[----:B------:R-:W-:-:S04]  /*70a70*/  IMAD.X R4, RZ, RZ, ~R4, P0 ;  /* 0x000000ffff047224 */ /* 0x000fc800000e0e04 */
[----:B------:R-:W-:-:S04]  /*70a80*/  IMAD.WIDE.U32 R6, P0, R7, R4, R6 ;  /* 0x0000000407067225 */ /* 0x000fc80007800006 */
[C---:B------:R-:W-:Y:S02]  /*70a90*/  IMAD R14, R3.reuse, R4, RZ ;  /* 0x00000004030e7224 */ /* 0x040fe400078e02ff */
[----:B------:R-:W-:-:S04]  /*70aa0*/  IMAD.HI.U32 R7, P1, R3, R5, R6 ;  /* 0x0000000503077227 */ /* 0x000fc80007820006 */
[----:B------:R-:W-:Y:S01]  /*70ab0*/  IMAD.HI.U32 R4, R3, R4, RZ ;  /* 0x0000000403047227 */ /* 0x000fe200078e00ff */
[----:B------:R-:W-:-:S03]  /*70ac0*/  IADD3 R7, P2, PT, R14, R7, RZ ;  /* 0x000000070e077210 */ /* 0x000fc60007f5e0ff */
[----:B------:R-:W-:Y:S02]  /*70ad0*/  IMAD.X R3, R4, 0x1, R3, P0 ;  /* 0x0000000104037824 */ /* 0x000fe400000e0603 */
[----:B------:R-:W-:-:S03]  /*70ae0*/  IMAD.HI.U32 R4, R7, R10, RZ ;  /* 0x0000000a07047227 */ /* 0x000fc600078e00ff */
[----:B------:R-:W-:Y:S01]  /*70af0*/  IADD3.X R3, PT, PT, RZ, RZ, R3, P2, P1 ;  /* 0x000000ffff037210 */ /* 0x000fe200017e2403 */
[----:B------:R-:W-:Y:S02]  /*70b00*/  IMAD.MOV.U32 R5, RZ, RZ, RZ ;  /* 0x000000ffff057224 */ /* 0x000fe400078e00ff */
[----:B------:R-:W-:-:S04]  /*70b10*/  IMAD.WIDE.U32 R4, R7, R8, R4 ;  /* 0x0000000807047225 */ /* 0x000fc800078e0004 */
[C---:B------:R-:W-:Y:S02]  /*70b20*/  IMAD R7, R3.reuse, R8, RZ ;  /* 0x0000000803077224 */ /* 0x040fe400078e02ff */
[----:B------:R-:W-:-:S04]  /*70b30*/  IMAD.HI.U32 R4, P0, R3, R10, R4 ;  /* 0x0000000a03047227 */ /* 0x000fc80007800004 */
[----:B------:R-:W-:Y:S01]  /*70b40*/  IMAD.HI.U32 R3, R3, R8, RZ ;  /* 0x0000000803037227 */ /* 0x000fe200078e00ff */
[----:B------:R-:W-:-:S03]  /*70b50*/  IADD3 R7, P1, PT, R7, R4, RZ ;  /* 0x0000000407077210 */ /* 0x000fc60007f3e0ff */
[----:B------:R-:W-:Y:S02]  /*70b60*/  IMAD.X R3, RZ, RZ, R3, P0 ;  /* 0x000000ffff037224 */ /* 0x000fe400000e0603 */
[----:B------:R-:W-:-:S04]  /*70b70*/  IMAD.WIDE.U32 R4, R7, UR4, RZ ;  /* 0x0000000407047c25 */ /* 0x000fc8000f8e00ff */
[----:B------:R-:W-:Y:S01]  /*70b80*/  IMAD.X R3, RZ, RZ, R3, P1 ;  /* 0x000000ffff037224 */ /* 0x000fe200008e0603 */
[----:B------:R-:W-:Y:S01]  /*70b90*/  IADD3 R10, P1, PT, -R4, R10, RZ ;  /* 0x0000000a040a7210 */ /* 0x000fe20007f3e1ff */
[----:B------:R-:W-:-:S03]  /*70ba0*/  IMAD R6, R7, UR5, R5 ;  /* 0x0000000507067c24 */ /* 0x000fc6000f8e0205 */
[----:B------:R-:W-:Y:S01]  /*70bb0*/  ISETP.GE.U32.AND P0, PT, R10, UR4, PT ;  /* 0x000000040a007c0c */ /* 0x000fe2000bf06070 */
[----:B------:R-:W-:-:S04]  /*70bc0*/  IMAD R3, R3, UR4, R6 ;  /* 0x0000000403037c24 */ /* 0x000fc8000f8e0206 */
[----:B------:R-:W-:Y:S01]  /*70bd0*/  IMAD.X R5, R8, 0x1, ~R3, P1 ;  /* 0x0000000108057824 */ /* 0x000fe200008e0e03 */
[----:B------:R-:W-:-:S04]  /*70be0*/  IADD3 R3, P1, PT, R10, -UR4, RZ ;  /* 0x800000040a037c10 */ /* 0x000fc8000ff3e0ff */
[C---:B------:R-:W-:Y:S02]  /*70bf0*/  ISETP.GE.U32.AND.EX P0, PT, R5.reuse, UR5, PT, P0 ;  /* 0x0000000505007c0c */ /* 0x040fe4000bf06100 */
[----:B------:R-:W-:Y:S02]  /*70c00*/  IADD3.X R4, PT, PT, R5, ~UR5, RZ, P1, !PT ;  /* 0x8000000505047c10 */ /* 0x000fe40008ffe4ff */
[----:B------:R-:W-:Y:S02]  /*70c10*/  SEL R3, R3, R10, P0 ;  /* 0x0000000a03037207 */ /* 0x000fe40000000000 */
[----:B------:R-:W-:Y:S01]  /*70c20*/  SEL R4, R4, R5, P0 ;  /* 0x0000000504047207 */ /* 0x000fe20000000000 */
[----:B------:R-:W-:Y:S01]  /*70c30*/  IMAD.MOV.U32 R5, RZ, RZ, 0x0 ;  /* 0x00000000ff057424 */ /* 0x000fe200078e00ff */
[C---:B------:R-:W-:Y:S02]  /*70c40*/  ISETP.GE.U32.AND P0, PT, R3.reuse, UR4, PT ;  /* 0x0000000403007c0c */ /* 0x040fe4000bf06070 */
[----:B------:R-:W-:-:S02]  /*70c50*/  IADD3 R6, P2, PT, R3, -UR4, RZ ;  /* 0x8000000403067c10 */ /* 0x000fc4000ff5e0ff */
[C---:B------:R-:W-:Y:S02]  /*70c60*/  ISETP.GE.U32.AND.EX P0, PT, R4.reuse, UR5, PT, P0 ;  /* 0x0000000504007c0c */ /* 0x040fe4000bf06100 */
[----:B------:R-:W-:Y:S02]  /*70c70*/  IADD3.X R7, PT, PT, R4, ~UR5, RZ, P2, !PT ;  /* 0x8000000504077c10 */ /* 0x000fe400097fe4ff */
[----:B------:R-:W-:Y:S02]  /*70c80*/  ISETP.NE.U32.AND P1, PT, RZ, UR4, PT ;  /* 0x00000004ff007c0c */ /* 0x000fe4000bf25070 */
[----:B------:R-:W-:Y:S01]  /*70c90*/  SEL R7, R7, R4, P0 ;  /* 0x0000000407077207 */ /* 0x000fe20000000000 */
[----:B------:R-:W-:Y:S01]  /*70ca0*/  IMAD.MOV.U32 R4, RZ, RZ, R9 ;  /* 0x000000ffff047224 */ /* 0x000fe200078e0009 */
[----:B------:R-:W-:Y:S02]  /*70cb0*/  ISETP.NE.AND.EX P1, PT, RZ, UR5, PT, P1 ;  /* 0x00000005ff007c0c */ /* 0x000fe4000bf25310 */
[----:B------:R-:W-:-:S02]  /*70cc0*/  SEL R6, R6, R3, P0 ;  /* 0x0000000306067207 */ /* 0x000fc40000000000 */
[----:B------:R-:W-:Y:S02]  /*70cd0*/  SEL R7, R7, 0xffffffff, P1 ;  /* 0xffffffff07077807 */ /* 0x000fe40000800000 */
[----:B------:R-:W-:Y:S01]  /*70ce0*/  SEL R6, R6, 0xffffffff, P1 ;  /* 0xffffffff06067807 */ /* 0x000fe20000800000 */
[----:B------:R-:W-:Y:S06]  /*70cf0*/  RET.REL.NODEC R4 `(generate_dp_table_kernel) ;  /* 0xfffff8f004c07950 */ /* 0x000fec0003c3ffff */
.L_x_736:
[----:B------:R-:W-:-:S00]  /*70d00*/  BRA `(.L_x_736) ;  /* 0xfffffffc00fc7947 */ /* 0x000fc0000383ffff */
[----:B------:R-:W-:-:S00]  /*70d10*/  NOP ;  /* 0x0000000000007918 */ /* 0x000fc00000000000 */
        /* <DEDUP_REMOVED lines=14> */
.L_x_1640:


//--------------------- .text.find_pubkey_kernel_sequential --------------------------
	.section	.text.find_pubkey_kernel_sequential,"ax",@progbits
	.align	128
        .global         find_pubkey_kernel_sequential
        .type           find_pubkey_kernel_sequential,@function
        .size           find_pubkey_kernel_sequential,(.L_x_1641 - find_pubkey_kernel_sequential)
        .other          find_pubkey_kernel_sequential,@"STO_CUDA_ENTRY STV_DEFAULT"
find_pubkey_kernel_sequential:
.text.find_pubkey_kernel_sequential:
[----:B------:R-:W0:Y:S08]  /*0000*/  LDC R1, c[0x0][0x37c] ;  /* 0x0000df00ff017b82 */ /* 0x000e300000000800 */
[----:B------:R-:W1:Y:S01]  /*0010*/  LDC.64 R2, c[0x0][0x3b8] ;  /* 0x0000ee00ff027b82 */ /* 0x000e620000000a00 */
[----:B------:R-:W1:Y:S01]  /*0020*/  LDCU.64 UR6, c[0x0][0x358] ;  /* 0x00006b00ff0677ac */ /* 0x000e620008000a00 */
[----:B0-----:R-:W-:Y:S01]  /*0030*/  VIADD R1, R1, 0xffffff80 ;  /* 0xffffff8001017836 */ /* 0x001fe20000000000 */
[----:B-1----:R-:W2:Y:S04]  /*0040*/  LDG.E R2, desc[UR6][R2.64] ;  /* 0x0000000602027981 */ /* 0x002ea8000c1e1900 */
[----:B------:R-:W-:-:S02]  /*0050*/  R2UR UR16, R1 ;  /* 0x00000000011072ca */ /* 0x000fc400000e0000 */
[----:B------:R-:W-:Y:S02]  /*0060*/  R2UR UR17, R1 ;  /* 0x00000000011172ca */ /* 0x000fe400000e0000 */
[----:B--2---:R-:W-:-:S13]  /*0070*/  ISETP.NE.AND P0, PT, R2, RZ, PT ;  /* 0x000000ff0200720c */ /* 0x004fda0003f05270 */
[----:B------:R-:W-:Y:S05]  /*0080*/  @P0 EXIT ;  /* 0x000000000000094d */ /* 0x000fea0003800000 */
[----:B------:R-:W0:Y:S01]  /*0090*/  LDC.64 R6, c[0x0][0x388] ;  /* 0x0000e200ff067b82 */ /* 0x000e220000000a00 */
[----:B------:R-:W1:Y:S01]  /*00a0*/  S2R R9, SR_CTAID.X ;  /* 0x0000000000097919 */ /* 0x000e620000002500 */
[----:B------:R-:W1:Y:S01]  /*00b0*/  S2R R2, SR_TID.X ;  /* 0x0000000000027919 */ /* 0x000e620000002100 */
[----:B------:R-:W1:Y:S01]  /*00c0*/  LDCU UR4, c[0x0][0x360] ;  /* 0x00006c00ff0477ac */ /* 0x000e620008000800 */
[----:B------:R-:W2:Y:S01]  /*00d0*/  LDCU.64 UR8, c[0x0][0x398] ;  /* 0x00007300ff0877ac */ /* 0x000ea20008000a00 */
[----:B0-----:R-:W2:Y:S01]  /*00e0*/  LDG.E R5, desc[UR6][R6.64] ;  /* 0x0000000606057981 */ /* 0x001ea2000c1e1900 */
[----:B------:R-:W-:Y:S01]  /*00f0*/  IMAD.MOV.U32 R3, RZ, RZ, RZ ;  /* 0x000000ffff037224 */ /* 0x000fe200078e00ff */
[----:B------:R-:W-:Y:S01]  /*0100*/  PLOP3.LUT P3, PT, PT, PT, PT, 0x8, 0x80 ;  /* 0x000000000080781c */ /* 0x000fe20003f6e170 */
[----:B------:R-:W-:Y:S04]  /*0110*/  BSSY.RECONVERGENT B0, `(.L_x_737) ;  /* 0x000009c000007945 */ /* 0x000fe80003800200 */
[----:B------:R-:W-:Y:S01]  /*0120*/  BSSY.RELIABLE B1, `(.L_x_738) ;  /* 0x0000083000017945 */ /* 0x000fe20003800100 */
[----:B------:R-:W-:-:S02]  /*0130*/  PLOP3.LUT P0, PT, PT, PT, PT, 0x80, 0x8 ;  /* 0x000000000008781c */ /* 0x000fc40003f0f070 */
[----:B------:R-:W-:Y:S02]  /*0140*/  P2R R8, PR, RZ, 0x8 ;  /* 0x00000008ff087803 */ /* 0x000fe40000000000 */
[----:B------:R-:W-:Y:S02]  /*0150*/  PLOP3.LUT P3, PT, PT, PT, PT, 0x8, 0x80 ;  /* 0x000000000080781c */ /* 0x000fe40003f6e170 */
[----:B------:R-:W-:Y:S01]  /*0160*/  PLOP3.LUT P4, PT, PT, PT, PT, 0x8, 0x80 ;  /* 0x000000000080781c */ /* 0x000fe20003f8e170 */
[----:B-1----:R-:W-:Y:S01]  /*0170*/  IMAD.WIDE.U32 R2, R9, UR4, R2 ;  /* 0x0000000409027c25 */ /* 0x002fe2000f8e0002 */
[----:B------:R-:W-:Y:S02]  /*0180*/  PLOP3.LUT P5, PT, PT, PT, PT, 0x8, 0x80 ;  /* 0x000000000080781c */ /* 0x000fe40003fae170 */
[----:B--2---:R-:W-:Y:S01]  /*0190*/  IADD3 R0, P1, P2, R5, UR8, R2 ;  /* 0x0000000805007c10 */ /* 0x004fe2000fa3e002 */
[----:B------:R-:W-:-:S03]  /*01a0*/  IMAD.MOV.U32 R2, RZ, RZ, RZ ;  /* 0x000000ffff027224 */ /* 0x000fc600078e00ff */
[----:B------:R-:W-:Y:S01]  /*01b0*/  IADD3.X R4, PT, PT, RZ, UR9, R3, P1, P2 ;  /* 0x00000009ff047c10 */ /* 0x000fe20008fe4403 */
[----:B------:R0:W-:Y:S01]  /*01c0*/  STL [R1+0x20], R0 ;  /* 0x0000200001007387 */ /* 0x0001e20000100800 */
[----:B------:R-:W-:Y:S02]  /*01d0*/  ISETP.GT.U32.AND P6, PT, R0, -0x1, PT ;  /* 0xffffffff0000780c */ /* 0x000fe40003fc4070 */
[----:B------:R-:W-:Y:S02]  /*01e0*/  PLOP3.LUT P1, PT, PT, PT, PT, 0x8, 0x80 ;  /* 0x000000000080781c */ /* 0x000fe40003f2e170 */
[----:B------:R-:W-:Y:S02]  /*01f0*/  ISETP.GT.U32.AND.EX P6, PT, R4, RZ, PT, P6 ;  /* 0x000000ff0400720c */ /* 0x000fe40003fc4160 */
[----:B------:R-:W-:-:S11]  /*0200*/  PLOP3.LUT P2, PT, PT, PT, PT, 0x8, 0x80 ;  /* 0x000000000080781c */ /* 0x000fd60003f4e170 */
[----:B0-----:R-:W-:Y:S05]  /*0210*/  @!P6 BRA `(.L_x_739) ;  /* 0x0000000400c4e947 */ /* 0x001fea0003800000 */
[----:B------:R-:W2:Y:S01]  /*0220*/  LDG.E R3, desc[UR6][R6.64+0x4] ;  /* 0x0000040606037981 */ /* 0x000ea2000c1e1900 */
[----:B------:R-:W-:Y:S01]  /*0230*/  PLOP3.LUT P4, PT, PT, PT, PT, 0x8, 0x80 ;  /* 0x000000000080781c */ /* 0x000fe20003f8e170 */
[----:B------:R-:W-:Y:S01]  /*0240*/  IMAD.MOV.U32 R2, RZ, RZ, 0x1 ;  /* 0x00000001ff027424 */ /* 0x000fe200078e00ff */
[----:B------:R-:W-:Y:S02]  /*0250*/  PLOP3.LUT P0, PT, PT, PT, PT, 0x80, 0x8 ;  /* 0x000000000008781c */ /* 0x000fe40003f0f070 */
[----:B------:R-:W-:Y:S02]  /*0260*/  P2R R8, PR, RZ, 0x10 ;  /* 0x00000010ff087803 */ /* 0x000fe40000000000 */
[----:B------:R-:W-:Y:S02]  /*0270*/  PLOP3.LUT P1, PT, PT, PT, PT, 0x8, 0x80 ;  /* 0x000000000080781c */ /* 0x000fe40003f2e170 */
[----:B------:R-:W-:Y:S02]  /*0280*/  PLOP3.LUT P2, PT, PT, PT, PT, 0x8, 0x80 ;  /* 0x000000000080781c */ /* 0x000fe40003f4e170 */
[----:B------:R-:W-:-:S02]  /*0290*/  PLOP3.LUT P4, PT, PT, PT, PT, 0x8, 0x80 ;  /* 0x000000000080781c */ /* 0x000fc40003f8e170 */
[----:B------:R-:W-:Y:S02]  /*02a0*/  PLOP3.LUT P5, PT, PT, PT, PT, 0x80, 0x8 ;  /* 0x000000000008781c */ /* 0x000fe40003faf070 */
[----:B--2---:R-:W-:-:S04]  /*02b0*/  IADD3 R4, P3, PT, R3, R4, RZ ;  /* 0x0000000403047210 */ /* 0x004fc80007f7e0ff */
[----:B------:R-:W-:Y:S01]  /*02c0*/  ISETP.GE.U32.AND P6, PT, R4, RZ, PT ;  /* 0x000000ff0400720c */ /* 0x000fe20003fc6070 */
[----:B------:R0:W-:Y:S01]  /*02d0*/  STL [R1+0x24], R4 ;  /* 0x0000240401007387 */ /* 0x0001e20000100800 */
[----:B------:R-:W-:Y:S01]  /*02e0*/  IMAD.X R3, RZ, RZ, RZ, P3 ;  /* 0x000000ffff037224 */ /* 0x000fe200018e06ff */
[----:B------:R-:W-:-:S04]  /*02f0*/  PLOP3.LUT P3, PT, PT, PT, PT, 0x8, 0x80 ;  /* 0x000000000080781c */ /* 0x000fc80003f6e170 */
[----:B------:R-:W-:-:S13]  /*0300*/  ISETP.GE.U32.AND.EX P6, PT, R3, 0x1, PT, P6 ;  /* 0x000000010300780c */ /* 0x000fda0003fc6160 */
        /* <DEDUP_REMOVED lines=81> */
[----:B------:R-:W2:Y:S02]  /*0820*/  LDG.E R2, desc[UR6][R6.64+0x1c] ;  /* 0x00001c0606027981 */ /* 0x000ea4000c1e1900 */
[----:B--2---:R-:W-:-:S04]  /*0830*/  IADD3 R2, P1, PT, R2, R3, RZ ;  /* 0x0000000302027210 */ /* 0x004fc80007f3e0ff */
[----:B------:R-:W-:Y:S01]  /*0840*/  ISETP.GE.U32.AND P0, PT, R2, RZ, PT ;  /* 0x000000ff0200720c */ /* 0x000fe20003f06070 */
[----:B------:R-:W-:Y:S01]  /*0850*/  IMAD.X R3, RZ, RZ, RZ, P1 ;  /* 0x000000ffff037224 */ /* 0x000fe200008e06ff */
[----:B------:R0:W-:Y:S04]  /*0860*/  STL [R1+0x3c], R2 ;  /* 0x00003c0201007387 */ /* 0x0001e80000100800 */
[----:B------:R-:W-:-:S13]  /*0870*/  ISETP.GE.U32.AND.EX P0, PT, R3, 0x1, PT, P0 ;  /* 0x000000010300780c */ /* 0x000fda0003f06100 */
[----:B------:R-:W-:Y:S05]  /*0880*/  @P0 BREAK.RELIABLE B1 ;  /* 0x0000000000010942 */ /* 0x000fea0003800100 */
[----:B0-----:R-:W-:Y:S05]  /*0890*/  @P0 BRA `(.L_x_740) ;  /* 0x00000000008c0947 */ /* 0x001fea0003800000 */
        /* <DEDUP_REMOVED lines=8> */
[----:B------:R-:W-:-:S13]  /*0920*/  PLOP3.LUT P5, PT, PT, PT, PT, 0x8, 0x80 ;  /* 0x000000000080781c */ /* 0x000fda0003fae170 */
.L_x_739:
[----:B------:R-:W-:Y:S05]  /*0930*/  @!P0 BREAK.RELIABLE B1 ;  /* 0x0000000000018942 */ /* 0x000fea0003800100 */
[----:B------:R-:W-:Y:S05]  /*0940*/  @!P0 BRA `(.L_x_740) ;  /* 0x0000000000608947 */ /* 0x000fea0003800000 */
[----:B------:R-:W-:Y:S05]  /*0950*/  BSYNC.RELIABLE B1 ;  /* 0x0000000000017941 */ /* 0x000fea0003800100 */
.L_x_738:
[----:B------:R-:W0:Y:S02]  /*0960*/  LDC.64 R4, c[0x0][0x388] ;  /* 0x0000e200ff047b82 */ /* 0x000e240000000a00 */
[----:B0-----:R-:W-:-:S05]  /*0970*/  IMAD.WIDE.U32 R4, R2, 0x4, R4 ;  /* 0x0000000402047825 */ /* 0x001fca00078e0004 */
[----:B------:R-:W2:Y:S01]  /*0980*/  LDG.E R3, desc[UR6][R4.64+0x4] ;  /* 0x0000040604037981 */ /* 0x000ea2000c1e1900 */
[----:B------:R-:W-:-:S05]  /*0990*/  LEA R7, R2, UR17, 0x2 ;  /* 0x0000001102077c11 */ /* 0x000fca000f8e10ff */
[----:B--2---:R0:W-:Y:S01]  /*09a0*/  STL [R7+0x24], R3 ;  /* 0x0000240307007387 */ /* 0x0041e20000100800 */
[----:B------:R-:W-:Y:S05]  /*09b0*/  @P4 BRA `(.L_x_740) ;  /* 0x0000000000444947 */ /* 0x000fea0003800000 */
[----:B------:R-:W2:Y:S01]  /*09c0*/  LDG.E R2, desc[UR6][R4.64+0x8] ;  /* 0x0000080604027981 */ /* 0x000ea2000c1e1900 */
[----:B------:R-:W-:-:S03]  /*09d0*/  ISETP.NE.AND P6, PT, R8, RZ, PT ;  /* 0x000000ff0800720c */ /* 0x000fc60003fc5270 */
[----:B--2---:R1:W-:Y:S10]  /*09e0*/  STL [R7+0x28], R2 ;  /* 0x0000280207007387 */ /* 0x0043f40000100800 */
[----:B------:R-:W-:Y:S05]  /*09f0*/  @P6 BRA `(.L_x_740) ;  /* 0x0000000000346947 */ /* 0x000fea0003800000 */
[----:B-1----:R-:W2:Y:S04]  /*0a00*/  LDG.E R2, desc[UR6][R4.64+0xc] ;  /* 0x00000c0604027981 */ /* 0x002ea8000c1e1900 */
[----:B--2---:R2:W-:Y:S01]  /*0a10*/  STL [R7+0x2c], R2 ;  /* 0x00002c0207007387 */ /* 0x0045e20000100800 */
[----:B------:R-:W-:Y:S05]  /*0a20*/  @P1 BRA `(.L_x_740) ;  /* 0x0000000000281947 */ /* 0x000fea0003800000 */
[----:B--2---:R-:W2:Y:S04]  /*0a30*/  LDG.E R2, desc[UR6][R4.64+0x10] ;  /* 0x0000100604027981 */ /* 0x004ea8000c1e1900 */
[----:B--2---:R3:W-:Y:S01]  /*0a40*/  STL [R7+0x30], R2 ;  /* 0x0000300207007387 */ /* 0x0047e20000100800 */
[----:B------:R-:W-:Y:S05]  /*0a50*/  @P2 BRA `(.L_x_740) ;  /* 0x00000000001c2947 */ /* 0x000fea0003800000 */
[----:B---3--:R-:W2:Y:S04]  /*0a60*/  LDG.E R2, desc[UR6][R4.64+0x14] ;  /* 0x0000140604027981 */ /* 0x008ea8000c1e1900 */
[----:B--2---:R4:W-:Y:S01]  /*0a70*/  STL [R7+0x34], R2 ;  /* 0x0000340207007387 */ /* 0x0049e20000100800 */
[----:B------:R-:W-:Y:S05]  /*0a80*/  @P3 BRA `(.L_x_740) ;  /* 0x0000000000103947 */ /* 0x000fea0003800000 */
[----:B----4-:R-:W2:Y:S04]  /*0a90*/  LDG.E R2, desc[UR6][R4.64+0x18] ;  /* 0x0000180604027981 */ /* 0x010ea8000c1e1900 */
[----:B0-----:R-:W3:Y:S04]  /*0aa0*/  @!P5 LDG.E R3, desc[UR6][R4.64+0x1c] ;  /* 0x00001c060403d981 */ /* 0x001ee8000c1e1900 */
[----:B--2---:R0:W-:Y:S04]  /*0ab0*/  STL [R7+0x38], R2 ;  /* 0x0000380207007387 */ /* 0x0041e80000100800 */
[----:B---3--:R0:W-:Y:S02]  /*0ac0*/  @!P5 STL [R7+0x3c], R3 ;  /* 0x00003c030700d387 */ /* 0x0081e40000100800 */
.L_x_740:
[----:B------:R-:W-:Y:S05]  /*0ad0*/  BSYNC.RECONVERGENT B0 ;  /* 0x0000000000007941 */ /* 0x000fea0003800200 */
.L_x_737:
[----:B------:R-:W-:Y:S05]  /*0ae0*/  WARPSYNC.ALL ;  /* 0x0000000000007948 */ /* 0x000fea0003800000 */
[----:B------:R-:W0:Y:S01]  /*0af0*/  LDC.64 R4, c[0x0][0x390] ;  /* 0x0000e400ff047b82 */ /* 0x000e220000000a00 */
[----:B------:R-:W5:Y:S04]  /*0b00*/  LDL.64 R26, [R1+0x38] ;  /* 0x00003800011a7983 */ /* 0x000f680000100a00 */
[----:B01234-:R-:W5:Y:S02]  /*0b10*/  LDG.E R2, desc[UR6][R4.64+0x1c] ;  /* 0x00001c0604027981 */ /* 0x01ff64000c1e1900 */
[----:B-----5:R-:W-:-:S13]  /*0b20*/  ISETP.GT.U32.AND P0, PT, R27, R2, PT ;  /* 0x000000021b00720c */ /* 0x020fda0003f04070 */
[----:B------:R-:W-:Y:S05]  /*0b30*/  @P0 EXIT ;  /* 0x000000000000094d */ /* 0x000fea0003800000 */
[----:B------:R-:W-:Y:S01]  /*0b40*/  ISETP.GE.U32.AND P0, PT, R27, R2, PT ;  /* 0x000000021b00720c */ /* 0x000fe20003f06070 */
[----:B------:R-:W-:-:S12]  /*0b50*/  BSSY.RECONVERGENT B0, `(.L_x_741) ;  /* 0x0000026000007945 */ /* 0x000fd80003800200 */
[----:B------:R-:W-:Y:S05]  /*0b60*/  @!P0 BRA `(.L_x_742) ;  /* 0x0000000000908947 */ /* 0x000fea0003800000 */
[----:B------:R-:W2:Y:S02]  /*0b70*/  LDG.E R3, desc[UR6][R4.64+0x18] ;  /* 0x0000180604037981 */ /* 0x000ea4000c1e1900 */
[----:B--2---:R-:W-:-:S13]  /*0b80*/  ISETP.GT.U32.AND P0, PT, R26, R3, PT ;  /* 0x000000031a00720c */ /* 0x004fda0003f04070 */
[----:B------:R-:W-:Y:S05]  /*0b90*/  @P0 EXIT ;  /* 0x000000000000094d */ /* 0x000fea0003800000 */
[----:B------:R-:W-:-:S13]  /*0ba0*/  ISETP.GE.U32.AND P0, PT, R26, R3, PT ;  /* 0x000000031a00720c */ /* 0x000fda0003f06070 */
[----:B------:R-:W-:Y:S05]  /*0bb0*/  @!P0 BRA `(.L_x_742) ;  /* 0x00000000007c8947 */ /* 0x000fea0003800000 */
[----:B------:R-:W2:Y:S04]  /*0bc0*/  LDG.E R2, desc[UR6][R4.64+0x14] ;  /* 0x0000140604027981 */ /* 0x000ea8000c1e1900 */
[----:B------:R-:W2:Y:S02]  /*0bd0*/  LDL.64 R6, [R1+0x30] ;  /* 0x0000300001067983 */ /* 0x000ea40000100a00 */
[----:B--2---:R-:W-:-:S13]  /*0be0*/  ISETP.GT.U32.AND P0, PT, R7, R2, PT ;  /* 0x000000020700720c */ /* 0x004fda0003f04070 */
[----:B------:R-:W-:Y:S05]  /*0bf0*/  @P0 EXIT ;  /* 0x000000000000094d */ /* 0x000fea0003800000 */
[----:B------:R-:W-:-:S13]  /*0c00*/  ISETP.GE.U32.AND P0, PT, R7, R2, PT ;  /* 0x000000020700720c */ /* 0x000fda0003f06070 */
        /* <DEDUP_REMOVED lines=17> */
[----:B------:R-:W2:Y:S04]  /*0d20*/  LDL R3, [R1+0x24] ;  /* 0x0000240001037983 */ /* 0x000ea80000100800 */
[----:B------:R-:W2:Y:S02]  /*0d30*/  LDG.E R2, desc[UR6][R4.64+0x4] ;  /* 0x0000040604027981 */ /* 0x000ea4000c1e1900 */
[----:B--2---:R-:W-:-:S13]  /*0d40*/  ISETP.GT.U32.AND P0, PT, R3, R2, PT ;  /* 0x000000020300720c */ /* 0x004fda0003f04070 */
[----:B------:R-:W-:Y:S05]  /*0d50*/  @P0 EXIT ;  /* 0x000000000000094d */ /* 0x000fea0003800000 */
[----:B------:R-:W-:-:S13]  /*0d60*/  ISETP.GE.U32.AND P0, PT, R3, R2, PT ;  /* 0x000000020300720c */ /* 0x000fda0003f06070 */
[----:B------:R-:W-:Y:S05]  /*0d70*/  @!P0 BRA `(.L_x_742) ;  /* 0x00000000000c8947 */ /* 0x000fea0003800000 */
[----:B------:R-:W2:Y:S02]  /*0d80*/  LDG.E R5, desc[UR6][R4.64] ;  /* 0x0000000604057981 */ /* 0x000ea4000c1e1900 */
[----:B--2---:R-:W-:-:S13]  /*0d90*/  ISETP.GE.U32.AND P0, PT, R5, R0, PT ;  /* 0x000000000500720c */ /* 0x004fda0003f06070 */
[----:B------:R-:W-:Y:S05]  /*0da0*/  @!P0 EXIT ;  /* 0x000000000000894d */ /* 0x000fea0003800000 */
.L_x_742:
[----:B------:R-:W-:Y:S05]  /*0db0*/  BSYNC.RECONVERGENT B0 ;  /* 0x0000000000007941 */ /* 0x000fea0003800200 */
.L_x_741:
[----:B------:R-:W0:Y:S01]  /*0dc0*/  LDC.64 R28, c[0x0][0x380] ;  /* 0x0000e000ff1c7b82 */ /* 0x000e220000000a00 */
[----:B------:R-:W2:Y:S04]  /*0dd0*/  LDL R8, [R1+0x24] ;  /* 0x0000240001087983 */ /* 0x000ea80000100800 */
[----:B------:R-:W3:Y:S04]  /*0de0*/  LDL.64 R4, [R1+0x28] ;  /* 0x0000280001047983 */ /* 0x000ee80000100a00 */
[----:B------:R-:W4:Y:S01]  /*0df0*/  LDL.64 R6, [R1+0x30] ;  /* 0x0000300001067983 */ /* 0x000f220000100a00 */
[----:B------:R-:W-:Y:S01]  /*0e00*/  UMOV UR4, URZ ;  /* 0x000000ff00047c82 */ /* 0x000fe20008000000 */
[----:B------:R-:W-:Y:S01]  /*0e10*/  IMAD.MOV.U32 R19, RZ, RZ, RZ ;  /* 0x000000ffff137224 */ /* 0x000fe200078e00ff */
[----:B------:R-:W1:Y:S01]  /*0e20*/  LDCU UR5, c[0x3][0xa0] ;  /* 0x00c01400ff0577ac */ /* 0x000e620008000800 */
[----:B0-----:R-:W5:Y:S04]  /*0e30*/  LDG.E R43, desc[UR6][R28.64] ;  /* 0x000000061c2b7981 */ /* 0x001f68000c1e1900 */
[----:B------:R-:W3:Y:S04]  /*0e40*/  LDG.E R21, desc[UR6][R28.64+0x4] ;  /* 0x000004061c157981 */ /* 0x000ee8000c1e1900 */
[----:B------:R-:W4:Y:S04]  /*0e50*/  LDG.E R23, desc[UR6][R28.64+0x8] ;  /* 0x000008061c177981 */ /* 0x000f28000c1e1900 */
[----:B------:R-:W4:Y:S04]  /*0e60*/  LDG.E R17, desc[UR6][R28.64+0xc] ;  /* 0x00000c061c117981 */ /* 0x000f28000c1e1900 */
[----:B------:R-:W4:Y:S04]  /*0e70*/  LDG.E R15, desc[UR6][R28.64+0x10] ;  /* 0x000010061c0f7981 */ /* 0x000f28000c1e1900 */
[----:B------:R-:W4:Y:S04]  /*0e80*/  LDG.E R13, desc[UR6][R28.64+0x14] ;  /* 0x000014061c0d7981 */ /* 0x000f28000c1e1900 */
[----:B------:R-:W4:Y:S04]  /*0e90*/  LDG.E R9, desc[UR6][R28.64+0x18] ;  /* 0x000018061c097981 */ /* 0x000f28000c1e1900 */
[----:B------:R0:W4:Y:S01]  /*0ea0*/  LDG.E R11, desc[UR6][R28.64+0x1c] ;  /* 0x00001c061c0b7981 */ /* 0x000122000c1e1900 */
[----:B------:R-:W-:Y:S01]  /*0eb0*/  IMAD.MOV.U32 R25, RZ, RZ, RZ ;  /* 0x000000ffff197224 */ /* 0x000fe200078e00ff */
[----:B------:R-:W-:Y:S01]  /*0ec0*/  BSSY.RECONVERGENT B2, `(.L_x_743) ;  /* 0x00000c8000027945 */ /* 0x000fe20003800200 */
[----:B------:R-:W-:-:S03]  /*0ed0*/  UIADD3 UR16, UPT, UPT, UR16, 0x40, URZ ;  /* 0x0000004010107890 */ /* 0x000fc6000fffe0ff */
[----:B------:R-:W-:Y:S01]  /*0ee0*/  BSSY.RELIABLE B0, `(.L_x_744) ;  /* 0x000008a000007945 */ /* 0x000fe20003800100 */
[----:B-----5:R-:W-:-:S04]  /*0ef0*/  IMAD.WIDE.U32 R2, R0, R43, RZ ;  /* 0x0000002b00027225 */ /* 0x020fc800078e00ff */
[----:B------:R-:W-:-:S04]  /*0f00*/  VIADD R18, R3, UR4 ;  /* 0x0000000403127c36 */ /* 0x000fc80008000000 */
[----:B--2---:R-:W-:-:S04]  /*0f10*/  IMAD.WIDE.U32 R18, R8, R43, R18 ;  /* 0x0000002b08127225 */ /* 0x004fc800078e0012 */
[----:B------:R-:W-:Y:S02]  /*0f20*/  IMAD.MOV.U32 R24, RZ, RZ, R18 ;  /* 0x000000ffff187224 */ /* 0x000fe400078e0012 */
[----:B------:R-:W-:Y:S02]  /*0f30*/  IMAD.MOV.U32 R18, RZ, RZ, R19 ;  /* 0x000000ffff127224 */ /* 0x000fe400078e0013 */
[----:B---3--:R-:W-:-:S04]  /*0f40*/  IMAD.WIDE.U32 R24, R21, R0, R24 ;  /* 0x0000000015187225 */ /* 0x008fc800078e0018 */
[----:B------:R-:W-:Y:S02]  /*0f50*/  IMAD.MOV.U32 R19, RZ, RZ, RZ ;  /* 0x000000ffff137224 */ /* 0x000fe400078e00ff */
[----:B------:R-:W-:Y:S02]  /*0f60*/  VIADD R31, R25, UR4 ;  /* 0x00000004191f7c36 */ /* 0x000fe40008000000 */
[----:B------:R-:W-:-:S03]  /*0f70*/  IMAD.WIDE.U32 R18, R43, R4, R18 ;  /* 0x000000042b127225 */ /* 0x000fc600078e0012 */
[----:B0-----:R-:W-:Y:S01]  /*0f80*/  IADD3 R28, P0, PT, R18, R31, RZ ;  /* 0x0000001f121c7210 */ /* 0x001fe20007f1e0ff */
[----:B------:R-:W-:Y:S02]  /*0f90*/  IMAD.MOV.U32 R18, RZ, RZ, R19 ;  /* 0x000000ffff127224 */ /* 0x000fe400078e0013 */
[----:B------:R-:W-:Y:S02]  /*0fa0*/  IMAD.MOV.U32 R19, RZ, RZ, RZ ;  /* 0x000000ffff137224 */ /* 0x000fe400078e00ff */
[----:B------:R-:W-:Y:S02]  /*0fb0*/  IMAD.X R29, RZ, RZ, RZ, P0 ;  /* 0x000000ffff1d7224 */ /* 0x000fe400000e06ff */
[----:B------:R-:W-:-:S04]  /*0fc0*/  IMAD.WIDE.U32 R18, R5, R43, R18 ;  /* 0x0000002b05127225 */ /* 0x000fc800078e0012 */
[----:B------:R-:W-:Y:S02]  /*0fd0*/  HFMA2 R31, -RZ, RZ, 0, 0 ;  /* 0x00000000ff1f7431 */ /* 0x000fe400000001ff */
[----:B------:R-:W-:-:S04]  /*0fe0*/  IMAD.WIDE.U32 R28, R8, R21, R28 ;  /* 0x00000015081c7225 */ /* 0x000fc800078e001c */
[----:B------:R-:W-:Y:S01]  /*0ff0*/  IMAD.MOV.U32 R30, RZ, RZ, R19 ;  /* 0x000000ffff1e7224 */ /* 0x000fe200078e0013 */
[----:B------:R-:W-:Y:S01]  /*1000*/  IADD3 R32, P0, PT, R18, R29, RZ ;  /* 0x0000001d12207210 */ /* 0x000fe20007f1e0ff */
[----:B------:R-:W-:Y:S02]  /*1010*/  IMAD.MOV.U32 R18, RZ, RZ, R28 ;  /* 0x000000ffff127224 */ /* 0x000fe400078e001c */
[----:B------:R-:W-:Y:S02]  /*1020*/  IMAD.MOV.U32 R19, RZ, RZ, RZ ;  /* 0x000000ffff137224 */ /* 0x000fe400078e00ff */
[----:B------:R-:W-:Y:S02]  /*1030*/  IMAD.X R33, RZ, RZ, RZ, P0 ;  /* 0x000000ffff217224 */ /* 0x000fe400000e06ff */
[----:B----4-:R-:W-:-:S04]  /*1040*/  IMAD.WIDE.U32 R18, R23, R0, R18 ;  /* 0x0000000017127225 */ /* 0x010fc800078e0012 */
[----:B------:R-:W-:-:S04]  /*1050*/  IMAD.WIDE.U32 R28, R43, R6, R30 ;  /* 0x000000062b1c7225 */ /* 0x000fc800078e001e */
[----:B------:R-:W-:-:S04]  /*1060*/  IMAD.WIDE.U32 R30, R21, R4, R32 ;  /* 0x00000004151e7225 */ /* 0x000fc800078e0020 */
[----:B------:R-:W-:Y:S01]  /*1070*/  VIADD R35, R19, UR4 ;  /* 0x0000000413237c36 */ /* 0x000fe20008000000 */
[----:B------:R-:W-:-:S04]  /*1080*/  IADD3 R32, P0, PT, R28, R31, RZ ;  /* 0x0000001f1c207210 */ /* 0x000fc80007f1e0ff */
[----:B------:R-:W-:Y:S01]  /*1090*/  IADD3 R34, P1, PT, R30, R35, RZ ;  /* 0x000000231e227210 */ /* 0x000fe20007f3e0ff */
[----:B------:R-:W-:Y:S02]  /*10a0*/  IMAD.MOV.U32 R28, RZ, RZ, R29 ;  /* 0x000000ffff1c7224 */ /* 0x000fe400078e001d */
        /* <DEDUP_REMOVED lines=9> */
[----:B------:R-:W-:Y:S02]  /*1140*/  IMAD.MOV.U32 R28, RZ, RZ, R34 ;  /* 0x000000ffff1c7224 */ /* 0x000fe400078e0022 */
[----:B------:R-:W-:Y:S02]  /*1150*/  IMAD.MOV.U32 R29, RZ, RZ, RZ ;  /* 0x000000ffff1d7224 */ /* 0x000fe400078e00ff */
[----:B------:R-:W-:Y:S02]  /*1160*/  IMAD.MOV.U32 R33, RZ, RZ, RZ ;  /* 0x000000ffff217224 */ /* 0x000fe400078e00ff */
[----:B------:R-:W-:Y:S02]  /*1170*/  IMAD.X R37, RZ, RZ, RZ, P0 ;  /* 0x000000ffff257224 */ /* 0x000fe400000e06ff */
[----:B------:R-:W-:-:S02]  /*1180*/  IMAD.X R39, RZ, RZ, RZ, P1 ;  /* 0x000000ffff277224 */ /* 0x000fc400008e06ff */
[----:B------:R-:W-:-:S04]  /*1190*/  IMAD.WIDE.U32 R28, R17, R0, R28 ;  /* 0x00000000111c7225 */ /* 0x000fc800078e001c */
[----:B------:R-:W-:-:S04]  /*11a0*/  IMAD.WIDE.U32 R32, R43, R26, R32 ;  /* 0x0000001a2b207225 */ /* 0x000fc800078e0020 */
[----:B------:R-:W-:-:S04]  /*11b0*/  IMAD.WIDE.U32 R30, R21, R6, R36 ;  /* 0x00000006151e7225 */ /* 0x000fc800078e0024 */
[----:B------:R-:W-:-:S04]  /*11c0*/  IMAD.WIDE.U32 R34, R23, R4, R38 ;  /* 0x0000000417227225 */ /* 0x000fc800078e0026 */
[----:B------:R-:W-:Y:S01]  /*11d0*/  VIADD R39, R29, UR4 ;  /* 0x000000041d277c36 */ /* 0x000fe20008000000 */
        /* <DEDUP_REMOVED lines=9> */
[----:B------:R-:W-:-:S04]  /*1270*/  IADD3 R38, P0, PT, R34, R31, RZ ;  /* 0x0000001f22267210 */ /* 0x000fc80007f1e0ff */
[----:B------:R-:W-:Y:S01]  /*1280*/  IADD3 R40, P1, PT, R30, R37, RZ ;  /* 0x000000251e287210 */ /* 0x000fe20007f3e0ff */
[----:B------:R-:W-:Y:S02]  /*1290*/  IMAD.MOV.U32 R30, RZ, RZ, R36 ;  /* 0x000000ffff1e7224 */ /* 0x000fe400078e0024 */
[----:B------:R-:W-:Y:S02]  /*12a0*/  IMAD.MOV.U32 R31, RZ, RZ, RZ ;  /* 0x000000ffff1f7224 */ /* 0x000fe400078e00ff */
[----:B------:R-:W-:Y:S02]  /*12b0*/  IMAD.X R39, RZ, RZ, RZ, P0 ;  /* 0x000000ffff277224 */ /* 0x000fe400000e06ff */
[----:B------:R-:W-:Y:S02]  /*12c0*/  IMAD.X R41, RZ, RZ, RZ, P1 ;  /* 0x000000ffff297224 */ /* 0x000fe400008e06ff */
[----:B------:R-:W-:-:S04]  /*12d0*/  IMAD.WIDE.U32 R30, R15, R0, R30 ;  /* 0x000000000f1e7225 */ /* 0x000fc800078e001e */
[----:B------:R-:W-:-:S04]  /*12e0*/  IMAD.WIDE.U32 R36, R23, R6, R38 ;  /* 0x0000000617247225 */ /* 0x000fc800078e0026 */
[----:B------:R-:W-:-:S04]  /*12f0*/  IMAD.WIDE.U32 R38, R17, R4, R40 ;  /* 0x0000000411267225 */ /* 0x000fc800078e0028 */
[----:B------:R-:W-:Y:S01]  /*1300*/  VIADD R41, R31, UR4 ;  /* 0x000000041f297c36 */ /* 0x000fe20008000000 */
[----:B------:R-:W-:Y:S01]  /*1310*/  IADD3 R32, P0, PT, R36, R39, RZ ;  /* 0x0000002724207210 */ /* 0x000fe20007f1e0ff */
[----:B------:R-:W-:-:S03]  /*1320*/  IMAD R27, R27, R43, R33 ;  /* 0x0000002b1b1b7224 */ /* 0x000fc600078e0221 */
[----:B------:R-:W-:Y:S01]  /*1330*/  IADD3 R38, P1, PT, R38, R41, RZ ;  /* 0x0000002926267210 */ /* 0x000fe20007f3e0ff */
[----:B------:R-:W-:Y:S02]  /*1340*/  IMAD.IADD R27, R35, 0x1, R27 ;  /* 0x00000001231b7824 */ /* 0x000fe400078e021b */
[----:B------:R-:W-:Y:S02]  /*1350*/  IMAD.X R33, RZ, RZ, RZ, P0 ;  /* 0x000000ffff217224 */ /* 0x000fe400000e06ff */
[----:B------:R-:W-:Y:S02]  /*1360*/  IMAD.X R39, RZ, RZ, RZ, P1 ;  /* 0x000000ffff277224 */ /* 0x000fe400008e06ff */
[----:B------:R-:W-:Y:S02]  /*1370*/  IMAD R35, R21, R26, R27 ;  /* 0x0000001a15237224 */ /* 0x000fe400078e021b */
[----:B------:R-:W-:-:S04]  /*1380*/  IMAD.WIDE.U32 R20, R5, R17, R32 ;  /* 0x0000001105147225 */ /* 0x000fc800078e0020 */
[----:B------:R-:W-:-:S04]  /*1390*/  IMAD.WIDE.U32 R26, R8, R15, R38 ;  /* 0x0000000f081a7225 */ /* 0x000fc800078e0026 */
[----:B------:R-:W-:Y:S01]  /*13a0*/  IMAD.IADD R36, R37, 0x1, R35 ;  /* 0x0000000125247824 */ /* 0x000fe200078e0223 */
[----:B------:R-:W-:Y:S01]  /*13b0*/  IADD3 R22, P0, PT, R20, R27, RZ ;  /* 0x0000001b14167210 */ /* 0x000fe20007f1e0ff */
[----:B------:R-:W-:Y:S02]  /*13c0*/  IMAD.MOV.U32 R27, RZ, RZ, RZ ;  /* 0x000000ffff1b7224 */ /* 0x000fe400078e00ff */
[----:B------:R-:W-:Y:S02]  /*13d0*/  IMAD R7, R7, R23, R36 ;  /* 0x0000001707077224 */ /* 0x000fe400078e0224 */
[----:B------:R-:W-:Y:S02]  /*13e0*/  IMAD.X R23, RZ, RZ, RZ, P0 ;  /* 0x000000ffff177224 */ /* 0x000fe400000e06ff */
[----:B------:R-:W-:-:S04]  /*13f0*/  IMAD.WIDE.U32 R26, R13, R0, R26 ;  /* 0x000000000d1a7225 */ /* 0x000fc800078e001a */
[----:B------:R-:W-:Y:S02]  /*1400*/  IMAD.IADD R7, R21, 0x1, R7 ;  /* 0x0000000115077824 */ /* 0x000fe400078e0207 */
[----:B------:R-:W-:Y:S01]  /*1410*/  IMAD.WIDE.U32 R20, R15, R4, R22 ;  /* 0x000000040f147225 */ /* 0x000fe200078e0016 */
[----:B------:R-:W-:-:S03]  /*1420*/  IADD3 R23, PT, PT, R27, UR4, RZ ;  /* 0x000000041b177c10 */ /* 0x000fc6000fffe0ff */
[----:B------:R-:W-:Y:S01]  /*1430*/  IMAD R7, R17, R6, R7 ;  /* 0x0000000611077224 */ /* 0x000fe200078e0207 */
[----:B------:R-:W-:-:S03]  /*1440*/  IADD3 R6, P0, PT, R20, R23, RZ ;  /* 0x0000001714067210 */ /* 0x000fc60007f1e0ff */
[----:B------:R-:W-:Y:S02]  /*1450*/  IMAD.IADD R20, R21, 0x1, R7 ;  /* 0x0000000115147824 */ /* 0x000fe400078e0207 */
[----:B------:R-:W-:Y:S02]  /*1460*/  IMAD.X R7, RZ, RZ, RZ, P0 ;  /* 0x000000ffff077224 */ /* 0x000fe400000e06ff */
[----:B------:R-:W-:Y:S02]  /*1470*/  IMAD R5, R5, R15, R20 ;  /* 0x0000000f05057224 */ /* 0x000fe400078e0214 */
[----:B------:R-:W-:-:S04]  /*1480*/  IMAD.WIDE.U32 R6, R8, R13, R6 ;  /* 0x0000000d08067225 */ /* 0x000fc800078e0006 */
[----:B------:R-:W-:Y:S02]  /*1490*/  IMAD.IADD R5, R7, 0x1, R5 ;  /* 0x0000000107057824 */ /* 0x000fe400078e0205 */
[----:B------:R-:W-:Y:S02]  /*14a0*/  IMAD.MOV.U32 R7, RZ, RZ, RZ ;  /* 0x000000ffff077224 */ /* 0x000fe400078e00ff */
[----:B------:R-:W-:Y:S02]  /*14b0*/  IMAD R5, R13, R4, R5 ;  /* 0x000000040d057224 */ /* 0x000fe400078e0205 */
[----:B------:R-:W-:-:S05]  /*14c0*/  IMAD.WIDE.U32 R12, R9, R0, R6 ;  /* 0x00000000090c7225 */ /* 0x000fca00078e0006 */
[----:B------:R-:W-:-:S05]  /*14d0*/  IADD3 R5, PT, PT, R5, UR4, R13 ;  /* 0x0000000405057c10 */ /* 0x000fca000fffe00d */
[----:B------:R-:W-:-:S04]  /*14e0*/  IMAD R5, R8, R9, R5 ;  /* 0x0000000908057224 */ /* 0x000fc800078e0205 */
[----:B------:R-:W-:-:S05]  /*14f0*/  IMAD R11, R11, R0, R5 ;  /* 0x000000000b0b7224 */ /* 0x000fca00078e0205 */
[----:B-1----:R-:W-:-:S13]  /*1500*/  ISETP.GT.U32.AND P0, PT, R11, UR5, PT ;  /* 0x000000050b007c0c */ /* 0x002fda000bf04070 */
[----:B------:R-:W-:Y:S05]  /*1510*/  @P0 BRA `(.L_x_745) ;  /* 0x0000000000980947 */ /* 0x000fea0003800000 */
[----:B------:R-:W-:-:S13]  /*1520*/  ISETP.GE.U32.AND P0, PT, R11, UR5, PT ;  /* 0x000000050b007c0c */ /* 0x000fda000bf06070 */
        /* <DEDUP_REMOVED lines=29> */
[----:B------:R-:W0:Y:S01]  /*1700*/  LDCU UR8, c[0x3][0x84] ;  /* 0x00c01080ff0877ac */ /* 0x000e220008000800 */
[----:B------:R-:W1:Y:S01]  /*1710*/  LDCU UR4, c[0x3][0x88] ;  /* 0x00c01100ff0477ac */ /* 0x000e620008000800 */
[----:B0-----:R-:W-:-:S04]  /*1720*/  ISETP.GE.U32.AND P0, PT, R2, UR8, PT ;  /* 0x0000000802007c0c */ /* 0x001fc8000bf06070 */
[----:B-1----:R-:W-:-:S04]  /*1730*/  ISETP.LT.U32.OR P0, PT, R24, UR4, !P0 ;  /* 0x0000000418007c0c */ /* 0x002fc8000c701470 */
[----:B------:R-:W-:-:S04]  /*1740*/  ISETP.LE.U32.AND P0, PT, R24, UR4, P0 ;  /* 0x0000000418007c0c */ /* 0x000fc80008703070 */
[----:B------:R-:W-:-:S13]  /*1750*/  ISETP.LT.U32.OR P0, PT, R18, R5, P0 ;  /* 0x000000051200720c */ /* 0x000fda0000701470 */
[----:B------:R-:W-:Y:S05]  /*1760*/  @P0 BREAK.RELIABLE B0 ;  /* 0x0000000000000942 */ /* 0x000fea0003800100 */
[----:B------:R-:W-:Y:S05]  /*1770*/  @P0 BRA `(.L_x_746) ;  /* 0x0000000000c80947 */ /* 0x000fea0003800000 */
.L_x_745:
[----:B------:R-:W-:Y:S05]  /*1780*/  BSYNC.RELIABLE B0 ;  /* 0x0000000000007941 */ /* 0x000fea0003800100 */
.L_x_744:
[----:B------:R-:W0:Y:S01]  /*1790*/  LDCU UR4, c[0x3][0x84] ;  /* 0x00c01080ff0477ac */ /* 0x000e220008000800 */
[----:B------:R-:W-:Y:S01]  /*17a0*/  VIADD R9, R11, 0xffffffff ;  /* 0xffffffff0b097836 */ /* 0x000fe20000000000 */
[----:B------:R-:W1:Y:S01]  /*17b0*/  LDCU.64 UR8, c[0x3][0x88] ;  /* 0x00c01100ff0877ac */ /* 0x000e620008000a00 */
[----:B------:R-:W2:Y:S01]  /*17c0*/  LDCU.128 UR12, c[0x3][0x90] ;  /* 0x00c01200ff0c77ac */ /* 0x000ea20008000c00 */
[C---:B0-----:R-:W-:Y:S01]  /*17d0*/  ISETP.GE.U32.AND P0, PT, R2.reuse, UR4, PT ;  /* 0x0000000402007c0c */ /* 0x041fe2000bf06070 */
[----:B------:R-:W-:-:S03]  /*17e0*/  VIADD R2, R2, -UR4 ;  /* 0x8000000402027c36 */ /* 0x000fc60008000000 */
[----:B------:R-:W-:-:S04]  /*17f0*/  SEL R3, RZ, 0xffffffff, P0 ;  /* 0xffffffffff037807 */ /* 0x000fc80000000000 */
[----:B------:R-:W-:-:S05]  /*1800*/  IADD3 R24, P0, PT, R3, R24, RZ ;  /* 0x0000001803187210 */ /* 0x000fca0007f1e0ff */
[----:B------:R-:W-:Y:S01]  /*1810*/  IMAD.X R0, RZ, RZ, R3, P0 ;  /* 0x000000ffff007224 */ /* 0x000fe200000e0603 */
[----:B-1----:R-:W-:-:S04]  /*1820*/  ISETP.GE.U32.AND P0, PT, R24, UR8, PT ;  /* 0x0000000818007c0c */ /* 0x002fc8000bf06070 */
        /* <DEDUP_REMOVED lines=12> */
[----:B------:R-:W-:Y:S02]  /*18f0*/  ISETP.GE.U32.AND.EX P0, PT, R0, RZ, PT, P0 ;  /* 0x000000ff0000720c */ /* 0x000fe40003f06100 */
[----:B------:R1:W-:Y:S02]  /*1900*/  STL.64 [R1+0x48], R4 ;  /* 0x0000480401007387 */ /* 0x0003e40000100a00 */
        /* <DEDUP_REMOVED lines=12> */
[----:B------:R1:W-:Y:S02]  /*19d0*/  STL.64 [R1+0x50], R6 ;  /* 0x0000500601007387 */ /* 0x0003e40000100a00 */
[----:B------:R-:W-:-:S04]  /*19e0*/  SEL R3, RZ, 0xffffffff, P0 ;  /* 0xffffffffff037807 */ /* 0x000fc80000000000 */
[----:B------:R-:W-:-:S05]  /*19f0*/  IADD3 R8, P0, PT, R3, R12, RZ ;  /* 0x0000000c03087210 */ /* 0x000fca0007f1e0ff */
[----:B------:R-:W-:Y:S01]  /*1a00*/  IMAD.X R0, RZ, RZ, R3, P0 ;  /* 0x000000ffff007224 */ /* 0x000fe200000e0603 */
[----:B------:R-:W-:Y:S01]  /*1a10*/  ISETP.GE.U32.AND P0, PT, R8, UR15, PT ;  /* 0x0000000f08007c0c */ /* 0x000fe2000bf06070 */
[----:B------:R-:W-:Y:S02]  /*1a20*/  VIADD R3, R24, -UR8 ;  /* 0x8000000818037c36 */ /* 0x000fe40008000000 */
[----:B------:R-:W-:Y:S01]  /*1a30*/  VIADD R8, R8, -UR15 ;  /* 0x8000000f08087c36 */ /* 0x000fe20008000000 */
[----:B------:R-:W-:Y:S02]  /*1a40*/  ISETP.GE.U32.AND.EX P0, PT, R0, RZ, PT, P0 ;  /* 0x000000ff0000720c */ /* 0x000fe40003f06100 */
[----:B------:R1:W-:Y:S11]  /*1a50*/  STL.64 [R1+0x40], R2 ;  /* 0x0000400201007387 */ /* 0x0003f60000100a00 */
[----:B------:R-:W-:-:S04]  /*1a60*/  @P0 IMAD.MOV R9, RZ, RZ, R11 ;  /* 0x000000ffff090224 */ /* 0x000fc800078e020b */
[----:B------:R-:W-:-:S05]  /*1a70*/  VIADD R9, R9, -UR5 ;  /* 0x8000000509097c36 */ /* 0x000fca0008000000 */
[----:B------:R1:W-:Y:S01]  /*1a80*/  STL.64 [R1+0x58], R8 ;  /* 0x0000580801007387 */ /* 0x0003e20000100a00 */
[----:B------:R-:W-:Y:S05]  /*1a90*/  BRA `(.L_x_747) ;  /* 0x0000000000287947 */ /* 0x000fea0003800000 */
.L_x_746:
[----:B------:R-:W-:Y:S02]  /*1aa0*/  IMAD.MOV.U32 R3, RZ, RZ, R24 ;  /* 0x000000ffff037224 */ /* 0x000fe400078e0018 */
[----:B------:R-:W-:Y:S02]  /*1ab0*/  IMAD.MOV.U32 R4, RZ, RZ, R18 ;  /* 0x000000ffff047224 */ /* 0x000fe400078e0012 */
[----:B------:R-:W-:Y:S01]  /*1ac0*/  IMAD.MOV.U32 R5, RZ, RZ, R28 ;  /* 0x000000ffff057224 */ /* 0x000fe200078e001c */
[----:B------:R0:W-:Y:S01]  /*1ad0*/  STL.64 [R1+0x40], R2 ;  /* 0x0000400201007387 */ /* 0x0001e20000100a00 */
[----:B------:R-:W-:Y:S02]  /*1ae0*/  IMAD.MOV.U32 R6, RZ, RZ, R30 ;  /* 0x000000ffff067224 */ /* 0x000fe400078e001e */
[----:B------:R-:W-:Y:S01]  /*1af0*/  IMAD.MOV.U32 R7, RZ, RZ, R26 ;  /* 0x000000ffff077224 */ /* 0x000fe200078e001a */
[----:B------:R0:W-:Y:S01]  /*1b00*/  STL.64 [R1+0x48], R4 ;  /* 0x0000480401007387 */ /* 0x0001e20000100a00 */
[----:B------:R-:W-:-:S03]  /*1b10*/  IMAD.MOV.U32 R10, RZ, RZ, R12 ;  /* 0x000000ffff0a7224 */ /* 0x000fc600078e000c */
[----:B------:R0:W-:Y:S04]  /*1b20*/  STL.64 [R1+0x50], R6 ;  /* 0x0000500601007387 */ /* 0x0001e80000100a00 */
[----:B------:R0:W-:Y:S02]  /*1b30*/  STL.64 [R1+0x58], R10 ;  /* 0x0000580a01007387 */ /* 0x0001e40000100a00 */
.L_x_747:
[----:B------:R-:W-:Y:S05]  /*1b40*/  BSYNC.RECONVERGENT B2 ;  /* 0x0000000000027941 */ /* 0x000fea0003800200 */
.L_x_743:
[----:B------:R-:W-:Y:S05]  /*1b50*/  WARPSYNC.ALL ;  /* 0x0000000000007948 */ /* 0x000fea0003800000 */
[----:B------:R-:W-:Y:S01]  /*1b60*/  IMAD.MOV.U32 R35, RZ, RZ, 0x1 ;  /* 0x00000001ff237424 */ /* 0x000fe200078e00ff */
[----:B------:R-:W2:Y:S01]  /*1b70*/  LDCU UR18, c[0x3][0x18] ;  /* 0x00c00300ff1277ac */ /* 0x000ea20008000800 */
[----:B------:R-:W3:Y:S01]  /*1b80*/  LDCU UR19, c[0x3][0x14] ;  /* 0x00c00280ff1377ac */ /* 0x000ee20008000800 */
[----:B------:R-:W4:Y:S01]  /*1b90*/  LDCU UR20, c[0x3][0x10] ;  /* 0x00c00200ff1477ac */ /* 0x000f220008000800 */
[----:B------:R-:W0:Y:S01]  /*1ba0*/  LDCU UR21, c[0x3][0xc] ;  /* 0x00c00180ff1577ac */ /* 0x000e220008000800 */
[----:B------:R-:W0:Y:S01]  /*1bb0*/  LDCU UR22, c[0x3][0x8] ;  /* 0x00c00100ff1677ac */ /* 0x000e220008000800 */
[----:B------:R-:W0:Y:S01]  /*1bc0*/  LDCU UR23, c[0x3][URZ] ;  /* 0x00c00000ff1777ac */ /* 0x000e220008000800 */
[----:B------:R-:W0:Y:S01]  /*1bd0*/  LDCU.64 UR12, c[0x3][0x10] ;  /* 0x00c00200ff0c77ac */ /* 0x000e220008000a00 */
[----:B------:R-:W0:Y:S01]  /*1be0*/  LDCU.64 UR14, c[0x3][URZ] ;  /* 0x00c00000ff0e77ac */ /* 0x000e220008000a00 */
[----:B------:R-:W0:Y:S01]  /*1bf0*/  LDCU.128 UR8, c[0x3][URZ] ;  /* 0x00c00000ff0877ac */ /* 0x000e220008000c00 */
[----:B------:R-:W-:-:S05]  /*1c00*/  UMOV UR4, URZ ;  /* 0x000000ff00047c82 */ /* 0x000fca0008000000 */
.L_x_1074:
[----:B------:R-:W-:-:S04]  /*1c10*/  USHF.R.U32.HI UR5, URZ, 0x5, UR4 ;  /* 0x00000005ff057899 */ /* 0x000fc80008011604 */
[----:B------:R-:W-:-:S09]  /*1c20*/  ULEA UR5, UR5, UR16, 0x2 ;  /* 0x0000001005057291 */ /* 0x000fd2000f8e10ff */
[----:B01---5:R-:W5:Y:S01]  /*1c30*/  LDL R2, [UR5] ;  /* 0x00000005ff027983 */ /* 0x023f620008100800 */
[----:B------:R-:W-:Y:S01]  /*1c40*/  BSSY.RECONVERGENT B2, `(.L_x_748) ;  /* 0x000321e000027945 */ /* 0x000fe20003800200 */
[----:B-----5:R-:W-:-:S04]  /*1c50*/  SHF.R.W.U32.HI R2, RZ, UR4, R2 ;  /* 0x00000004ff027c19 */ /* 0x020fc80008011e02 */
[----:B------:R-:W-:-:S04]  /*1c60*/  LOP3.LUT R2, R2, 0x1, RZ, 0xc0, !PT ;  /* 0x0000000102027812 */ /* 0x000fc800078ec0ff */
[----:B------:R-:W-:-:S13]  /*1c70*/  ISETP.NE.U32.AND P0, PT, R2, 0x1, PT ;  /* 0x000000010200780c */ /* 0x000fda0003f05070 */
[----:B------:R-:W-:Y:S05]  /*1c80*/  @P0 BRA `(.L_x_749) ;  /* 0x0000032000640947 */ /* 0x000fea0003800000 */
[----:B------:R-:W0:Y:S01]  /*1c90*/  LDC.64 R52, c[0x4][RZ] ;  /* 0x01000000ff347b82 */ /* 0x000e220000000a00 */
[----:B------:R-:W-:Y:S01]  /*1ca0*/  LOP3.LUT P0, RZ, R35, 0xff, RZ, 0xc0, !PT ;  /* 0x000000ff23ff7812 */ /* 0x000fe2000780c0ff */
[----:B------:R-:W-:Y:S02]  /*1cb0*/  IMAD.U32 R3, RZ, RZ, UR4 ;  /* 0x00000004ff037e24 */ /* 0x000fe4000f8e00ff */
[----:B------:R-:W-:Y:S02]  /*1cc0*/  IMAD.MOV.U32 R2, RZ, RZ, R33 ;  /* 0x000000ffff027224 */ /* 0x000fe400078e0021 */
[----:B------:R-:W-:Y:S02]  /*1cd0*/  IMAD.MOV.U32 R4, RZ, RZ, R31 ;  /* 0x000000ffff047224 */ /* 0x000fe400078e001f */
[----:B------:R-:W-:Y:S02]  /*1ce0*/  IMAD.MOV.U32 R5, RZ, RZ, R30 ;  /* 0x000000ffff057224 */ /* 0x000fe400078e001e */
[----:B------:R-:W-:-:S02]  /*1cf0*/  IMAD.MOV.U32 R6, RZ, RZ, R29 ;  /* 0x000000ffff067224 */ /* 0x000fc400078e001d */
[----:B------:R-:W-:Y:S02]  /*1d00*/  IMAD.MOV.U32 R7, RZ, RZ, R28 ;  /* 0x000000ffff077224 */ /* 0x000fe400078e001c */
[----:B------:R-:W-:Y:S02]  /*1d10*/  IMAD.MOV.U32 R8, RZ, RZ, R27 ;  /* 0x000000ffff087224 */ /* 0x000fe400078e001b */
[----:B------:R-:W-:Y:S02]  /*1d20*/  IMAD.MOV.U32 R9, RZ, RZ, R26 ;  /* 0x000000ffff097224 */ /* 0x000fe400078e001a */
[----:B0-----:R-:W-:Y:S01]  /*1d30*/  IMAD.WIDE.U32 R52, R3, 0x64, R52 ;  /* 0x0000006403347825 */ /* 0x001fe200078e0034 */
[----:B------:R-:W-:Y:S01]  /*1d40*/  MOV R3, R32 ;  /* 0x0000002000037202 */ /* 0x000fe20000000f00 */
        /* <DEDUP_REMOVED lines=27> */
.L_x_750:
[----:B------:R-:W5:Y:S01]  /*1f00*/  LDG.E.U8 R10, desc[UR6][R52.64+0x60] ;  /* 0x00006006340a7981 */ /* 0x000f62000c1e1100 */
[----:B------:R-:W-:Y:S02]  /*1f10*/  PRMT R35, RZ, 0x7610, R35 ;  /* 0x00007610ff237816 */ /* 0x000fe40000000023 */
[----:B-----5:R-:W-:-:S13]  /*1f20*/  ISETP.NE.AND P0, PT, R10, RZ, PT ;  /* 0x000000ff0a00720c */ /* 0x020fda0003f05270 */
[----:B------:R-:W-:Y:S05]  /*1f30*/  @P0 BRA `(.L_x_749) ;  /* 0x0000031c00b80947 */ /* 0x000fea0003800000 */
[C---:B------:R-:W-:Y:S01]  /*1f40*/  IMAD.WIDE.U32 R34, R17.reuse, R17, RZ ;  /* 0x0000001111227225 */ /* 0x040fe200078e00ff */
[----:B------:R-:W-:Y:S01]  /*1f50*/  UMOV UR5, URZ ;  /* 0x000000ff00057c82 */ /* 0x000fe20008000000 */
[----:B------:R-:W0:Y:S01]  /*1f60*/  LDC R10, c[0x3][0x1c] ;  /* 0x00c00700ff0a7b82 */ /* 0x000e220000000800 */
        /* <DEDUP_REMOVED lines=198> */
[----:B------:R-:W-:-:S04]  /*2bd0*/  IMAD.WIDE.U32 R54, R11, R0, R54 ;  /* 0x000000000b367225 */ /* 0x000fc800078e0036 */
[----:B------:R-:W-:-:S04]  /*2be0*/  IMAD.WIDE.U32 R36, R12, R0, R36 ;  /* 0x000000000c247225 */ /* 0x000fc800078e0024 */
[----:B------:R-:W-:Y:S01]  /*2bf0*/  IMAD.WIDE.U32 R60, R34, 0x3d1, R58 ;  /* 0x000003d1223c7825 */ /* 0x000fe200078e003a */
[----:B------:R-:W-:Y:S02]  /*2c00*/  IADD3 R59, P3, P4, R50, R35, R38 ;  /* 0x00000023323b7210 */ /* 0x000fe40007c7e026 */
[----:B------:R-:W-:Y:S01]  /*2c10*/  IADD3.X R35, PT, PT, RZ, RZ, RZ, P0, P1 ;  /* 0x000000ffff237210 */ /* 0x000fe200007e24ff */
[----:B------:R-:W-:Y:S01]  /*2c20*/  VIADD R50, R61, UR5 ;  /* 0x000000053d327c36 */ /* 0x000fe20008000000 */
[----:B------:R-:W-:Y:S01]  /*2c30*/  IADD3 R38, P0, PT, R54, R37, RZ ;  /* 0x0000002536267210 */ /* 0x000fe20007f1e0ff */
[----:B------:R-:W-:Y:S01]  /*2c40*/  IMAD.MOV.U32 R51, RZ, RZ, RZ ;  /* 0x000000ffff337224 */ /* 0x000fe200078e00ff */
[----:B------:R-:W-:Y:S02]  /*2c50*/  IADD3 R58, P1, P2, R60, R35, R40 ;  /* 0x000000233c3a7210 */ /* 0x000fe40007a3e028 */
[----:B------:R-:W-:Y:S01]  /*2c60*/  IADD3.X R39, PT, PT, RZ, RZ, RZ, P0, !PT ;  /* 0x000000ffff277210 */ /* 0x000fe200007fe4ff */
[----:B------:R-:W-:Y:S01]  /*2c70*/  IMAD.WIDE.U32 R40, R36, 0x3d1, R50 ;  /* 0x000003d124287825 */ /* 0x000fe200078e0032 */
[----:B------:R-:W-:-:S02]  /*2c80*/  IADD3.X R35, PT, PT, RZ, RZ, RZ, P3, P4 ;  /* 0x000000ffff237210 */ /* 0x000fc40001fe84ff */
[----:B------:R-:W-:Y:S01]  /*2c90*/  IADD3.X R37, PT, PT, RZ, RZ, RZ, P1, P2 ;  /* 0x000000ffff257210 */ /* 0x000fe20000fe44ff */
[----:B------:R-:W-:Y:S01]  /*2ca0*/  IMAD.WIDE.U32 R38, R11, R0, R38 ;  /* 0x000000000b267225 */ /* 0x000fe200078e0026 */
[----:B------:R-:W-:Y:S02]  /*2cb0*/  IADD3 R58, P3, P4, R56, R35, R58 ;  /* 0x00000023383a7210 */ /* 0x000fe40007c7e03a */
[----:B------:R-:W-:Y:S01]  /*2cc0*/  IADD3 R42, P1, P2, R40, R37, R42 ;  /* 0x00000025282a7210 */ /* 0x000fe20007a3e02a */
[----:B------:R-:W-:Y:S01]  /*2cd0*/  VIADD R50, R41, UR5 ;  /* 0x0000000529327c36 */ /* 0x000fe20008000000 */
[----:B------:R-:W-:Y:S02]  /*2ce0*/  IADD3 R54, P0, PT, R55, R39, RZ ;  /* 0x0000002737367210 */ /* 0x000fe40007f1e0ff */
        /* <DEDUP_REMOVED lines=30> */
[----:B0-----:R-:W-:Y:S05]  /*2ed0*/  @!P1 BRA `(.L_x_752) ;  /* 0x00000000005c9947 */ /* 0x001fea0003800000 */
        /* <DEDUP_REMOVED lines=23> */
.L_x_752:
[----:B--234-:R-:W-:Y:S05]  /*3050*/  BSYNC.RECONVERGENT B3 ;  /* 0x0000000000037941 */ /* 0x01cfea0003800200 */
.L_x_751:
        /* <DEDUP_REMOVED lines=41> */
.L_x_755:
[----:B------:R-:W-:Y:S05]  /*32f0*/  BSYNC.RELIABLE B4 ;  /* 0x0000000000047941 */ /* 0x000fea0003800100 */
.L_x_754:
[C---:B------:R-:W-:Y:S01]  /*3300*/  ISETP.GE.U32.AND P0, PT, R65.reuse, UR8, PT ;  /* 0x0000000841007c0c */ /* 0x040fe2000bf06070 */
[----:B------:R-:W-:-:S03]  /*3310*/  VIADD R65, R65, -UR8 ;  /* 0x8000000841417c36 */ /* 0x000fc60008000000 */
[----:B------:R-:W-:-:S04]  /*3320*/  SEL R35, RZ, 0xffffffff, P0 ;  /* 0xffffffffff237807 */ /* 0x000fc80000000000 */
[----:B------:R-:W-:-:S05]  /*3330*/  IADD3 R64, P0, PT, R64, R35, RZ ;  /* 0x0000002340407210 */ /* 0x000fca0007f1e0ff */
[----:B------:R-:W-:Y:S01]  /*3340*/  IMAD.X R34, RZ, RZ, R35, P0 ;  /* 0x000000ffff227224 */ /* 0x000fe200000e0623 */
[C---:B------:R-:W-:Y:S01]  /*3350*/  ISETP.GE.U32.AND P0, PT, R64.reuse, UR9, PT ;  /* 0x0000000940007c0c */ /* 0x040fe2000bf06070 */
[----:B------:R-:W-:Y:S02]  /*3360*/  VIADD R35, R93, 0xffffffff ;  /* 0xffffffff5d237836 */ /* 0x000fe40000000000 */
        /* <DEDUP_REMOVED lines=34> */
.L_x_756:
[----:B------:R-:W-:Y:S05]  /*3590*/  BSYNC.RECONVERGENT B3 ;  /* 0x0000000000037941 */ /* 0x000fea0003800200 */
.L_x_753:
        /* <DEDUP_REMOVED lines=40> */
.L_x_759:
[----:B------:R-:W-:Y:S05]  /*3820*/  BSYNC.RELIABLE B4 ;  /* 0x0000000000047941 */ /* 0x000fea0003800100 */
.L_x_758:
        /* <DEDUP_REMOVED lines=41> */
.L_x_760:
[----:B------:R-:W-:Y:S05]  /*3ac0*/  BSYNC.RECONVERGENT B3 ;  /* 0x0000000000037941 */ /* 0x000fea0003800200 */
.L_x_757:
        /* <DEDUP_REMOVED lines=10> */
[----:B------:R-:W-:-:S02]  /*3b70*/  IMAD.MOV.U32 R45, RZ, RZ, RZ ;  /* 0x000000ffff2d7224 */ /* 0x000fc400078e00ff */
        /* <DEDUP_REMOVED lines=18> */
[----:B------:R-:W-:Y:S01]  /*3ca0*/  IMAD.MOV.U32 R43, RZ, RZ, RZ ;  /* 0x000000ffff2b7224 */ /* 0x000fe200078e00ff */
[----:B------:R-:W-:Y:S01]  /*3cb0*/  IADD3.X R47, PT, PT, RZ, RZ, RZ, P0, !PT ;  /* 0x000000ffff2f7210 */ /* 0x000fe200007fe4ff */
[----:B------:R-:W-:-:S04]  /*3cc0*/  IMAD.WIDE.U32 R66, R34, R36, R66 ;  /* 0x0000002422427225 */ /* 0x000fc800078e0042 */
[----:B------:R-:W-:-:S04]  /*3cd0*/  IMAD.WIDE.U32 R44, R35, R36, R46 ;  /* 0x00000024232c7225 */ /* 0x000fc800078e002e */
[----:B------:R-:W-:Y:S01]  /*3ce0*/  IMAD.WIDE.U32 R42, R34, R38, R42 ;  /* 0x00000026222a7225 */ /* 0x000fe200078e002a */
[----:B------:R-:W-:Y:S02]  /*3cf0*/  IADD3 R46, P1, PT, R44, R67, RZ ;  /* 0x000000432c2e7210 */ /* 0x000fe40007f3e0ff */
[----:B------:R-:W-:Y:S01]  /*3d00*/  IADD3 R44, P0, PT, R42, R45, RZ ;  /* 0x0000002d2a2c7210 */ /* 0x000fe20007f1e0ff */
[----:B------:R-:W-:Y:S02]  /*3d10*/  IMAD.MOV.U32 R42, RZ, RZ, R43 ;  /* 0x000000ffff2a7224 */ /* 0x000fe400078e002b */
[----:B------:R-:W-:Y:S02]  /*3d20*/  IMAD.X R47, RZ, RZ, RZ, P1 ;  /* 0x000000ffff2f7224 */ /* 0x000fe400008e06ff */
[----:B------:R-:W-:Y:S02]  /*3d30*/  IMAD.X R45, RZ, RZ, RZ, P0 ;  /* 0x000000ffff2d7224 */ /* 0x000fe400000e06ff */
[----:B------:R-:W-:-:S02]  /*3d40*/  IMAD.MOV.U32 R43, RZ, RZ, RZ ;  /* 0x000000ffff2b7224 */ /* 0x000fc400078e00ff */
        /* <DEDUP_REMOVED lines=56> */
[----:B------:R-:W-:-:S03]  /*40d0*/  IMAD.WIDE.U32 R46, R34, R39, R46 ;  /* 0x00000027222e7225 */ /* 0x000fc600078e002e */
[----:B------:R-:W-:Y:S01]  /*40e0*/  IADD3.X R51, PT, PT, RZ, RZ, RZ, P1, !PT ;  /* 0x000000ffff337210 */ /* 0x000fe20000ffe4ff */
[----:B------:R-:W-:Y:S02]  /*40f0*/  IMAD.X R57, RZ, RZ, RZ, P0 ;  /* 0x000000ffff397224 */ /* 0x000fe400000e06ff */
        /* <DEDUP_REMOVED lines=74> */
[----:B------:R-:W-:Y:S01]  /*45a0*/  IMAD.IADD R72, R73, 0x1, R43 ;  /* 0x0000000149487824 */ /* 0x000fe200078e022b */
[----:B------:R-:W-:Y:S01]  /*45b0*/  IADD3 R62, P2, PT, R62, R69, RZ ;  /* 0x000000453e3e7210 */ /* 0x000fe20007f5e0ff */
[----:B------:R-:W-:Y:S01]  /*45c0*/  IMAD.MOV.U32 R73, RZ, RZ, RZ ;  /* 0x000000ffff497224 */ /* 0x000fe200078e00ff */
[----:B------:R-:W-:Y:S01]  /*45d0*/  ISETP.GE.U32.AND P0, PT, R67, R76, PT ;  /* 0x0000004c4300720c */ /* 0x000fe20003f06070 */
[----:B------:R-:W-:Y:S01]  /*45e0*/  IMAD.X R69, RZ, RZ, RZ, P3 ;  /* 0x000000ffff457224 */ /* 0x000fe200018e06ff */
[----:B------:R-:W-:Y:S01]  /*45f0*/  IADD3.X R63, PT, PT, RZ, RZ, RZ, P2, !PT ;  /* 0x000000ffff3f7210 */ /* 0x000fe200017fe4ff */
[----:B------:R-:W-:Y:S01]  /*4600*/  IMAD.X R57, RZ, RZ, RZ, P1 ;  /* 0x000000ffff397224 */ /* 0x000fe200008e06ff */
[----:B------:R-:W-:Y:S01]  /*4610*/  SEL R45, RZ, 0x1, P0 ;  /* 0x00000001ff2d7807 */ /* 0x000fe20000000000 */
[----:B------:R-:W-:-:S04]  /*4620*/  IMAD.WIDE.U32 R72, R70, 0x3d1, R72 ;  /* 0x000003d146487825 */ /* 0x000fc800078e0048 */
[----:B------:R-:W-:Y:S01]  /*4630*/  IMAD.WIDE.U32 R76, R37, R41, R68 ;  /* 0x00000029254c7225 */ /* 0x000fe200078e0044 */
[----:B------:R-:W-:-:S03]  /*4640*/  IADD3 R45, P2, P3, R72, R74, R45 ;  /* 0x0000004a482d7210 */ /* 0x000fc60007b5e02d */
[----:B------:R-:W-:-:S04]  /*4650*/  IMAD.WIDE.U32 R56, R39, R41, R56 ;  /* 0x0000002927387225 */ /* 0x000fc800078e0038 */
[----:B------:R-:W-:-:S04]  /*4660*/  IMAD.WIDE.U32 R62, R39, R40, R62 ;  /* 0x00000028273e7225 */ /* 0x000fc800078e003e */
[----:B------:R-:W-:Y:S01]  /*4670*/  IMAD.IADD R68, R73, 0x1, R43 ;  /* 0x0000000149447824 */ /* 0x000fe200078e022b */
[----:B------:R-:W-:Y:S01]  /*4680*/  IADD3 R72, P0, PT, R56, R63, RZ ;  /* 0x0000003f38487210 */ /* 0x000fe20007f1e0ff */
[----:B------:R-:W-:Y:S01]  /*4690*/  IMAD.MOV.U32 R69, RZ, RZ, RZ ;  /* 0x000000ffff457224 */ /* 0x000fe200078e00ff */
[----:B------:R-:W-:Y:S01]  /*46a0*/  IADD3 R62, P1, PT, R62, R77, RZ ;  /* 0x0000004d3e3e7210 */ /* 0x000fe20007f3e0ff */
[----:B------:R-:W-:Y:S01]  /*46b0*/  IMAD.MOV.U32 R49, RZ, RZ, RZ ;  /* 0x000000ffff317224 */ /* 0x000fe200078e00ff */
[----:B------:R-:W-:Y:S01]  /*46c0*/  IADD3.X R43, PT, PT, RZ, RZ, RZ, P2, P3 ;  /* 0x000000ffff2b7210 */ /* 0x000fe200017e64ff */
[----:B------:R-:W-:Y:S01]  /*46d0*/  IMAD.WIDE.U32 R68, R76, 0x3d1, R68 ;  /* 0x000003d14c447825 */ /* 0x000fe200078e0044 */
[----:B------:R-:W-:-:S03]  /*46e0*/  IADD3 R45, P2, PT, R60, R45, RZ ;  /* 0x0000002d3c2d7210 */ /* 0x000fc60007f5e0ff */
[----:B------:R-:W-:Y:S01]  /*46f0*/  IMAD.X R63, RZ, RZ, RZ, P1 ;  /* 0x000000ffff3f7224 */ /* 0x000fe200008e06ff */
[----:B------:R-:W-:Y:S01]  /*4700*/  IADD3 R66, P4, P5, R68, R43, R66 ;  /* 0x0000002b44427210 */ /* 0x000fe20007d9e042 */
[----:B------:R-:W-:Y:S02]  /*4710*/  IMAD.X R73, RZ, RZ, RZ, P0 ;  /* 0x000000ffff497224 */ /* 0x000fe400000e06ff */
[----:B------:R-:W-:Y:S01]  /*4720*/  IMAD.MOV.U32 R68, RZ, RZ, RZ ;  /* 0x000000ffff447224 */ /* 0x000fe200078e00ff */
[----:B------:R-:W-:Y:S01]  /*4730*/  IADD3.X R47, PT, PT, RZ, RZ, RZ, P4, P5 ;  /* 0x000000ffff2f7210 */ /* 0x000fe200027ea4ff */
[----:B------:R-:W-:-:S04]  /*4740*/  IMAD.WIDE.U32 R72, R40, R40, R72 ;  /* 0x0000002828487225 */ /* 0x000fc800078e0048 */
[----:B------:R-:W-:-:S04]  /*4750*/  IMAD.WIDE.U32 R62, R38, R41, R62 ;  /* 0x00000029263e7225 */ /* 0x000fc800078e003e */
[----:B------:R-:W-:Y:S01]  /*4760*/  IMAD.IADD R68, R69, 0x1, R68 ;  /* 0x0000000145447824 */ /* 0x000fe200078e0244 */
[----:B------:R-:W-:Y:S01]  /*4770*/  IADD3 R72, P3, PT, R72, R63, RZ ;  /* 0x0000003f48487210 */ /* 0x000fe20007f7e0ff */
[----:B------:R-:W-:Y:S01]  /*4780*/  IMAD.X R43, RZ, RZ, RZ, P2 ;  /* 0x000000ffff2b7224 */ /* 0x000fe200010e06ff */
[----:B------:R-:W-:Y:S01]  /*4790*/  IADD3 R56, P2, PT, R57, R73, RZ ;  /* 0x0000004939387210 */ /* 0x000fe20007f5e0ff */
[----:B------:R-:W-:Y:S02]  /*47a0*/  IMAD.MOV.U32 R69, RZ, RZ, RZ ;  /* 0x000000ffff457224 */ /* 0x000fe400078e00ff */
[----:B------:R-:W-:Y:S01]  /*47b0*/  IMAD.X R73, RZ, RZ, RZ, P3 ;  /* 0x000000ffff497224 */ /* 0x000fe200018e06ff */
[----:B------:R-:W-:Y:S01]  /*47c0*/  IADD3 R70, P1, P0, R70, R43, R66 ;  /* 0x0000002b46467210 */ /* 0x000fe2000783e042 */
[----:B------:R-:W-:-:S04]  /*47d0*/  IMAD.WIDE.U32 R68, R62, 0x3d1, R68 ;  /* 0x000003d13e447825 */ /* 0x000fc800078e0044 */
[----:B------:R-:W-:Y:S02]  /*47e0*/  IMAD.MOV.U32 R43, RZ, RZ, RZ ;  /* 0x000000ffff2b7224 */ /* 0x000fe400078e00ff */
[----:B------:R-:W-:Y:S01]  /*47f0*/  IMAD.X R57, RZ, RZ, RZ, P2 ;  /* 0x000000ffff397224 */ /* 0x000fe200010e06ff */
[----:B------:R-:W-:Y:S01]  /*4800*/  IADD3 R47, P2, P3, R68, R47, R42 ;  /* 0x0000002f442f7210 */ /* 0x000fe20007b5e02a */
[----:B------:R-:W-:Y:S01]  /*4810*/  IMAD.IADD R42, R69, 0x1, R43 ;  /* 0x00000001452a7824 */ /* 0x000fe200078e022b */
[----:B------:R-:W-:Y:S01]  /*4820*/  IADD3.X R43, PT, PT, RZ, RZ, RZ, P1, P0 ;  /* 0x000000ffff2b7210 */ /* 0x000fe20000fe04ff */
[----:B------:R-:W-:-:S03]  /*4830*/  IMAD.WIDE.U32 R72, R39, R41, R72 ;  /* 0x0000002927487225 */ /* 0x000fc600078e0048 */
[----:B------:R-:W-:Y:S01]  /*4840*/  IADD3 R76, P4, P5, R76, R43, R47 ;  /* 0x0000002b4c4c7210 */ /* 0x000fe20007d9e02f */
[----:B------:R-:W-:Y:S01]  /*4850*/  IMAD.WIDE.U32 R56, R40, R41, R56 ;  /* 0x0000002928387225 */ /* 0x000fe200078e0038 */
[----:B------:R-:W-:-:S03]  /*4860*/  IADD3.X R47, PT, PT, RZ, RZ, RZ, P2, P3 ;  /* 0x000000ffff2f7210 */ /* 0x000fc600017e64ff */
[----:B------:R-:W-:Y:S01]  /*4870*/  IMAD.MOV.U32 R43, RZ, RZ, RZ ;  /* 0x000000ffff2b7224 */ /* 0x000fe200078e00ff */
[----:B------:R-:W-:Y:S01]  /*4880*/  IADD3 R60, P0, PT, R56, R73, RZ ;  /* 0x00000049383c7210 */ /* 0x000fe20007f1e0ff */
[----:B------:R-:W-:-:S04]  /*4890*/  IMAD.WIDE.U32 R42, R72, 0x3d1, R42 ;  /* 0x000003d1482a7825 */ /* 0x000fc800078e002a */
[----:B------:R-:W-:Y:S01]  /*48a0*/  IMAD.X R61, RZ, RZ, RZ, P0 ;  /* 0x000000ffff3d7224 */ /* 0x000fe200000e06ff */
[----:B------:R-:W-:Y:S01]  /*48b0*/  IADD3 R44, P1, P2, R42, R47, R44 ;  /* 0x0000002f2a2c7210 */ /* 0x000fe20007a3e02c */
[----:B------:R-:W-:Y:S01]  /*48c0*/  IMAD.IADD R42, R43, 0x1, R49 ;  /* 0x000000012b2a7824 */ /* 0x000fe200078e0231 */
[----:B------:R-:W-:Y:S01]  /*48d0*/  IADD3.X R43, PT, PT, RZ, RZ, RZ, P4, P5 ;  /* 0x000000ffff2b7210 */ /* 0x000fe200027ea4ff */
[----:B------:R-:W-:Y:S01]  /*48e0*/  IMAD.WIDE.U32 R60, R40, R41, R60 ;  /* 0x00000029283c7225 */ /* 0x000fe200078e003c */
[----:B------:R-:W-:Y:S02]  /*48f0*/  IADD3.X R47, PT, PT, RZ, RZ, RZ, P1, P2 ;  /* 0x000000ffff2f7210 */ /* 0x000fe40000fe44ff */
[----:B------:R-:W-:Y:S01]  /*4900*/  IADD3 R62, P3, P4, R62, R43, R44 ;  /* 0x0000002b3e3e7210 */ /* 0x000fe20007c7e02c */
        /* <DEDUP_REMOVED lines=10> */
[----:B------:R-:W-:Y:S02]  /*49b0*/  IMAD.MOV.U32 R47, RZ, RZ, RZ ;  /* 0x000000ffff2f7224 */ /* 0x000fe400078e00ff */
        /* <DEDUP_REMOVED lines=43> */
.L_x_761:
[----:B------:R-:W-:-:S13]  /*4c70*/  ISETP.GT.U32.OR P0, PT, R96, R10, P0 ;  /* 0x0000000a6000720c */ /* 0x000fda0000704470 */
[----:B------:R-:W-:Y:S05]  /*4c80*/  @P0 BRA `(.L_x_762) ;  /* 0x0000000000740947 */ /* 0x000fea0003800000 */
[----:B------:R-:W-:Y:S01]  /*4c90*/  ISETP.GE.U32.AND P0, PT, R96, R10, PT ;  /* 0x0000000a6000720c */ /* 0x000fe20003f06070 */
[----:B------:R-:W-:Y:S02]  /*4ca0*/  IMAD.MOV.U32 R66, RZ, RZ, R45 ;  /* 0x000000ffff427224 */ /* 0x000fe400078e002d */
[----:B------:R-:W-:Y:S02]  /*4cb0*/  IMAD.MOV.U32 R61, RZ, RZ, R70 ;  /* 0x000000ffff3d7224 */ /* 0x000fe400078e0046 */
[----:B------:R-:W-:Y:S02]  /*4cc0*/  IMAD.MOV.U32 R60, RZ, RZ, R76 ;  /* 0x000000ffff3c7224 */ /* 0x000fe400078e004c */
[----:B------:R-:W-:-:S06]  /*4cd0*/  IMAD.MOV.U32 R57, RZ, RZ, R62 ;  /* 0x000000ffff397224 */ /* 0x000fcc00078e003e */
        /* <DEDUP_REMOVED lines=24> */
.L_x_762:
        /* <DEDUP_REMOVED lines=41> */
.L_x_763:
        /* <DEDUP_REMOVED lines=27> */
.L_x_764:
        /* <DEDUP_REMOVED lines=34> */
[----:B------:R-:W-:Y:S01]  /*54c0*/  IADD3.X R42, PT, PT, RZ, R43, RZ, P0, !PT ;  /* 0x0000002bff2a7210 */ /* 0x000fe200007fe4ff */
[----:B------:R-:W-:Y:S01]  /*54d0*/  VIADD R43, R96, 0xffffffff ;  /* 0xffffffff602b7836 */ /* 0x000fe20000000000 */
[C---:B------:R-:W-:Y:S01]  /*54e0*/  ISETP.GE.U32.AND P0, PT, R92.reuse, UR18, PT ;  /* 0x000000125c007c0c */ /* 0x040fe2000bf06070 */
[----:B------:R-:W-:-:S03]  /*54f0*/  VIADD R92, R92, -UR18 ;  /* 0x800000125c5c7c36 */ /* 0x000fc60008000000 */
[----:B------:R-:W-:-:S13]  /*5500*/  ISETP.GE.U32.AND.EX P0, PT, R42, RZ, PT, P0 ;  /* 0x000000ff2a00720c */ /* 0x000fda0003f06100 */
[----:B------:R-:W-:-:S04]  /*5510*/  @P0 IMAD.MOV R43, RZ, RZ, R96 ;  /* 0x000000ffff2b0224 */ /* 0x000fc800078e0260 */
[----:B------:R-:W-:-:S07]  /*5520*/  IMAD.IADD R96, R43, 0x1, -R10 ;  /* 0x000000012b607824 */ /* 0x000fce00078e0a0a */
.L_x_765:
        /* <DEDUP_REMOVED lines=14> */
[----:B------:R-:W-:-:S04]  /*5610*/  IMAD.MOV.U32 R75, RZ, RZ, RZ ;  /* 0x000000ffff4b7224 */ /* 0x000fc800078e00ff */
        /* <DEDUP_REMOVED lines=182> */
[----:B------:R-:W-:Y:S02]  /*6180*/  VIADD R46, R45, UR5 ;  /* 0x000000052d2e7c36 */ /* 0x000fe40008000000 */
[----:B------:R-:W-:Y:S02]  /*6190*/  HFMA2 R45, -RZ, RZ, 0, 0 ;  /* 0x00000000ff2d7431 */ /* 0x000fe400000001ff */
[----:B------:R-:W-:Y:S01]  /*61a0*/  IMAD.MOV.U32 R47, RZ, RZ, RZ ;  /* 0x000000ffff2f7224 */ /* 0x000fe200078e00ff */
[----:B------:R-:W-:Y:S01]  /*61b0*/  IADD3 R62, P0, PT, R74, R69, RZ ;  /* 0x000000454a3e7210 */ /* 0x000fe20007f1e0ff */
        /* <DEDUP_REMOVED lines=67> */
.L_x_767:
[----:B------:R-:W-:Y:S05]  /*65f0*/  BSYNC.RECONVERGENT B3 ;  /* 0x0000000000037941 */ /* 0x000fea0003800200 */
.L_x_766:
        /* <DEDUP_REMOVED lines=46> */
.L_x_770:
[----:B------:R-:W-:Y:S05]  /*68e0*/  BSYNC.RELIABLE B4 ;  /* 0x0000000000047941 */ /* 0x000fea0003800100 */
.L_x_769:
[C---:B------:R-:W-:Y:S01]  /*68f0*/  ISETP.GE.U32.AND P0, PT, R42.reuse, UR8, PT ;  /* 0x000000082a007c0c */ /* 0x040fe2000bf06070 */
[----:B------:R-:W-:-:S03]  /*6900*/  VIADD R42, R42, -UR8 ;  /* 0x800000082a2a7c36 */ /* 0x000fc60008000000 */
[----:B------:R-:W-:-:S04]  /*6910*/  SEL R44, RZ, 0xffffffff, P0 ;  /* 0xffffffffff2c7807 */ /* 0x000fc80000000000 */
[----:B------:R-:W-:Y:S02]  /*6920*/  IADD3 R62, P0, PT, R51, R44, RZ ;  /* 0x0000002c333e7210 */ /* 0x000fe40007f1e0ff */
[----:B------:R-:W-:-:S03]  /*6930*/  IADD3 R51, PT, PT, R43, -0x1, RZ ;  /* 0xffffffff2b337810 */ /* 0x000fc60007ffe0ff */
        /* <DEDUP_REMOVED lines=36> */
.L_x_771:
[----:B------:R-:W-:Y:S05]  /*6b80*/  BSYNC.RECONVERGENT B3 ;  /* 0x0000000000037941 */ /* 0x000fea0003800200 */
.L_x_768:
        /* <DEDUP_REMOVED lines=40> */
.L_x_774:
[----:B------:R-:W-:Y:S05]  /*6e10*/  BSYNC.RELIABLE B4 ;  /* 0x0000000000047941 */ /* 0x000fea0003800100 */
.L_x_773:
        /* <DEDUP_REMOVED lines=41> */
.L_x_775:
[----:B------:R-:W-:Y:S05]  /*70b0*/  BSYNC.RECONVERGENT B3 ;  /* 0x0000000000037941 */ /* 0x000fea0003800200 */
.L_x_772:
        /* <DEDUP_REMOVED lines=16> */
[----:B------:R-:W-:Y:S02]  /*71c0*/  HFMA2 R95, -RZ, RZ, 0, 0 ;  /* 0x00000000ff5f7431 */ /* 0x000fe400000001ff */
        /* <DEDUP_REMOVED lines=156> */
[----:B------:R-:W-:Y:S01]  /*7b90*/  IMAD.WIDE.U32 R82, R50, R93, R82 ;  /* 0x0000005d32527225 */ /* 0x000fe200078e0052 */
[----:B------:R-:W-:-:S03]  /*7ba0*/  IADD3 R50, PT, PT, R98, R62, RZ ;  /* 0x0000003e62327210 */ /* 0x000fc60007ffe0ff */
[----:B------:R-:W-:Y:S01]  /*7bb0*/  IMAD.WIDE.U32 R78, R51, R55, R78 ;  /* 0x00000037334e7225 */ /* 0x000fe200078e004e */
[----:B------:R-:W-:-:S03]  /*7bc0*/  ISETP.GE.U32.AND P0, PT, R50, R98, PT ;  /* 0x000000623200720c */ /* 0x000fc60003f06070 */
        /* <DEDUP_REMOVED lines=96> */
[----:B------:R-:W-:Y:S01]  /*81d0*/  ISETP.GT.U32.AND.EX P0, PT, R50, RZ, PT, P0 ;  /* 0x000000ff3200720c */ /* 0x000fe20003f04100 */
[----:B------:R-:W-:-:S12]  /*81e0*/  IMAD.MOV.U32 R50, RZ, RZ, R51 ;  /* 0x000000ffff327224 */ /* 0x000fd800078e0033 */
.L_x_777:
[----:B------:R-:W-:Y:S05]  /*81f0*/  BSYNC.RECONVERGENT B3 ;  /* 0x0000000000037941 */ /* 0x000fea0003800200 */
.L_x_776:
        /* <DEDUP_REMOVED lines=44> */
.L_x_780:
[----:B------:R-:W-:Y:S05]  /*84c0*/  BSYNC.RELIABLE B4 ;  /* 0x0000000000047941 */ /* 0x000fea0003800100 */
.L_x_779:
        /* <DEDUP_REMOVED lines=41> */
.L_x_781:
[----:B------:R-:W-:Y:S05]  /*8760*/  BSYNC.RECONVERGENT B3 ;  /* 0x0000000000037941 */ /* 0x000fea0003800200 */
.L_x_778:
        /* <DEDUP_REMOVED lines=40> */
.L_x_784:
[----:B------:R-:W-:Y:S05]  /*89f0*/  BSYNC.RELIABLE B4 ;  /* 0x0000000000047941 */ /* 0x000fea0003800100 */
.L_x_783:
        /* <DEDUP_REMOVED lines=41> */
.L_x_785:
[----:B------:R-:W-:Y:S05]  /*8c90*/  BSYNC.RECONVERGENT B3 ;  /* 0x0000000000037941 */ /* 0x000fea0003800200 */
.L_x_782:
        /* <DEDUP_REMOVED lines=164> */
[----:B------:R-:W-:-:S04]  /*96e0*/  IMAD.WIDE.U32 R60, R39, R92, R60 ;  /* 0x0000005c273c7225 */ /* 0x000fc800078e003c */
[----:B------:R-:W-:Y:S01]  /*96f0*/  IMAD.X R69, RZ, RZ, RZ, P2 ;  /* 0x000000ffff457224 */ /* 0x000fe200010e06ff */
[----:B------:R-:W-:Y:S01]  /*9700*/  IADD3 R66, P1, PT, R82, R61, RZ ;  /* 0x0000003d52427210 */ /* 0x000fe20007f3e0ff */
[----:B------:R-:W-:-:S04]  /*9710*/  IMAD.WIDE.U32 R56, R70, 0x3d1, RZ ;  /* 0x000003d146387825 */ /* 0x000fc800078e00ff */
[----:B------:R-:W-:-:S04]  /*9720*/  IMAD.WIDE.U32 R68, R37, R96, R68 ;  /* 0x0000006025447225 */ /* 0x000fc800078e0044 */
[----:B------:R-:W-:Y:S01]  /*9730*/  IMAD.IADD R63, R98, 0x1, R56 ;  /* 0x00000001623f7824 */ /* 0x000fe200078e0238 */
[----:B------:R-:W-:Y:S01]  /*9740*/  IADD3 R60, P2, PT, R60, R69, RZ ;  /* 0x000000453c3c7210 */ /* 0x000fe20007f5e0ff */
[----:B------:R-:W-:Y:S02]  /*9750*/  IMAD.IADD R56, R57, 0x1, R67 ;  /* 0x0000000139387824 */ /* 0x000fe400078e0243 */
        /* <DEDUP_REMOVED lines=8> */
[----:B------:R-:W-:Y:S01]  /*97e0*/  IMAD.MOV.U32 R69, RZ, RZ, RZ ;  /* 0x000000ffff457224 */ /* 0x000fe200078e00ff */
[----:B------:R-:W-:Y:S01]  /*97f0*/  IADD3 R56, P0, PT, R83, R67, RZ ;  /* 0x0000004353387210 */ /* 0x000fe20007f1e0ff */
[----:B------:R-:W-:-:S04]  /*9800*/  IMAD.WIDE.U32 R60, R38, R96, R60 ;  /* 0x00000060263c7225 */ /* 0x000fc800078e003c */
[----:B------:R-:W-:Y:S01]  /*9810*/  IMAD.IADD R82, R57, 0x1, R69 ;  /* 0x0000000139527824 */ /* 0x000fe200078e0245 */
[----:B------:R-:W-:Y:S01]  /*9820*/  IADD3 R66, P1, PT, R66, R61, RZ ;  /* 0x0000003d42427210 */ /* 0x000fe20007f3e0ff */
[----:B------:R-:W-:Y:S01]  /*9830*/  IMAD.MOV.U32 R83, RZ, RZ, RZ ;  /* 0x000000ffff537224 */ /* 0x000fe200078e00ff */
[----:B------:R-:W-:Y:S01]  /*9840*/  IADD3.X R61, PT, PT, RZ, RZ, RZ, P2, P3 ;  /* 0x000000ffff3d7210 */ /* 0x000fe200017e64ff */
[----:B------:R-:W-:Y:S01]  /*9850*/  IMAD.MOV.U32 R67, RZ, RZ, RZ ;  /* 0x000000ffff437224 */ /* 0x000fe200078e00ff */
[----:B------:R-:W-:Y:S01]  /*9860*/  IADD3 R73, P3, PT, R70, R73, RZ ;  /* 0x0000004946497210 */ /* 0x000fe20007f7e0ff */
[----:B------:R-:W-:-:S04]  /*9870*/  IMAD.WIDE.U32 R82, R68, 0x3d1, R82 ;  /* 0x000003d144527825 */ /* 0x000fc800078e0052 */
[----:B------:R-:W-:Y:S01]  /*9880*/  IMAD.X R57, RZ, RZ, RZ, P0 ;  /* 0x000000ffff397224 */ /* 0x000fe200000e06ff */
[----:B------:R-:W-:Y:S01]  /*9890*/  IADD3 R90, P0, P2, R82, R61, R90 ;  /* 0x0000003d525a7210 */ /* 0x000fe20007a1e05a */
[----:B------:R-:W-:Y:S02]  /*98a0*/  IMAD.IADD R82, R83, 0x1, R67 ;  /* 0x0000000153527824 */ /* 0x000fe400078e0243 */
[----:B------:R-:W-:Y:S01]  /*98b0*/  IMAD.X R67, RZ, RZ, RZ, P1 ;  /* 0x000000ffff437224 */ /* 0x000fe200008e06ff */
[----:B------:R-:W-:Y:S01]  /*98c0*/  IADD3.X R69, PT, PT, RZ, RZ, RZ, P0, P2 ;  /* 0x000000ffff457210 */ /* 0x000fe200007e44ff */
[----:B------:R-:W-:Y:S02]  /*98d0*/  IMAD.MOV.U32 R83, RZ, RZ, RZ ;  /* 0x000000ffff537224 */ /* 0x000fe400078e00ff */
[----:B------:R-:W-:-:S04]  /*98e0*/  IMAD.WIDE.U32 R56, R41, R92, R56 ;  /* 0x0000005c29387225 */ /* 0x000fc800078e0038 */
[----:B------:R-:W-:-:S04]  /*98f0*/  IMAD.WIDE.U32 R66, R39, R96, R66 ;  /* 0x0000006027427225 */ /* 0x000fc800078e0042 */
[----:B------:R-:W-:Y:S01]  /*9900*/  IMAD.WIDE.U32 R82, R60, 0x3d1, R82 ;  /* 0x000003d13c527825 */ /* 0x000fe200078e0052 */
[----:B------:R-:W-:-:S03]  /*9910*/  IADD3 R70, P0, PT, R56, R67, RZ ;  /* 0x0000004338467210 */ /* 0x000fc60007f1e0ff */
[----:B------:R-:W-:Y:S01]  /*9920*/  IMAD.MOV.U32 R71, RZ, RZ, RZ ;  /* 0x000000ffff477224 */ /* 0x000fe200078e00ff */
[----:B------:R-:W-:Y:S01]  /*9930*/  IADD3 R88, P1, P2, R82, R69, R88 ;  /* 0x0000004552587210 */ /* 0x000fe20007a3e058 */
[----:B------:R-:W-:Y:S02]  /*9940*/  IMAD.X R61, RZ, RZ, RZ, P3 ;  /* 0x000000ffff3d7224 */ /* 0x000fe400018e06ff */
[----:B------:R-:W-:Y:S01]  /*9950*/  IMAD.IADD R82, R83, 0x1, R71 ;  /* 0x0000000153527824 */ /* 0x000fe200078e0247 */
[----:B------:R-:W-:Y:S01]  /*9960*/  IADD3.X R71, PT, PT, RZ, RZ, RZ, P0, !PT ;  /* 0x000000ffff477210 */ /* 0x000fe200007fe4ff */
[----:B------:R-:W-:Y:S01]  /*9970*/  IMAD.MOV.U32 R83, RZ, RZ, RZ ;  /* 0x000000ffff537224 */ /* 0x000fe200078e00ff */
[----:B------:R-:W-:Y:S01]  /*9980*/  IADD3 R61, P3, P4, R62, R61, R90 ;  /* 0x0000003d3e3d7210 */ /* 0x000fe20007c7e05a */
[----:B------:R-:W-:Y:S01]  /*9990*/  IMAD.MOV.U32 R75, RZ, RZ, RZ ;  /* 0x000000ffff4b7224 */ /* 0x000fe200078e00ff */
[----:B------:R-:W-:Y:S01]  /*99a0*/  IADD3.X R69, PT, PT, RZ, RZ, RZ, P1, P2 ;  /* 0x000000ffff457210 */ /* 0x000fe20000fe44ff */
[----:B------:R-:W-:Y:S01]  /*99b0*/  IMAD.WIDE.U32 R70, R40, R96, R70 ;  /* 0x0000006028467225 */ /* 0x000fe200078e0046 */
[----:B------:R-:W-:-:S03]  /*99c0*/  IADD3.X R67, PT, PT, RZ, RZ, RZ, P3, P4 ;  /* 0x000000ffff437210 */ /* 0x000fc60001fe84ff */
[----:B------:R-:W-:Y:S01]  /*99d0*/  IMAD.WIDE.U32 R82, R66, 0x3d1, R82 ;  /* 0x000003d142527825 */ /* 0x000fe200078e0052 */
[----:B------:R-:W-:Y:S02]  /*99e0*/  IADD3 R67, P3, P4, R68, R67, R88 ;  /* 0x0000004344437210 */ /* 0x000fe40007c7e058 */
[----:B------:R-:W-:Y:S01]  /*99f0*/  IADD3 R68, P0, PT, R57, R71, RZ ;  /* 0x0000004739447210 */ /* 0x000fe20007f1e0ff */
[----:B------:R-:W-:Y:S01]  /*9a00*/  IMAD.IADD R56, R83, 0x1, R75 ;  /* 0x0000000153387824 */ /* 0x000fe200078e024b */
[----:B------:R-:W-:Y:S01]  /*9a10*/  IADD3 R82, P1, P2, R82, R69, R86 ;  /* 0x0000004552527210 */ /* 0x000fe20007a3e056 */
[----:B------:R-:W-:Y:S01]  /*9a20*/  IMAD.MOV.U32 R57, RZ, RZ, RZ ;  /* 0x000000ffff397224 */ /* 0x000fe200078e00ff */
[----:B------:R-:W-:Y:S01]  /*9a30*/  IADD3.X R71, PT, PT, RZ, RZ, RZ, P3, P4 ;  /* 0x000000ffff477210 */ /* 0x000fe20001fe84ff */
[----:B------:R-:W-:Y:S01]  /*9a40*/  IMAD.MOV.U32 R83, RZ, RZ, RZ ;  /* 0x000000ffff537224 */ /* 0x000fe200078e00ff */
[----:B------:R-:W-:Y:S01]  /*9a50*/  IADD3.X R75, PT, PT, RZ, RZ, RZ, P1, P2 ;  /* 0x000000ffff4b7210 */ /* 0x000fe20000fe44ff */
[----:B------:R-:W-:Y:S01]  /*9a60*/  IMAD.WIDE.U32 R56, R70, 0x3d1, R56 ;  /* 0x000003d146387825 */ /* 0x000fe200078e0038 */
[----:B------:R-:W-:-:S03]  /*9a70*/  IADD3 R98, P2, P3, R60, R71, R82 ;  /* 0x000000473c627210 */ /* 0x000fc60007b5e052 */
[----:B------:R-:W-:Y:S01]  /*9a80*/  IMAD.X R69, RZ, RZ, RZ, P0 ;  /* 0x000000ffff457224 */ /* 0x000fe200000e06ff */
[----:B------:R-:W-:Y:S01]  /*9a90*/  IADD3 R84, P0, P1, R56, R75, R84 ;  /* 0x0000004b38547210 */ /* 0x000fe2000791e054 */
[----:B------:R-:W-:Y:S01]  /*9aa0*/  IMAD.IADD R56, R57, 0x1, R83 ;  /* 0x0000000139387824 */ /* 0x000fe200078e0253 */
        /* <DEDUP_REMOVED lines=47> */
.L_x_786:
        /* <DEDUP_REMOVED lines=29> */
.L_x_787:
        /* <DEDUP_REMOVED lines=36> */
[----:B------:R-:W-:Y:S02]  /*a1b0*/  VIADD R57, R96, 0xffffffff ;  /* 0xffffffff60397836 */ /* 0x000fe40000000000 */
[----:B------:R-:W-:Y:S01]  /*a1c0*/  VIADD R92, R92, -UR18 ;  /* 0x800000125c5c7c36 */ /* 0x000fe20008000000 */
[----:B------:R-:W-:-:S13]  /*a1d0*/  ISETP.GE.U32.AND.EX P0, PT, R56, RZ, PT, P0 ;  /* 0x000000ff3800720c */ /* 0x000fda0003f06100 */
[----:B------:R-:W-:-:S04]  /*a1e0*/  @P0 IMAD.MOV R57, RZ, RZ, R96 ;  /* 0x000000ffff390224 */ /* 0x000fc800078e0260 */
[----:B------:R-:W-:-:S07]  /*a1f0*/  IMAD.IADD R96, R57, 0x1, -R10 ;  /* 0x0000000139607824 */ /* 0x000fce00078e0a0a */
.L_x_788:
        /* <DEDUP_REMOVED lines=27> */
.L_x_789:
        /* <DEDUP_REMOVED lines=41> */
.L_x_790:
        /* <DEDUP_REMOVED lines=164> */
[----:B------:R-:W-:Y:S02]  /*b080*/  IMAD.IADD R101, R56, 0x1, R94 ;  /* 0x0000000138657824 */ /* 0x000fe400078e025e */
[----:B------:R-:W-:-:S04]  /*b090*/  IMAD.WIDE.U32 R74, R0, R55, R74 ;  /* 0x00000037004a7225 */ /* 0x000fc800078e004a */
[----:B------:R-:W-:Y:S01]  /*b0a0*/  HFMA2 R55, -RZ, RZ, 0, 0 ;  /* 0x00000000ff377431 */ /* 0x000fe200000001ff */
[----:B------:R-:W-:Y:S01]  /*b0b0*/  ISETP.GE.U32.AND P0, PT, R101, R56, PT ;  /* 0x000000386500720c */ /* 0x000fe20003f06070 */
[----:B------:R-:W-:Y:S02]  /*b0c0*/  IMAD.X R59, RZ, RZ, RZ, P2 ;  /* 0x000000ffff3b7224 */ /* 0x000fe400010e06ff */
[----:B------:R-:W-:Y:S01]  /*b0d0*/  IMAD.WIDE.U32 R70, R12, R97, R70 ;  /* 0x000000610c467225 */ /* 0x000fe200078e0046 */
[----:B------:R-:W-:-:S03]  /*b0e0*/  SEL R65, RZ, 0x1, P0 ;  /* 0x00000001ff417807 */ /* 0x000fc60000000000 */
[----:B------:R-:W-:Y:S01]  /*b0f0*/  IMAD.WIDE.U32 R58, R14, R93, R58 ;  /* 0x0000005d0e3a7225 */ /* 0x000fe200078e003a */
[----:B------:R-:W-:-:S03]  /*b100*/  IADD3 R56, P1, PT, R74, R71, RZ ;  /* 0x000000474a387210 */ /* 0x000fc60007f3e0ff */
[----:B------:R-:W-:Y:S01]  /*b110*/  VIADD R54, R95, UR5 ;  /* 0x000000055f367c36 */ /* 0x000fe20008000000 */
[----:B------:R-:W-:Y:S01]  /*b120*/  IADD3 R70, P0, PT, R70, R59, RZ ;  /* 0x0000003b46467210 */ /* 0x000fe20007f1e0ff */
        /* <DEDUP_REMOVED lines=8> */
[----:B------:R-:W-:Y:S01]  /*b1b0*/  IMAD.MOV.U32 R55, RZ, RZ, RZ ;  /* 0x000000ffff377224 */ /* 0x000fe200078e00ff */
[----:B------:R-:W-:Y:S01]  /*b1c0*/  IADD3.X R57, PT, PT, RZ, RZ, RZ, P1, P2 ;  /* 0x000000ffff397210 */ /* 0x000fe20000fe44ff */
[----:B------:R-:W-:-:S04]  /*b1d0*/  IMAD.WIDE.U32 R70, R13, R93, R70 ;  /* 0x0000005d0d467225 */ /* 0x000fc800078e0046 */
[----:B------:R-:W-:Y:S01]  /*b1e0*/  IMAD.WIDE.U32 R54, R58, 0x3d1, R54 ;  /* 0x000003d13a367825 */ /* 0x000fe200078e0036 */
[----:B------:R-:W-:-:S03]  /*b1f0*/  IADD3 R56, P1, PT, R56, R71, RZ ;  /* 0x0000004738387210 */ /* 0x000fc60007f3e0ff */
[----:B------:R-:W-:Y:S01]  /*b200*/  IMAD.X R75, RZ, RZ, RZ, P0 ;  /* 0x000000ffff4b7224 */ /* 0x000fe200000e06ff */
[----:B------:R-:W-:Y:S01]  /*b210*/  IADD3 R88, P0, P2, R54, R57, R88 ;  /* 0x0000003936587210 */ /* 0x000fe20007a1e058 */
[----:B------:R-:W-:Y:S02]  /*b220*/  VIADD R54, R55, UR5 ;  /* 0x0000000537367c36 */ /* 0x000fe40008000000 */
[----:B------:R-:W-:Y:S01]  /*b230*/  IMAD.X R57, RZ, RZ, RZ, P1 ;  /* 0x000000ffff397224 */ /* 0x000fe200008e06ff */
[----:B------:R-:W-:Y:S01]  /*b240*/  IADD3.X R65, PT, PT, RZ, RZ, RZ, P0, P2 ;  /* 0x000000ffff417210 */ /* 0x000fe200007e44ff */
[----:B------:R-:W-:Y:S02]  /*b250*/  IMAD.MOV.U32 R55, RZ, RZ, RZ ;  /* 0x000000ffff377224 */ /* 0x000fe400078e00ff */
[----:B------:R-:W-:-:S04]  /*b260*/  IMAD.WIDE.U32 R74, R0, R97, R74 ;  /* 0x00000061004a7225 */ /* 0x000fc800078e004a */
[----:B------:R-:W-:Y:S02]  /*b270*/  IMAD.X R97, RZ, RZ, RZ, P3 ;  /* 0x000000ffff617224 */ /* 0x000fe400018e06ff */
[----:B------:R-:W-:-:S03]  /*b280*/  IMAD.WIDE.U32 R56, R12, R93, R56 ;  /* 0x0000005d0c387225 */ /* 0x000fc600078e0038 */
        /* <DEDUP_REMOVED lines=70> */
.L_x_792:
[----:B------:R-:W-:Y:S05]  /*b6f0*/  BSYNC.RECONVERGENT B3 ;  /* 0x0000000000037941 */ /* 0x000fea0003800200 */
.L_x_791:
[----:B------:R-:W-:Y:S01]  /*b700*/  ISETP.GT.U32.OR P0, PT, R93, R10, P0 ;  /* 0x0000000a5d00720c */ /* 0x000fe20000704470 */
[----:B------:R-:W-:Y:S04]  /*b710*/  BSSY.RECONVERGENT B3, `(.L_x_793) ;  /* 0x0000052000037945 */ /* 0x000fe80003800200 */
[----:B------:R-:W-:Y:S08]  /*b720*/  BSSY.RELIABLE B4, `(.L_x_794) ;  /* 0x0000027000047945 */ /* 0x000ff00003800100 */
[----:B------:R-:W-:Y:S05]  /*b730*/  @P0 BRA `(.L_x_795) ;  /* 0x0000000000940947 */ /* 0x000fea0003800000 */
[----:B------:R-:W-:Y:S02]  /*b740*/  ISETP.GE.U32.AND P0, PT, R93, R10, PT ;  /* 0x0000000a5d00720c */ /* 0x000fe40003f06070 */
[----:B------:R-:W-:-:S11]  /*b750*/  MOV R99, R59 ;  /* 0x0000003b00637202 */ /* 0x000fd60000000f00 */
        /* <DEDUP_REMOVED lines=35> */
.L_x_795:
[----:B------:R-:W-:Y:S05]  /*b990*/  BSYNC.RELIABLE B4 ;  /* 0x0000000000047941 */ /* 0x000fea0003800100 */
.L_x_794:
        /* <DEDUP_REMOVED lines=41> */
.L_x_796:
[----:B------:R-:W-:Y:S05]  /*bc30*/  BSYNC.RECONVERGENT B3 ;  /* 0x0000000000037941 */ /* 0x000fea0003800200 */
.L_x_793:
        /* <DEDUP_REMOVED lines=40> */
.L_x_799:
[----:B------:R-:W-:Y:S05]  /*bec0*/  BSYNC.RELIABLE B4 ;  /* 0x0000000000047941 */ /* 0x000fea0003800100 */
.L_x_798:
        /* <DEDUP_REMOVED lines=41> */
.L_x_800:
[----:B------:R-:W-:Y:S05]  /*c160*/  BSYNC.RECONVERGENT B3 ;  /* 0x0000000000037941 */ /* 0x000fea0003800200 */
.L_x_797:
        /* <DEDUP_REMOVED lines=142> */
[----:B------:R-:W-:Y:S02]  /*ca50*/  IMAD.X R55, RZ, RZ, RZ, P2 ;  /* 0x000000ffff377224 */ /* 0x000fe400010e06ff */
[----:B------:R-:W-:Y:S01]  /*ca60*/  IMAD.X R57, RZ, RZ, RZ, P1 ;  /* 0x000000ffff397224 */ /* 0x000fe200008e06ff */
[----:B------:R-:W-:Y:S01]  /*ca70*/  IADD3.X R71, PT, PT, RZ, RZ, RZ, P0, !PT ;  /* 0x000000ffff477210 */ /* 0x000fe200007fe4ff */
        /* <DEDUP_REMOVED lines=39> */
[----:B------:R-:W-:Y:S02]  /*ccf0*/  IADD3 R54, P1, PT, R58, R103, RZ ;  /* 0x000000673a367210 */ /* 0x000fe40007f3e0ff */
        /* <DEDUP_REMOVED lines=8> */
[----:B------:R-:W-:Y:S01]  /*cd80*/  VIADD R56, R57, UR5 ;  /* 0x0000000539387c36 */ /* 0x000fe20008000000 */
[----:B------:R-:W-:Y:S01]  /*cd90*/  IADD3 R64, P0, PT, R58, R55, RZ ;  /* 0x000000373a407210 */ /* 0x000fe20007f1e0ff */
[----:B------:R-:W-:Y:S01]  /*cda0*/  IMAD.MOV.U32 R57, RZ, RZ, RZ ;  /* 0x000000ffff397224 */ /* 0x000fe200078e00ff */
[----:B------:R-:W-:Y:S01]  /*cdb0*/  IADD3.X R55, PT, PT, RZ, RZ, RZ, P1, P2 ;  /* 0x000000ffff377210 */ /* 0x000fe20000fe44ff */
[----:B------:R-:W-:Y:S02]  /*cdc0*/  IMAD.X R85, RZ, RZ, RZ, P3 ;  /* 0x000000ffff557224 */ /* 0x000fe400018e06ff */
[----:B------:R-:W-:-:S03]  /*cdd0*/  IMAD.WIDE.U32 R56, R102, 0x3d1, R56 ;  /* 0x000003d166387825 */ /* 0x000fc600078e0038 */
[----:B------:R-:W-:Y:S01]  /*cde0*/  IADD3 R85, P3, P4, R62, R85, R86 ;  /* 0x000000553e557210 */ /* 0x000fe20007c7e056 */
[----:B------:R-:W-:Y:S02]  /*cdf0*/  VIADD R62, R57, UR5 ;  /* 0x00000005393e7c36 */ /* 0x000fe40008000000 */
[----:B------:R-:W-:Y:S01]  /*ce00*/  IMAD.X R65, RZ, RZ, RZ, P0 ;  /* 0x000000ffff417224 */ /* 0x000fe200000e06ff */
[----:B------:R-:W-:Y:S01]  /*ce10*/  IADD3 R56, P0, P1, R56, R55, R84 ;  /* 0x0000003738387210 */ /* 0x000fe2000791e054 */
[----:B------:R-:W-:Y:S01]  /*ce20*/  IMAD.MOV.U32 R63, RZ, RZ, RZ ;  /* 0x000000ffff3f7224 */ /* 0x000fe200078e00ff */
[----:B------:R-:W-:Y:S01]  /*ce30*/  IADD3.X R55, PT, PT, RZ, RZ, RZ, P3, P4 ;  /* 0x000000ffff377210 */ /* 0x000fe20001fe84ff */
[----:B------:R-:W-:Y:S01]  /*ce40*/  IMAD.WIDE.U32 R64, R26, R92, R64 ;  /* 0x0000005c1a407225 */ /* 0x000fe200078e0040 */
[----:B------:R-:W-:Y:S02]  /*ce50*/  IADD3.X R57, PT, PT, RZ, RZ, RZ, P0, P1 ;  /* 0x000000ffff397210 */ /* 0x000fe400007e24ff */
[----:B------:R-:W-:Y:S01]  /*ce60*/  IADD3 R86, P3, P4, R60, R55, R56 ;  /* 0x000000373c567210 */ /* 0x000fe20007c7e038 */
[----:B------:R-:W-:Y:S01]  /*ce70*/  IMAD.WIDE.U32 R62, R54, 0x3d1, R62 ;  /* 0x000003d1363e7825 */ /* 0x000fe200078e003e */
[----:B------:R-:W-:-:S02]  /*ce80*/  IADD3 R58, P0, PT, R59, R65, RZ ;  /* 0x000000413b3a7210 */ /* 0x000fc40007f1e0ff */
        /* <DEDUP_REMOVED lines=57> */
.L_x_802:
[----:B------:R-:W-:Y:S05]  /*d220*/  BSYNC.RECONVERGENT B3 ;  /* 0x0000000000037941 */ /* 0x000fea0003800200 */
.L_x_801:
        /* <DEDUP_REMOVED lines=41> */
.L_x_805:
[----:B------:R-:W-:Y:S05]  /*d4c0*/  BSYNC.RELIABLE B4 ;  /* 0x0000000000047941 */ /* 0x000fea0003800100 */
.L_x_804:
        /* <DEDUP_REMOVED lines=41> */
.L_x_806:
[----:B------:R-:W-:Y:S05]  /*d760*/  BSYNC.RECONVERGENT B3 ;  /* 0x0000000000037941 */ /* 0x000fea0003800200 */
.L_x_803:
        /* <DEDUP_REMOVED lines=40> */
.L_x_809:
[----:B------:R-:W-:Y:S05]  /*d9f0*/  BSYNC.RELIABLE B4 ;  /* 0x0000000000047941 */ /* 0x000fea0003800100 */
.L_x_808:
        /* <DEDUP_REMOVED lines=41> */
.L_x_810:
[----:B------:R-:W-:Y:S05]  /*dc90*/  BSYNC.RECONVERGENT B3 ;  /* 0x0000000000037941 */ /* 0x000fea0003800200 */
.L_x_807:
        /* <DEDUP_REMOVED lines=127> */
[----:B------:R-:W-:Y:S01]  /*e490*/  IMAD.X R73, RZ, RZ, RZ, P1 ;  /* 0x000000ffff497224 */ /* 0x000fe200008e06ff */
[----:B------:R-:W-:Y:S01]  /*e4a0*/  IADD3.X R75, PT, PT, RZ, RZ, RZ, P2, !PT ;  /* 0x000000ffff4b7210 */ /* 0x000fe200017fe4ff */
        /* <DEDUP_REMOVED lines=78> */
[----:B------:R-:W-:-:S03]  /*e990*/  IADD3.X R53, PT, PT, RZ, RZ, RZ, P1, P2 ;  /* 0x000000ffff357210 */ /* 0x000fc60000fe44ff */
[----:B------:R-:W-:Y:S01]  /*e9a0*/  IMAD.X R67, RZ, RZ, RZ, P0 ;  /* 0x000000ffff437224 */ /* 0x000fe200000e06ff */
[----:B------:R-:W-:Y:S01]  /*e9b0*/  IADD3 R56, P0, P1, R56, R53, R64 ;  /* 0x0000003538387210 */ /* 0x000fe2000791e040 */
[----:B------:R-:W-:Y:S02]  /*e9c0*/  HFMA2 R53, -RZ, RZ, 0, 0 ;  /* 0x00000000ff357431 */ /* 0x000fe400000001ff */
[----:B------:R-:W-:Y:S01]  /*e9d0*/  VIADD R52, R57, UR5 ;  /* 0x0000000539347c36 */ /* 0x000fe20008000000 */
[----:B------:R-:W-:Y:S01]  /*e9e0*/  IADD3.X R57, PT, PT, RZ, RZ, RZ, P3, P4 ;  /* 0x000000ffff397210 */ /* 0x000fe20001fe84ff */
[----:B------:R-:W-:Y:S01]  /*e9f0*/  IMAD.WIDE.U32 R66, R92, R90, R66 ;  /* 0x0000005a5c427225 */ /* 0x000fe200078e0042 */
[----:B------:R-:W-:Y:S02]  /*ea00*/  IADD3.X R59, PT, PT, RZ, RZ, RZ, P0, P1 ;  /* 0x000000ffff3b7210 */ /* 0x000fe400007e24ff */
[----:B------:R-:W-:Y:S01]  /*ea10*/  IADD3 R70, P3, P4, R70, R57, R56 ;  /* 0x0000003946467210 */ /* 0x000fe20007c7e038 */
        /* <DEDUP_REMOVED lines=59> */
.L_x_812:
[----:B------:R-:W-:Y:S05]  /*edd0*/  BSYNC.RECONVERGENT B3 ;  /* 0x0000000000037941 */ /* 0x000fea0003800200 */
.L_x_811:
        /* <DEDUP_REMOVED lines=45> */
.L_x_815:
[----:B------:R-:W-:Y:S05]  /*f0b0*/  BSYNC.RELIABLE B4 ;  /* 0x0000000000047941 */ /* 0x000fea0003800100 */
.L_x_814:
[C---:B------:R-:W-:Y:S01]  /*f0c0*/  ISETP.GE.U32.AND P0, PT, R55.reuse, UR8, PT ;  /* 0x0000000837007c0c */ /* 0x040fe2000bf06070 */
[----:B------:R-:W-:Y:S01]  /*f0d0*/  VIADD R57, R52, 0xffffffff ;  /* 0xffffffff34397836 */ /* 0x000fe20000000000 */
        /* <DEDUP_REMOVED lines=39> */
.L_x_816:
[----:B------:R-:W-:Y:S05]  /*f350*/  BSYNC.RECONVERGENT B3 ;  /* 0x0000000000037941 */ /* 0x000fea0003800200 */
.L_x_813:
        /* <DEDUP_REMOVED lines=40> */
.L_x_819:
[----:B------:R-:W-:Y:S05]  /*f5e0*/  BSYNC.RELIABLE B4 ;  /* 0x0000000000047941 */ /* 0x000fea0003800100 */
.L_x_818:
        /* <DEDUP_REMOVED lines=41> */
.L_x_820:
[----:B------:R-:W-:Y:S05]  /*f880*/  BSYNC.RECONVERGENT B3 ;  /* 0x0000000000037941 */ /* 0x000fea0003800200 */
.L_x_817:
        /* <DEDUP_REMOVED lines=17> */
[----:B------:R-:W-:Y:S01]  /*f9a0*/  IMAD.MOV.U32 R26, RZ, RZ, R9 ;  /* 0x000000ffff1a7224 */ /* 0x000fe200078e0009 */
[----:B------:R-:W-:Y:S01]  /*f9b0*/  MOV R30, R5 ;  /* 0x00000005001e7202 */ /* 0x000fe20000000f00 */
        /* <DEDUP_REMOVED lines=8> */
[----:B------:R-:W-:-:S03]  /*fa40*/  IMAD.MOV.U32 R33, RZ, RZ, R2 ;  /* 0x000000ffff217224 */ /* 0x000fc600078e0002 */
[----:B------:R-:W-:-:S04]  /*fa50*/  ISETP.NE.OR P0, PT, R86, R67, P0 ;  /* 0x000000435600720c */ /* 0x000fc80000705670 */
[----:B------:R-:W-:-:S04]  /*fa60*/  ISETP.NE.OR P0, PT, R85, R72, P0 ;  /* 0x000000485500720c */ /* 0x000fc80000705670 */
[----:B------:R-:W-:-:S04]  /*fa70*/  ISETP.NE.OR P0, PT, R84, R100, P0 ;  /* 0x000000645400720c */ /* 0x000fc80000705670 */
[----:B------:R-:W-:-:S13]  /*fa80*/  ISETP.NE.OR P0, PT, R82, R55, P0 ;  /* 0x000000375200720c */ /* 0x000fda0000705670 */
[----:B------:R-:W-:Y:S05]  /*fa90*/  @P0 BRA `(.L_x_749) ;  /* 0x0000024000e00947 */ /* 0x000fea0003800000 */
[----:B------:R-:W-:Y:S02]  /*faa0*/  LOP3.LUT R26, R4, R2, R3, 0xfe, !PT ;  /* 0x00000002041a7212 */ /* 0x000fe400078efe03 */
[----:B------:R-:W-:Y:S02]  /*fab0*/  CS2R R30, SRZ ;  /* 0x00000000001e7805 */ /* 0x000fe4000001ff00 */
[----:B------:R-:W-:Y:S02]  /*fac0*/  CS2R R32, SRZ ;  /* 0x0000000000207805 */ /* 0x000fe4000001ff00 */
[----:B------:R-:W-:-:S04]  /*fad0*/  LOP3.LUT R26, R6, R26, R5, 0xfe, !PT ;  /* 0x0000001a061a7212 */ /* 0x000fc800078efe05 */
[----:B------:R-:W-:Y:S02]  /*fae0*/  LOP3.LUT R28, R8, R26, R7, 0xfe, !PT ;  /* 0x0000001a081c7212 */ /* 0x000fe400078efe07 */
[----:B------:R-:W-:Y:S02]  /*faf0*/  CS2R R26, SRZ ;  /* 0x00000000001a7805 */ /* 0x000fe4000001ff00 */
[----:B------:R-:W-:Y:S02]  /*fb00*/  LOP3.LUT P0, RZ, R28, R9, RZ, 0xfc, !PT ;  /* 0x000000091cff7212 */ /* 0x000fe4000780fcff */
[----:B------:R-:W-:-:S11]  /*fb10*/  CS2R R28, SRZ ;  /* 0x00000000001c7805 */ /* 0x000fd6000001ff00 */
        /* <DEDUP_REMOVED lines=50> */
[----:B------:R-:W-:Y:S01]  /*fe40*/  MOV R36, R35 ;  /* 0x0000002300247202 */ /* 0x000fe20000000f00 */
[----:B------:R-:W-:Y:S01]  /*fe50*/  IMAD.X R41, RZ, RZ, RZ, P0 ;  /* 0x000000ffff297224 */ /* 0x000fe200000e06ff */
        /* <DEDUP_REMOVED lines=147> */
[----:B------:R-:W-:Y:S01]  /*10790*/  IMAD.X R51, RZ, RZ, RZ, P4 ;  /* 0x000000ffff337224 */ /* 0x000fe200020e06ff */
[----:B------:R-:W-:Y:S01]  /*107a0*/  IADD3.X R27, PT, PT, RZ, RZ, RZ, P0, P1 ;  /* 0x000000ffff1b7210 */ /* 0x000fe200007e24ff */
[----:B------:R-:W-:-:S03]  /*107b0*/  IMAD.WIDE.U32 R28, R8, R9, R46 ;  /* 0x00000009081c7225 */ /* 0x000fc600078e002e */
[----:B------:R-:W-:Y:S01]  /*107c0*/  IADD3 R51, P3, P4, R44, R51, R50 ;  /* 0x000000332c337210 */ /* 0x000fe20007c7e032 */
[----:B------:R-:W-:-:S03]  /*107d0*/  IMAD.WIDE.U32 R30, R7, R9, R48 ;  /* 0x00000009071e7225 */ /* 0x000fc600078e0030 */
[----:B------:R-:W-:Y:S01]  /*107e0*/  IADD3.X R39, PT, PT, RZ, RZ, RZ, P3, P4 ;  /* 0x000000ffff277210 */ /* 0x000fe20001fe84ff */
        /* <DEDUP_REMOVED lines=10> */
[----:B------:R-:W-:-:S03]  /*10890*/  IADD3 R28, P0, PT, R29, R33, RZ ;  /* 0x000000211d1c7210 */ /* 0x000fc60007f1e0ff */
[----:B------:R-:W-:Y:S01]  /*108a0*/  VIADD R42, R47, UR5 ;  /* 0x000000052f2a7c36 */ /* 0x000fe20008000000 */
[----:B------:R-:W-:Y:S01]  /*108b0*/  IADD3 R34, P1, P2, R46, R31, R34 ;  /* 0x0000001f2e227210 */ /* 0x000fe20007a3e022 */
[----:B------:R-:W-:Y:S01]  /*108c0*/  IMAD.MOV.U32 R43, RZ, RZ, RZ ;  /* 0x000000ffff2b7224 */ /* 0x000fe200078e00ff */
[----:B------:R-:W-:Y:S02]  /*108d0*/  IADD3.X R31, PT, PT, RZ, RZ, RZ, P3, P4 ;  /* 0x000000ffff1f7210 */ /* 0x000fe40001fe84ff */
[----:B------:R-:W-:Y:S01]  /*108e0*/  IADD3.X R27, PT, PT, RZ, RZ, RZ, P1, P2 ;  /* 0x000000ffff1b7210 */ /* 0x000fe20000fe44ff */
[----:B------:R-:W-:Y:S01]  /*108f0*/  IMAD.WIDE.U32 R42, R32, 0x3d1, R42 ;  /* 0x000003d1202a7825 */ /* 0x000fe200078e002a */
[----:B------:R-:W-:Y:S02]  /*10900*/  IADD3.X R29, PT, PT, RZ, RZ, RZ, P0, !PT ;  /* 0x000000ffff1d7210 */ /* 0x000fe400007fe4ff */
[----:B------:R-:W-:Y:S02]  /*10910*/  IADD3 R31, P2, P3, R26, R31, R34 ;  /* 0x0000001f1a1f7210 */ /* 0x000fe40007b5e022 */
[----:B------:R-:W-:Y:S01]  /*10920*/  IADD3 R36, P0, P1, R42, R27, R36 ;  /* 0x0000001b2a247210 */ /* 0x000fe2000791e024 */
[----:B------:R-:W-:Y:S01]  /*10930*/  IMAD.WIDE.U32 R26, R9, R9, R28 ;  /* 0x00000009091a7225 */ /* 0x000fe200078e001c */
[----:B------:R-:W-:-:S02]  /*10940*/  IADD3.X R33, PT, PT, RZ, RZ, RZ, P2, P3 ;  /* 0x000000ffff217210 */ /* 0x000fc400017e64ff */
[----:B------:R-:W-:Y:S01]  /*10950*/  IADD3.X R37, PT, PT, RZ, RZ, RZ, P0, P1 ;  /* 0x000000ffff257210 */ /* 0x000fe200007e24ff */
[----:B------:R-:W-:Y:S01]  /*10960*/  VIADD R42, R43, UR5 ;  /* 0x000000052b2a7c36 */ /* 0x000fe20008000000 */
        /* <DEDUP_REMOVED lines=44> */
.L_x_824:
[----:B------:R-:W-:Y:S05]  /*10c30*/  BSYNC.RECONVERGENT B4 ;  /* 0x0000000000047941 */ /* 0x000fea0003800200 */
.L_x_823:
        /* <DEDUP_REMOVED lines=42> */
.L_x_827:
[----:B------:R-:W-:Y:S05]  /*10ee0*/  BSYNC.RELIABLE B5 ;  /* 0x0000000000057941 */ /* 0x000fea0003800100 */
.L_x_826:
        /* <DEDUP_REMOVED lines=41> */
.L_x_828:
[----:B------:R-:W-:Y:S05]  /*11180*/  BSYNC.RECONVERGENT B4 ;  /* 0x0000000000047941 */ /* 0x000fea0003800200 */
.L_x_825:
        /* <DEDUP_REMOVED lines=40> */
.L_x_831:
[----:B------:R-:W-:Y:S05]  /*11410*/  BSYNC.RELIABLE B5 ;  /* 0x0000000000057941 */ /* 0x000fea0003800100 */
.L_x_830:
        /* <DEDUP_REMOVED lines=41> */
.L_x_832:
[----:B------:R-:W-:Y:S05]  /*116b0*/  BSYNC.RECONVERGENT B4 ;  /* 0x0000000000047941 */ /* 0x000fea0003800200 */
.L_x_829:
        /* <DEDUP_REMOVED lines=21> */
[----:B------:R-:W-:Y:S01]  /*11810*/  IMAD.MOV.U32 R31, RZ, RZ, RZ ;  /* 0x000000ffff1f7224 */ /* 0x000fe200078e00ff */
[----:B------:R-:W-:Y:S01]  /*11820*/  MOV R30, R42 ;  /* 0x0000002a001e7202 */ /* 0x000fe20000000f00 */
[----:B------:R-:W-:-:S04]  /*11830*/  IMAD.WIDE.U32 R32, R25, R38, R32 ;  /* 0x0000002619207225 */ /* 0x000fc800078e0020 */
[----:B------:R-:W-:Y:S02]  /*11840*/  IMAD.X R45, RZ, RZ, RZ, P0 ;  /* 0x000000ffff2d7224 */ /* 0x000fe400000e06ff */
[----:B------:R-:W-:-:S04]  /*11850*/  IMAD.WIDE.U32 R30, R23, R35, R30 ;  /* 0x00000023171e7225 */ /* 0x000fc800078e001e */
[----:B------:R-:W-:-:S04]  /*11860*/  IMAD.WIDE.U32 R42, R24, R40, R44 ;  /* 0x00000028182a7225 */ /* 0x000fc800078e002c */
[----:B------:R-:W-:Y:S01]  /*11870*/  IMAD.MOV.U32 R55, RZ, RZ, RZ ;  /* 0x000000ffff377224 */ /* 0x000fe200078e00ff */
[----:B------:R-:W-:Y:S01]  /*11880*/  IADD3 R44, P0, PT, R32, R43, RZ ;  /* 0x0000002b202c7210 */ /* 0x000fe20007f1e0ff */
[----:B------:R-:W-:Y:S01]  /*11890*/  IMAD.MOV.U32 R32, RZ, RZ, R33 ;  /* 0x000000ffff207224 */ /* 0x000fe200078e0021 */
        /* <DEDUP_REMOVED lines=139> */
[----:B------:R-:W-:Y:S02]  /*12150*/  IMAD.X R61, RZ, RZ, RZ, P1 ;  /* 0x000000ffff3d7224 */ /* 0x000fe400008e06ff */
[----:B------:R-:W-:Y:S02]  /*12160*/  IMAD.X R63, RZ, RZ, RZ, P2 ;  /* 0x000000ffff3f7224 */ /* 0x000fe400010e06ff */
[----:B------:R-:W-:-:S04]  /*12170*/  IMAD.WIDE.U32 R56, R20, R37, R54 ;  /* 0x0000002514387225 */ /* 0x000fc800078e0036 */
[----:B------:R-:W-:Y:S01]  /*12180*/  IMAD.IADD R27, R26, 0x1, R64 ;  /* 0x000000011a1b7824 */ /* 0x000fe200078e0240 */
[----:B------:R-:W-:Y:S01]  /*12190*/  IADD3 R64, PT, PT, R65, UR5, RZ ;  /* 0x0000000541407c10 */ /* 0x000fe2000fffe0ff */
[----:B------:R-:W-:-:S03]  /*121a0*/  IMAD.WIDE.U32 R58, R19, R36, R60 ;  /* 0x00000024133a7225 */ /* 0x000fc600078e003c */
[----:B------:R-:W-:Y:S01]  /*121b0*/  ISETP.GE.U32.AND P0, PT, R27, R26, PT ;  /* 0x0000001a1b00720c */ /* 0x000fe20003f06070 */
[----:B------:R-:W-:Y:S01]  /*121c0*/  IMAD.WIDE.U32 R54, R18, R39, R62 ;  /* 0x0000002712367225 */ /* 0x000fe200078e003e */
[----:B------:R-:W-:Y:S02]  /*121d0*/  IADD3 R60, P1, PT, R56, R59, RZ ;  /* 0x0000003b383c7210 */ /* 0x000fe40007f3e0ff */
[----:B------:R-:W-:Y:S01]  /*121e0*/  SEL R31, RZ, 0x1, P0 ;  /* 0x00000001ff1f7807 */ /* 0x000fe20000000000 */
[----:B------:R-:W-:Y:S01]  /*121f0*/  IMAD.MOV.U32 R65, RZ, RZ, RZ ;  /* 0x000000ffff417224 */ /* 0x000fe200078e00ff */
[----:B------:R-:W-:Y:S01]  /*12200*/  IADD3 R62, P2, PT, R58, R55, RZ ;  /* 0x000000373a3e7210 */ /* 0x000fe20007f5e0ff */
[----:B------:R-:W-:Y:S02]  /*12210*/  IMAD.X R61, RZ, RZ, RZ, P1 ;  /* 0x000000ffff3d7224 */ /* 0x000fe400008e06ff */
[----:B------:R-:W-:-:S04]  /*12220*/  IMAD.WIDE.U32 R58, R50, 0x3d1, R64 ;  /* 0x000003d1323a7825 */ /* 0x000fc800078e0040 */
[----:B------:R-:W-:Y:S01]  /*12230*/  IMAD.X R63, RZ, RZ, RZ, P2 ;  /* 0x000000ffff3f7224 */ /* 0x000fe200010e06ff */
[----:B------:R-:W-:Y:S01]  /*12240*/  IADD3 R31, P2, P3, R58, R28, R31 ;  /* 0x0000001c3a1f7210 */ /* 0x000fe20007b5e01f */
[----:B------:R-:W-:Y:S02]  /*12250*/  VIADD R64, R59, UR5 ;  /* 0x000000053b407c36 */ /* 0x000fe40008000000 */
        /* <DEDUP_REMOVED lines=31> */
[----:B------:R-:W-:-:S02]  /*12450*/  IADD3 R56, P0, PT, R57, R33, RZ ;  /* 0x0000002139387210 */ /* 0x000fc40007f1e0ff */
        /* <DEDUP_REMOVED lines=53> */
.L_x_834:
[----:B------:R-:W-:Y:S05]  /*127b0*/  BSYNC.RECONVERGENT B4 ;  /* 0x0000000000047941 */ /* 0x000fea0003800200 */
.L_x_833:
[----:B------:R-:W-:Y:S01]  /*127c0*/  ISETP.GT.U32.OR P0, PT, R47, R10, P0 ;  /* 0x0000000a2f00720c */ /* 0x000fe20000704470 */
[----:B------:R-:W-:Y:S04]  /*127d0*/  BSSY.RECONVERGENT B4, `(.L_x_835) ;  /* 0x0000054000047945 */ /* 0x000fe80003800200 */
[----:B------:R-:W-:Y:S08]  /*127e0*/  BSSY.RELIABLE B5, `(.L_x_836) ;  /* 0x0000029000057945 */ /* 0x000ff00003800100 */
[----:B------:R-:W-:Y:S05]  /*127f0*/  @P0 BRA `(.L_x_837) ;  /* 0x00000000009c0947 */ /* 0x000fea0003800000 */
[----:B------:R-:W-:Y:S01]  /*12800*/  ISETP.GE.U32.AND P0, PT, R47, R10, PT ;  /* 0x0000000a2f00720c */ /* 0x000fe20003f06070 */
[----:B------:R-:W-:Y:S01]  /*12810*/  IMAD.MOV.U32 R48, RZ, RZ, R51 ;  /* 0x000000ffff307224 */ /* 0x000fe200078e0033 */
[----:B------:R-:W-:Y:S01]  /*12820*/  MOV R29, R49 ;  /* 0x00000031001d7202 */ /* 0x000fe20000000f00 */
        /* <DEDUP_REMOVED lines=36> */
.L_x_837:
[----:B------:R-:W-:Y:S05]  /*12a70*/  BSYNC.RELIABLE B5 ;  /* 0x0000000000057941 */ /* 0x000fea0003800100 */
.L_x_836:
        /* <DEDUP_REMOVED lines=41> */
.L_x_838:
[----:B------:R-:W-:Y:S05]  /*12d10*/  BSYNC.RECONVERGENT B4 ;  /* 0x0000000000047941 */ /* 0x000fea0003800200 */
.L_x_835:
        /* <DEDUP_REMOVED lines=40> */
.L_x_841:
[----:B------:R-:W-:Y:S05]  /*12fa0*/  BSYNC.RELIABLE B5 ;  /* 0x0000000000057941 */ /* 0x000fea0003800100 */
.L_x_840:
        /* <DEDUP_REMOVED lines=41> */
.L_x_842:
[----:B------:R-:W-:Y:S05]  /*13240*/  BSYNC.RECONVERGENT B4 ;  /* 0x0000000000047941 */ /* 0x000fea0003800200 */
.L_x_839:
        /* <DEDUP_REMOVED lines=11> */
[----:B------:R-:W-:Y:S01]  /*13300*/  IMAD.SHL.U32 R33, R27, 0x4, RZ ;  /* 0x000000041b217824 */ /* 0x000fe200078e00ff */
[----:B------:R-:W-:Y:S01]  /*13310*/  SHF.R.U32.HI R27, RZ, 0x1e, R27 ;  /* 0x0000001eff1b7819 */ /* 0x000fe2000001161b */
        /* <DEDUP_REMOVED lines=61> */
.L_x_844:
[----:B------:R-:W-:Y:S05]  /*136f0*/  BSYNC.RECONVERGENT B4 ;  /* 0x0000000000047941 */ /* 0x000fea0003800200 */
.L_x_843:
        /* <DEDUP_REMOVED lines=44> */
.L_x_847:
[----:B------:R-:W-:Y:S05]  /*139c0*/  BSYNC.RELIABLE B5 ;  /* 0x0000000000057941 */ /* 0x000fea0003800100 */
.L_x_846:
        /* <DEDUP_REMOVED lines=41> */
.L_x_848:
[----:B------:R-:W-:Y:S05]  /*13c60*/  BSYNC.RECONVERGENT B4 ;  /* 0x0000000000047941 */ /* 0x000fea0003800200 */
.L_x_845:
        /* <DEDUP_REMOVED lines=40> */
.L_x_851:
[----:B------:R-:W-:Y:S05]  /*13ef0*/  BSYNC.RELIABLE B5 ;  /* 0x0000000000057941 */ /* 0x000fea0003800100 */
.L_x_850:
        /* <DEDUP_REMOVED lines=35> */
[----:B------:R-:W-:Y:S01]  /*14130*/  VIADD R32, R32, -UR18 ;  /* 0x8000001220207c36 */ /* 0x000fe20008000000 */
[----:B------:R-:W-:Y:S02]  /*14140*/  IADD3 R29, PT, PT, R44, -UR9, RZ ;  /* 0x800000092c1d7c10 */ /* 0x000fe4000fffe0ff */
[----:B------:R-:W-:Y:S01]  /*14150*/  ISETP.GE.U32.AND.EX P0, PT, R28, RZ, PT, P0 ;  /* 0x000000ff1c00720c */ /* 0x000fe20003f06100 */
[----:B------:R-:W-:-:S12]  /*14160*/  VIADD R28, R42, -UR10 ;  /* 0x8000000a2a1c7c36 */ /* 0x000fd80008000000 */
[----:B------:R-:W-:-:S04]  /*14170*/  @P0 IMAD.MOV R43, RZ, RZ, R27 ;  /* 0x000000ffff2b0224 */ /* 0x000fc800078e021b */
[----:B------:R-:W-:-:S07]  /*14180*/  IMAD.IADD R27, R43, 0x1, -R10 ;  /* 0x000000012b1b7824 */ /* 0x000fce00078e0a0a */
.L_x_852:
[----:B------:R-:W-:Y:S05]  /*14190*/  BSYNC.RECONVERGENT B4 ;  /* 0x0000000000047941 */ /* 0x000fea0003800200 */
.L_x_849:
        /* <DEDUP_REMOVED lines=38> */
[----:B------:R-:W-:Y:S02]  /*14400*/  HFMA2 R49, -RZ, RZ, 0, 0 ;  /* 0x00000000ff317431 */ /* 0x000fe400000001ff */
[----:B------:R-:W-:Y:S02]  /*14410*/  IMAD.MOV.U32 R51, RZ, RZ, RZ ;  /* 0x000000ffff337224 */ /* 0x000fe400078e00ff */
[----:B------:R-:W-:Y:S02]  /*14420*/  IMAD.X R57, RZ, RZ, RZ, P1 ;  /* 0x000000ffff397224 */ /* 0x000fe400008e06ff */
[----:B------:R-:W-:Y:S02]  /*14430*/  IMAD.X R55, RZ, RZ, RZ, P0 ;  /* 0x000000ffff377224 */ /* 0x000fe400000e06ff */
[----:B------:R-:W-:-:S02]  /*14440*/  IMAD.MOV.U32 R48, RZ, RZ, R52 ;  /* 0x000000ffff307224 */ /* 0x000fc400078e0034 */
        /* <DEDUP_REMOVED lines=156> */
[C---:B------:R-:W-:Y:S01]  /*14e10*/  IMAD.WIDE.U32 R42, R37.reuse, R36, R42 ;  /* 0x00000024252a7225 */ /* 0x040fe200078e002a */
[----:B------:R-:W-:Y:S02]  /*14e20*/  IADD3 R36, P3, P4, R40, R39, R41 ;  /* 0x0000002728247210 */ /* 0x000fe40007c7e029 */
[----:B------:R-:W-:Y:S01]  /*14e30*/  IADD3.X R39, PT, PT, RZ, RZ, RZ, P1, P2 ;  /* 0x000000ffff277210 */ /* 0x000fe20000fe44ff */
[----:B------:R-:W-:-:S04]  /*14e40*/  IMAD.WIDE.U32 R44, R37, R34, R44 ;  /* 0x00000022252c7225 */ /* 0x000fc800078e002c */
[----:B------:R-:W-:Y:S01]  /*14e50*/  VIADD R46, R65, UR5 ;  /* 0x00000005412e7c36 */ /* 0x000fe20008000000 */
[----:B------:R-:W-:Y:S01]  /*14e60*/  IADD3 R40, P0, PT, R44, R43, RZ ;  /* 0x0000002b2c287210 */ /* 0x000fe20007f1e0ff */
[----:B------:R-:W-:Y:S02]  /*14e70*/  IMAD.MOV.U32 R63, RZ, RZ, RZ ;  /* 0x000000ffff3f7224 */ /* 0x000fe400078e00ff */
[----:B------:R-:W-:-:S04]  /*14e80*/  IMAD.WIDE.U32 R46, R38, 0x3d1, R46 ;  /* 0x000003d1262e7825 */ /* 0x000fc800078e002e */
[----:B------:R-:W-:Y:S01]  /*14e90*/  IMAD.X R41, RZ, RZ, RZ, P0 ;  /* 0x000000ffff297224 */ /* 0x000fe200000e06ff */
[----:B------:R-:W-:Y:S01]  /*14ea0*/  IADD3 R62, PT, PT, R47, UR5, RZ ;  /* 0x000000052f3e7c10 */ /* 0x000fe2000fffe0ff */
[----:B------:R-:W-:Y:S01]  /*14eb0*/  IMAD.MOV.U32 R49, RZ, RZ, RZ ;  /* 0x000000ffff317224 */ /* 0x000fe200078e00ff */
        /* <DEDUP_REMOVED lines=63> */
.L_x_854:
[----:B------:R-:W-:Y:S05]  /*152b0*/  BSYNC.RECONVERGENT B4 ;  /* 0x0000000000047941 */ /* 0x000fea0003800200 */
.L_x_853:
        /* <DEDUP_REMOVED lines=45> */
.L_x_857:
[----:B------:R-:W-:Y:S05]  /*15590*/  BSYNC.RELIABLE B5 ;  /* 0x0000000000057941 */ /* 0x000fea0003800100 */
.L_x_856:
        /* <DEDUP_REMOVED lines=38> */
[----:B------:R-:W-:-:S13]  /*15800*/  ISETP.GE.U32.AND.EX P0, PT, R34, RZ, PT, P0 ;  /* 0x000000ff2200720c */ /* 0x000fda0003f06100 */
[----:B------:R-:W-:-:S04]  /*15810*/  @P0 IMAD.MOV R43, RZ, RZ, R45 ;  /* 0x000000ffff2b0224 */ /* 0x000fc800078e022d */
[----:B------:R-:W-:-:S07]  /*15820*/  IMAD.IADD R45, R43, 0x1, -R10 ;  /* 0x000000012b2d7824 */ /* 0x000fce00078e0a0a */
.L_x_858:
[----:B------:R-:W-:Y:S05]  /*15830*/  BSYNC.RECONVERGENT B4 ;  /* 0x0000000000047941 */ /* 0x000fea0003800200 */
.L_x_855:
        /* <DEDUP_REMOVED lines=40> */
.L_x_861:
[----:B------:R-:W-:Y:S05]  /*15ac0*/  BSYNC.RELIABLE B5 ;  /* 0x0000000000057941 */ /* 0x000fea0003800100 */
.L_x_860:
        /* <DEDUP_REMOVED lines=41> */
.L_x_862:
[----:B------:R-:W-:Y:S05]  /*15d60*/  BSYNC.RECONVERGENT B4 ;  /* 0x0000000000047941 */ /* 0x000fea0003800200 */
.L_x_859:
[----:B------:R-:W-:Y:S01]  /*15d70*/  IMAD.WIDE.U32 R48, R48, 0x8, RZ ;  /* 0x0000000830307825 */ /* 0x000fe200078e00ff */
[----:B------:R-:W-:Y:S03]  /*15d80*/  BSSY.RECONVERGENT B4, `(.L_x_863) ;  /* 0x0000049000047945 */ /* 0x000fe60003800200 */
[----:B------:R-:W-:Y:S02]  /*15d90*/  IMAD.MOV.U32 R42, RZ, RZ, R49 ;  /* 0x000000ffff2a7224 */ /* 0x000fe400078e0031 */
[----:B------:R-:W-:Y:S02]  /*15da0*/  IMAD.MOV.U32 R43, RZ, RZ, RZ ;  /* 0x000000ffff2b7224 */ /* 0x000fe400078e00ff */
[----:B------:R-:W-:-:S04]  /*15db0*/  IMAD.WIDE.U32 R46, R46, 0x8, RZ ;  /* 0x000000082e2e7825 */ /* 0x000fc800078e00ff */
[----:B------:R-:W-:-:S04]  /*15dc0*/  IMAD.WIDE.U32 R42, R41, 0x8, R42 ;  /* 0x00000008292a7825 */ /* 0x000fc800078e002a */
[----:B------:R-:W-:Y:S01]  /*15dd0*/  HFMA2 R41, -RZ, RZ, 0, 0 ;  /* 0x00000000ff297431 */ /* 0x000fe200000001ff */
[----:B------:R-:W-:Y:S01]  /*15de0*/  LOP3.LUT R47, R48, R47, RZ, 0xfc, !PT ;  /* 0x0000002f302f7212 */ /* 0x000fe200078efcff */
[----:B------:R-:W-:-:S04]  /*15df0*/  IMAD.MOV.U32 R40, RZ, RZ, R43 ;  /* 0x000000ffff287224 */ /* 0x000fc800078e002b */
[----:B------:R-:W-:-:S04]  /*15e00*/  IMAD.WIDE.U32 R40, R39, 0x8, R40 ;  /* 0x0000000827287825 */ /* 0x000fc800078e0028 */
[----:B------:R-:W-:Y:S02]  /*15e10*/  IMAD.MOV.U32 R38, RZ, RZ, R41 ;  /* 0x000000ffff267224 */ /* 0x000fe400078e0029 */
[----:B------:R-:W-:Y:S02]  /*15e20*/  IMAD.MOV.U32 R39, RZ, RZ, RZ ;  /* 0x000000ffff277224 */ /* 0x000fe400078e00ff */
[----:B------:R-:W-:Y:S01]  /*15e30*/  IMAD.SHL.U32 R41, R35, 0x8, RZ ;  /* 0x0000000823297824 */ /* 0x000fe200078e00ff */
[----:B------:R-:W-:Y:S01]  /*15e40*/  SHF.R.U32.HI R35, RZ, 0x1d, R35 ;  /* 0x0000001dff237819 */ /* 0x000fe20000011623 */
[----:B------:R-:W-:-:S04]  /*15e50*/  IMAD.WIDE.U32 R38, R37, 0x8, R38 ;  /* 0x0000000825267825 */ /* 0x000fc800078e0026 */
[----:B------:R-:W-:Y:S02]  /*15e60*/  IMAD.MOV.U32 R36, RZ, RZ, R39 ;  /* 0x000000ffff247224 */ /* 0x000fe400078e0027 */
[----:B------:R-:W-:Y:S02]  /*15e70*/  IMAD.MOV.U32 R37, RZ, RZ, RZ ;  /* 0x000000ffff257224 */ /* 0x000fe400078e00ff */
[----:B------:R-:W-:-:S04]  /*15e80*/  IMAD.WIDE.U32 R36, R45, 0x8, R36 ;  /* 0x000000082d247825 */ /* 0x000fc800078e0024 */
[----:B------:R-:W-:Y:S02]  /*15e90*/  IMAD R34, R37, 0x3d1, R41 ;  /* 0x000003d125227824 */ /* 0x000fe400078e0229 */
[----:B------:R-:W-:-:S03]  /*15ea0*/  IMAD.WIDE.U32 R44, R58, 0x8, RZ ;  /* 0x000000083a2c7825 */ /* 0x000fc600078e00ff */
[----:B------:R-:W-:Y:S02]  /*15eb0*/  ISETP.GE.U32.AND P0, PT, R34, R41, PT ;  /* 0x000000292200720c */ /* 0x000fe40003f06070 */
[----:B------:R-:W-:Y:S02]  /*15ec0*/  LOP3.LUT R44, R44, R35, RZ, 0xfc, !PT ;  /* 0x000000232c2c7212 */ /* 0x000fe400078efcff */
[----:B------:R-:W-:-:S04]  /*15ed0*/  SEL R35, RZ, 0x1, P0 ;  /* 0x00000001ff237807 */ /* 0x000fc80000000000 */
[----:B------:R-:W-:Y:S02]  /*15ee0*/  IADD3 R35, P0, PT, R35, R44, RZ ;  /* 0x0000002c23237210 */ /* 0x000fe40007f1e0ff */
[----:B------:R-:W-:Y:S02]  /*15ef0*/  LOP3.LUT R44, R46, R45, RZ, 0xfc, !PT ;  /* 0x0000002d2e2c7212 */ /* 0x000fe400078efcff */
        /* <DEDUP_REMOVED lines=49> */
.L_x_864:
[----:B------:R-:W-:Y:S05]  /*16210*/  BSYNC.RECONVERGENT B4 ;  /* 0x0000000000047941 */ /* 0x000fea0003800200 */
.L_x_863:
        /* <DEDUP_REMOVED lines=43> */
.L_x_867:
[----:B------:R-:W-:Y:S05]  /*164d0*/  BSYNC.RELIABLE B5 ;  /* 0x0000000000057941 */ /* 0x000fea0003800100 */
.L_x_866:
        /* <DEDUP_REMOVED lines=15> */
[----:B------:R-:W-:-:S03]  /*165d0*/  VIADD R43, R41, 0xffffffff ;  /* 0xffffffff292b7836 */ /* 0x000fc60000000000 */
        /* <DEDUP_REMOVED lines=25> */
.L_x_868:
[----:B------:R-:W-:Y:S05]  /*16770*/  BSYNC.RECONVERGENT B4 ;  /* 0x0000000000047941 */ /* 0x000fea0003800200 */
.L_x_865:
        /* <DEDUP_REMOVED lines=40> */
.L_x_871:
[----:B------:R-:W-:Y:S05]  /*16a00*/  BSYNC.RELIABLE B5 ;  /* 0x0000000000057941 */ /* 0x000fea0003800100 */
.L_x_870:
        /* <DEDUP_REMOVED lines=41> */
.L_x_872:
[----:B------:R-:W-:Y:S05]  /*16ca0*/  BSYNC.RECONVERGENT B4 ;  /* 0x0000000000047941 */ /* 0x000fea0003800200 */
.L_x_869:
[C---:B------:R-:W-:Y:S01]  /*16cb0*/  IMAD.WIDE.U32 R44, R25.reuse, R25, RZ ;  /* 0x00000019192c7225 */ /* 0x040fe200078e00ff */
[----:B------:R-:W-:Y:S01]  /*16cc0*/  UMOV UR5, URZ ;  /* 0x000000ff00057c82 */ /* 0x000fe20008000000 */
[----:B------:R-:W-:Y:S02]  /*16cd0*/  BSSY.RECONVERGENT B4, `(.L_x_873) ;  /* 0x000010f000047945 */ /* 0x000fe40003800200 */
[----:B------:R-:W-:Y:S01]  /*16ce0*/  IMAD.MOV.U32 R43, RZ, RZ, RZ ;  /* 0x000000ffff2b7224 */ /* 0x000fe200078e00ff */
[----:B------:R-:W-:Y:S01]  /*16cf0*/  MOV R42, R45 ;  /* 0x0000002d002a7202 */ /* 0x000fe20000000f00 */
        /* <DEDUP_REMOVED lines=176> */
[----:B------:R-:W-:Y:S02]  /*17800*/  IMAD.X R63, RZ, RZ, RZ, P1 ;  /* 0x000000ffff3f7224 */ /* 0x000fe400008e06ff */
[----:B------:R-:W-:Y:S01]  /*17810*/  IMAD.WIDE.U32 R66, R58, 0x3d1, R68 ;  /* 0x000003d13a427825 */ /* 0x000fe200078e0044 */
[----:B------:R-:W-:-:S03]  /*17820*/  SEL R43, RZ, 0x1, P0 ;  /* 0x00000001ff2b7807 */ /* 0x000fc60000000000 */
[----:B------:R-:W-:Y:S01]  /*17830*/  IMAD.WIDE.U32 R44, R21, R18, R64 ;  /* 0x00000012152c7225 */ /* 0x000fe200078e0040 */
[----:B------:R-:W-:-:S03]  /*17840*/  IADD3 R43, P0, P2, R66, R42, R43 ;  /* 0x0000002a422b7210 */ /* 0x000fc60007a1e02b */
[----:B------:R-:W-:Y:S01]  /*17850*/  IMAD.WIDE.U32 R62, R19, R19, R62 ;  /* 0x00000013133e7225 */ /* 0x000fe200078e003e */
[----:B------:R-:W-:-:S03]  /*17860*/  IADD3 R24, P3, PT, R24, R43, RZ ;  /* 0x0000002b18187210 */ /* 0x000fc60007f7e0ff */
[----:B------:R-:W-:Y:S01]  /*17870*/  VIADD R64, R67, UR5 ;  /* 0x0000000543407c36 */ /* 0x000fe20008000000 */
[----:B------:R-:W-:Y:S01]  /*17880*/  IADD3 R42, P1, PT, R62, R45, RZ ;  /* 0x0000002d3e2a7210 */ /* 0x000fe20007f3e0ff */
[----:B------:R-:W-:Y:S01]  /*17890*/  IMAD.MOV.U32 R65, RZ, RZ, RZ ;  /* 0x000000ffff417224 */ /* 0x000fe200078e00ff */
[----:B------:R-:W-:Y:S01]  /*178a0*/  IADD3.X R45, PT, PT, RZ, RZ, RZ, P0, P2 ;  /* 0x000000ffff2d7210 */ /* 0x000fe200007e44ff */
[----:B------:R-:W-:Y:S01]  /*178b0*/  IMAD.X R25, RZ, RZ, RZ, P3 ;  /* 0x000000ffff197224 */ /* 0x000fe200018e06ff */
[----:B------:R-:W-:Y:S01]  /*178c0*/  IADD3 R60, P0, PT, R61, R63, RZ ;  /* 0x0000003f3d3c7210 */ /* 0x000fe20007f1e0ff */
[----:B------:R-:W-:-:S04]  /*178d0*/  IMAD.WIDE.U32 R64, R22, 0x3d1, R64 ;  /* 0x000003d116407825 */ /* 0x000fc800078e0040 */
[----:B------:R-:W-:Y:S01]  /*178e0*/  IMAD.X R43, RZ, RZ, RZ, P1 ;  /* 0x000000ffff2b7224 */ /* 0x000fe200008e06ff */
[----:B------:R-:W-:Y:S01]  /*178f0*/  IADD3 R45, P1, P2, R64, R45, R46 ;  /* 0x0000002d402d7210 */ /* 0x000fe20007a3e02e */
[----:B------:R-:W-:Y:S02]  /*17900*/  IMAD.X R61, RZ, RZ, RZ, P0 ;  /* 0x000000ffff3d7224 */ /* 0x000fe400000e06ff */
[----:B------:R-:W-:Y:S01]  /*17910*/  IMAD.WIDE.U32 R20, R20, R18, R42 ;  /* 0x0000001214147225 */ /* 0x000fe200078e002a */
[----:B------:R-:W-:-:S03]  /*17920*/  IADD3 R58, P3, P4, R58, R25, R45 ;  /* 0x000000193a3a7210 */ /* 0x000fc60007c7e02d */
[----:B------:R-:W-:Y:S01]  /*17930*/  IMAD.WIDE.U32 R46, R19, R18, R60 ;  /* 0x00000012132e7225 */ /* 0x000fe200078e003c */
[----:B------:R-:W-:-:S03]  /*17940*/  IADD3.X R25, PT, PT, RZ, RZ, RZ, P3, P4 ;  /* 0x000000ffff197210 */ /* 0x000fc60001fe84ff */
[----:B------:R-:W-:Y:S01]  /*17950*/  VIADD R64, R65, UR5 ;  /* 0x0000000541407c36 */ /* 0x000fe20008000000 */
[----:B------:R-:W-:Y:S01]  /*17960*/  IADD3 R42, P0, PT, R46, R21, RZ ;  /* 0x000000152e2a7210 */ /* 0x000fe20007f1e0ff */
[----:B------:R-:W-:Y:S01]  /*17970*/  IMAD.MOV.U32 R65, RZ, RZ, RZ ;  /* 0x000000ffff417224 */ /* 0x000fe200078e00ff */
[----:B------:R-:W-:Y:S01]  /*17980*/  IADD3.X R21, PT, PT, RZ, RZ, RZ, P1, P2 ;  /* 0x000000ffff157210 */ /* 0x000fe20000fe44ff */
[----:B------:R-:W-:Y:S02]  /*17990*/  IMAD.MOV.U32 R63, RZ, RZ, RZ ;  /* 0x000000ffff3f7224 */ /* 0x000fe400078e00ff */
[----:B------:R-:W-:-:S04]  /*179a0*/  IMAD.WIDE.U32 R60, R44, 0x3d1, R64 ;  /* 0x000003d12c3c7825 */ /* 0x000fc800078e0040 */
[----:B------:R-:W-:Y:S02]  /*179b0*/  VIADD R62, R61, UR5 ;  /* 0x000000053d3e7c36 */ /* 0x000fe40008000000 */
[----:B------:R-:W-:Y:S01]  /*179c0*/  IMAD.X R43, RZ, RZ, RZ, P0 ;  /* 0x000000ffff2b7224 */ /* 0x000fe200000e06ff */
[----:B------:R-:W-:Y:S01]  /*179d0*/  IADD3 R60, P0, P1, R60, R21, R48 ;  /* 0x000000153c3c7210 */ /* 0x000fe2000791e030 */
[----:B------:R-:W-:-:S03]  /*179e0*/  IMAD.WIDE.U32 R48, R20, 0x3d1, R62 ;  /* 0x000003d114307825 */ /* 0x000fc600078e003e */
[----:B------:R-:W-:Y:S01]  /*179f0*/  IADD3 R25, P3, P4, R22, R25, R60 ;  /* 0x0000001916197210 */ /* 0x000fe20007c7e03c */
[----:B------:R-:W-:Y:S01]  /*17a00*/  IMAD.WIDE.U32 R42, R19, R18, R42 ;  /* 0x00000012132a7225 */ /* 0x000fe200078e002a */
[----:B------:R-:W-:Y:S02]  /*17a10*/  IADD3.X R19, PT, PT, RZ, RZ, RZ, P0, P1 ;  /* 0x000000ffff137210 */ /* 0x000fe400007e24ff */
[----:B------:R-:W-:Y:S01]  /*17a20*/  IADD3.X R53, PT, PT, RZ, RZ, RZ, P3, P4 ;  /* 0x000000ffff357210 */ /* 0x000fe20001fe84ff */
[----:B------:R-:W-:Y:S01]  /*17a30*/  VIADD R60, R49, UR5 ;  /* 0x00000005313c7c36 */ /* 0x000fe20008000000 */
[----:B------:R-:W-:Y:S01]  /*17a40*/  IADD3 R50, P1, P2, R48, R19, R50 ;  /* 0x0000001330327210 */ /* 0x000fe20007a3e032 */
[----:B------:R-:W-:Y:S01]  /*17a50*/  IMAD.MOV.U32 R61, RZ, RZ, RZ ;  /* 0x000000ffff3d7224 */ /* 0x000fe200078e00ff */
[----:B------:R-:W-:Y:S02]  /*17a60*/  IADD3 R46, P0, PT, R47, R43, RZ ;  /* 0x0000002b2f2e7210 */ /* 0x000fe40007f1e0ff */
        /* <DEDUP_REMOVED lines=13> */
[----:B------:R-:W-:Y:S02]  /*17b40*/  IADD3 R54, P0, P1, R20, R45, R54 ;  /* 0x0000002d14367210 */ /* 0x000fe4000791e036 */
[----:B------:R-:W-:Y:S01]  /*17b50*/  IADD3 R20, PT, PT, R21, UR5, RZ ;  /* 0x0000000515147c10 */ /* 0x000fe2000fffe0ff */
        /* <DEDUP_REMOVED lines=38> */
.L_x_874:
[----:B------:R-:W-:Y:S05]  /*17dc0*/  BSYNC.RECONVERGENT B4 ;  /* 0x0000000000047941 */ /* 0x000fea0003800200 */
.L_x_873:
        /* <DEDUP_REMOVED lines=44> */
.L_x_877:
[----:B------:R-:W-:Y:S05]  /*18090*/  BSYNC.RELIABLE B5 ;  /* 0x0000000000057941 */ /* 0x000fea0003800100 */
.L_x_876:
        /* <DEDUP_REMOVED lines=41> */
.L_x_878:
[----:B------:R-:W-:Y:S05]  /*18330*/  BSYNC.RECONVERGENT B4 ;  /* 0x0000000000047941 */ /* 0x000fea0003800200 */
.L_x_875:
        /* <DEDUP_REMOVED lines=40> */
.L_x_881:
[----:B------:R-:W-:Y:S05]  /*185c0*/  BSYNC.RELIABLE B5 ;  /* 0x0000000000057941 */ /* 0x000fea0003800100 */
.L_x_880:
        /* <DEDUP_REMOVED lines=41> */
.L_x_882:
[----:B------:R-:W-:Y:S05]  /*18860*/  BSYNC.RECONVERGENT B4 ;  /* 0x0000000000047941 */ /* 0x000fea0003800200 */
.L_x_879:
        /* <DEDUP_REMOVED lines=20> */
[----:B------:R-:W-:Y:S01]  /*189b0*/  IMAD.MOV.U32 R19, RZ, RZ, RZ ;  /* 0x000000ffff137224 */ /* 0x000fe200078e00ff */
[----:B------:R-:W-:-:S05]  /*189c0*/  MOV R18, R21 ;  /* 0x0000001500127202 */ /* 0x000fca0000000f00 */
        /* <DEDUP_REMOVED lines=55> */
.L_x_884:
[----:B------:R-:W-:Y:S05]  /*18d40*/  BSYNC.RECONVERGENT B4 ;  /* 0x0000000000047941 */ /* 0x000fea0003800200 */
.L_x_883:
        /* <DEDUP_REMOVED lines=41> */
.L_x_887:
[----:B------:R-:W-:Y:S05]  /*18fe0*/  BSYNC.RELIABLE B5 ;  /* 0x0000000000057941 */ /* 0x000fea0003800100 */
.L_x_886:
[----:B------:R-:W-:Y:S01]  /*18ff0*/  ISETP.GE.U32.AND P0, PT, R43, UR8, PT ;  /* 0x000000082b007c0c */ /* 0x000fe2000bf06070 */
        /* <DEDUP_REMOVED lines=40> */
.L_x_888:
[----:B------:R-:W-:Y:S05]  /*19280*/  BSYNC.RECONVERGENT B4 ;  /* 0x0000000000047941 */ /* 0x000fea0003800200 */
.L_x_885:
        /* <DEDUP_REMOVED lines=40> */
.L_x_891:
[----:B------:R-:W-:Y:S05]  /*19510*/  BSYNC.RELIABLE B5 ;  /* 0x0000000000057941 */ /* 0x000fea0003800100 */
.L_x_890:
        /* <DEDUP_REMOVED lines=41> */
.L_x_892:
[----:B------:R-:W-:Y:S05]  /*197b0*/  BSYNC.RECONVERGENT B4 ;  /* 0x0000000000047941 */ /* 0x000fea0003800200 */
.L_x_889:
        /* <DEDUP_REMOVED lines=173> */
[----:B------:R-:W-:Y:S02]  /*1a290*/  IMAD.IADD R25, R24, 0x1, R76 ;  /* 0x0000000118197824 */ /* 0x000fe400078e024c */
[----:B------:R-:W-:-:S03]  /*1a2a0*/  IMAD.WIDE.U32 R70, R52, R48, R72 ;  /* 0x0000003034467225 */ /* 0x000fc600078e0048 */
[----:B------:R-:W-:Y:S01]  /*1a2b0*/  ISETP.GE.U32.AND P0, PT, R25, R24, PT ;  /* 0x000000181900720c */ /* 0x000fe20003f06070 */
[----:B------:R-:W-:Y:S01]  /*1a2c0*/  IMAD.WIDE.U32 R66, R50, R49, R74 ;  /* 0x0000003132427225 */ /* 0x000fe200078e004a */
[----:B------:R-:W-:Y:S02]  /*1a2d0*/  IADD3 R72, P1, PT, R68, R71, RZ ;  /* 0x0000004744487210 */ /* 0x000fe40007f3e0ff */
[----:B------:R-:W-:Y:S01]  /*1a2e0*/  SEL R19, RZ, 0x1, P0 ;  /* 0x00000001ff137807 */ /* 0x000fe20000000000 */
        /* <DEDUP_REMOVED lines=13> */
[----:B------:R-:W-:Y:S01]  /*1a3c0*/  IMAD.WIDE.U32 R72, R66, 0x3d1, R76 ;  /* 0x000003d142487825 */ /* 0x000fe200078e004c */
[----:B------:R-:W-:-:S03]  /*1a3d0*/  IADD3 R70, P1, PT, R70, R55, RZ ;  /* 0x0000003746467210 */ /* 0x000fc60007f3e0ff */
[----:B------:R-:W-:Y:S02]  /*1a3e0*/  IMAD.X R65, RZ, RZ, RZ, P0 ;  /* 0x000000ffff417224 */ /* 0x000fe400000e06ff */
        /* <DEDUP_REMOVED lines=26> */
[----:B------:R-:W-:Y:S01]  /*1a590*/  IMAD.MOV.U32 R55, RZ, RZ, RZ ;  /* 0x000000ffff377224 */ /* 0x000fe200078e00ff */
[----:B------:R-:W-:Y:S01]  /*1a5a0*/  IADD3 R42, P2, P3, R54, R19, R23 ;  /* 0x00000013362a7210 */ /* 0x000fe20007b5e017 */
[----:B------:R-:W-:-:S02]  /*1a5b0*/  IMAD.X R23, RZ, RZ, RZ, P0 ;  /* 0x000000ffff177224 */ /* 0x000fc400000e06ff */
[----:B------:R-:W-:Y:S01]  /*1a5c0*/  IMAD.WIDE.U32 R62, R58, 0x3d1, R62 ;  /* 0x000003d13a3e7825 */ /* 0x000fe200078e003e */
[----:B------:R-:W-:-:S03]  /*1a5d0*/  IADD3.X R19, PT, PT, RZ, RZ, RZ, P2, P3 ;  /* 0x000000ffff137210 */ /* 0x000fc600017e64ff */
[----:B------:R-:W-:Y:S01]  /*1a5e0*/  IMAD.WIDE.U32 R22, R49, R49, R22 ;  /* 0x0000003131167225 */ /* 0x000fe200078e0016 */
[----:B------:R-:W-:-:S03]  /*1a5f0*/  IADD3 R60, P0, P1, R62, R21, R60 ;  /* 0x000000153e3c7210 */ /* 0x000fc6000791e03c */
[----:B------:R-:W-:Y:S01]  /*1a600*/  VIADD R54, R63, UR5 ;  /* 0x000000053f367c36 */ /* 0x000fe20008000000 */
[----:B------:R-:W-:Y:S02]  /*1a610*/  IADD3 R56, P2, P3, R56, R19, R60 ;  /* 0x0000001338387210 */ /* 0x000fe40007b5e03c */
[----:B------:R-:W-:Y:S01]  /*1a620*/  IADD3.X R21, PT, PT, RZ, RZ, RZ, P0, P1 ;  /* 0x000000ffff157210 */ /* 0x000fe200007e24ff */
[----:B------:R-:W-:Y:S01]  /*1a630*/  IMAD.WIDE.U32 R54, R22, 0x3d1, R54 ;  /* 0x000003d116367825 */ /* 0x000fe200078e0036 */
        /* <DEDUP_REMOVED lines=41> */
.L_x_894:
[----:B------:R-:W-:Y:S05]  /*1a8d0*/  BSYNC.RECONVERGENT B4 ;  /* 0x0000000000047941 */ /* 0x000fea0003800200 */
.L_x_893:
        /* <DEDUP_REMOVED lines=43> */
.L_x_897:
[----:B------:R-:W-:Y:S05]  /*1ab90*/  BSYNC.RELIABLE B5 ;  /* 0x0000000000057941 */ /* 0x000fea0003800100 */
.L_x_896:
        /* <DEDUP_REMOVED lines=41> */
.L_x_898:
[----:B------:R-:W-:Y:S05]  /*1ae30*/  BSYNC.RECONVERGENT B4 ;  /* 0x0000000000047941 */ /* 0x000fea0003800200 */
.L_x_895:
        /* <DEDUP_REMOVED lines=40> */
.L_x_901:
[----:B------:R-:W-:Y:S05]  /*1b0c0*/  BSYNC.RELIABLE B5 ;  /* 0x0000000000057941 */ /* 0x000fea0003800100 */
.L_x_900:
        /* <DEDUP_REMOVED lines=41> */
.L_x_902:
[----:B------:R-:W-:Y:S05]  /*1b360*/  BSYNC.RECONVERGENT B4 ;  /* 0x0000000000047941 */ /* 0x000fea0003800200 */
.L_x_899:
[----:B------:R-:W-:Y:S01]  /*1b370*/  IMAD.WIDE.U32 R18, R31, 0x2, RZ ;  /* 0x000000021f127825 */ /* 0x000fe200078e00ff */
[----:B------:R-:W-:Y:S01]  /*1b380*/  SHF.R.U32.HI R51, RZ, 0x1f, R26 ;  /* 0x0000001fff337819 */ /* 0x000fe2000001161a */
[----:B------:R-:W-:Y:S02]  /*1b390*/  BSSY.RECONVERGENT B4, `(.L_x_903) ;  /* 0x0000048000047945 */ /* 0x000fe40003800200 */
        /* <DEDUP_REMOVED lines=71> */
.L_x_904:
[----:B------:R-:W-:Y:S05]  /*1b810*/  BSYNC.RECONVERGENT B4 ;  /* 0x0000000000047941 */ /* 0x000fea0003800200 */
.L_x_903:
        /* <DEDUP_REMOVED lines=43> */
.L_x_907:
[----:B------:R-:W-:Y:S05]  /*1bad0*/  BSYNC.RELIABLE B5 ;  /* 0x0000000000057941 */ /* 0x000fea0003800100 */
.L_x_906:
        /* <DEDUP_REMOVED lines=41> */
.L_x_908:
[----:B------:R-:W-:Y:S05]  /*1bd70*/  BSYNC.RECONVERGENT B4 ;  /* 0x0000000000047941 */ /* 0x000fea0003800200 */
.L_x_905:
        /* <DEDUP_REMOVED lines=40> */
.L_x_911:
[----:B------:R-:W-:Y:S05]  /*1c000*/  BSYNC.RELIABLE B5 ;  /* 0x0000000000057941 */ /* 0x000fea0003800100 */
.L_x_910:
        /* <DEDUP_REMOVED lines=41> */
.L_x_912:
[----:B------:R-:W-:Y:S05]  /*1c2a0*/  BSYNC.RECONVERGENT B4 ;  /* 0x0000000000047941 */ /* 0x000fea0003800200 */
.L_x_909:
        /* <DEDUP_REMOVED lines=35> */
.L_x_914:
        /* <DEDUP_REMOVED lines=34> */
.L_x_916:
[----:B------:R-:W-:Y:S05]  /*1c700*/  BSYNC.RELIABLE B5 ;  /* 0x0000000000057941 */ /* 0x000fea0003800100 */
.L_x_915:
        /* <DEDUP_REMOVED lines=22> */
[----:B------:R-:W-:Y:S01]  /*1c870*/  IADD3 R46, P0, PT, R18, R25, RZ ;  /* 0x00000019122e7210 */ /* 0x000fe20007f1e0ff */
[----:B------:R-:W-:-:S04]  /*1c880*/  IMAD.MOV.U32 R25, RZ, RZ, R58 ;  /* 0x000000ffff197224 */ /* 0x000fc800078e003a */
        /* <DEDUP_REMOVED lines=23> */
[----:B------:R-:W-:-:S04]  /*1ca00*/  IADD3 R21, PT, PT, R21, R10, R18 ;  /* 0x0000000a15157210 */ /* 0x000fc80007ffe012 */
[----:B------:R-:W-:-:S03]  /*1ca10*/  IADD3 R18, PT, PT, R21, -0x1, RZ ;  /* 0xffffffff15127810 */ /* 0x000fc60007ffe0ff */
[----:B------:R-:W-:-:S07]  /*1ca20*/  @P0 IMAD.MOV R18, RZ, RZ, R21 ;  /* 0x000000ffff120224 */ /* 0x000fce00078e0215 */
.L_x_917:
[----:B------:R-:W-:Y:S05]  /*1ca30*/  BSYNC.RECONVERGENT B4 ;  /* 0x0000000000047941 */ /* 0x000fea0003800200 */
.L_x_913:
        /* <DEDUP_REMOVED lines=43> */
.L_x_919:
        /* <DEDUP_REMOVED lines=34> */
.L_x_921:
[----:B------:R-:W-:Y:S05]  /*1cf10*/  BSYNC.RELIABLE B5 ;  /* 0x0000000000057941 */ /* 0x000fea0003800100 */
.L_x_920:
        /* <DEDUP_REMOVED lines=50> */
.L_x_922:
[----:B------:R-:W-:Y:S05]  /*1d240*/  BSYNC.RECONVERGENT B4 ;  /* 0x0000000000047941 */ /* 0x000fea0003800200 */
.L_x_918:
[----:B------:R-:W-:Y:S01]  /*1d250*/  IMAD.IADD R51, R26, 0x1, -R25 ;  /* 0x000000011a337824 */ /* 0x000fe200078e0a19 */
[----:B------:R-:W-:Y:S01]  /*1d260*/  IADD3 R56, PT, PT, -R24, R55, RZ ;  /* 0x0000003718387210 */ /* 0x000fe20007ffe1ff */
[----:B------:R-:W-:Y:S01]  /*1d270*/  IMAD.MOV.U32 R27, RZ, RZ, RZ ;  /* 0x000000ffff1b7224 */ /* 0x000fe200078e00ff */
[----:B------:R-:W-:Y:S01]  /*1d280*/  UMOV UR5, URZ ;  /* 0x000000ff00057c82 */ /* 0x000fe20008000000 */
[----:B------:R-:W-:Y:S01]  /*1d290*/  IMAD.WIDE.U32 R30, R51, R43, RZ ;  /* 0x0000002b331e7225 */ /* 0x000fe200078e00ff */
[----:B------:R-:W-:Y:S03]  /*1d2a0*/  BSSY.RECONVERGENT B4, `(.L_x_923) ;  /* 0x0000110000047945 */ /* 0x000fe60003800200 */
[----:B------:R-:W-:Y:S02]  /*1d2b0*/  IMAD.MOV.U32 R26, RZ, RZ, R31 ;  /* 0x000000ffff1a7224 */ /* 0x000fe400078e001f */
[----:B------:R-:W-:-:S02]  /*1d2c0*/  IMAD.IADD R55, R58, 0x1, -R23 ;  /* 0x000000013a377824 */ /* 0x000fc400078e0a17 */
        /* <DEDUP_REMOVED lines=33> */
[----:B------:R-:W-:Y:S01]  /*1d4e0*/  IMAD.IADD R33, R46, 0x1, -R19 ;  /* 0x000000012e217824 */ /* 0x000fe200078e0a13 */
[----:B------:R-:W-:Y:S01]  /*1d4f0*/  IADD3 R64, P1, PT, R58, R61, RZ ;  /* 0x0000003d3a407210 */ /* 0x000fe20007f3e0ff */
[----:B------:R-:W-:Y:S02]  /*1d500*/  IMAD.X R63, RZ, RZ, RZ, P0 ;  /* 0x000000ffff3f7224 */ /* 0x000fe400000e06ff */
[----:B------:R-:W-:Y:S02]  /*1d510*/  IMAD.MOV.U32 R58, RZ, RZ, R29 ;  /* 0x000000ffff3a7224 */ /* 0x000fe400078e001d */
[----:B------:R-:W-:Y:S02]  /*1d520*/  IMAD.MOV.U32 R59, RZ, RZ, RZ ;  /* 0x000000ffff3b7224 */ /* 0x000fe400078e00ff */
        /* <DEDUP_REMOVED lines=11> */
[----:B------:R-:W-:Y:S01]  /*1d5e0*/  IMAD.IADD R29, R45, 0x1, -R18 ;  /* 0x000000012d1d7824 */ /* 0x000fe200078e0a12 */
[----:B------:R-:W-:Y:S01]  /*1d5f0*/  IADD3.X R61, PT, PT, RZ, RZ, RZ, P1, !PT ;  /* 0x000000ffff3d7210 */ /* 0x000fe20000ffe4ff */
        /* <DEDUP_REMOVED lines=139> */
[----:B------:R-:W-:-:S02]  /*1deb0*/  IMAD.X R27, RZ, RZ, RZ, P1 ;  /* 0x000000ffff1b7224 */ /* 0x000fc400008e06ff */
[----:B------:R-:W-:-:S04]  /*1dec0*/  IMAD.WIDE.U32 R64, R52, 0x3d1, R64 ;  /* 0x000003d134407825 */ /* 0x000fc800078e0040 */
[----:B------:R-:W-:Y:S01]  /*1ded0*/  IMAD.WIDE.U32 R60, R29, R48, R60 ;  /* 0x000000301d3c7225 */ /* 0x000fe200078e003c */
[----:B------:R-:W-:-:S03]  /*1dee0*/  IADD3 R32, P2, P3, R64, R45, R32 ;  /* 0x0000002d40207210 */ /* 0x000fc60007b5e020 */
        /* <DEDUP_REMOVED lines=22> */
[----:B------:R-:W-:Y:S01]  /*1e050*/  IADD3.X R61, PT, PT, RZ, RZ, RZ, P0, !PT ;  /* 0x000000ffff3d7210 */ /* 0x000fe200007fe4ff */
[----:B------:R-:W-:Y:S01]  /*1e060*/  IMAD.WIDE.U32 R32, R30, 0x3d1, R32 ;  /* 0x000003d11e207825 */ /* 0x000fe200078e0020 */
[----:B------:R-:W-:Y:S02]  /*1e070*/  IADD3.X R31, PT, PT, RZ, RZ, RZ, P1, P2 ;  /* 0x000000ffff1f7210 */ /* 0x000fe40000fe44ff */
[----:B------:R-:W-:Y:S01]  /*1e080*/  IADD3 R42, P2, P3, R54, R27, R42 ;  /* 0x0000001b362a7210 */ /* 0x000fe20007b5e02a */
[----:B------:R-:W-:Y:S01]  /*1e090*/  IMAD.WIDE.U32 R28, R29, R49, R60 ;  /* 0x000000311d1c7225 */ /* 0x000fe200078e003c */
[----:B------:R-:W-:-:S02]  /*1e0a0*/  IADD3 R44, P0, P1, R32, R31, R44 ;  /* 0x0000001f202c7210 */ /* 0x000fc4000791e02c */
[----:B------:R-:W-:Y:S01]  /*1e0b0*/  IADD3.X R27, PT, PT, RZ, RZ, RZ, P2, P3 ;  /* 0x000000ffff1b7210 */ /* 0x000fe200017e64ff */
[----:B------:R-:W-:Y:S02]  /*1e0c0*/  VIADD R32, R33, UR5 ;  /* 0x0000000521207c36 */ /* 0x000fe40008000000 */
[----:B------:R-:W-:Y:S01]  /*1e0d0*/  IMAD.MOV.U32 R33, RZ, RZ, RZ ;  /* 0x000000ffff217224 */ /* 0x000fe200078e00ff */
[----:B------:R-:W-:Y:S01]  /*1e0e0*/  IADD3 R44, P2, P3, R26, R27, R44 ;  /* 0x0000001b1a2c7210 */ /* 0x000fe20007b5e02c */
[----:B------:R-:W-:Y:S01]  /*1e0f0*/  IMAD.WIDE.U32 R26, R28, 0x3d1, R32 ;  /* 0x000003d11c1a7825 */ /* 0x000fe200078e0020 */
[----:B------:R-:W-:Y:S02]  /*1e100*/  IADD3.X R33, PT, PT, RZ, RZ, RZ, P0, P1 ;  /* 0x000000ffff217210 */ /* 0x000fe400007e24ff */
[----:B------:R-:W-:Y:S02]  /*1e110*/  IADD3.X R31, PT, PT, RZ, RZ, RZ, P2, P3 ;  /* 0x000000ffff1f7210 */ /* 0x000fe400017e64ff */
[----:B------:R-:W-:Y:S01]  /*1e120*/  IADD3 R46, P0, P1, R26, R33, R46 ;  /* 0x000000211a2e7210 */ /* 0x000fe2000791e02e */
[----:B------:R-:W-:-:S02]  /*1e130*/  VIADD R26, R27, UR5 ;  /* 0x000000051b1a7c36 */ /* 0x000fc40008000000 */
        /* <DEDUP_REMOVED lines=38> */
.L_x_924:
[----:B------:R-:W-:Y:S05]  /*1e3a0*/  BSYNC.RECONVERGENT B4 ;  /* 0x0000000000047941 */ /* 0x000fea0003800200 */
.L_x_923:
        /* <DEDUP_REMOVED lines=43> */
.L_x_927:
[----:B------:R-:W-:Y:S05]  /*1e660*/  BSYNC.RELIABLE B5 ;  /* 0x0000000000057941 */ /* 0x000fea0003800100 */
.L_x_926:
        /* <DEDUP_REMOVED lines=35> */
[C---:B------:R-:W-:Y:S01]  /*1e8a0*/  ISETP.GE.U32.AND P0, PT, R29.reuse, UR18, PT ;  /* 0x000000121d007c0c */ /* 0x040fe2000bf06070 */
[----:B------:R-:W-:-:S03]  /*1e8b0*/  VIADD R29, R29, -UR18 ;  /* 0x800000121d1d7c36 */ /* 0x000fc60008000000 */
[----:B------:R-:W-:Y:S01]  /*1e8c0*/  ISETP.GE.U32.AND.EX P0, PT, R26, RZ, PT, P0 ;  /* 0x000000ff1a00720c */ /* 0x000fe20003f06100 */
[----:B------:R-:W-:-:S12]  /*1e8d0*/  VIADD R26, R28, -UR13 ;  /* 0x8000000d1c1a7c36 */ /* 0x000fd80008000000 */
[----:B------:R-:W-:-:S04]  /*1e8e0*/  @P0 IMAD.MOV R31, RZ, RZ, R27 ;  /* 0x000000ffff1f0224 */ /* 0x000fc800078e021b */
[----:B------:R-:W-:-:S07]  /*1e8f0*/  IMAD.IADD R27, R31, 0x1, -R10 ;  /* 0x000000011f1b7824 */ /* 0x000fce00078e0a0a */
.L_x_928:
[----:B------:R-:W-:Y:S05]  /*1e900*/  BSYNC.RECONVERGENT B4 ;  /* 0x0000000000047941 */ /* 0x000fea0003800200 */
.L_x_925:
        /* <DEDUP_REMOVED lines=40> */
.L_x_931:
[----:B------:R-:W-:Y:S05]  /*1eb90*/  BSYNC.RELIABLE B5 ;  /* 0x0000000000057941 */ /* 0x000fea0003800100 */
.L_x_930:
        /* <DEDUP_REMOVED lines=41> */
.L_x_932:
[----:B------:R-:W-:Y:S05]  /*1ee30*/  BSYNC.RECONVERGENT B4 ;  /* 0x0000000000047941 */ /* 0x000fea0003800200 */
.L_x_929:
        /* <DEDUP_REMOVED lines=35> */
.L_x_934:
        /* <DEDUP_REMOVED lines=34> */
.L_x_936:
[----:B------:R-:W-:Y:S05]  /*1f290*/  BSYNC.RELIABLE B5 ;  /* 0x0000000000057941 */ /* 0x000fea0003800100 */
.L_x_935:
        /* <DEDUP_REMOVED lines=50> */
.L_x_937:
[----:B------:R-:W-:Y:S05]  /*1f5c0*/  BSYNC.RECONVERGENT B4 ;  /* 0x0000000000047941 */ /* 0x000fea0003800200 */
.L_x_933:
        /* <DEDUP_REMOVED lines=23> */
[----:B------:R-:W-:-:S02]  /*1f740*/  LOP3.LUT R9, R9, R4, RZ, 0xfc, !PT ;  /* 0x0000000409097212 */ /* 0x000fc400078efcff */
        /* <DEDUP_REMOVED lines=19> */
[----:B------:R-:W-:Y:S01]  /*1f880*/  IADD3 R7, P1, PT, R7, R28, RZ ;  /* 0x0000001c07077210 */ /* 0x000fe20007f3e0ff */
[----:B------:R-:W-:-:S03]  /*1f890*/  IMAD.IADD R28, R50, 0x1, -R39 ;  /* 0x00000001321c7824 */ /* 0x000fc600078e0a27 */
[----:B------:R-:W-:Y:S01]  /*1f8a0*/  IADD3 R26, P0, PT, R26, R3, RZ ;  /* 0x000000031a1a7210 */ /* 0x000fe20007f1e0ff */
[----:B------:R-:W-:-:S03]  /*1f8b0*/  IMAD.X R5, RZ, RZ, RZ, P1 ;  /* 0x000000ffff057224 */ /* 0x000fc600008e06ff */
[----:B------:R-:W-:Y:S02]  /*1f8c0*/  IADD3.X R3, PT, PT, RZ, RZ, RZ, P0, !PT ;  /* 0x000000ffff037210 */ /* 0x000fe400007fe4ff */
[----:B------:R-:W-:Y:S01]  /*1f8d0*/  IADD3 R5, P1, PT, R5, R26, RZ ;  /* 0x0000001a05057210 */ /* 0x000fe20007f3e0ff */
[----:B------:R-:W-:Y:S01]  /*1f8e0*/  IMAD.IADD R26, R46, 0x1, -R41 ;  /* 0x000000012e1a7824 */ /* 0x000fe200078e0a29 */
        /* <DEDUP_REMOVED lines=27> */
.L_x_939:
[----:B------:R-:W-:Y:S05]  /*1faa0*/  BSYNC.RECONVERGENT B4 ;  /* 0x0000000000047941 */ /* 0x000fea0003800200 */
.L_x_938:
        /* <DEDUP_REMOVED lines=51> */
.L_x_942:
[----:B------:R-:W-:Y:S05]  /*1fde0*/  BSYNC.RELIABLE B5 ;  /* 0x0000000000057941 */ /* 0x000fea0003800100 */
.L_x_941:
[C---:B------:R-:W-:Y:S01]  /*1fdf0*/  ISETP.GE.U32.AND P0, PT, R45.reuse, UR8, PT ;  /* 0x000000082d007c0c */ /* 0x040fe2000bf06070 */
[----:B------:R-:W-:Y:S01]  /*1fe00*/  VIADD R45, R45, -UR8 ;  /* 0x800000082d2d7c36 */ /* 0x000fe20008000000 */
[----:B------:R-:W-:Y:S02]  /*1fe10*/  IADD3 R3, PT, PT, R37, -0x1, RZ ;  /* 0xffffffff25037810 */ /* 0x000fe40007ffe0ff */
        /* <DEDUP_REMOVED lines=38> */
.L_x_943:
[----:B------:R-:W-:Y:S05]  /*20080*/  BSYNC.RECONVERGENT B4 ;  /* 0x0000000000047941 */ /* 0x000fea0003800200 */
.L_x_940:
        /* <DEDUP_REMOVED lines=40> */
.L_x_946:
[----:B------:R-:W-:Y:S05]  /*20310*/  BSYNC.RELIABLE B5 ;  /* 0x0000000000057941 */ /* 0x000fea0003800100 */
.L_x_945:
        /* <DEDUP_REMOVED lines=41> */
.L_x_947:
[----:B------:R-:W-:Y:S05]  /*205b0*/  BSYNC.RECONVERGENT B4 ;  /* 0x0000000000047941 */ /* 0x000fea0003800200 */
.L_x_944:
[----:B------:R-:W-:-:S04]  /*205c0*/  IMAD.WIDE.U32 R2, R17, R45, RZ ;  /* 0x0000002d11027225 */ /* 0x000fc800078e00ff */
[----:B------:R-:W-:Y:S01]  /*205d0*/  HFMA2 R7, -RZ, RZ, 0, 0 ;  /* 0x00000000ff077431 */ /* 0x000fe200000001ff */
[----:B------:R-:W-:Y:S01]  /*205e0*/  MOV R57, RZ ;  /* 0x000000ff00397202 */ /* 0x000fe20000000f00 */
[----:B------:R-:W-:Y:S01]  /*205f0*/  UMOV UR5, URZ ;  /* 0x000000ff00057c82 */ /* 0x000fe20008000000 */
[----:B------:R-:W-:Y:S01]  /*20600*/  IMAD.MOV.U32 R4, RZ, RZ, R3 ;  /* 0x000000ffff047224 */ /* 0x000fe200078e0003 */
[----:B------:R-:W-:Y:S01]  /*20610*/  BSSY.RECONVERGENT B4, `(.L_x_948) ;  /* 0x000010a000047945 */ /* 0x000fe20003800200 */
        /* <DEDUP_REMOVED lines=167> */
[----:B------:R-:W-:-:S03]  /*21090*/  IMAD.WIDE.U32 R14, R14, R37, R52 ;  /* 0x000000250e0e7225 */ /* 0x000fc600078e0034 */
[----:B------:R-:W-:Y:S01]  /*210a0*/  ISETP.GE.U32.AND P0, PT, R17, R2, PT ;  /* 0x000000021100720c */ /* 0x000fe20003f06070 */
        /* <DEDUP_REMOVED lines=29> */
[----:B------:R-:W-:Y:S02]  /*21280*/  IMAD.MOV.U32 R47, RZ, RZ, RZ ;  /* 0x000000ffff2f7224 */ /* 0x000fe400078e00ff */
[----:B------:R-:W-:-:S04]  /*21290*/  IMAD.WIDE.U32 R38, R2, 0x3d1, R38 ;  /* 0x000003d102267825 */ /* 0x000fc800078e0026 */
[----:B------:R-:W-:Y:S02]  /*212a0*/  VIADD R46, R39, UR5 ;  /* 0x00000005272e7c36 */ /* 0x000fe40008000000 */
[----:B------:R-:W-:Y:S01]  /*212b0*/  IMAD.X R7, RZ, RZ, RZ, P0 ;  /* 0x000000ffff077224 */ /* 0x000fe200000e06ff */
[----:B------:R-:W-:Y:S01]  /*212c0*/  IADD3 R38, P0, P1, R38, R3, R8 ;  /* 0x0000000326267210 */ /* 0x000fe2000791e008 */
[----:B------:R-:W-:-:S03]  /*212d0*/  IMAD.WIDE.U32 R8, R12, 0x3d1, R46 ;  /* 0x000003d10c087825 */ /* 0x000fc600078e002e */
[----:B------:R-:W-:Y:S01]  /*212e0*/  IADD3.X R3, PT, PT, RZ, RZ, RZ, P0, P1 ;  /* 0x000000ffff037210 */ /* 0x000fe200007e24ff */
[----:B------:R-:W-:Y:S01]  /*212f0*/  IMAD.WIDE.U32 R6, R11, R37, R6 ;  /* 0x000000250b067225 */ /* 0x000fe200078e0006 */
[----:B------:R-:W-:Y:S02]  /*21300*/  IADD3 R35, P3, P4, R14, R35, R38 ;  /* 0x000000230e237210 */ /* 0x000fe40007c7e026 */
[----:B------:R-:W-:Y:S01]  /*21310*/  IADD3 R34, P1, P2, R8, R3, R34 ;  /* 0x0000000308227210 */ /* 0x000fe20007a3e022 */
        /* <DEDUP_REMOVED lines=24> */
[----:B------:R-:W-:Y:S02]  /*214a0*/  IADD3 R44, P0, P1, R4, R9, R44 ;  /* 0x00000009042c7210 */ /* 0x000fe4000791e02c */
[----:B------:R-:W-:Y:S02]  /*214b0*/  IADD3 R4, PT, PT, R5, UR5, RZ ;  /* 0x0000000505047c10 */ /* 0x000fe4000fffe0ff */
        /* <DEDUP_REMOVED lines=31> */
.L_x_949:
[----:B------:R-:W-:Y:S05]  /*216b0*/  BSYNC.RECONVERGENT B4 ;  /* 0x0000000000047941 */ /* 0x000fea0003800200 */
.L_x_948:
        /* <DEDUP_REMOVED lines=43> */
.L_x_952:
[----:B------:R-:W-:Y:S05]  /*21970*/  BSYNC.RELIABLE B5 ;  /* 0x0000000000057941 */ /* 0x000fea0003800100 */
.L_x_951:
[C---:B------:R-:W-:Y:S01]  /*21980*/  ISETP.GE.U32.AND P0, PT, R17.reuse, UR8, PT ;  /* 0x0000000811007c0c */ /* 0x040fe2000bf06070 */
[----:B------:R-:W-:-:S03]  /*21990*/  VIADD R17, R17, -UR8 ;  /* 0x8000000811117c36 */ /* 0x000fc60008000000 */
        /* <DEDUP_REMOVED lines=39> */
.L_x_953:
[----:B------:R-:W-:Y:S05]  /*21c10*/  BSYNC.RECONVERGENT B4 ;  /* 0x0000000000047941 */ /* 0x000fea0003800200 */
.L_x_950:
        /* <DEDUP_REMOVED lines=50> */
.L_x_955:
[----:B------:R-:W-:Y:S05]  /*21f40*/  BSYNC.RELIABLE B4 ;  /* 0x0000000000047941 */ /* 0x000fea0003800100 */
.L_x_954:
[C---:B------:R-:W-:Y:S01]  /*21f50*/  ISETP.GE.U32.AND P0, PT, R17.reuse, UR8, PT ;  /* 0x0000000811007c0c */ /* 0x040fe2000bf06070 */
[----:B------:R-:W-:Y:S01]  /*21f60*/  VIADD R17, R17, -UR8 ;  /* 0x8000000811117c36 */ /* 0x000fe20008000000 */
[----:B------:R-:W-:Y:S02]  /*21f70*/  PRMT R35, RZ, 0x7610, R35 ;  /* 0x00007610ff237816 */ /* 0x000fe40000000023 */
        /* <DEDUP_REMOVED lines=38> */
[----:B------:R-:W-:Y:S01]  /*221e0*/  IMAD.IADD R0, R3, 0x1, -R10 ;  /* 0x0000000103007824 */ /* 0x000fe200078e0a0a */
[----:B------:R-:W-:Y:S06]  /*221f0*/  BRA `(.L_x_749) ;  /* 0x0000011c00087947 */ /* 0x000fec0003800000 */
.L_x_822:
[----:B------:R-:W-:Y:S05]  /*22200*/  BSYNC.RELIABLE B3 ;  /* 0x0000000000037941 */ /* 0x000fea0003800100 */
.L_x_821:
        /* <DEDUP_REMOVED lines=35> */
.L_x_957:
        /* <DEDUP_REMOVED lines=34> */
.L_x_959:
[----:B------:R-:W-:Y:S05]  /*22660*/  BSYNC.RELIABLE B4 ;  /* 0x0000000000047941 */ /* 0x000fea0003800100 */
.L_x_958:
        /* <DEDUP_REMOVED lines=50> */
.L_x_960:
[----:B------:R-:W-:Y:S05]  /*22990*/  BSYNC.RECONVERGENT B3 ;  /* 0x0000000000037941 */ /* 0x000fea0003800200 */
.L_x_956:
[----:B------:R-:W-:Y:S01]  /*229a0*/  ISETP.GT.U32.AND P0, PT, R52, R83, PT ;  /* 0x000000533400720c */ /* 0x000fe20003f04070 */
[----:B------:R-:W-:Y:S01]  /*229b0*/  IMAD.IADD R3, R4, 0x1, -R49 ;  /* 0x0000000104037824 */ /* 0x000fe200078e0a31 */
[----:B------:R-:W-:Y:S01]  /*229c0*/  BSSY.RECONVERGENT B3, `(.L_x_961) ;  /* 0x000007e000037945 */ /* 0x000fe20003800200 */
[----:B------:R-:W-:Y:S02]  /*229d0*/  IMAD.IADD R4, R5, 0x1, -R48 ;  /* 0x0000000105047824 */ /* 0x000fe400078e0a30 */
        /* <DEDUP_REMOVED lines=39> */
.L_x_962:
        /* <DEDUP_REMOVED lines=34> */
.L_x_964:
[----:B------:R-:W-:Y:S05]  /*22e70*/  BSYNC.RELIABLE B4 ;  /* 0x0000000000047941 */ /* 0x000fea0003800100 */
.L_x_963:
[----:B------:R-:W-:-:S05]  /*22e80*/  VIADD R18, R55, UR8 ;  /* 0x0000000837127c36 */ /* 0x000fca0008000000 */
[C---:B------:R-:W-:Y:S02]  /*22e90*/  ISETP.GE.U32.AND P0, PT, R18.reuse, R55, PT ;  /* 0x000000371200720c */ /* 0x040fe40003f06070 */
[----:B------:R-:W-:Y:S02]  /*22ea0*/  ISETP.GE.U32.AND P1, PT, R18, R82, PT ;  /* 0x000000521200720c */ /* 0x000fe40003f26070 */
[----:B------:R-:W-:Y:S02]  /*22eb0*/  SEL R19, RZ, 0x1, P0 ;  /* 0x00000001ff137807 */ /* 0x000fe40000000000 */
[----:B------:R-:W-:Y:S02]  /*22ec0*/  SEL R9, RZ, 0xffffffff, P1 ;  /* 0xffffffffff097807 */ /* 0x000fe40000800000 */
[----:B------:R-:W-:Y:S02]  /*22ed0*/  IADD3 R100, P1, P2, R19, UR9, R100 ;  /* 0x0000000913647c10 */ /* 0x000fe4000fa3e064 */
[----:B------:R-:W-:-:S02]  /*22ee0*/  MOV R55, R18 ;  /* 0x0000001200377202 */ /* 0x000fc40000000f00 */
        /* <DEDUP_REMOVED lines=43> */
.L_x_965:
[----:B------:R-:W-:Y:S05]  /*231a0*/  BSYNC.RECONVERGENT B3 ;  /* 0x0000000000037941 */ /* 0x000fea0003800200 */
.L_x_961:
        /* <DEDUP_REMOVED lines=53> */
[----:B------:R-:W-:Y:S01]  /*23500*/  MOV R18, R19 ;  /* 0x0000001300127202 */ /* 0x000fe20000000f00 */
        /* <DEDUP_REMOVED lines=163> */
[----:B------:R-:W-:Y:S01]  /*23f40*/  IADD3.X R19, PT, PT, RZ, RZ, RZ, P3, P4 ;  /* 0x000000ffff137210 */ /* 0x000fe20001fe84ff */
[----:B------:R-:W-:Y:S01]  /*23f50*/  IMAD.IADD R27, R72, 0x1, -R89 ;  /* 0x00000001481b7824 */ /* 0x000fe200078e0a59 */
[----:B------:R-:W-:Y:S01]  /*23f60*/  IADD3.X R57, PT, PT, RZ, RZ, RZ, P0, !PT ;  /* 0x000000ffff397210 */ /* 0x000fe200007fe4ff */
[----:B------:R-:W-:Y:S01]  /*23f70*/  IMAD.WIDE.U32 R20, R18, 0x3d1, R20 ;  /* 0x000003d112147825 */ /* 0x000fe200078e0014 */
[----:B------:R-:W-:Y:S02]  /*23f80*/  IADD3.X R23, PT, PT, RZ, RZ, RZ, P1, P2 ;  /* 0x000000ffff177210 */ /* 0x000fe40000fe44ff */
[----:B------:R-:W-:Y:S01]  /*23f90*/  IADD3 R78, P2, P3, R64, R19, R22 ;  /* 0x00000013404e7210 */ /* 0x000fe20007b5e016 */
[----:B------:R-:W-:Y:S01]  /*23fa0*/  IMAD.WIDE.U32 R56, R2, R2, R56 ;  /* 0x0000000202387225 */ /* 0x000fe200078e0038 */
[----:B------:R-:W-:-:S02]  /*23fb0*/  IADD3 R24, P0, P1, R20, R23, R24 ;  /* 0x0000001714187210 */ /* 0x000fc4000791e018 */
        /* <DEDUP_REMOVED lines=48> */
.L_x_967:
[----:B------:R-:W-:Y:S05]  /*242c0*/  BSYNC.RECONVERGENT B3 ;  /* 0x0000000000037941 */ /* 0x000fea0003800200 */
.L_x_966:
        /* <DEDUP_REMOVED lines=47> */
.L_x_970:
[----:B------:R-:W-:Y:S05]  /*245c0*/  BSYNC.RELIABLE B4 ;  /* 0x0000000000047941 */ /* 0x000fea0003800100 */
.L_x_969:
        /* <DEDUP_REMOVED lines=41> */
.L_x_971:
[----:B------:R-:W-:Y:S05]  /*24860*/  BSYNC.RECONVERGENT B3 ;  /* 0x0000000000037941 */ /* 0x000fea0003800200 */
.L_x_968:
        /* <DEDUP_REMOVED lines=40> */
.L_x_974:
[----:B------:R-:W-:Y:S05]  /*24af0*/  BSYNC.RELIABLE B4 ;  /* 0x0000000000047941 */ /* 0x000fea0003800100 */
.L_x_973:
        /* <DEDUP_REMOVED lines=41> */
.L_x_975:
[----:B------:R-:W-:Y:S05]  /*24d90*/  BSYNC.RECONVERGENT B3 ;  /* 0x0000000000037941 */ /* 0x000fea0003800200 */
.L_x_972:
        /* <DEDUP_REMOVED lines=21> */
[----:B------:R-:W-:Y:S02]  /*24ef0*/  IMAD.MOV.U32 R65, RZ, RZ, RZ ;  /* 0x000000ffff417224 */ /* 0x000fe400078e00ff */
[----:B------:R-:W-:-:S04]  /*24f00*/  IMAD.WIDE.U32 R56, R5, R70, R56 ;  /* 0x0000004605387225 */ /* 0x000fc800078e0038 */
[----:B------:R-:W-:Y:S02]  /*24f10*/  IMAD.X R63, RZ, RZ, RZ, P0 ;  /* 0x000000ffff3f7224 */ /* 0x000fe400000e06ff */
[----:B------:R-:W-:-:S04]  /*24f20*/  IMAD.WIDE.U32 R64, R50, R71, R64 ;  /* 0x0000004732407225 */ /* 0x000fc800078e0040 */
[----:B------:R-:W-:-:S05]  /*24f30*/  IMAD.WIDE.U32 R62, R7, R79, R62 ;  /* 0x0000004f073e7225 */ /* 0x000fca00078e003e */
        /* <DEDUP_REMOVED lines=128> */
[----:B------:R-:W-:Y:S01]  /*25740*/  IMAD.WIDE.U32 R20, R32, 0x3d1, RZ ;  /* 0x000003d120147825 */ /* 0x000fe200078e00ff */
        /* <DEDUP_REMOVED lines=90> */
[----:B------:R-:W-:-:S03]  /*25cf0*/  IMAD.WIDE.U32 R18, R57, 0x3d1, RZ ;  /* 0x000003d139127825 */ /* 0x000fc600078e00ff */
[----:B------:R-:W-:Y:S02]  /*25d00*/  IADD3 R18, PT, PT, R29, R18, RZ ;  /* 0x000000121d127210 */ /* 0x000fe40007ffe0ff */
[----:B------:R-:W-:Y:S02]  /*25d10*/  IADD3 R19, P1, PT, R57, R19, RZ ;  /* 0x0000001339137210 */ /* 0x000fe40007f3e0ff */
        /* <DEDUP_REMOVED lines=20> */
.L_x_977:
[----:B------:R-:W-:Y:S05]  /*25e60*/  BSYNC.RECONVERGENT B3 ;  /* 0x0000000000037941 */ /* 0x000fea0003800200 */
.L_x_976:
        /* <DEDUP_REMOVED lines=40> */
.L_x_980:
[----:B------:R-:W-:Y:S05]  /*260f0*/  BSYNC.RELIABLE B4 ;  /* 0x0000000000047941 */ /* 0x000fea0003800100 */
.L_x_979:
        /* <DEDUP_REMOVED lines=41> */
.L_x_981:
[----:B------:R-:W-:Y:S05]  /*26390*/  BSYNC.RECONVERGENT B3 ;  /* 0x0000000000037941 */ /* 0x000fea0003800200 */
.L_x_978:
        /* <DEDUP_REMOVED lines=40> */
.L_x_984:
[----:B------:R-:W-:Y:S05]  /*26620*/  BSYNC.RELIABLE B4 ;  /* 0x0000000000047941 */ /* 0x000fea0003800100 */
.L_x_983:
        /* <DEDUP_REMOVED lines=41> */
.L_x_985:
[----:B------:R-:W-:Y:S05]  /*268c0*/  BSYNC.RECONVERGENT B3 ;  /* 0x0000000000037941 */ /* 0x000fea0003800200 */
.L_x_982:
        /* <DEDUP_REMOVED lines=200> */
[----:B------:R-:W-:-:S04]  /*27550*/  IMAD.WIDE.U32 R22, R56, 0x3d1, R22 ;  /* 0x000003d138167825 */ /* 0x000fc800078e0016 */
[----:B------:R-:W-:Y:S01]  /*27560*/  IMAD.X R25, RZ, RZ, RZ, P0 ;  /* 0x000000ffff197224 */ /* 0x000fe200000e06ff */
[----:B------:R-:W-:Y:S02]  /*27570*/  IADD3 R18, PT, PT, R23, UR5, RZ ;  /* 0x0000000517127c10 */ /* 0x000fe4000fffe0ff */
[----:B------:R-:W-:Y:S01]  /*27580*/  IADD3 R20, P0, P1, R22, R19, R20 ;  /* 0x0000001316147210 */ /* 0x000fe2000791e014 */
[----:B------:R-:W-:Y:S02]  /*27590*/  IMAD.MOV.U32 R19, RZ, RZ, RZ ;  /* 0x000000ffff137224 */ /* 0x000fe400078e00ff */
        /* <DEDUP_REMOVED lines=24> */
[----:B------:R-:W-:-:S03]  /*27720*/  IMAD.MOV.U32 R19, RZ, RZ, RZ ;  /* 0x000000ffff137224 */ /* 0x000fc600078e00ff */
        /* <DEDUP_REMOVED lines=37> */
.L_x_987:
[----:B------:R-:W-:Y:S05]  /*27980*/  BSYNC.RECONVERGENT B3 ;  /* 0x0000000000037941 */ /* 0x000fea0003800200 */
.L_x_986:
        /* <DEDUP_REMOVED lines=44> */
.L_x_990:
[----:B------:R-:W-:Y:S05]  /*27c50*/  BSYNC.RELIABLE B4 ;  /* 0x0000000000047941 */ /* 0x000fea0003800100 */
.L_x_989:
        /* <DEDUP_REMOVED lines=41> */
.L_x_991:
[----:B------:R-:W-:Y:S05]  /*27ef0*/  BSYNC.RECONVERGENT B3 ;  /* 0x0000000000037941 */ /* 0x000fea0003800200 */
.L_x_988:
        /* <DEDUP_REMOVED lines=40> */
.L_x_994:
[----:B------:R-:W-:Y:S05]  /*28180*/  BSYNC.RELIABLE B4 ;  /* 0x0000000000047941 */ /* 0x000fea0003800100 */
.L_x_993:
        /* <DEDUP_REMOVED lines=41> */
.L_x_995:
[----:B------:R-:W-:Y:S05]  /*28420*/  BSYNC.RECONVERGENT B3 ;  /* 0x0000000000037941 */ /* 0x000fea0003800200 */
.L_x_992:
        /* <DEDUP_REMOVED lines=268> */
.L_x_997:
[----:B------:R-:W-:Y:S05]  /*294f0*/  BSYNC.RECONVERGENT B3 ;  /* 0x0000000000037941 */ /* 0x000fea0003800200 */
.L_x_996:
        /* <DEDUP_REMOVED lines=43> */
.L_x_1000:
[----:B------:R-:W-:Y:S05]  /*297b0*/  BSYNC.RELIABLE B4 ;  /* 0x0000000000047941 */ /* 0x000fea0003800100 */
.L_x_999:
        /* <DEDUP_REMOVED lines=41> */
.L_x_1001:
[----:B------:R-:W-:Y:S05]  /*29a50*/  BSYNC.RECONVERGENT B3 ;  /* 0x0000000000037941 */ /* 0x000fea0003800200 */
.L_x_998:
        /* <DEDUP_REMOVED lines=40> */
.L_x_1004:
[----:B------:R-:W-:Y:S05]  /*29ce0*/  BSYNC.RELIABLE B4 ;  /* 0x0000000000047941 */ /* 0x000fea0003800100 */
.L_x_1003:
        /* <DEDUP_REMOVED lines=41> */
.L_x_1005:
[----:B------:R-:W-:Y:S05]  /*29f80*/  BSYNC.RECONVERGENT B3 ;  /* 0x0000000000037941 */ /* 0x000fea0003800200 */
.L_x_1002:
        /* <DEDUP_REMOVED lines=74> */
.L_x_1007:
[----:B------:R-:W-:Y:S05]  /*2a430*/  BSYNC.RECONVERGENT B3 ;  /* 0x0000000000037941 */ /* 0x000fea0003800200 */
.L_x_1006:
        /* <DEDUP_REMOVED lines=15> */
[----:B------:R-:W-:Y:S01]  /*2a530*/  ISETP.LT.U32.AND P0, PT, R44, R19, PT ;  /* 0x000000132c00720c */ /* 0x000fe20003f01070 */
[----:B------:R-:W-:-:S12]  /*2a540*/  IMAD.MOV.U32 R19, RZ, RZ, R44 ;  /* 0x000000ffff137224 */ /* 0x000fd800078e002c */
[----:B------:R-:W-:Y:S05]  /*2a550*/  @P0 BREAK.RELIABLE B4 ;  /* 0x0000000000040942 */ /* 0x000fea0003800100 */
[----:B------:R-:W-:Y:S05]  /*2a560*/  @P0 BRA `(.L_x_1011) ;  /* 0x0000000400340947 */ /* 0x000fea0003800000 */
        /* <DEDUP_REMOVED lines=30> */
[----:B------:R-:W-:Y:S01]  /*2a750*/  ISETP.GE.U32.AND P0, PT, R25, UR23, PT ;  /* 0x0000001719007c0c */ /* 0x000fe2000bf06070 */
[----:B------:R-:W-:-:S03]  /*2a760*/  IMAD.MOV.U32 R24, RZ, RZ, R45 ;  /* 0x000000ffff187224 */ /* 0x000fc600078e002d */
[----:B------:R-:W-:-:S13]  /*2a770*/  ISETP.GT.U32.OR P0, PT, R18, R45, !P0 ;  /* 0x0000002d1200720c */ /* 0x000fda0004704470 */
[----:B------:R-:W-:Y:S05]  /*2a780*/  @P0 BREAK.RELIABLE B4 ;  /* 0x0000000000040942 */ /* 0x000fea0003800100 */
[----:B------:R-:W-:Y:S05]  /*2a790*/  @P0 BRA `(.L_x_1011) ;  /* 0x0000000000a80947 */ /* 0x000fea0003800000 */
.L_x_1010:
[----:B------:R-:W-:Y:S05]  /*2a7a0*/  BSYNC.RELIABLE B4 ;  /* 0x0000000000047941 */ /* 0x000fea0003800100 */
.L_x_1009:
[C---:B------:R-:W-:Y:S01]  /*2a7b0*/  ISETP.GE.U32.AND P0, PT, R25.reuse, UR8, PT ;  /* 0x0000000819007c0c */ /* 0x040fe2000bf06070 */
[----:B------:R-:W-:-:S03]  /*2a7c0*/  VIADD R25, R25, -UR8 ;  /* 0x8000000819197c36 */ /* 0x000fc60008000000 */
[----:B------:R-:W-:-:S04]  /*2a7d0*/  SEL R18, RZ, 0xffffffff, P0 ;  /* 0xffffffffff127807 */ /* 0x000fc80000000000 */
[----:B------:R-:W-:Y:S02]  /*2a7e0*/  IADD3 R24, P0, PT, R45, R18, RZ ;  /* 0x000000122d187210 */ /* 0x000fe40007f1e0ff */
[----:B------:R-:W-:-:S03]  /*2a7f0*/  IADD3 R45, PT, PT, R43, -0x1, RZ ;  /* 0xffffffff2b2d7810 */ /* 0x000fc60007ffe0ff */
        /* <DEDUP_REMOVED lines=36> */
.L_x_1011:
[----:B------:R-:W-:Y:S05]  /*2aa40*/  BSYNC.RECONVERGENT B3 ;  /* 0x0000000000037941 */ /* 0x000fea0003800200 */
.L_x_1008:
        /* <DEDUP_REMOVED lines=40> */
.L_x_1014:
[----:B------:R-:W-:Y:S05]  /*2acd0*/  BSYNC.RELIABLE B4 ;  /* 0x0000000000047941 */ /* 0x000fea0003800100 */
.L_x_1013:
        /* <DEDUP_REMOVED lines=41> */
.L_x_1015:
[----:B------:R-:W-:Y:S05]  /*2af70*/  BSYNC.RECONVERGENT B3 ;  /* 0x0000000000037941 */ /* 0x000fea0003800200 */
.L_x_1012:
        /* <DEDUP_REMOVED lines=35> */
.L_x_1017:
        /* <DEDUP_REMOVED lines=34> */
.L_x_1019:
[----:B------:R-:W-:Y:S05]  /*2b3d0*/  BSYNC.RELIABLE B4 ;  /* 0x0000000000047941 */ /* 0x000fea0003800100 */
.L_x_1018:
        /* <DEDUP_REMOVED lines=50> */
.L_x_1020:
[----:B------:R-:W-:Y:S05]  /*2b700*/  BSYNC.RECONVERGENT B3 ;  /* 0x0000000000037941 */ /* 0x000fea0003800200 */
.L_x_1016:
        /* <DEDUP_REMOVED lines=43> */
.L_x_1022:
        /* <DEDUP_REMOVED lines=31> */
[----:B------:R-:W-:-:S11]  /*2bbb0*/  IADD3 R18, PT, PT, R60, -0x1, RZ ;  /* 0xffffffff3c127810 */ /* 0x000fd60007ffe0ff */
[----:B------:R-:W-:Y:S01]  /*2bbc0*/  @P0 IMAD.MOV R18, RZ, RZ, R60 ;  /* 0x000000ffff120224 */ /* 0x000fe200078e023c */
[----:B------:R-:W-:Y:S06]  /*2bbd0*/  BRA `(.L_x_1025) ;  /* 0x0000000000cc7947 */ /* 0x000fec0003800000 */
.L_x_1024:
[----:B------:R-:W-:Y:S05]  /*2bbe0*/  BSYNC.RELIABLE B4 ;  /* 0x0000000000047941 */ /* 0x000fea0003800100 */
.L_x_1023:
        /* <DEDUP_REMOVED lines=50> */
.L_x_1025:
[----:B------:R-:W-:Y:S05]  /*2bf10*/  BSYNC.RECONVERGENT B3 ;  /* 0x0000000000037941 */ /* 0x000fea0003800200 */
.L_x_1021:
        /* <DEDUP_REMOVED lines=43> */
.L_x_1027:
        /* <DEDUP_REMOVED lines=34> */
.L_x_1029:
[----:B------:R-:W-:Y:S05]  /*2c3f0*/  BSYNC.RELIABLE B4 ;  /* 0x0000000000047941 */ /* 0x000fea0003800100 */
.L_x_1028:
        /* <DEDUP_REMOVED lines=8> */
[----:B------:R-:W-:Y:S02]  /*2c480*/  IADD3.X R43, PT, PT, RZ, RZ, RZ, P1, P2 ;  /* 0x000000ffff2b7210 */ /* 0x000fe40000fe44ff */
[----:B------:R-:W-:Y:S02]  /*2c490*/  IADD3.X R42, PT, PT, RZ, R42, RZ, P0, !PT ;  /* 0x0000002aff2a7210 */ /* 0x000fe400007fe4ff */
        /* <DEDUP_REMOVED lines=32> */
[----:B------:R-:W-:-:S04]  /*2c6a0*/  ISETP.GE.U32.AND.EX P0, PT, R42, RZ, PT, P0 ;  /* 0x000000ff2a00720c */ /* 0x000fc80003f06100 */
[----:B------:R-:W-:-:S04]  /*2c6b0*/  SEL R42, RZ, 0xffffffff, P0 ;  /* 0xffffffffff2a7807 */ /* 0x000fc80000000000 */
[----:B------:R-:W-:-:S05]  /*2c6c0*/  IADD3 R44, P0, PT, R42, R65, RZ ;  /* 0x000000412a2c7210 */ /* 0x000fca0007f1e0ff */
[----:B------:R-:W-:Y:S01]  /*2c6d0*/  IMAD.X R42, RZ, RZ, R42, P0 ;  /* 0x000000ffff2a7224 */ /* 0x000fe200000e062a */
[----:B------:R-:W-:-:S04]  /*2c6e0*/  ISETP.GE.U32.AND P0, PT, R44, R19, PT ;  /* 0x000000132c00720c */ /* 0x000fc80003f06070 */
[----:B------:R-:W-:Y:S01]  /*2c6f0*/  ISETP.GE.U32.AND.EX P0, PT, R42, RZ, PT, P0 ;  /* 0x000000ff2a00720c */ /* 0x000fe20003f06100 */
[----:B------:R-:W-:-:S12]  /*2c700*/  VIADD R42, R64, 0xffffffff ;  /* 0xffffffff402a7836 */ /* 0x000fd80000000000 */
[----:B------:R-:W-:-:S07]  /*2c710*/  @P0 IMAD.MOV R42, RZ, RZ, R64 ;  /* 0x000000ffff2a0224 */ /* 0x000fce00078e0240 */
.L_x_1030:
[----:B------:R-:W-:Y:S05]  /*2c720*/  BSYNC.RECONVERGENT B3 ;  /* 0x0000000000037941 */ /* 0x000fea0003800200 */
.L_x_1026:
        /* <DEDUP_REMOVED lines=34> */
[----:B------:R-:W-:Y:S02]  /*2c950*/  IMAD.IADD R63, R45, 0x1, -R20 ;  /* 0x000000012d3f7824 */ /* 0x000fe400078e0a14 */
[----:B------:R-:W-:Y:S02]  /*2c960*/  IMAD.X R57, RZ, RZ, RZ, P0 ;  /* 0x000000ffff397224 */ /* 0x000fe400000e06ff */
[----:B------:R-:W-:-:S02]  /*2c970*/  IMAD.X R59, RZ, RZ, RZ, P1 ;  /* 0x000000ffff3b7224 */ /* 0x000fc400008e06ff */
        /* <DEDUP_REMOVED lines=131> */
[----:B------:R-:W-:Y:S02]  /*2d1b0*/  HFMA2 R61, -RZ, RZ, 0, 0 ;  /* 0x00000000ff3d7431 */ /* 0x000fe400000001ff */
[----:B------:R-:W-:Y:S01]  /*2d1c0*/  IMAD.X R47, RZ, RZ, RZ, P0 ;  /* 0x000000ffff2f7224 */ /* 0x000fe200000e06ff */
[----:B------:R-:W-:Y:S01]  /*2d1d0*/  IADD3 R44, P2, PT, R44, R43, RZ ;  /* 0x0000002b2c2c7210 */ /* 0x000fe20007f5e0ff */
[----:B------:R-:W-:Y:S02]  /*2d1e0*/  IMAD.X R75, RZ, RZ, RZ, P1 ;  /* 0x000000ffff4b7224 */ /* 0x000fe400008e06ff */
[----:B------:R-:W-:-:S04]  /*2d1f0*/  IMAD.WIDE.U32 R76, R26, R59, R46 ;  /* 0x0000003b1a4c7225 */ /* 0x000fc800078e002e */
[----:B------:R-:W-:Y:S02]  /*2d200*/  IMAD.X R45, RZ, RZ, RZ, P2 ;  /* 0x000000ffff2d7224 */ /* 0x000fe400010e06ff */
[----:B------:R-:W-:-:S04]  /*2d210*/  IMAD.WIDE.U32 R46, R66, 0x3d1, RZ ;  /* 0x000003d1422e7825 */ /* 0x000fc800078e00ff */
        /* <DEDUP_REMOVED lines=18> */
[----:B------:R-:W-:Y:S01]  /*2d340*/  IMAD.WIDE.U32 R60, R44, 0x3d1, R60 ;  /* 0x000003d12c3c7825 */ /* 0x000fe200078e003c */
[----:B------:R-:W-:Y:S02]  /*2d350*/  IADD3 R70, P1, PT, R70, R75, RZ ;  /* 0x0000004b46467210 */ /* 0x000fe40007f3e0ff */
[----:B------:R-:W-:Y:S01]  /*2d360*/  IADD3 R73, P4, PT, R66, R47, RZ ;  /* 0x0000002f42497210 */ /* 0x000fe20007f9e0ff */
[----:B------:R-:W-:Y:S01]  /*2d370*/  IMAD.X R77, RZ, RZ, RZ, P0 ;  /* 0x000000ffff4d7224 */ /* 0x000fe200000e06ff */
[----:B------:R-:W-:Y:S01]  /*2d380*/  IADD3 R62, P2, P3, R60, R43, R62 ;  /* 0x0000002b3c3e7210 */ /* 0x000fe20007b5e03e */
[----:B------:R-:W-:-:S02]  /*2d390*/  IMAD.X R71, RZ, RZ, RZ, P1 ;  /* 0x000000ffff477224 */ /* 0x000fc400008e06ff */
[----:B------:R-:W-:-:S04]  /*2d3a0*/  IMAD.WIDE.U32 R76, R27, R59, R76 ;  /* 0x0000003b1b4c7225 */ /* 0x000fc800078e004c */
[----:B------:R-:W-:Y:S02]  /*2d3b0*/  IMAD.X R27, RZ, RZ, RZ, P4 ;  /* 0x000000ffff1b7224 */ /* 0x000fe400020e06ff */
[----:B------:R-:W-:-:S03]  /*2d3c0*/  IMAD.WIDE.U32 R70, R28, R63, R70 ;  /* 0x0000003f1c467225 */ /* 0x000fc600078e0046 */
[----:B------:R-:W-:Y:S01]  /*2d3d0*/  IADD3 R72, P4, P5, R42, R27, R62 ;  /* 0x0000001b2a487210 */ /* 0x000fe20007d9e03e */
[----:B------:R-:W-:Y:S01]  /*2d3e0*/  VIADD R60, R61, UR5 ;  /* 0x000000053d3c7c36 */ /* 0x000fe20008000000 */
[----:B------:R-:W-:Y:S01]  /*2d3f0*/  IADD3 R42, P0, PT, R76, R71, RZ ;  /* 0x000000474c2a7210 */ /* 0x000fe20007f1e0ff */
[----:B------:R-:W-:Y:S01]  /*2d400*/  IMAD.MOV.U32 R61, RZ, RZ, RZ ;  /* 0x000000ffff3d7224 */ /* 0x000fe200078e00ff */
[----:B------:R-:W-:Y:S02]  /*2d410*/  IADD3.X R27, PT, PT, RZ, RZ, RZ, P2, P3 ;  /* 0x000000ffff1b7210 */ /* 0x000fe400017e64ff */
[----:B------:R-:W-:Y:S01]  /*2d420*/  IADD3.X R45, PT, PT, RZ, RZ, RZ, P4, P5 ;  /* 0x000000ffff2d7210 */ /* 0x000fe200027ea4ff */
        /* <DEDUP_REMOVED lines=28> */
[----:B------:R-:W-:-:S04]  /*2d5f0*/  IADD3 R54, P0, P1, R44, R43, R54 ;  /* 0x0000002b2c367210 */ /* 0x000fc8000791e036 */
        /* <DEDUP_REMOVED lines=38> */
.L_x_1032:
[----:B------:R-:W-:Y:S05]  /*2d860*/  BSYNC.RECONVERGENT B3 ;  /* 0x0000000000037941 */ /* 0x000fea0003800200 */
.L_x_1031:
        /* <DEDUP_REMOVED lines=45> */
.L_x_1035:
[----:B------:R-:W-:Y:S05]  /*2db40*/  BSYNC.RELIABLE B4 ;  /* 0x0000000000047941 */ /* 0x000fea0003800100 */
.L_x_1034:
        /* <DEDUP_REMOVED lines=41> */
.L_x_1036:
[----:B------:R-:W-:Y:S05]  /*2dde0*/  BSYNC.RECONVERGENT B3 ;  /* 0x0000000000037941 */ /* 0x000fea0003800200 */
.L_x_1033:
        /* <DEDUP_REMOVED lines=40> */
.L_x_1039:
[----:B------:R-:W-:Y:S05]  /*2e070*/  BSYNC.RELIABLE B4 ;  /* 0x0000000000047941 */ /* 0x000fea0003800100 */
.L_x_1038:
        /* <DEDUP_REMOVED lines=30> */
[----:B------:R-:W-:Y:S02]  /*2e260*/  IADD3 R43, PT, PT, R46, -UR11, RZ ;  /* 0x8000000b2e2b7c10 */ /* 0x000fe4000fffe0ff */
        /* <DEDUP_REMOVED lines=10> */
.L_x_1040:
[----:B------:R-:W-:Y:S05]  /*2e310*/  BSYNC.RECONVERGENT B3 ;  /* 0x0000000000037941 */ /* 0x000fea0003800200 */
.L_x_1037:
        /* <DEDUP_REMOVED lines=131> */
[----:B------:R-:W-:Y:S02]  /*2eb50*/  HFMA2 R71, -RZ, RZ, 0, 0 ;  /* 0x00000000ff477431 */ /* 0x000fe400000001ff */
[----:B------:R-:W-:Y:S02]  /*2eb60*/  IMAD.X R67, RZ, RZ, RZ, P0 ;  /* 0x000000ffff437224 */ /* 0x000fe400000e06ff */
[----:B------:R-:W-:-:S02]  /*2eb70*/  IMAD.X R59, RZ, RZ, RZ, P1 ;  /* 0x000000ffff3b7224 */ /* 0x000fc400008e06ff */
        /* <DEDUP_REMOVED lines=65> */
[----:B------:R-:W-:Y:S01]  /*2ef90*/  IADD3 R44, P0, PT, R68, R33, RZ ;  /* 0x00000021442c7210 */ /* 0x000fe20007f1e0ff */
[----:B------:R-:W-:Y:S01]  /*2efa0*/  VIADD R58, R53, UR5 ;  /* 0x00000005353a7c36 */ /* 0x000fe20008000000 */
[----:B------:R-:W-:Y:S01]  /*2efb0*/  IADD3.X R29, PT, PT, RZ, RZ, RZ, P2, P3 ;  /* 0x000000ffff1d7210 */ /* 0x000fe200017e64ff */
[----:B------:R-:W-:Y:S02]  /*2efc0*/  IMAD.MOV.U32 R53, RZ, RZ, RZ ;  /* 0x000000ffff357224 */ /* 0x000fe400078e00ff */
[----:B------:R-:W-:Y:S01]  /*2efd0*/  IMAD.X R45, RZ, RZ, RZ, P0 ;  /* 0x000000ffff2d7224 */ /* 0x000fe200000e06ff */
[----:B------:R-:W-:Y:S01]  /*2efe0*/  IADD3 R48, P0, P1, R52, R29, R46 ;  /* 0x0000001d34307210 */ /* 0x000fe2000791e02e */
[----:B------:R-:W-:Y:S01]  /*2eff0*/  IMAD.WIDE.U32 R46, R32, 0x3d1, R58 ;  /* 0x000003d1202e7825 */ /* 0x000fe200078e003a */
[----:B------:R-:W-:-:S03]  /*2f000*/  IADD3.X R29, PT, PT, RZ, RZ, RZ, P4, P5 ;  /* 0x000000ffff1d7210 */ /* 0x000fc600027ea4ff */
[----:B------:R-:W-:Y:S01]  /*2f010*/  IMAD.WIDE.U32 R44, R31, R83, R44 ;  /* 0x000000531f2c7225 */ /* 0x000fe200078e002c */
[----:B------:R-:W-:Y:S02]  /*2f020*/  IADD3.X R31, PT, PT, RZ, RZ, RZ, P0, P1 ;  /* 0x000000ffff1f7210 */ /* 0x000fe400007e24ff */
[----:B------:R-:W-:Y:S01]  /*2f030*/  IADD3 R48, P3, P4, R66, R29, R48 ;  /* 0x0000001d42307210 */ /* 0x000fe20007c7e030 */
[----:B------:R-:W-:Y:S01]  /*2f040*/  VIADD R52, R47, UR5 ;  /* 0x000000052f347c36 */ /* 0x000fe20008000000 */
[----:B------:R-:W-:Y:S02]  /*2f050*/  IADD3 R54, P1, P2, R46, R31, R54 ;  /* 0x0000001f2e367210 */ /* 0x000fe40007a3e036 */
[----:B------:R-:W-:Y:S01]  /*2f060*/  IADD3 R68, P0, PT, R69, R45, RZ ;  /* 0x0000002d45447210 */ /* 0x000fe20007f1e0ff */
[----:B------:R-:W-:Y:S01]  /*2f070*/  IMAD.WIDE.U32 R46, R44, 0x3d1, R52 ;  /* 0x000003d12c2e7825 */ /* 0x000fe200078e0034 */
[----:B------:R-:W-:Y:S02]  /*2f080*/  IADD3.X R29, PT, PT, RZ, RZ, RZ, P3, P4 ;  /* 0x000000ffff1d7210 */ /* 0x000fe40001fe84ff */
[----:B------:R-:W-:Y:S01]  /*2f090*/  IADD3.X R31, PT, PT, RZ, RZ, RZ, P1, P2 ;  /* 0x000000ffff1f7210 */ /* 0x000fe20000fe44ff */
[----:B------:R-:W-:Y:S01]  /*2f0a0*/  IMAD.X R69, RZ, RZ, RZ, P0 ;  /* 0x000000ffff457224 */ /* 0x000fe200000e06ff */
[----:B------:R-:W-:-:S02]  /*2f0b0*/  IADD3 R74, P2, P3, R74, R29, R54 ;  /* 0x0000001d4a4a7210 */ /* 0x000fc40007b5e036 */
[----:B------:R-:W-:Y:S01]  /*2f0c0*/  IADD3 R56, P0, P1, R46, R31, R56 ;  /* 0x0000001f2e387210 */ /* 0x000fe2000791e038 */
[----:B------:R-:W-:Y:S01]  /*2f0d0*/  IMAD.WIDE.U32 R30, R30, R83, R68 ;  /* 0x000000531e1e7225 */ /* 0x000fe200078e0044 */
[----:B------:R-:W-:Y:S02]  /*2f0e0*/  IADD3 R46, PT, PT, R47, UR5, RZ ;  /* 0x000000052f2e7c10 */ /* 0x000fe4000fffe0ff */
[----:B------:R-:W-:Y:S01]  /*2f0f0*/  IADD3.X R51, PT, PT, RZ, RZ, RZ, P2, P3 ;  /* 0x000000ffff337210 */ /* 0x000fe200017e64ff */
[----:B------:R-:W-:Y:S01]  /*2f100*/  IMAD.MOV.U32 R47, RZ, RZ, RZ ;  /* 0x000000ffff2f7224 */ /* 0x000fe200078e00ff */
[----:B------:R-:W-:Y:S02]  /*2f110*/  IADD3.X R45, PT, PT, RZ, RZ, RZ, P0, P1 ;  /* 0x000000ffff2d7210 */ /* 0x000fe400007e24ff */
        /* <DEDUP_REMOVED lines=43> */
.L_x_1042:
[----:B------:R-:W-:Y:S05]  /*2f3d0*/  BSYNC.RECONVERGENT B3 ;  /* 0x0000000000037941 */ /* 0x000fea0003800200 */
.L_x_1041:
        /* <DEDUP_REMOVED lines=42> */
.L_x_1045:
[----:B------:R-:W-:Y:S05]  /*2f680*/  BSYNC.RELIABLE B4 ;  /* 0x0000000000047941 */ /* 0x000fea0003800100 */
.L_x_1044:
        /* <DEDUP_REMOVED lines=41> */
.L_x_1046:
[----:B------:R-:W-:Y:S05]  /*2f920*/  BSYNC.RECONVERGENT B3 ;  /* 0x0000000000037941 */ /* 0x000fea0003800200 */
.L_x_1043:
        /* <DEDUP_REMOVED lines=40> */
.L_x_1049:
[----:B------:R-:W-:Y:S05]  /*2fbb0*/  BSYNC.RELIABLE B4 ;  /* 0x0000000000047941 */ /* 0x000fea0003800100 */
.L_x_1048:
        /* <DEDUP_REMOVED lines=41> */
.L_x_1050:
[----:B------:R-:W-:Y:S05]  /*2fe50*/  BSYNC.RECONVERGENT B3 ;  /* 0x0000000000037941 */ /* 0x000fea0003800200 */
.L_x_1047:
        /* <DEDUP_REMOVED lines=35> */
.L_x_1052:
        /* <DEDUP_REMOVED lines=34> */
.L_x_1054:
[----:B------:R-:W-:Y:S05]  /*302b0*/  BSYNC.RELIABLE B4 ;  /* 0x0000000000047941 */ /* 0x000fea0003800100 */
.L_x_1053:
        /* <DEDUP_REMOVED lines=16> */
[----:B------:R-:W-:Y:S02]  /*303c0*/  IADD3.X R31, PT, PT, RZ, RZ, RZ, P1, P2 ;  /* 0x000000ffff1f7210 */ /* 0x000fe40000fe44ff */
[----:B------:R-:W-:Y:S02]  /*303d0*/  IADD3.X R9, PT, PT, RZ, R9, RZ, P0, !PT ;  /* 0x00000009ff097210 */ /* 0x000fe400007fe4ff */
[----:B------:R-:W-:Y:S02]  /*303e0*/  ISETP.GE.U32.AND P0, PT, R72, R49, PT ;  /* 0x000000314800720c */ /* 0x000fe40003f06070 */
[----:B------:R-:W-:Y:S02]  /*303f0*/  IADD3 R42, P1, P2, R31, UR12, R42 ;  /* 0x0000000c1f2a7c10 */ /* 0x000fe4000fa3e02a */
[----:B------:R-:W-:-:S02]  /*30400*/  ISETP.GE.U32.AND.EX P0, PT, R9, RZ, PT, P0 ;  /* 0x000000ff0900720c */ /* 0x000fc40003f06100 */
[----:B------:R-:W-:Y:S02]  /*30410*/  IADD3.X R31, PT, PT, RZ, RZ, RZ, P1, P2 ;  /* 0x000000ffff1f7210 */ /* 0x000fe40000fe44ff */
[----:B------:R-:W-:Y:S02]  /*30420*/  SEL R9, RZ, 0xffffffff, P0 ;  /* 0xffffffffff097807 */ /* 0x000fe40000000000 */
[----:B------:R-:W-:Y:S02]  /*30430*/  IADD3 R28, P1, P2, R31, UR13, R28 ;  /* 0x0000000d1f1c7c10 */ /* 0x000fe4000fa3e01c */
        /* <DEDUP_REMOVED lines=26> */
.L_x_1055:
[----:B------:R-:W-:Y:S05]  /*305e0*/  BSYNC.RECONVERGENT B3 ;  /* 0x0000000000037941 */ /* 0x000fea0003800200 */
.L_x_1051:
        /* <DEDUP_REMOVED lines=194> */
[----:B------:R-:W-:-:S04]  /*31210*/  IMAD.WIDE.U32 R30, R39, R0, R30 ;  /* 0x00000000271e7225 */ /* 0x000fc800078e001e */
[----:B------:R-:W-:Y:S01]  /*31220*/  HFMA2 R39, -RZ, RZ, 0, 0 ;  /* 0x00000000ff277431 */ /* 0x000fe200000001ff */
[----:B------:R-:W-:Y:S01]  /*31230*/  IADD3 R12, P2, P3, R64, R15, R32 ;  /* 0x0000000f400c7210 */ /* 0x000fe20007b5e020 */
[----:B------:R-:W-:-:S03]  /*31240*/  IMAD.WIDE.U32 R32, R41, R11, R62 ;  /* 0x0000000b29207225 */ /* 0x000fc600078e003e */
[----:B------:R-:W-:Y:S01]  /*31250*/  IADD3.X R11, PT, PT, RZ, RZ, RZ, P2, P3 ;  /* 0x000000ffff0b7210 */ /* 0x000fe200017e64ff */
[----:B------:R-:W-:Y:S01]  /*31260*/  VIADD R38, R65, UR5 ;  /* 0x0000000541267c36 */ /* 0x000fe20008000000 */
[----:B------:R-:W-:Y:S01]  /*31270*/  IADD3 R34, P0, PT, R32, R31, RZ ;  /* 0x0000001f20227210 */ /* 0x000fe20007f1e0ff */
        /* <DEDUP_REMOVED lines=21> */
[----:B------:R-:W-:Y:S01]  /*313d0*/  VIADD R26, R35, UR5 ;  /* 0x00000005231a7c36 */ /* 0x000fe20008000000 */
[----:B------:R-:W-:Y:S01]  /*313e0*/  IADD3 R11, P0, P1, R34, R11, R16 ;  /* 0x0000000b220b7210 */ /* 0x000fe2000791e010 */
        /* <DEDUP_REMOVED lines=11> */
[----:B------:R-:W-:Y:S01]  /*314a0*/  IMAD.IADD R28, R56, 0x1, -R51 ;  /* 0x00000001381c7824 */ /* 0x000fe200078e0a33 */
[----:B------:R-:W-:Y:S01]  /*314b0*/  IADD3.X R15, PT, PT, RZ, RZ, RZ, P0, P1 ;  /* 0x000000ffff0f7210 */ /* 0x000fe200007e24ff */
[----:B------:R-:W-:Y:S01]  /*314c0*/  IMAD.WIDE.U32 R26, R17, 0x3d1, R26 ;  /* 0x000003d1111a7825 */ /* 0x000fe200078e001a */
[----:B------:R-:W-:-:S02]  /*314d0*/  IADD3.X R11, PT, PT, RZ, RZ, RZ, P2, P3 ;  /* 0x000000ffff0b7210 */ /* 0x000fc400017e64ff */
[----:B------:R-:W-:Y:S01]  /*314e0*/  IADD3 R14, P0, P1, R26, R15, R14 ;  /* 0x0000000f1a0e7210 */ /* 0x000fe2000791e00e */
[----:B------:R-:W-:Y:S02]  /*314f0*/  VIADD R26, R27, UR5 ;  /* 0x000000051b1a7c36 */ /* 0x000fe40008000000 */
[----:B------:R-:W-:Y:S01]  /*31500*/  IMAD.IADD R27, R57, 0x1, -R52 ;  /* 0x00000001391b7824 */ /* 0x000fe200078e0a34 */
[----:B------:R-:W-:Y:S02]  /*31510*/  IADD3 R16, P2, P3, R16, R11, R14 ;  /* 0x0000000b10107210 */ /* 0x000fe40007b5e00e */
[----:B------:R-:W-:Y:S02]  /*31520*/  IADD3.X R0, PT, PT, RZ, RZ, RZ, P0, P1 ;  /* 0x000000ffff007210 */ /* 0x000fe400007e24ff */
[----:B------:R-:W-:Y:S02]  /*31530*/  IADD3.X R11, PT, PT, RZ, RZ, RZ, P2, P3 ;  /* 0x000000ffff0b7210 */ /* 0x000fe400017e64ff */
[----:B------:R-:W-:-:S02]  /*31540*/  PLOP3.LUT P0, PT, PT, PT, PT, 0x8, 0x80 ;  /* 0x000000000080781c */ /* 0x000fc40003f0e170 */
        /* <DEDUP_REMOVED lines=28> */
.L_x_1057:
[----:B------:R-:W-:Y:S05]  /*31710*/  BSYNC.RECONVERGENT B3 ;  /* 0x0000000000037941 */ /* 0x000fea0003800200 */
.L_x_1056:
[----:B------:R-:W-:Y:S01]  /*31720*/  ISETP.GT.U32.OR P0, PT, R16, R10, P0 ;  /* 0x0000000a1000720c */ /* 0x000fe20000704470 */
[----:B------:R-:W-:Y:S04]  /*31730*/  BSSY.RECONVERGENT B3, `(.L_x_1058) ;  /* 0x000005a000037945 */ /* 0x000fe80003800200 */
[----:B------:R-:W-:Y:S01]  /*31740*/  BSSY.RELIABLE B4, `(.L_x_1059) ;  /* 0x000002f000047945 */ /* 0x000fe20003800100 */
[----:B------:R-:W-:Y:S01]  /*31750*/  IMAD.IADD R33, R9, 0x1, -R78 ;  /* 0x0000000109217824 */ /* 0x000fe200078e0a4e */
[----:B------:R-:W-:Y:S01]  /*31760*/  MOV R9, R16 ;  /* 0x0000001000097202 */ /* 0x000fe20000000f00 */
        /* <DEDUP_REMOVED lines=44> */
.L_x_1060:
[----:B------:R-:W-:Y:S05]  /*31a30*/  BSYNC.RELIABLE B4 ;  /* 0x0000000000047941 */ /* 0x000fea0003800100 */
.L_x_1059:
        /* <DEDUP_REMOVED lines=41> */
.L_x_1061:
[----:B------:R-:W-:Y:S05]  /*31cd0*/  BSYNC.RECONVERGENT B3 ;  /* 0x0000000000037941 */ /* 0x000fea0003800200 */
.L_x_1058:
        /* <DEDUP_REMOVED lines=40> */
.L_x_1064:
[----:B------:R-:W-:Y:S05]  /*31f60*/  BSYNC.RELIABLE B4 ;  /* 0x0000000000047941 */ /* 0x000fea0003800100 */
.L_x_1063:
        /* <DEDUP_REMOVED lines=39> */
[----:B------:R-:W-:-:S05]  /*321e0*/  @P0 IADD3 R15, PT, PT, R9, RZ, RZ ;  /* 0x000000ff090f0210 */ /* 0x000fca0007ffe0ff */
[----:B------:R-:W-:-:S07]  /*321f0*/  IMAD.IADD R9, R15, 0x1, -R10 ;  /* 0x000000010f097824 */ /* 0x000fce00078e0a0a */
.L_x_1065:
[----:B------:R-:W-:Y:S05]  /*32200*/  BSYNC.RECONVERGENT B3 ;  /* 0x0000000000037941 */ /* 0x000fea0003800200 */
.L_x_1062:
        /* <DEDUP_REMOVED lines=134> */
[----:B------:R-:W-:-:S02]  /*32a70*/  IMAD.MOV.U32 R55, RZ, RZ, RZ ;  /* 0x000000ffff377224 */ /* 0x000fc400078e00ff */
        /* <DEDUP_REMOVED lines=61> */
[----:B------:R-:W-:Y:S01]  /*32e50*/  VIADD R40, R53, UR5 ;  /* 0x0000000535287c36 */ /* 0x000fe20008000000 */
[----:B------:R-:W-:Y:S01]  /*32e60*/  IADD3 R38, P0, PT, R34, R5, RZ ;  /* 0x0000000522267210 */ /* 0x000fe20007f1e0ff */
[----:B------:R-:W-:Y:S01]  /*32e70*/  IMAD.MOV.U32 R41, RZ, RZ, RZ ;  /* 0x000000ffff297224 */ /* 0x000fe200078e00ff */
[----:B------:R-:W-:Y:S01]  /*32e80*/  IADD3.X R5, PT, PT, RZ, RZ, RZ, P2, P3 ;  /* 0x000000ffff057210 */ /* 0x000fe200017e64ff */
[----:B------:R-:W-:Y:S01]  /*32e90*/  IMAD.X R15, RZ, RZ, RZ, P4 ;  /* 0x000000ffff0f7224 */ /* 0x000fe200020e06ff */
[----:B------:R-:W-:Y:S01]  /*32ea0*/  IADD3.X R39, PT, PT, RZ, RZ, RZ, P0, !PT ;  /* 0x000000ffff277210 */ /* 0x000fe200007fe4ff */
[----:B------:R-:W-:-:S03]  /*32eb0*/  IMAD.WIDE.U32 R40, R14, 0x3d1, R40 ;  /* 0x000003d10e287825 */ /* 0x000fc600078e0028 */
[----:B------:R-:W-:Y:S01]  /*32ec0*/  IADD3 R15, P4, P5, R46, R15, R0 ;  /* 0x0000000f2e0f7210 */ /* 0x000fe20007d9e000 */
[----:B------:R-:W-:Y:S01]  /*32ed0*/  VIADD R46, R41, UR5 ;  /* 0x00000005292e7c36 */ /* 0x000fe20008000000 */
        /* <DEDUP_REMOVED lines=15> */
[----:B------:R-:W-:Y:S02]  /*32fd0*/  IADD3 R13, P2, P3, R14, R13, R12 ;  /* 0x0000000d0e0d7210 */ /* 0x000fe40007b5e00c */
        /* <DEDUP_REMOVED lines=49> */
.L_x_1067:
[----:B------:R-:W-:Y:S05]  /*332f0*/  BSYNC.RECONVERGENT B3 ;  /* 0x0000000000037941 */ /* 0x000fea0003800200 */
.L_x_1066:
        /* <DEDUP_REMOVED lines=42> */
.L_x_1070:
[----:B------:R-:W-:Y:S05]  /*335a0*/  BSYNC.RELIABLE B4 ;  /* 0x0000000000047941 */ /* 0x000fea0003800100 */
.L_x_1069:
[C---:B------:R-:W-:Y:S01]  /*335b0*/  ISETP.GE.U32.AND P0, PT, R17.reuse, UR8, PT ;  /* 0x0000000811007c0c */ /* 0x040fe2000bf06070 */
[----:B------:R-:W-:-:S03]  /*335c0*/  VIADD R17, R17, -UR8 ;  /* 0x8000000811117c36 */ /* 0x000fc60008000000 */
[----:B------:R-:W-:-:S04]  /*335d0*/  SEL R3, RZ, 0xffffffff, P0 ;  /* 0xffffffffff037807 */ /* 0x000fc80000000000 */
[----:B------:R-:W-:-:S05]  /*335e0*/  IADD3 R16, P0, PT, R16, R3, RZ ;  /* 0x0000000310107210 */ /* 0x000fca0007f1e0ff */
[----:B------:R-:W-:Y:S01]  /*335f0*/  IMAD.X R2, RZ, RZ, R3, P0 ;  /* 0x000000ffff027224 */ /* 0x000fe200000e0603 */
[----:B------:R-:W-:Y:S01]  /*33600*/  ISETP.GE.U32.AND P0, PT, R16, UR9, PT ;  /* 0x0000000910007c0c */ /* 0x000fe2000bf06070 */
        /* <DEDUP_REMOVED lines=35> */
.L_x_1071:
[----:B------:R-:W-:Y:S05]  /*33840*/  BSYNC.RECONVERGENT B3 ;  /* 0x0000000000037941 */ /* 0x000fea0003800200 */
.L_x_1068:
        /* <DEDUP_REMOVED lines=50> */
.L_x_1073:
[----:B------:R-:W-:Y:S05]  /*33b70*/  BSYNC.RELIABLE B3 ;  /* 0x0000000000037941 */ /* 0x000fea0003800100 */
.L_x_1072:
        /* <DEDUP_REMOVED lines=42> */
.L_x_749:
[----:B--234-:R-:W-:Y:S05]  /*33e20*/  BSYNC.RECONVERGENT B2 ;  /* 0x0000000000027941 */ /* 0x01cfea0003800200 */
.L_x_748:
[----:B------:R-:W-:Y:S05]  /*33e30*/  WARPSYNC.ALL ;  /* 0x0000000000007948 */ /* 0x000fea0003800000 */
[----:B------:R-:W-:-:S04]  /*33e40*/  UIADD3 UR4, UPT, UPT, UR4, 0x1, URZ ;  /* 0x0000000104047890 */ /* 0x000fc8000fffe0ff */
[----:B------:R-:W-:-:S09]  /*33e50*/  UISETP.NE.AND UP0, UPT, UR4, 0x100, UPT ;  /* 0x000001000400788c */ /* 0x000fd2000bf05270 */
[----:B------:R-:W-:Y:S05]  /*33e60*/  BRA.U UP0, `(.L_x_1074) ;  /* 0xfffffcdd00687547 */ /* 0x000fea000b83ffff */
[----:B-----5:R-:W-:Y:S01]  /*33e70*/  LOP3.LUT P0, RZ, R35, 0xff, RZ, 0xc0, !PT ;  /* 0x000000ff23ff7812 */ /* 0x020fe2000780c0ff */
[----:B------:R-:W1:Y:S01]  /*33e80*/  LDCU UR23, c[0x3][0x18] ;  /* 0x00c00300ff1777ac */ /* 0x000e620008000800 */
[----:B------:R-:W-:Y:S01]  /*33e90*/  BSSY.RECONVERGENT B3, `(.L_x_1075) ;  /* 0x0000bc5000037945 */ /* 0x000fe20003800200 */
[----:B------:R-:W-:Y:S02]  /*33ea0*/  CS2R R2, SRZ ;  /* 0x0000000000027805 */ /* 0x000fe4000001ff00 */
[----:B------:R-:W-:Y:S01]  /*33eb0*/  CS2R R4, SRZ ;  /* 0x0000000000047805 */ /* 0x000fe2000001ff00 */
[----:B------:R-:W2:Y:S01]  /*33ec0*/  LDCU.64 UR12, c[0x3][0x10] ;  /* 0x00c00200ff0c77ac */ /* 0x000ea20008000a00 */
[----:B------:R-:W-:Y:S02]  /*33ed0*/  CS2R R6, SRZ ;  /* 0x0000000000067805 */ /* 0x000fe4000001ff00 */
[----:B------:R-:W-:Y:S01]  /*33ee0*/  CS2R R8, SRZ ;  /* 0x0000000000087805 */ /* 0x000fe2000001ff00 */
[----:B------:R-:W-:Y:S01]  /*33ef0*/  IMAD.MOV.U32 R10, RZ, RZ, RZ ;  /* 0x000000ffff0a7224 */ /* 0x000fe200078e00ff */
[----:B------:R-:W3:Y:S01]  /*33f00*/  LDCU.64 UR14, c[0x3][URZ] ;  /* 0x00c00000ff0e77ac */ /* 0x000ee20008000a00 */
[----:B------:R-:W4:Y:S01]  /*33f10*/  LDCU.128 UR8, c[0x3][URZ] ;  /* 0x00c00000ff0877ac */ /* 0x000f220008000c00 */
        /* <DEDUP_REMOVED lines=11> */
[----:B------:R-:W-:Y:S02]  /*33fd0*/  CS2R R4, SRZ ;  /* 0x0000000000047805 */ /* 0x000fe4000001ff00 */
[----:B------:R-:W-:Y:S02]  /*33fe0*/  LOP3.LUT P0, RZ, R3, R0, RZ, 0xfc, !PT ;  /* 0x0000000003ff7212 */ /* 0x000fe4000780fcff */
[----:B------:R-:W-:-:S11]  /*33ff0*/  CS2R R2, SRZ ;  /* 0x0000000000027805 */ /* 0x000fd6000001ff00 */
[----:B------:R-:W-:Y:S05]  /*34000*/  @!P0 BRA `(.L_x_1078) ;  /* 0x0000003800848947 */ /* 0x000fea0003800000 */
[----:B------:R-:W5:Y:S01]  /*34010*/  LDC.64 R40, c[0x3][0x8] ;  /* 0x00c00200ff287b82 */ /* 0x000f620000000a00 */
[----:B------:R-:W-:Y:S02]  /*34020*/  HFMA2 R36, -RZ, RZ, 0, 5.9604644775390625e-08 ;  /* 0x00000001ff247431 */ /* 0x000fe400000001ff */
[----:B------:R-:W-:Y:S02]  /*34030*/  IMAD.MOV.U32 R38, RZ, RZ, RZ ;  /* 0x000000ffff267224 */ /* 0x000fe400078e00ff */
[----:B------:R-:W-:Y:S02]  /*34040*/  IMAD.MOV.U32 R34, RZ, RZ, RZ ;  /* 0x000000ffff227224 */ /* 0x000fe400078e00ff */
[----:B------:R-:W-:Y:S01]  /*34050*/  IMAD.MOV.U32 R10, RZ, RZ, RZ ;  /* 0x000000ffff0a7224 */ /* 0x000fe200078e00ff */
[----:B------:R-:W0:Y:S01]  /*34060*/  LDC.64 R42, c[0x3][0x10] ;  /* 0x00c00400ff2a7b82 */ /* 0x000e220000000a00 */
[----:B------:R-:W-:Y:S02]  /*34070*/  IMAD.MOV.U32 R8, RZ, RZ, RZ ;  /* 0x000000ffff087224 */ /* 0x000fe400078e00ff */
[----:B------:R-:W-:-:S05]  /*34080*/  IMAD.MOV.U32 R6, RZ, RZ, RZ ;  /* 0x000000ffff067224 */ /* 0x000fca00078e00ff */
[----:B------:R-:W1:Y:S08]  /*34090*/  LDC.64 R44, c[0x3][0x18] ;  /* 0x00c00600ff2c7b82 */ /* 0x000e700000000a00 */
[----:B------:R-:W2:Y:S01]  /*340a0*/  LDC.64 R4, c[0x3][RZ] ;  /* 0x00c00000ff047b82 */ /* 0x000ea20000000a00 */
[----:B-----5:R-:W-:Y:S04]  /*340b0*/  STL.64 [R1+0x8], R40 ;  /* 0x0000082801007387 */ /* 0x020fe80000100a00 */
[----:B0-----:R-:W-:Y:S04]  /*340c0*/  STL.64 [R1+0x10], R42 ;  /* 0x0000102a01007387 */ /* 0x001fe80000100a00 */
[----:B-1----:R-:W-:Y:S01]  /*340d0*/  STL.64 [R1+0x18], R44 ;  /* 0x0000182c01007387 */ /* 0x002fe20000100a00 */
[----:B--2---:R-:W-:Y:S01]  /*340e0*/  ISETP.GE.U32.AND P0, PT, R4, 0x2, PT ;  /* 0x000000020400780c */ /* 0x004fe20003f06070 */
[----:B------:R-:W-:-:S02]  /*340f0*/  VIADD R3, R5, 0xffffffff ;  /* 0xffffffff05037836 */ /* 0x000fc40000000000 */
[----:B------:R-:W-:Y:S02]  /*34100*/  VIADD R2, R4, 0xfffffffe ;  /* 0xfffffffe04027836 */ /* 0x000fe40000000000 */
[----:B------:R-:W-:-:S08]  /*34110*/  IMAD.MOV.U32 R4, RZ, RZ, RZ ;  /* 0x000000ffff047224 */ /* 0x000fd000078e00ff */
[----:B------:R-:W-:-:S05]  /*34120*/  @P0 IMAD.MOV R3, RZ, RZ, R5 ;  /* 0x000000ffff030224 */ /* 0x000fca00078e0205 */
[----:B------:R0:W-:Y:S02]  /*34130*/  STL.64 [R1], R2 ;  /* 0x0000000201007387 */ /* 0x0001e40000100a00 */
[----:B0-----:R-:W-:-:S07]  /*34140*/  CS2R R2, SRZ ;  /* 0x0000000000027805 */ /* 0x001fce000001ff00 */
.L_x_1099:
[----:B------:R-:W-:-:S04]  /*34150*/  SHF.R.U32.HI R5, RZ, 0x5, R3 ;  /* 0x00000005ff057819 */ /* 0x000fc80000011603 */
[----:B------:R-:W-:-:S05]  /*34160*/  LEA R5, R5, UR17, 0x2 ;  /* 0x0000001105057c11 */ /* 0x000fca000f8e10ff */
[----:B------:R-:W2:Y:S01]  /*34170*/  LDL R40, [R5] ;  /* 0x0000000005287983 */ /* 0x000ea20000100800 */
[----:B------:R-:W-:Y:S01]  /*34180*/  BSSY.RECONVERGENT B4, `(.L_x_1079) ;  /* 0x00001c2000047945 */ /* 0x000fe20003800200 */
[----:B--2---:R-:W-:Y:S01]  /*34190*/  SHF.R.W.U32.HI R40, RZ, R3, R40 ;  /* 0x00000003ff287219 */ /* 0x004fe20000011e28 */
        /* <DEDUP_REMOVED lines=45> */
[----:B------:R-:W-:Y:S01]  /*34470*/  MOV R47, RZ ;  /* 0x000000ff002f7202 */ /* 0x000fe20000000f00 */
        /* <DEDUP_REMOVED lines=75> */
[----:B------:R-:W-:Y:S01]  /*34930*/  IMAD.MOV.U32 R61, RZ, RZ, RZ ;  /* 0x000000ffff3d7224 */ /* 0x000fe200078e00ff */
[----:B------:R-:W-:Y:S01]  /*34940*/  IADD3 R52, P2, PT, R52, R55, RZ ;  /* 0x0000003734347210 */ /* 0x000fe20007f5e0ff */
[----:B------:R-:W-:-:S03]  /*34950*/  IMAD.WIDE.U32 R56, R6, R15, R58 ;  /* 0x0000000f06387225 */ /* 0x000fc600078e003a */
[----:B------:R-:W-:Y:S01]  /*34960*/  IADD3.X R53, PT, PT, RZ, RZ, RZ, P2, !PT ;  /* 0x000000ffff357210 */ /* 0x000fe200017fe4ff */
        /* <DEDUP_REMOVED lines=19> */
[----:B------:R-:W-:Y:S01]  /*34aa0*/  IMAD.MOV.U32 R52, RZ, RZ, R58 ;  /* 0x000000ffff347224 */ /* 0x000fe200078e003a */
        /* <DEDUP_REMOVED lines=47> */
[----:B------:R-:W-:Y:S01]  /*34da0*/  IADD3.X R7, PT, PT, RZ, RZ, RZ, P3, P4 ;  /* 0x000000ffff077210 */ /* 0x000fe20001fe84ff */
[----:B------:R-:W-:Y:S01]  /*34db0*/  IMAD.WIDE.U32 R40, R2, R13, R58 ;  /* 0x0000000d02287225 */ /* 0x000fe200078e003a */
[----:B------:R-:W-:-:S03]  /*34dc0*/  IADD3 R56, P2, PT, R57, R43, RZ ;  /* 0x0000002b39387210 */ /* 0x000fc60007f5e0ff */
[----:B------:R-:W-:Y:S01]  /*34dd0*/  IMAD.MOV.U32 R61, RZ, RZ, RZ ;  /* 0x000000ffff3d7224 */ /* 0x000fe200078e00ff */
[----:B------:R-:W-:Y:S01]  /*34de0*/  IADD3 R42, P3, PT, R42, R41, RZ ;  /* 0x000000292a2a7210 */ /* 0x000fe20007f7e0ff */
[----:B------:R-:W-:Y:S02]  /*34df0*/  IMAD.X R57, RZ, RZ, RZ, P2 ;  /* 0x000000ffff397224 */ /* 0x000fe400010e06ff */
[----:B------:R-:W-:-:S04]  /*34e00*/  IMAD.WIDE.U32 R54, R6, 0x3d1, R60 ;  /* 0x000003d106367825 */ /* 0x000fc800078e003c */
[----:B------:R-:W-:Y:S01]  /*34e10*/  IMAD.X R43, RZ, RZ, RZ, P3 ;  /* 0x000000ffff2b7224 */ /* 0x000fe200018e06ff */
[----:B------:R-:W-:Y:S01]  /*34e20*/  IADD3 R34, P4, P5, R54, R7, R44 ;  /* 0x0000000736227210 */ /* 0x000fe20007d9e02c */
[----:B------:R-:W-:Y:S02]  /*34e30*/  VIADD R54, R55, UR4 ;  /* 0x0000000437367c36 */ /* 0x000fe40008000000 */
[----:B------:R-:W-:Y:S02]  /*34e40*/  HFMA2 R55, -RZ, RZ, 0, 0 ;  /* 0x00000000ff377431 */ /* 0x000fe400000001ff */
[----:B------:R-:W-:Y:S02]  /*34e50*/  IMAD.X R7, RZ, RZ, RZ, P0 ;  /* 0x000000ffff077224 */ /* 0x000fe400000e06ff */
[----:B------:R-:W-:-:S03]  /*34e60*/  IMAD.WIDE.U32 R44, R4, R0, R56 ;  /* 0x00000000042c7225 */ /* 0x000fc600078e0038 */
        /* <DEDUP_REMOVED lines=28> */
[----:B------:R-:W0:Y:S01]  /*35030*/  LDC R45, c[0x3][0x1c] ;  /* 0x00c00700ff2d7b82 */ /* 0x000e220000000800 */
        /* <DEDUP_REMOVED lines=44> */
.L_x_1082:
[----:B---34-:R-:W-:Y:S05]  /*35300*/  BSYNC.RECONVERGENT B5 ;  /* 0x0000000000057941 */ /* 0x018fea0003800200 */
.L_x_1081:
        /* <DEDUP_REMOVED lines=45> */
.L_x_1085:
[----:B------:R-:W-:Y:S05]  /*355e0*/  BSYNC.RELIABLE B6 ;  /* 0x0000000000067941 */ /* 0x000fea0003800100 */
.L_x_1084:
        /* <DEDUP_REMOVED lines=41> */
.L_x_1086:
[----:B------:R-:W-:Y:S05]  /*35880*/  BSYNC.RECONVERGENT B5 ;  /* 0x0000000000057941 */ /* 0x000fea0003800200 */
.L_x_1083:
        /* <DEDUP_REMOVED lines=39> */
.L_x_1088:
[----:B------:R-:W-:Y:S05]  /*35b00*/  BSYNC.RELIABLE B5 ;  /* 0x0000000000057941 */ /* 0x000fea0003800100 */
.L_x_1087:
        /* <DEDUP_REMOVED lines=41> */
.L_x_1080:
[----:B---34-:R-:W-:Y:S05]  /*35da0*/  BSYNC.RECONVERGENT B4 ;  /* 0x0000000000047941 */ /* 0x018fea0003800200 */
.L_x_1079:
[----:B------:R-:W-:Y:S01]  /*35db0*/  IMAD.WIDE.U32 R42, R17, R17, RZ ;  /* 0x00000011112a7225 */ /* 0x000fe200078e00ff */
        /* <DEDUP_REMOVED lines=131> */
[----:B------:R-:W-:-:S04]  /*365f0*/  IMAD.WIDE.U32 R60, R11, R16, R60 ;  /* 0x000000100b3c7225 */ /* 0x000fc800078e003c */
[----:B------:R-:W-:Y:S01]  /*36600*/  IMAD.X R65, RZ, RZ, RZ, P0 ;  /* 0x000000ffff417224 */ /* 0x000fe200000e06ff */
[----:B------:R-:W-:Y:S01]  /*36610*/  IADD3 R62, P3, PT, R58, R61, RZ ;  /* 0x0000003d3a3e7210 */ /* 0x000fe20007f7e0ff */
[----:B------:R-:W-:Y:S01]  /*36620*/  IMAD.MOV.U32 R67, RZ, RZ, RZ ;  /* 0x000000ffff437224 */ /* 0x000fe200078e00ff */
        /* <DEDUP_REMOVED lines=89> */
[----:B------:R-:W-:Y:S01]  /*36bc0*/  IADD3 R46, PT, PT, R47, UR4, RZ ;  /* 0x000000042f2e7c10 */ /* 0x000fe2000fffe0ff */
[----:B------:R-:W-:Y:S01]  /*36bd0*/  IMAD.MOV.U32 R47, RZ, RZ, RZ ;  /* 0x000000ffff2f7224 */ /* 0x000fe200078e00ff */
[----:B------:R-:W-:-:S04]  /*36be0*/  IADD3.X R5, PT, PT, RZ, RZ, RZ, P3, P4 ;  /* 0x000000ffff057210 */ /* 0x000fc80001fe84ff */
[----:B------:R-:W-:Y:S01]  /*36bf0*/  IADD3 R42, P3, P4, R12, R5, R42 ;  /* 0x000000050c2a7210 */ /* 0x000fe20007c7e02a */
[----:B------:R-:W-:Y:S01]  /*36c00*/  IMAD.WIDE.U32 R12, R40, 0x3d1, R46 ;  /* 0x000003d1280c7825 */ /* 0x000fe200078e002e */
[----:B------:R-:W-:Y:S02]  /*36c10*/  IADD3.X R5, PT, PT, RZ, RZ, RZ, P0, P2 ;  /* 0x000000ffff057210 */ /* 0x000fe400007e44ff */
[----:B------:R-:W-:Y:S02]  /*36c20*/  IADD3.X R11, PT, PT, RZ, RZ, RZ, P3, P4 ;  /* 0x000000ffff0b7210 */ /* 0x000fe40001fe84ff */
[----:B------:R-:W-:Y:S01]  /*36c30*/  IADD3 R52, P0, P2, R12, R5, R52 ;  /* 0x000000050c347210 */ /* 0x000fe20007a1e034 */
[----:B------:R-:W-:Y:S02]  /*36c40*/  VIADD R12, R13, UR4 ;  /* 0x000000040d0c7c36 */ /* 0x000fe40008000000 */
[----:B------:R-:W-:Y:S01]  /*36c50*/  IMAD.MOV.U32 R13, RZ, RZ, RZ ;  /* 0x000000ffff0d7224 */ /* 0x000fe200078e00ff */
[----:B------:R-:W-:-:S02]  /*36c60*/  IADD3 R11, P3, P4, R44, R11, R52 ;  /* 0x0000000b2c0b7210 */ /* 0x000fc40007c7e034 */
[----:B------:R-:W-:Y:S01]  /*36c70*/  IADD3.X R7, PT, PT, RZ, RZ, RZ, P0, P2 ;  /* 0x000000ffff077210 */ /* 0x000fe200007e44ff */
[----:B------:R-:W-:Y:S01]  /*36c80*/  IMAD.WIDE.U32 R12, R41, 0x3d1, R12 ;  /* 0x000003d1290c7825 */ /* 0x000fe200078e000c */
[----:B------:R-:W-:Y:S02]  /*36c90*/  IADD3.X R5, PT, PT, RZ, RZ, RZ, P3, P4 ;  /* 0x000000ffff057210 */ /* 0x000fe40001fe84ff */
[----:B------:R-:W-:Y:S01]  /*36ca0*/  IADD3 R14, P0, P2, R12, R7, R54 ;  /* 0x000000070c0e7210 */ /* 0x000fe20007a1e036 */
[----:B------:R-:W-:Y:S01]  /*36cb0*/  VIADD R12, R13, UR4 ;  /* 0x000000040d0c7c36 */ /* 0x000fe20008000000 */
[----:B------:R-:W0:Y:S02]  /*36cc0*/  LDC R7, c[0x3][0x1c] ;  /* 0x00c00700ff077b82 */ /* 0x000e240000000800 */
[----:B------:R-:W-:Y:S02]  /*36cd0*/  IADD3 R14, P3, P4, R40, R5, R14 ;  /* 0x00000005280e7210 */ /* 0x000fe40007c7e00e */
[----:B------:R-:W-:-:S02]  /*36ce0*/  IADD3.X R0, PT, PT, RZ, RZ, RZ, P0, P2 ;  /* 0x000000ffff007210 */ /* 0x000fc400007e44ff */
        /* <DEDUP_REMOVED lines=29> */
.L_x_1090:
[----:B------:R-:W-:Y:S05]  /*36ec0*/  BSYNC.RECONVERGENT B4 ;  /* 0x0000000000047941 */ /* 0x000fea0003800200 */
.L_x_1089:
        /* <DEDUP_REMOVED lines=44> */
.L_x_1093:
[----:B------:R-:W-:Y:S05]  /*37190*/  BSYNC.RELIABLE B5 ;  /* 0x0000000000057941 */ /* 0x000fea0003800100 */
.L_x_1092:
        /* <DEDUP_REMOVED lines=41> */
.L_x_1094:
[----:B------:R-:W-:Y:S05]  /*37430*/  BSYNC.RECONVERGENT B4 ;  /* 0x0000000000047941 */ /* 0x000fea0003800200 */
.L_x_1091:
        /* <DEDUP_REMOVED lines=40> */
.L_x_1097:
[----:B------:R-:W-:Y:S05]  /*376c0*/  BSYNC.RELIABLE B5 ;  /* 0x0000000000057941 */ /* 0x000fea0003800100 */
.L_x_1096:
        /* <DEDUP_REMOVED lines=41> */
.L_x_1098:
[----:B------:R-:W-:Y:S05]  /*37960*/  BSYNC.RECONVERGENT B4 ;  /* 0x0000000000047941 */ /* 0x000fea0003800200 */
.L_x_1095:
[----:B------:R-:W-:Y:S05]  /*37970*/  @P1 BRA `(.L_x_1099) ;  /* 0xffffffc400f41947 */ /* 0x000fea000383ffff */
[----:B------:R-:W-:Y:S02]  /*37980*/  HFMA2 R5, -RZ, RZ, 0, 0 ;  /* 0x00000000ff057431 */ /* 0x000fe400000001ff */
[----:B------:R-:W-:Y:S02]  /*37990*/  IMAD.MOV.U32 R37, RZ, RZ, RZ ;  /* 0x000000ffff257224 */ /* 0x000fe400078e00ff */
[----:B------:R-:W-:Y:S02]  /*379a0*/  IMAD.MOV.U32 R39, RZ, RZ, RZ ;  /* 0x000000ffff277224 */ /* 0x000fe400078e00ff */
[----:B------:R-:W-:Y:S02]  /*379b0*/  IMAD.MOV.U32 R40, RZ, RZ, R34 ;  /* 0x000000ffff287224 */ /* 0x000fe400078e0022 */
[----:B------:R-:W-:Y:S02]  /*379c0*/  IMAD.MOV.U32 R41, RZ, RZ, RZ ;  /* 0x000000ffff297224 */ /* 0x000fe400078e00ff */
[----:B------:R-:W-:-:S02]  /*379d0*/  IMAD.MOV.U32 R42, RZ, RZ, R10 ;  /* 0x000000ffff2a7224 */ /* 0x000fc400078e000a */
[----:B------:R-:W-:Y:S02]  /*379e0*/  IMAD.MOV.U32 R43, RZ, RZ, RZ ;  /* 0x000000ffff2b7224 */ /* 0x000fe400078e00ff */
[----:B------:R-:W-:Y:S02]  /*379f0*/  IMAD.MOV.U32 R9, RZ, RZ, RZ ;  /* 0x000000ffff097224 */ /* 0x000fe400078e00ff */
[----:B------:R-:W-:Y:S02]  /*37a00*/  IMAD.MOV.U32 R7, RZ, RZ, RZ ;  /* 0x000000ffff077224 */ /* 0x000fe400078e00ff */
[----:B------:R-:W-:-:S07]  /*37a10*/  IMAD.MOV.U32 R3, RZ, RZ, RZ ;  /* 0x000000ffff037224 */ /* 0x000fce00078e00ff */
.L_x_1078:
[----:B-1234-:R-:W-:Y:S05]  /*37a20*/  BSYNC.RECONVERGENT B2 ;  /* 0x0000000000027941 */ /* 0x01efea0003800200 */
.L_x_1077:
        /* <DEDUP_REMOVED lines=36> */
[-C--:B0-----:R-:W-:Y:S02]  /*37c70*/  IMAD R53, R39, R40.reuse, R17 ;  /* 0x0000002827357224 */ /* 0x081fe400078e0211 */
        /* <DEDUP_REMOVED lines=14> */
[----:B------:R-:W-:Y:S02]  /*37d60*/  IMAD.MOV.U32 R17, RZ, RZ, RZ ;  /* 0x000000ffff117224 */ /* 0x000fe400078e00ff */
[-C--:B------:R-:W-:Y:S02]  /*37d70*/  IMAD R57, R39, R42.reuse, R11 ;  /* 0x0000002a27397224 */ /* 0x080fe400078e020b */
[----:B------:R-:W-:-:S04]  /*37d80*/  IMAD.WIDE.U32 R48, R38, R42, R48 ;  /* 0x0000002a26307225 */ /* 0x000fc800078e0030 */
[----:B------:R-:W-:Y:S02]  /*37d90*/  IMAD.IADD R53, R53, 0x1, R51 ;  /* 0x0000000135357824 */ /* 0x000fe400078e0233 */
[----:B------:R-:W-:-:S03]  /*37da0*/  IMAD.WIDE.U32 R44, R36, R6, R16 ;  /* 0x00000006242c7225 */ /* 0x000fc600078e0010 */
[----:B------:R-:W-:Y:S01]  /*37db0*/  IADD3 R52, P1, PT, R53, R48, RZ ;  /* 0x0000003035347210 */ /* 0x000fe20007f3e0ff */
[----:B------:R-:W-:Y:S02]  /*37dc0*/  IMAD R17, R41, R40, RZ ;  /* 0x0000002829117224 */ /* 0x000fe400078e02ff */
[----:B------:R-:W-:Y:S02]  /*37dd0*/  IMAD.IADD R49, R49, 0x1, R57 ;  /* 0x0000000131317824 */ /* 0x000fe400078e0239 */
[----:B------:R-:W-:Y:S02]  /*37de0*/  IMAD R59, R40, R41, R17 ;  /* 0x00000029283b7224 */ /* 0x000fe400078e0211 */
[----:B------:R-:W-:Y:S01]  /*37df0*/  IMAD.MOV.U32 R16, RZ, RZ, R50 ;  /* 0x000000ffff107224 */ /* 0x000fe200078e0032 */
[----:B------:R-:W-:Y:S01]  /*37e00*/  IADD3 R48, P0, PT, R49, R44, RZ ;  /* 0x0000002c31307210 */ /* 0x000fe20007f1e0ff */
[----:B------:R-:W-:Y:S02]  /*37e10*/  IMAD.MOV.U32 R17, RZ, RZ, RZ ;  /* 0x000000ffff117224 */ /* 0x000fe400078e00ff */
[----:B------:R-:W-:-:S02]  /*37e20*/  IMAD R11, R7, R36, RZ ;  /* 0x00000024070b7224 */ /* 0x000fc400078e02ff */
[----:B------:R-:W-:Y:S02]  /*37e30*/  IMAD.X R53, RZ, RZ, RZ, P1 ;  /* 0x000000ffff357224 */ /* 0x000fe400008e06ff */
[----:B------:R-:W-:-:S04]  /*37e40*/  IMAD.WIDE.U32 R16, R36, R42, R16 ;  /* 0x0000002a24107225 */ /* 0x000fc800078e0010 */
[----:B------:R-:W-:Y:S01]  /*37e50*/  IMAD R11, R37, R6, R11 ;  /* 0x00000006250b7224 */ /* 0x000fe200078e020b */
[----:B------:R-:W-:Y:S01]  /*37e60*/  IADD3 R55, PT, PT, R13, R17, RZ ;  /* 0x000000110d377210 */ /* 0x000fe20007ffe0ff */
[----:B------:R-:W-:Y:S02]  /*37e70*/  IMAD R15, R9, R38, RZ ;  /* 0x00000026090f7224 */ /* 0x000fe400078e02ff */
[----:B------:R-:W-:Y:S02]  /*37e80*/  IMAD.X R49, RZ, RZ, RZ, P0 ;  /* 0x000000ffff317224 */ /* 0x000fe400000e06ff */
[----:B------:R-:W-:-:S04]  /*37e90*/  IMAD.WIDE.U32 R50, R40, R40, R52 ;  /* 0x0000002828327225 */ /* 0x000fc800078e0034 */
[----:B------:R-:W-:Y:S01]  /*37ea0*/  IMAD.IADD R44, R45, 0x1, R11 ;  /* 0x000000012d2c7824 */ /* 0x000fe200078e020b */
[----:B------:R-:W-:Y:S01]  /*37eb0*/  IADD3 R54, P0, PT, R55, R50, RZ ;  /* 0x0000003237367210 */ /* 0x000fe20007f1e0ff */
[-C--:B------:R-:W-:Y:S02]  /*37ec0*/  IMAD R46, R39, R8.reuse, R15 ;  /* 0x00000008272e7224 */ /* 0x080fe400078e020f */
[----:B------:R-:W-:-:S04]  /*37ed0*/  IMAD.WIDE.U32 R48, R38, R8, R48 ;  /* 0x0000000826307225 */ /* 0x000fc800078e0030 */
        /* <DEDUP_REMOVED lines=10> */
[----:B------:R-:W-:Y:S02]  /*37f80*/  IMAD R59, R41, R42, R17 ;  /* 0x0000002a293b7224 */ /* 0x000fe400078e0211 */
[----:B------:R-:W-:-:S02]  /*37f90*/  IMAD.X R49, RZ, RZ, RZ, P0 ;  /* 0x000000ffff317224 */ /* 0x000fc400000e06ff */
[----:B------:R-:W-:-:S04]  /*37fa0*/  IMAD.WIDE.U32 R50, R40, R42, R50 ;  /* 0x0000002a28327225 */ /* 0x000fc800078e0032 */
[----:B------:R-:W-:Y:S02]  /*37fb0*/  IMAD R15, R7, R38, RZ ;  /* 0x00000026070f7224 */ /* 0x000fe400078e02ff */
[----:B------:R-:W-:Y:S02]  /*37fc0*/  IMAD R13, R37, R4, R13 ;  /* 0x00000004250d7224 */ /* 0x000fe400078e020d */
[----:B------:R-:W-:-:S04]  /*37fd0*/  IMAD.WIDE.U32 R54, R38, R42, R54 ;  /* 0x0000002a26367225 */ /* 0x000fc800078e0036 */
[----:B------:R-:W-:-:S04]  /*37fe0*/  IMAD.WIDE.U32 R48, R38, R6, R48 ;  /* 0x0000000626307225 */ /* 0x000fc800078e0030 */
[----:B------:R-:W-:Y:S02]  /*37ff0*/  IMAD.IADD R53, R51, 0x1, R59 ;  /* 0x0000000133357824 */ /* 0x000fe400078e023b */
[----:B------:R-:W-:Y:S02]  /*38000*/  IMAD R34, R39, R6, R15 ;  /* 0x0000000627227224 */ /* 0x000fe400078e020f */
        /* <DEDUP_REMOVED lines=9> */
[----:B------:R-:W-:Y:S01]  /*380a0*/  IMAD.X R57, RZ, RZ, RZ, P0 ;  /* 0x000000ffff397224 */ /* 0x000fe200000e06ff */
[----:B------:R-:W-:Y:S01]  /*380b0*/  IADD3 R50, P0, PT, R51, R48, RZ ;  /* 0x0000003033327210 */ /* 0x000fe20007f1e0ff */
[----:B------:R-:W-:-:S04]  /*380c0*/  IMAD.WIDE.U32 R44, R36, R8, R44 ;  /* 0x00000008242c7225 */ /* 0x000fc800078e002c */
[----:B------:R-:W-:Y:S02]  /*380d0*/  IMAD R15, R3, R36, RZ ;  /* 0x00000024030f7224 */ /* 0x000fe400078e02ff */
[----:B------:R-:W-:Y:S02]  /*380e0*/  IMAD R17, R5, R38, RZ ;  /* 0x0000002605117224 */ /* 0x000fe400078e02ff */
[----:B------:R-:W-:Y:S02]  /*380f0*/  IMAD R61, R41, R8, R53 ;  /* 0x00000008293d7224 */ /* 0x000fe400078e0235 */
[----:B------:R-:W-:Y:S02]  /*38100*/  IMAD.X R53, RZ, RZ, RZ, P1 ;  /* 0x000000ffff357224 */ /* 0x000fe400008e06ff */
[----:B------:R-:W-:-:S04]  /*38110*/  IMAD.WIDE.U32 R54, R40, R42, R56 ;  /* 0x0000002a28367225 */ /* 0x000fc800078e0038 */
[----:B------:R-:W-:Y:S02]  /*38120*/  IMAD.IADD R47, R47, 0x1, R45 ;  /* 0x000000012f2f7824 */ /* 0x000fe400078e022d */
[----:B------:R-:W-:Y:S02]  /*38130*/  IMAD R0, R37, R2, R15 ;  /* 0x0000000225007224 */ /* 0x000fe400078e020f */
[----:B------:R-:W-:Y:S01]  /*38140*/  IMAD R15, R39, R4, R17 ;  /* 0x00000004270f7224 */ /* 0x000fe200078e0211 */
[----:B------:R-:W-:Y:S01]  /*38150*/  IADD3 R54, P3, PT, R47, R54, RZ ;  /* 0x000000362f367210 */ /* 0x000fe20007f7e0ff */
[----:B------:R-:W-:Y:S02]  /*38160*/  IMAD.X R51, RZ, RZ, RZ, P0 ;  /* 0x000000ffff337224 */ /* 0x000fe400000e06ff */
[----:B------:R-:W-:-:S04]  /*38170*/  IMAD.WIDE.U32 R52, R40, R8, R52 ;  /* 0x0000000828347225 */ /* 0x000fc800078e0034 */
[----:B------:R-:W-:Y:S02]  /*38180*/  IMAD.IADD R17, R59, 0x1, R55 ;  /* 0x000000013b117824 */ /* 0x000fe400078e0237 */
[----:B------:R-:W-:-:S03]  /*38190*/  IMAD.WIDE.U32 R50, R38, R4, R50 ;  /* 0x0000000426327225 */ /* 0x000fc600078e0032 */
[----:B------:R-:W-:Y:S01]  /*381a0*/  IADD3 R52, P2, PT, R17, R52, RZ ;  /* 0x0000003411347210 */ /* 0x000fe20007f5e0ff */
[----:B------:R-:W-:Y:S02]  /*381b0*/  IMAD.IADD R45, R53, 0x1, R61 ;  /* 0x00000001352d7824 */ /* 0x000fe400078e023d */
[----:B------:R-:W-:Y:S02]  /*381c0*/  IMAD.X R55, RZ, RZ, RZ, P3 ;  /* 0x000000ffff377224 */ /* 0x000fe400018e06ff */
[----:B------:R-:W-:Y:S01]  /*381d0*/  IMAD.IADD R49, R49, 0x1, R0 ;  /* 0x0000000131317824 */ /* 0x000fe200078e0200 */
[----:B------:R-:W-:Y:S01]  /*381e0*/  IADD3 R50, P1, PT, R45, R50, RZ ;  /* 0x000000322d327210 */ /* 0x000fe20007f3e0ff */
[----:B------:R-:W-:Y:S02]  /*381f0*/  IMAD.IADD R48, R51, 0x1, R15 ;  /* 0x0000000133307824 */ /* 0x000fe400078e020f */
[----:B------:R-:W-:Y:S02]  /*38200*/  IMAD R17, R43, R42, RZ ;  /* 0x0000002a2b117224 */ /* 0x000fe400078e02ff */
[----:B------:R-:W-:Y:S01]  /*38210*/  IMAD.X R53, RZ, RZ, RZ, P2 ;  /* 0x000000ffff357224 */ /* 0x000fe200010e06ff */
[----:B------:R-:W-:Y:S01]  /*38220*/  IADD3 R48, P0, PT, R48, R49, RZ ;  /* 0x0000003130307210 */ /* 0x000fe20007f1e0ff */
[----:B------:R-:W-:-:S04]  /*38230*/  IMAD.WIDE.U32 R54, R38, R8, R54 ;  /* 0x0000000826367225 */ /* 0x000fc800078e0036 */
[C---:B------:R-:W-:Y:S02]  /*38240*/  IMAD R57, R42.reuse, R43, R17 ;  /* 0x0000002b2a397224 */ /* 0x040fe400078e0211 */
[----:B------:R-:W-:Y:S02]  /*38250*/  IMAD R45, R7, R40, RZ ;  /* 0x00000028072d7224 */ /* 0x000fe400078e02ff */
[----:B------:R-:W-:Y:S02]  /*38260*/  IMAD.X R51, RZ, RZ, RZ, P1 ;  /* 0x000000ffff337224 */ /* 0x000fe400008e06ff */
[----:B------:R-:W-:-:S04]  /*38270*/  IMAD.WIDE.U32 R52, R42, R42, R52 ;  /* 0x0000002a2a347225 */ /* 0x000fc800078e0034 */
[----:B------:R-:W-:Y:S02]  /*38280*/  IMAD.IADD R17, R46, 0x1, R55 ;  /* 0x000000012e117824 */ /* 0x000fe400078e0237 */
[----:B------:R-:W-:Y:S02]  /*38290*/  IMAD R47, R3, R38, RZ ;  /* 0x00000026032f7224 */ /* 0x000fe400078e02ff */
[----:B------:R-:W-:Y:S01]  /*382a0*/  IMAD.X R49, RZ, RZ, RZ, P0 ;  /* 0x000000ffff317224 */ /* 0x000fe200000e06ff */
[----:B------:R-:W-:Y:S01]  /*382b0*/  IADD3 R52, P0, PT, R17, R52, RZ ;  /* 0x0000003411347210 */ /* 0x000fe20007f1e0ff */
[-C--:B------:R-:W-:Y:S02]  /*382c0*/  IMAD R45, R41, R6.reuse, R45 ;  /* 0x00000006292d7224 */ /* 0x080fe400078e022d */
[----:B------:R-:W-:-:S04]  /*382d0*/  IMAD.WIDE.U32 R50, R40, R6, R50 ;  /* 0x0000000628327225 */ /* 0x000fc800078e0032 */
[----:B------:R-:W-:Y:S02]  /*382e0*/  IMAD.IADD R53, R53, 0x1, R57 ;  /* 0x0000000135357824 */ /* 0x000fe400078e0239 */
[-C--:B------:R-:W-:Y:S02]  /*382f0*/  IMAD R17, R39, R2.reuse, R47 ;  /* 0x0000000227117224 */ /* 0x080fe400078e022f */
[----:B------:R-:W-:Y:S01]  /*38300*/  IMAD.WIDE.U32 R46, R38, R2, R48 ;  /* 0x00000002262e7225 */ /* 0x000fe200078e0030 */
[----:B------:R-:W-:Y:S02]  /*38310*/  IADD3 R50, P1, PT, R53, R50, RZ ;  /* 0x0000003235327210 */ /* 0x000fe40007f3e0ff */
[----:B------:R-:W-:Y:S01]  /*38320*/  IADD3.X R53, PT, PT, RZ, RZ, RZ, P0, !PT ;  /* 0x000000ffff357210 */ /* 0x000fe200007fe4ff */
[----:B------:R-:W-:Y:S02]  /*38330*/  IMAD.IADD R49, R51, 0x1, R45 ;  /* 0x0000000133317824 */ /* 0x000fe400078e022d */
[----:B------:R-:W-:-:S02]  /*38340*/  IMAD.IADD R59, R47, 0x1, R17 ;  /* 0x000000012f3b7824 */ /* 0x000fc400078e0211 */
[----:B------:R-:W-:Y:S01]  /*38350*/  IMAD.MOV.U32 R47, RZ, RZ, RZ ;  /* 0x000000ffff2f7224 */ /* 0x000fe200078e00ff */
[----:B------:R-:W-:Y:S01]  /*38360*/  IADD3 R48, P0, PT, R49, R46, RZ ;  /* 0x0000002e31307210 */ /* 0x000fe20007f1e0ff */
[----:B------:R-:W-:Y:S02]  /*38370*/  IMAD.MOV.U32 R46, RZ, RZ, R54 ;  /* 0x000000ffff2e7224 */ /* 0x000fe400078e0036 */
[----:B------:R-:W-:Y:S02]  /*38380*/  IMAD.X R51, RZ, RZ, RZ, P1 ;  /* 0x000000ffff337224 */ /* 0x000fe400008e06ff */
[----:B------:R-:W-:-:S04]  /*38390*/  IMAD.WIDE.U32 R46, R36, R6, R46 ;  /* 0x00000006242e7225 */ /* 0x000fc800078e002e */
[----:B------:R-:W-:-:S04]  /*383a0*/  IMAD.WIDE.U32 R52, R40, R8, R52 ;  /* 0x0000000828347225 */ /* 0x000fc800078e0034 */
[----:B------:R-:W-:Y:S02]  /*383b0*/  IMAD.IADD R11, R11, 0x1, R47 ;  /* 0x000000010b0b7824 */ /* 0x000fe400078e022f */
[----:B------:R-:W-:Y:S02]  /*383c0*/  IMAD.IADD R55, R61, 0x1, R53 ;  /* 0x000000013d377824 */ /* 0x000fe400078e0235 */
[----:B------:R-:W-:Y:S01]  /*383d0*/  IMAD.WIDE.U32 R50, R42, R8, R50 ;  /* 0x000000082a327225 */ /* 0x000fe200078e0032 */
[----:B------:R-:W-:-:S03]  /*383e0*/  IADD3 R56, P1, PT, R11, R52, RZ ;  /* 0x000000340b387210 */ /* 0x000fc60007f3e0ff */
[----:B------:R-:W-:Y:S02]  /*383f0*/  IMAD R57, R5, R40, RZ ;  /* 0x0000002805397224 */ /* 0x000fe400078e02ff */
[----:B------:R-:W-:Y:S02]  /*38400*/  IMAD R63, R9, R42, RZ ;  /* 0x0000002a093f7224 */ /* 0x000fe400078e02ff */
[----:B------:R-:W-:Y:S01]  /*38410*/  IMAD.X R49, RZ, RZ, RZ, P0 ;  /* 0x000000ffff317224 */ /* 0x000fe200000e06ff */
[----:B------:R-:W-:Y:S01]  /*38420*/  IADD3 R54, P0, PT, R55, R50, RZ ;  /* 0x0000003237367210 */ /* 0x000fe20007f1e0ff */
[----:B------:R-:W-:Y:S02]  /*38430*/  IMAD R11, R41, R4, R57 ;  /* 0x00000004290b7224 */ /* 0x000fe400078e0239 */
[----:B------:R-:W-:Y:S02]  /*38440*/  IMAD R63, R43, R8, R63 ;  /* 0x000000082b3f7224 */ /* 0x000fe400078e023f */
[----:B------:R-:W-:-:S02]  /*38450*/  IMAD.X R57, RZ, RZ, RZ, P1 ;  /* 0x000000ffff397224 */ /* 0x000fc400008e06ff */
        /* <DEDUP_REMOVED lines=29> */
[----:B------:R-:W-:Y:S02]  /*38630*/  IMAD R47, R5, R42, RZ ;  /* 0x0000002a052f7224 */ /* 0x000fe400078e02ff */
[----:B------:R-:W-:Y:S02]  /*38640*/  IMAD.IADD R45, R45, 0x1, R57 ;  /* 0x000000012d2d7824 */ /* 0x000fe400078e0239 */
        /* <DEDUP_REMOVED lines=12> */
[----:B------:R-:W-:Y:S01]  /*38710*/  IMAD.IADD R49, R51, 0x1, R13 ;  /* 0x0000000133317824 */ /* 0x000fe200078e020d */
[----:B------:R-:W-:Y:S01]  /*38720*/  IADD3.X R51, PT, PT, RZ, RZ, RZ, P0, !PT ;  /* 0x000000ffff337210 */ /* 0x000fe200007fe4ff */
[----:B------:R-:W-:-:S02]  /*38730*/  IMAD.IADD R52, R53, 0x1, R34 ;  /* 0x0000000135347824 */ /* 0x000fc400078e0222 */
[----:B------:R-:W-:-:S03]  /*38740*/  IMAD.WIDE.U32 R58, R38, R4, R58 ;  /* 0x00000004263a7225 */ /* 0x000fc600078e003a */
[----:B------:R-:W-:Y:S01]  /*38750*/  IADD3 R52, P0, PT, R52, R49, RZ ;  /* 0x0000003134347210 */ /* 0x000fe20007f1e0ff */
[----:B------:R-:W-:-:S04]  /*38760*/  IMAD.WIDE.U32 R54, R42, R6, R54 ;  /* 0x000000062a367225 */ /* 0x000fc800078e0036 */
        /* <DEDUP_REMOVED lines=11> */
[----:B------:R-:W-:Y:S02]  /*38820*/  IMAD.X R55, RZ, RZ, RZ, P2 ;  /* 0x000000ffff377224 */ /* 0x000fe400010e06ff */
        /* <DEDUP_REMOVED lines=10> */
[----:B------:R-:W-:Y:S02]  /*388d0*/  IMAD R15, R43, R2, R15 ;  /* 0x000000022b0f7224 */ /* 0x000fe400078e020f */
[----:B------:R-:W-:Y:S02]  /*388e0*/  IMAD R49, R5, R8, RZ ;  /* 0x0000000805317224 */ /* 0x000fe400078e02ff */
[----:B------:R-:W-:Y:S01]  /*388f0*/  IMAD.X R55, RZ, RZ, RZ, P0 ;  /* 0x000000ffff377224 */ /* 0x000fe200000e06ff */
[----:B------:R-:W-:Y:S01]  /*38900*/  IADD3 R58, P0, PT, R11, R56, RZ ;  /* 0x000000380b3a7210 */ /* 0x000fe20007f1e0ff */
[----:B------:R-:W-:Y:S02]  /*38910*/  IMAD.IADD R45, R53, 0x1, R15 ;  /* 0x00000001352d7824 */ /* 0x000fe400078e020f */
[----:B------:R-:W-:Y:S02]  /*38920*/  IMAD R49, R9, R4, R49 ;  /* 0x0000000409317224 */ /* 0x000fe400078e0231 */
[----:B------:R-:W-:-:S02]  /*38930*/  IMAD.X R53, RZ, RZ, RZ, P1 ;  /* 0x000000ffff357224 */ /* 0x000fc400008e06ff */
[----:B------:R-:W-:-:S04]  /*38940*/  IMAD.WIDE.U32 R54, R8, R4, R54 ;  /* 0x0000000408367225 */ /* 0x000fc800078e0036 */
        /* <DEDUP_REMOVED lines=29> */
[----:B------:R-:W-:-:S04]  /*38b20*/  IMAD.WIDE.U32 R62, R8, R4, R62 ;  /* 0x00000004083e7225 */ /* 0x000fc800078e003e */
[----:B------:R-:W-:Y:S02]  /*38b30*/  IMAD.IADD R13, R13, 0x1, R55 ;  /* 0x000000010d0d7824 */ /* 0x000fe400078e0237 */
[----:B------:R-:W-:Y:S02]  /*38b40*/  IMAD R45, R9, R2, R17 ;  /* 0x00000002092d7224 */ /* 0x000fe400078e0211 */
[----:B------:R-:W-:Y:S01]  /*38b50*/  IMAD R47, R7, R4, R47 ;  /* 0x00000004072f7224 */ /* 0x000fe200078e022f */
[----:B------:R-:W-:Y:S01]  /*38b60*/  IADD3 R58, P2, PT, R13, R62, RZ ;  /* 0x0000003e0d3a7210 */ /* 0x000fe20007f5e0ff */
[----:B------:R-:W-:Y:S01]  /*38b70*/  IMAD.WIDE.U32 R60, R6, R4, R60 ;  /* 0x00000004063c7225 */ /* 0x000fe200078e003c */
[----:B------:R-:W-:-:S03]  /*38b80*/  IADD3 R0, PT, PT, R59, R45, RZ ;  /* 0x0000002d3b007210 */ /* 0x000fc60007ffe0ff */
[----:B------:R-:W-:Y:S02]  /*38b90*/  IMAD.IADD R17, R49, 0x1, R63 ;  /* 0x0000000131117824 */ /* 0x000fe400078e023f */
[----:B------:R-:W-:Y:S02]  /*38ba0*/  IMAD.IADD R61, R61, 0x1, R47 ;  /* 0x000000013d3d7824 */ /* 0x000fe400078e022f */
[----:B------:R-:W-:Y:S01]  /*38bb0*/  IMAD.MOV.U32 R57, RZ, RZ, RZ ;  /* 0x000000ffff397224 */ /* 0x000fe200078e00ff */
[----:B------:R-:W-:Y:S01]  /*38bc0*/  IADD3 R60, P1, PT, R17, R60, RZ ;  /* 0x0000003c113c7210 */ /* 0x000fe20007f3e0ff */
[----:B------:R-:W-:Y:S01]  /*38bd0*/  IMAD.X R59, RZ, RZ, RZ, P2 ;  /* 0x000000ffff3b7224 */ /* 0x000fe200010e06ff */
[----:B------:R-:W-:Y:S01]  /*38be0*/  SEL R17, RZ, 0x1, P0 ;  /* 0x00000001ff117807 */ /* 0x000fe20000000000 */
[----:B------:R-:W-:Y:S01]  /*38bf0*/  IMAD.WIDE.U32 R62, R54, 0x3d1, R56 ;  /* 0x000003d1363e7825 */ /* 0x000fe200078e0038 */
[----:B------:R-:W-:-:S03]  /*38c00*/  IADD3 R56, P0, PT, R61, R0, RZ ;  /* 0x000000003d387210 */ /* 0x000fc60007f1e0ff */
[----:B------:R-:W-:Y:S01]  /*38c10*/  IMAD.X R61, RZ, RZ, RZ, P1 ;  /* 0x000000ffff3d7224 */ /* 0x000fe200008e06ff */
[----:B------:R-:W-:Y:S01]  /*38c20*/  IADD3 R17, P2, P3, R62, R12, R17 ;  /* 0x0000000c3e117210 */ /* 0x000fe20007b5e011 */
[----:B------:R-:W-:-:S04]  /*38c30*/  IMAD.WIDE.U32 R58, R42, R2, R58 ;  /* 0x000000022a3a7225 */ /* 0x000fc800078e003a */
[----:B------:R-:W-:Y:S02]  /*38c40*/  IMAD.X R57, RZ, RZ, RZ, P0 ;  /* 0x000000ffff397224 */ /* 0x000fe400000e06ff */
        /* <DEDUP_REMOVED lines=12> */
[----:B------:R-:W-:Y:S02]  /*38d10*/  VIADD R62, R63, UR4 ;  /* 0x000000043f3e7c36 */ /* 0x000fe40008000000 */
[----:B------:R-:W-:Y:S02]  /*38d20*/  IMAD.IADD R47, R13, 0x1, R49 ;  /* 0x000000010d2f7824 */ /* 0x000fe400078e0231 */
[----:B------:R-:W-:Y:S02]  /*38d30*/  IMAD.MOV.U32 R63, RZ, RZ, RZ ;  /* 0x000000ffff3f7224 */ /* 0x000fe400078e00ff */
[C---:B------:R-:W-:Y:S01]  /*38d40*/  IMAD R51, R4.reuse, R5, R15 ;  /* 0x0000000504337224 */ /* 0x040fe200078e020f */
[----:B------:R-:W-:Y:S01]  /*38d50*/  IADD3.X R15, PT, PT, RZ, RZ, RZ, P2, P3 ;  /* 0x000000ffff0f7210 */ /* 0x000fe200017e64ff */
[----:B------:R-:W-:-:S04]  /*38d60*/  IMAD.WIDE.U32 R12, R4, R4, R60 ;  /* 0x00000004040c7225 */ /* 0x000fc800078e003c */
[----:B------:R-:W-:Y:S01]  /*38d70*/  IMAD.IADD R45, R45, 0x1, R57 ;  /* 0x000000012d2d7824 */ /* 0x000fe200078e0239 */
[----:B------:R-:W-:Y:S01]  /*38d80*/  IADD3 R57, P4, PT, R17, R52, RZ ;  /* 0x0000003411397210 */ /* 0x000fe20007f9e0ff */
[----:B------:R-:W-:-:S03]  /*38d90*/  IMAD.WIDE.U32 R60, R58, 0x3d1, R62 ;  /* 0x000003d13a3c7825 */ /* 0x000fc600078e003e */
[----:B------:R-:W-:Y:S01]  /*38da0*/  IADD3 R12, P1, PT, R45, R12, RZ ;  /* 0x0000000c2d0c7210 */ /* 0x000fe20007f3e0ff */
[----:B------:R-:W-:Y:S01]  /*38db0*/  IMAD.IADD R10, R13, 0x1, R51 ;  /* 0x000000010d0a7824 */ /* 0x000fe200078e0233 */
[----:B------:R-:W-:Y:S01]  /*38dc0*/  IADD3 R0, P2, P3, R60, R15, R14 ;  /* 0x0000000f3c007210 */ /* 0x000fe20007b5e00e */
[----:B------:R-:W-:Y:S02]  /*38dd0*/  VIADD R14, R61, UR4 ;  /* 0x000000043d0e7c36 */ /* 0x000fe40008000000 */
[----:B------:R-:W-:Y:S01]  /*38de0*/  IMAD.X R13, RZ, RZ, RZ, P1 ;  /* 0x000000ffff0d7224 */ /* 0x000fe200008e06ff */
[----:B------:R-:W-:Y:S01]  /*38df0*/  IADD3 R60, P0, PT, R10, R47, RZ ;  /* 0x0000002f0a3c7210 */ /* 0x000fe20007f1e0ff */
[----:B------:R-:W-:Y:S01]  /*38e00*/  IMAD.MOV.U32 R15, RZ, RZ, RZ ;  /* 0x000000ffff0f7224 */ /* 0x000fe200078e00ff */
[----:B------:R-:W-:Y:S01]  /*38e10*/  IADD3.X R17, PT, PT, RZ, RZ, RZ, P2, P3 ;  /* 0x000000ffff117210 */ /* 0x000fe200017e64ff */
[----:B------:R-:W-:-:S04]  /*38e20*/  IMAD.WIDE.U32 R12, R6, R2, R12 ;  /* 0x00000002060c7225 */ /* 0x000fc800078e000c */
[----:B------:R-:W-:Y:S02]  /*38e30*/  IMAD.X R61, RZ, RZ, RZ, P0 ;  /* 0x000000ffff3d7224 */ /* 0x000fe400000e06ff */
[----:B------:R-:W-:Y:S02]  /*38e40*/  IMAD.X R55, RZ, RZ, RZ, P4 ;  /* 0x000000ffff377224 */ /* 0x000fe400020e06ff */
[----:B------:R-:W-:-:S03]  /*38e50*/  IMAD.WIDE.U32 R14, R56, 0x3d1, R14 ;  /* 0x000003d1380e7825 */ /* 0x000fc600078e000e */
[----:B------:R-:W-:Y:S01]  /*38e60*/  IADD3 R55, P3, P4, R54, R55, R0 ;  /* 0x0000003736377210 */ /* 0x000fe20007c7e000 */
[----:B------:R-:W-:Y:S01]  /*38e70*/  IMAD.WIDE.U32 R60, R4, R2, R60 ;  /* 0x00000002043c7225 */ /* 0x000fe200078e003c */
[----:B------:R-:W-:Y:S02]  /*38e80*/  IADD3 R17, P1, P2, R14, R17, R16 ;  /* 0x000000110e117210 */ /* 0x000fe40007a3e010 */
[----:B------:R-:W-:Y:S01]  /*38e90*/  IADD3.X R53, PT, PT, RZ, RZ, RZ, P3, P4 ;  /* 0x000000ffff357210 */ /* 0x000fe20001fe84ff */
[----:B------:R-:W-:Y:S02]  /*38ea0*/  IMAD.IADD R13, R49, 0x1, R13 ;  /* 0x00000001310d7824 */ /* 0x000fe400078e020d */
[----:B------:R-:W-:Y:S01]  /*38eb0*/  VIADD R16, R15, UR4 ;  /* 0x000000040f107c36 */ /* 0x000fe20008000000 */
[----:B------:R-:W-:Y:S01]  /*38ec0*/  IADD3 R53, P3, P4, R58, R53, R17 ;  /* 0x000000353a357210 */ /* 0x000fe20007c7e011 */
[----:B------:R-:W-:Y:S01]  /*38ed0*/  IMAD.MOV.U32 R17, RZ, RZ, RZ ;  /* 0x000000ffff117224 */ /* 0x000fe200078e00ff */
[----:B------:R-:W-:Y:S01]  /*38ee0*/  IADD3 R14, P0, PT, R13, R60, RZ ;  /* 0x0000003c0d0e7210 */ /* 0x000fe20007f1e0ff */
[----:B------:R-:W-:Y:S01]  /*38ef0*/  IMAD R13, R3, R4, RZ ;  /* 0x00000004030d7224 */ /* 0x000fe200078e02ff */
[----:B------:R-:W-:Y:S01]  /*38f00*/  IADD3.X R51, PT, PT, RZ, RZ, RZ, P3, P4 ;  /* 0x000000ffff337210 */ /* 0x000fe20001fe84ff */
[----:B------:R-:W-:-:S04]  /*38f10*/  IMAD.WIDE.U32 R16, R12, 0x3d1, R16 ;  /* 0x000003d10c107825 */ /* 0x000fc800078e0010 */
[----:B------:R-:W-:Y:S02]  /*38f20*/  IMAD.X R15, RZ, RZ, RZ, P0 ;  /* 0x000000ffff0f7224 */ /* 0x000fe400000e06ff */
[-C--:B------:R-:W-:Y:S01]  /*38f30*/  IMAD R45, R5, R2.reuse, R13 ;  /* 0x00000002052d7224 */ /* 0x080fe200078e020d */
[----:B------:R-:W-:Y:S01]  /*38f40*/  IADD3.X R13, PT, PT, RZ, RZ, RZ, P1, P2 ;  /* 0x000000ffff0d7210 */ /* 0x000fe20000fe44ff */
[----:B------:R-:W-:-:S03]  /*38f50*/  IMAD.WIDE.U32 R14, R4, R2, R14 ;  /* 0x00000002040e7225 */ /* 0x000fc600078e000e */
[----:B------:R-:W-:Y:S01]  /*38f60*/  IADD3 R0, P1, P2, R16, R13, R44 ;  /* 0x0000000d10007210 */ /* 0x000fe20007a3e02c */
[----:B------:R-:W-:Y:S02]  /*38f70*/  IMAD.IADD R61, R61, 0x1, R45 ;  /* 0x000000013d3d7824 */ /* 0x000fe400078e022d */
[----:B------:R-:W-:Y:S01]  /*38f80*/  IMAD.IADD R10, R45, 0x1, R15 ;  /* 0x000000012d0a7824 */ /* 0x000fe200078e020f */
[----:B------:R-:W-:Y:S01]  /*38f90*/  IADD3.X R13, PT, PT, RZ, RZ, RZ, P1, P2 ;  /* 0x000000ffff0d7210 */ /* 0x000fe20000fe44ff */
[----:B------:R-:W-:Y:S01]  /*38fa0*/  VIADD R58, R17, UR4 ;  /* 0x00000004113a7c36 */ /* 0x000fe20008000000 */
[----:B------:R-:W-:Y:S01]  /*38fb0*/  IADD3 R51, P3, P4, R56, R51, R0 ;  /* 0x0000003338337210 */ /* 0x000fe20007c7e000 */
[----:B------:R-:W-:Y:S01]  /*38fc0*/  IMAD.MOV.U32 R59, RZ, RZ, RZ ;  /* 0x000000ffff3b7224 */ /* 0x000fe200078e00ff */
[----:B------:R-:W-:Y:S01]  /*38fd0*/  IADD3 R16, P0, PT, R10, R61, RZ ;  /* 0x0000003d0a107210 */ /* 0x000fe20007f1e0ff */
[-C--:B------:R-:W-:Y:S01]  /*38fe0*/  IMAD R15, R3, R2.reuse, RZ ;  /* 0x00000002030f7224 */ /* 0x080fe200078e02ff */
[----:B------:R-:W-:Y:S01]  /*38ff0*/  IADD3.X R49, PT, PT, RZ, RZ, RZ, P3, P4 ;  /* 0x000000ffff317210 */ /* 0x000fe20001fe84ff */
[----:B------:R-:W-:Y:S01]  /*39000*/  IMAD.WIDE.U32 R44, R14, 0x3d1, R58 ;  /* 0x000003d10e2c7825 */ /* 0x000fe200078e003a */
[----:B------:R-:W0:Y:S03]  /*39010*/  LDC R0, c[0x3][0x1c] ;  /* 0x00c00700ff007b82 */ /* 0x000e260000000800 */
[----:B------:R-:W-:Y:S01]  /*39020*/  IMAD.X R17, RZ, RZ, RZ, P0 ;  /* 0x000000ffff117224 */ /* 0x000fe200000e06ff */
[----:B------:R-:W-:Y:S01]  /*39030*/  IADD3 R58, PT, PT, R45, UR4, RZ ;  /* 0x000000042d3a7c10 */ /* 0x000fe2000fffe0ff */
[----:B------:R-:W-:Y:S01]  /*39040*/  IMAD R15, R2, R3, R15 ;  /* 0x00000003020f7224 */ /* 0x000fe200078e020f */
[----:B------:R-:W-:Y:S01]  /*39050*/  IADD3 R46, P0, P1, R44, R13, R46 ;  /* 0x0000000d2c2e7210 */ /* 0x000fe2000791e02e */
[----:B------:R-:W-:-:S03]  /*39060*/  IMAD.WIDE.U32 R16, R2, R2, R16 ;  /* 0x0000000202107225 */ /* 0x000fc600078e0010 */
[----:B------:R-:W-:Y:S01]  /*39070*/  IADD3.X R13, PT, PT, RZ, RZ, RZ, P0, P1 ;  /* 0x000000ffff0d7210 */ /* 0x000fe200007e24ff */
[----:B------:R-:W-:Y:S01]  /*39080*/  IMAD.IADD R17, R17, 0x1, R15 ;  /* 0x0000000111117824 */ /* 0x000fe200078e020f */
        /* <DEDUP_REMOVED lines=43> */
.L_x_1101:
[----:B------:R-:W-:Y:S05]  /*39340*/  BSYNC.RECONVERGENT B2 ;  /* 0x0000000000027941 */ /* 0x000fea0003800200 */
.L_x_1100:
        /* <DEDUP_REMOVED lines=41> */
.L_x_1104:
[----:B------:R-:W-:Y:S05]  /*395e0*/  BSYNC.RELIABLE B4 ;  /* 0x0000000000047941 */ /* 0x000fea0003800100 */
.L_x_1103:
        /* <DEDUP_REMOVED lines=41> */
[----:B------:R-:W-:-:S13]  /*39880*/  ISETP.GE.U32.AND.EX P0, PT, R10, RZ, PT, P0 ;  /* 0x000000ff0a00720c */ /* 0x000fda0003f06100 */
[----:B------:R-:W-:-:S05]  /*39890*/  @P0 IMAD.MOV R13, RZ, RZ, R45 ;  /* 0x000000ffff0d0224 */ /* 0x000fca00078e022d */
[----:B------:R-:W-:-:S07]  /*398a0*/  IADD3 R45, PT, PT, -R0, R13, RZ ;  /* 0x0000000d002d7210 */ /* 0x000fce0007ffe1ff */
.L_x_1105:
[----:B------:R-:W-:Y:S05]  /*398b0*/  BSYNC.RECONVERGENT B2 ;  /* 0x0000000000027941 */ /* 0x000fea0003800200 */
.L_x_1102:
        /* <DEDUP_REMOVED lines=41> */
.L_x_1108:
[----:B------:R-:W-:Y:S05]  /*39b50*/  BSYNC.RELIABLE B4 ;  /* 0x0000000000047941 */ /* 0x000fea0003800100 */
.L_x_1107:
        /* <DEDUP_REMOVED lines=42> */
[----:B------:R-:W-:-:S04]  /*39e00*/  @P0 IMAD.MOV R13, RZ, RZ, R45 ;  /* 0x000000ffff0d0224 */ /* 0x000fc800078e022d */
[----:B------:R-:W-:-:S07]  /*39e10*/  IMAD.IADD R45, R13, 0x1, -R0 ;  /* 0x000000010d2d7824 */ /* 0x000fce00078e0a00 */
.L_x_1109:
[----:B------:R-:W-:Y:S05]  /*39e20*/  BSYNC.RECONVERGENT B2 ;  /* 0x0000000000027941 */ /* 0x000fea0003800200 */
.L_x_1106:
        /* <DEDUP_REMOVED lines=8> */
[----:B------:R-:W-:Y:S02]  /*39eb0*/  IMAD.MOV.U32 R16, RZ, RZ, R12 ;  /* 0x000000ffff107224 */ /* 0x000fe400078e000c */
[----:B------:R-:W-:Y:S02]  /*39ec0*/  IMAD.MOV.U32 R17, RZ, RZ, RZ ;  /* 0x000000ffff117224 */ /* 0x000fe400078e00ff */
[----:B------:R-:W-:Y:S02]  /*39ed0*/  IMAD.IADD R58, R13, 0x1, R59 ;  /* 0x000000010d3a7824 */ /* 0x000fe400078e023b */
[----:B------:R-:W-:Y:S02]  /*39ee0*/  IMAD.MOV.U32 R59, RZ, RZ, RZ ;  /* 0x000000ffff3b7224 */ /* 0x000fe400078e00ff */
[----:B------:R-:W-:Y:S02]  /*39ef0*/  IMAD R15, R37, R57, RZ ;  /* 0x00000039250f7224 */ /* 0x000fe400078e02ff */
[----:B------:R-:W-:-:S04]  /*39f00*/  IMAD.WIDE.U32 R16, R57, R36, R16 ;  /* 0x0000002439107225 */ /* 0x000fc800078e0010 */
[----:B------:R-:W-:-:S04]  /*39f10*/  IMAD.WIDE.U32 R12, R11, R40, R58 ;  /* 0x000000280b0c7225 */ /* 0x000fc800078e003a */
[----:B------:R-:W-:Y:S02]  /*39f20*/  IMAD.IADD R59, R17, 0x1, R15 ;  /* 0x00000001113b7824 */ /* 0x000fe400078e020f */
[----:B------:R-:W-:Y:S02]  /*39f30*/  IMAD R61, R39, R57, RZ ;  /* 0x00000039273d7224 */ /* 0x000fe400078e02ff */
[-C--:B------:R-:W-:Y:S01]  /*39f40*/  IMAD R15, R43, R11.reuse, RZ ;  /* 0x0000000b2b0f7224 */ /* 0x080fe200078e02ff */
[----:B------:R-:W-:Y:S01]  /*39f50*/  IADD3 R58, P0, PT, R59, R12, RZ ;  /* 0x0000000c3b3a7210 */ /* 0x000fe20007f1e0ff */
[----:B------:R-:W-:Y:S02]  /*39f60*/  IMAD R12, R41, R11, RZ ;  /* 0x0000000b290c7224 */ /* 0x000fe400078e02ff */
[----:B------:R-:W-:Y:S02]  /*39f70*/  IMAD R67, R37, R55, RZ ;  /* 0x0000003725437224 */ /* 0x000fe400078e02ff */
[----:B------:R-:W-:-:S02]  /*39f80*/  IMAD.X R59, RZ, RZ, RZ, P0 ;  /* 0x000000ffff3b7224 */ /* 0x000fc400000e06ff */
[----:B------:R-:W-:Y:S02]  /*39f90*/  IMAD.IADD R12, R13, 0x1, R12 ;  /* 0x000000010d0c7824 */ /* 0x000fe400078e020c */
[----:B------:R-:W-:-:S04]  /*39fa0*/  IMAD.WIDE.U32 R58, R57, R38, R58 ;  /* 0x00000026393a7225 */ /* 0x000fc800078e003a */
[----:B------:R-:W-:Y:S02]  /*39fb0*/  IMAD.MOV.U32 R13, RZ, RZ, RZ ;  /* 0x000000ffff0d7224 */ /* 0x000fe400078e00ff */
[----:B------:R-:W-:Y:S02]  /*39fc0*/  IMAD.IADD R61, R59, 0x1, R61 ;  /* 0x000000013b3d7824 */ /* 0x000fe400078e023d */
[----:B------:R-:W-:-:S04]  /*39fd0*/  IMAD.WIDE.U32 R12, R11, R42, R12 ;  /* 0x0000002a0b0c7225 */ /* 0x000fc800078e000c */
[----:B------:R-:W-:Y:S01]  /*39fe0*/  IMAD.MOV.U32 R59, RZ, RZ, RZ ;  /* 0x000000ffff3b7224 */ /* 0x000fe200078e00ff */
[----:B------:R-:W-:Y:S01]  /*39ff0*/  IADD3 R60, P0, PT, R61, R12, RZ ;  /* 0x0000000c3d3c7210 */ /* 0x000fe20007f1e0ff */
[----:B------:R-:W-:Y:S01]  /*3a000*/  IMAD R17, R41, R57, RZ ;  /* 0x0000003929117224 */ /* 0x000fe200078e02ff */
[----:B------:R-:W-:Y:S01]  /*3a010*/  IADD3 R12, PT, PT, R13, R15, RZ ;  /* 0x0000000f0d0c7210 */ /* 0x000fe20007ffe0ff */
[----:B------:R-:W-:-:S04]  /*3a020*/  IMAD.WIDE.U32 R58, R55, R36, R58 ;  /* 0x00000024373a7225 */ /* 0x000fc800078e003a */
[----:B------:R-:W-:Y:S02]  /*3a030*/  IMAD.X R61, RZ, RZ, RZ, P0 ;  /* 0x000000ffff3d7224 */ /* 0x000fe400000e06ff */
[----:B------:R-:W-:Y:S02]  /*3a040*/  IMAD.MOV.U32 R13, RZ, RZ, RZ ;  /* 0x000000ffff0d7224 */ /* 0x000fe400078e00ff */
        /* <DEDUP_REMOVED lines=9> */
[----:B------:R-:W-:-:S04]  /*3a0e0*/  IMAD.WIDE.U32 R66, R55, R38, R66 ;  /* 0x0000002637427225 */ /* 0x000fc800078e0042 */
[----:B------:R-:W-:Y:S02]  /*3a0f0*/  IMAD.X R61, RZ, RZ, RZ, P0 ;  /* 0x000000ffff3d7224 */ /* 0x000fe400000e06ff */
[----:B------:R-:W-:Y:S02]  /*3a100*/  IMAD.IADD R12, R13, 0x1, R15 ;  /* 0x000000010d0c7824 */ /* 0x000fe400078e020f */
[----:B------:R-:W-:Y:S02]  /*3a110*/  IMAD R65, R43, R57, RZ ;  /* 0x000000392b417224 */ /* 0x000fe400078e02ff */
[----:B------:R-:W-:-:S04]  /*3a120*/  IMAD.WIDE.U32 R60, R57, R42, R60 ;  /* 0x0000002a393c7225 */ /* 0x000fc800078e003c */
[----:B------:R-:W-:Y:S02]  /*3a130*/  IMAD.MOV.U32 R13, RZ, RZ, RZ ;  /* 0x000000ffff0d7224 */ /* 0x000fe400078e00ff */
[----:B------:R-:W-:Y:S02]  /*3a140*/  IMAD.IADD R69, R67, 0x1, R69 ;  /* 0x0000000143457824 */ /* 0x000fe400078e0245 */
[----:B------:R-:W-:-:S03]  /*3a150*/  IMAD.WIDE.U32 R12, R11, R6, R12 ;  /* 0x000000060b0c7225 */ /* 0x000fc600078e000c */
[----:B------:R-:W-:Y:S01]  /*3a160*/  IADD3 R68, P1, PT, R69, R60, RZ ;  /* 0x0000003c45447210 */ /* 0x000fe20007f3e0ff */
[----:B------:R-:W-:Y:S02]  /*3a170*/  IMAD.IADD R65, R61, 0x1, R65 ;  /* 0x000000013d417824 */ /* 0x000fe400078e0241 */
[----:B------:R-:W-:Y:S02]  /*3a180*/  IMAD.MOV.U32 R60, RZ, RZ, R66 ;  /* 0x000000ffff3c7224 */ /* 0x000fe400078e0042 */
[----:B------:R-:W-:Y:S01]  /*3a190*/  IMAD.MOV.U32 R61, RZ, RZ, RZ ;  /* 0x000000ffff3d7224 */ /* 0x000fe200078e00ff */
[----:B------:R-:W-:Y:S01]  /*3a1a0*/  IADD3 R64, P0, PT, R65, R12, RZ ;  /* 0x0000000c41407210 */ /* 0x000fe20007f1e0ff */
[----:B------:R-:W-:Y:S02]  /*3a1b0*/  IMAD R63, R7, R11, RZ ;  /* 0x0000000b073f7224 */ /* 0x000fe400078e02ff */
[----:B------:R-:W-:Y:S02]  /*3a1c0*/  IMAD.X R69, RZ, RZ, RZ, P1 ;  /* 0x000000ffff457224 */ /* 0x000fe400008e06ff */
[----:B------:R-:W-:-:S02]  /*3a1d0*/  IMAD R59, R37, R53, RZ ;  /* 0x00000035253b7224 */ /* 0x000fc400078e02ff */
[----:B------:R-:W-:-:S04]  /*3a1e0*/  IMAD.WIDE.U32 R60, R53, R36, R60 ;  /* 0x00000024353c7225 */ /* 0x000fc800078e003c */
[----:B------:R-:W-:Y:S02]  /*3a1f0*/  IMAD.IADD R62, R13, 0x1, R63 ;  /* 0x000000010d3e7824 */ /* 0x000fe400078e023f */
[----:B------:R-:W-:Y:S02]  /*3a200*/  IMAD.X R65, RZ, RZ, RZ, P0 ;  /* 0x000000ffff417224 */ /* 0x000fe400000e06ff */
[----:B------:R-:W-:-:S04]  /*3a210*/  IMAD.WIDE.U32 R12, R55, R40, R68 ;  /* 0x00000028370c7225 */ /* 0x000fc800078e0044 */
[----:B------:R-:W-:Y:S02]  /*3a220*/  IMAD.IADD R69, R61, 0x1, R59 ;  /* 0x000000013d457824 */ /* 0x000fe400078e023b */
[----:B------:R-:W-:Y:S02]  /*3a230*/  IMAD R15, R41, R55, RZ ;  /* 0x00000037290f7224 */ /* 0x000fe400078e02ff */
[----:B------:R-:W-:Y:S01]  /*3a240*/  IMAD.MOV.U32 R63, RZ, RZ, RZ ;  /* 0x000000ffff3f7224 */ /* 0x000fe200078e00ff */
[----:B------:R-:W-:Y:S01]  /*3a250*/  IADD3 R68, P0, PT, R69, R12, RZ ;  /* 0x0000000c45447210 */ /* 0x000fe20007f1e0ff */
[----:B------:R-:W-:Y:S02]  /*3a260*/  IMAD R17, R9, R57, RZ ;  /* 0x0000003909117224 */ /* 0x000fe400078e02ff */
[----:B------:R-:W-:-:S04]  /*3a270*/  IMAD.WIDE.U32 R64, R57, R8, R64 ;  /* 0x0000000839407225 */ /* 0x000fc800078e0040 */
[----:B------:R-:W-:Y:S02]  /*3a280*/  IMAD.IADD R15, R13, 0x1, R15 ;  /* 0x000000010d0f7824 */ /* 0x000fe400078e020f */
[----:B------:R-:W-:-:S03]  /*3a290*/  IMAD.WIDE.U32 R12, R11, R4, R62 ;  /* 0x000000040b0c7225 */ /* 0x000fc600078e003e */
[----:B------:R-:W-:Y:S01]  /*3a2a0*/  IADD3 R64, P1, PT, R15, R64, RZ ;  /* 0x000000400f407210 */ /* 0x000fe20007f3e0ff */
[----:B------:R-:W-:Y:S02]  /*3a2b0*/  IMAD.IADD R63, R65, 0x1, R17 ;  /* 0x00000001413f7824 */ /* 0x000fe400078e0211 */
[----:B------:R-:W-:Y:S02]  /*3a2c0*/  IMAD.X R69, RZ, RZ, RZ, P0 ;  /* 0x000000ffff457224 */ /* 0x000fe400000e06ff */
[----:B------:R-:W-:Y:S01]  /*3a2d0*/  IMAD.X R65, RZ, RZ, RZ, P1 ;  /* 0x000000ffff417224 */ /* 0x000fe200008e06ff */
[----:B------:R-:W-:Y:S01]  /*3a2e0*/  IADD3 R62, P0, PT, R63, R12, RZ ;  /* 0x0000000c3f3e7210 */ /* 0x000fe20007f1e0ff */
[----:B------:R-:W-:Y:S02]  /*3a2f0*/  IMAD R67, R43, R55, RZ ;  /* 0x000000372b437224 */ /* 0x000fe400078e02ff */
[----:B------:R-:W-:-:S04]  /*3a300*/  IMAD.WIDE.U32 R64, R55, R42, R64 ;  /* 0x0000002a37407225 */ /* 0x000fc800078e0040 */
[----:B------:R-:W-:Y:S02]  /*3a310*/  IMAD.X R63, RZ, RZ, RZ, P0 ;  /* 0x000000ffff3f7224 */ /* 0x000fe400000e06ff */
[----:B------:R-:W-:Y:S02]  /*3a320*/  IMAD R17, R7, R57, RZ ;  /* 0x0000003907117224 */ /* 0x000fe400078e02ff */
[----:B------:R-:W-:-:S04]  /*3a330*/  IMAD.WIDE.U32 R62, R57, R6, R62 ;  /* 0x00000006393e7225 */ /* 0x000fc800078e003e */
[----:B------:R-:W-:Y:S02]  /*3a340*/  IMAD R71, R39, R53, RZ ;  /* 0x0000003527477224 */ /* 0x000fe400078e02ff */
[----:B------:R-:W-:-:S04]  /*3a350*/  IMAD.WIDE.U32 R68, R53, R38, R68 ;  /* 0x0000002635447225 */ /* 0x000fc800078e0044 */
[----:B------:R-:W-:Y:S02]  /*3a360*/  IMAD.IADD R67, R65, 0x1, R67 ;  /* 0x0000000141437824 */ /* 0x000fe400078e0243 */
[----:B------:R-:W-:Y:S02]  /*3a370*/  IMAD R15, R5, R11, RZ ;  /* 0x0000000b050f7224 */ /* 0x000fe400078e02ff */
[----:B------:R-:W-:Y:S02]  /*3a380*/  IMAD.IADD R65, R63, 0x1, R17 ;  /* 0x000000013f417824 */ /* 0x000fe400078e0211 */
[----:B------:R-:W-:Y:S02]  /*3a390*/  HFMA2 R63, -RZ, RZ, 0, 0 ;  /* 0x00000000ff3f7431 */ /* 0x000fe400000001ff */
[----:B------:R-:W-:Y:S01]  /*3a3a0*/  IMAD.IADD R71, R69, 0x1, R71 ;  /* 0x0000000145477824 */ /* 0x000fe200078e0247 */
[----:B------:R-:W-:Y:S01]  /*3a3b0*/  IADD3 R66, P1, PT, R67, R62, RZ ;  /* 0x0000003e43427210 */ /* 0x000fe20007f3e0ff */
[----:B------:R-:W-:-:S02]  /*3a3c0*/  IMAD.IADD R12, R13, 0x1, R15 ;  /* 0x000000010d0c7824 */ /* 0x000fc400078e020f */
[----:B------:R-:W-:Y:S01]  /*3a3d0*/  IMAD.MOV.U32 R13, RZ, RZ, RZ ;  /* 0x000000ffff0d7224 */ /* 0x000fe200078e00ff */
[----:B------:R-:W-:Y:S01]  /*3a3e0*/  IADD3 R70, P0, PT, R71, R64, RZ ;  /* 0x0000004047467210 */ /* 0x000fe20007f1e0ff */
[----:B------:R-:W-:Y:S02]  /*3a3f0*/  IMAD.MOV.U32 R62, RZ, RZ, R68 ;  /* 0x000000ffff3e7224 */ /* 0x000fe400078e0044 */
[----:B------:R-:W-:-:S04]  /*3a400*/  IMAD.WIDE.U32 R12, R11, R2, R12 ;  /* 0x000000020b0c7225 */ /* 0x000fc800078e000c */
        /* <DEDUP_REMOVED lines=67> */
[----:B------:R-:W-:Y:S01]  /*3a840*/  IMAD R71, R43, R51, RZ ;  /* 0x000000332b477224 */ /* 0x000fe200078e02ff */
[----:B------:R-:W-:Y:S01]  /*3a850*/  IADD3 R75, PT, PT, R73, R75, RZ ;  /* 0x0000004b494b7210 */ /* 0x000fe20007ffe0ff */
        /* <DEDUP_REMOVED lines=14> */
[----:B------:R-:W-:Y:S02]  /*3a940*/  IMAD.X R75, RZ, RZ, RZ, P2 ;  /* 0x000000ffff4b7224 */ /* 0x000fe400010e06ff */
        /* <DEDUP_REMOVED lines=12> */
[----:B------:R-:W-:Y:S02]  /*3aa10*/  IMAD.X R73, RZ, RZ, RZ, P3 ;  /* 0x000000ffff497224 */ /* 0x000fe400018e06ff */
[----:B------:R-:W-:-:S04]  /*3aa20*/  IMAD.WIDE.U32 R68, R53, R4, R68 ;  /* 0x0000000435447225 */ /* 0x000fc800078e0044 */
[----:B------:R-:W-:Y:S02]  /*3aa30*/  IMAD.IADD R17, R71, 0x1, R17 ;  /* 0x0000000147117824 */ /* 0x000fe400078e0211 */
[----:B------:R-:W-:Y:S02]  /*3aa40*/  IMAD R61, R5, R53, RZ ;  /* 0x00000035053d7224 */ /* 0x000fe400078e02ff */
[----:B------:R-:W-:Y:S01]  /*3aa50*/  IMAD R13, R39, R47, RZ ;  /* 0x0000002f270d7224 */ /* 0x000fe200078e02ff */
[----:B------:R-:W-:Y:S01]  /*3aa60*/  IADD3 R68, P1, PT, R17, R68, RZ ;  /* 0x0000004411447210 */ /* 0x000fe20007f3e0ff */
[----:B------:R-:W-:-:S04]  /*3aa70*/  IMAD.WIDE.U32 R72, R47, R38, R72 ;  /* 0x000000262f487225 */ /* 0x000fc800078e0048 */
[----:B------:R-:W-:Y:S02]  /*3aa80*/  IMAD.X R71, RZ, RZ, RZ, P2 ;  /* 0x000000ffff477224 */ /* 0x000fe400010e06ff */
[----:B------:R-:W-:Y:S02]  /*3aa90*/  IMAD.IADD R12, R69, 0x1, R61 ;  /* 0x00000001450c7824 */ /* 0x000fe400078e023d */
[----:B------:R-:W-:Y:S02]  /*3aaa0*/  IMAD.IADD R13, R73, 0x1, R13 ;  /* 0x00000001490d7824 */ /* 0x000fe400078e020d */
[----:B------:R-:W-:Y:S01]  /*3aab0*/  IMAD.WIDE.U32 R70, R49, R42, R70 ;  /* 0x0000002a31467225 */ /* 0x000fe200078e0046 */
[----:B------:R-:W-:-:S03]  /*3aac0*/  IADD3 R12, P0, PT, R12, R59, RZ ;  /* 0x0000003b0c0c7210 */ /* 0x000fc60007f1e0ff */
[----:B------:R-:W-:Y:S02]  /*3aad0*/  IMAD.MOV.U32 R73, RZ, RZ, RZ ;  /* 0x000000ffff497224 */ /* 0x000fe400078e00ff */
[----:B------:R-:W-:Y:S02]  /*3aae0*/  IMAD R17, R43, R49, RZ ;  /* 0x000000312b117224 */ /* 0x000fe400078e02ff */
[----:B------:R-:W-:Y:S02]  /*3aaf0*/  IMAD.X R69, RZ, RZ, RZ, P1 ;  /* 0x000000ffff457224 */ /* 0x000fe400008e06ff */
[----:B------:R-:W-:Y:S02]  /*3ab00*/  IMAD R59, R37, R45, RZ ;  /* 0x0000002d253b7224 */ /* 0x000fe400078e02ff */
[----:B------:R-:W-:Y:S01]  /*3ab10*/  IMAD.WIDE.U32 R36, R45, R36, R72 ;  /* 0x000000242d247225 */ /* 0x000fe200078e0048 */
[----:B------:R-:W-:-:S03]  /*3ab20*/  IADD3 R72, P1, PT, R13, R70, RZ ;  /* 0x000000460d487210 */ /* 0x000fc60007f3e0ff */
[----:B------:R-:W-:-:S04]  /*3ab30*/  IMAD.WIDE.U32 R68, R51, R6, R68 ;  /* 0x0000000633447225 */ /* 0x000fc800078e0044 */
[----:B------:R-:W-:Y:S02]  /*3ab40*/  IMAD.IADD R71, R71, 0x1, R17 ;  /* 0x0000000147477824 */ /* 0x000fe400078e0211 */
[----:B------:R-:W-:Y:S02]  /*3ab50*/  IMAD R15, R7, R51, RZ ;  /* 0x00000033070f7224 */ /* 0x000fe400078e02ff */
[----:B------:R-:W-:Y:S02]  /*3ab60*/  IMAD.X R13, RZ, RZ, RZ, P0 ;  /* 0x000000ffff0d7224 */ /* 0x000fe400000e06ff */
[----:B------:R-:W-:Y:S01]  /*3ab70*/  IMAD.X R73, RZ, RZ, RZ, P1 ;  /* 0x000000ffff497224 */ /* 0x000fe200008e06ff */
[----:B------:R-:W-:Y:S01]  /*3ab80*/  IADD3 R70, P1, PT, R71, R68, RZ ;  /* 0x0000004447467210 */ /* 0x000fe20007f3e0ff */
        /* <DEDUP_REMOVED lines=9> */
[----:B------:R-:W-:Y:S01]  /*3ac20*/  IMAD.WIDE.U32 R70, R49, R8, R70 ;  /* 0x0000000831467225 */ /* 0x000fe200078e0046 */
[----:B------:R-:W-:-:S03]  /*3ac30*/  IADD3.X R73, PT, PT, RZ, RZ, RZ, P1, !PT ;  /* 0x000000ffff497210 */ /* 0x000fc60000ffe4ff */
[----:B------:R-:W-:Y:S02]  /*3ac40*/  IMAD R15, R3, R53, RZ ;  /* 0x00000035030f7224 */ /* 0x000fe400078e02ff */
[----:B------:R-:W-:Y:S02]  /*3ac50*/  IMAD R59, R9, R49, RZ ;  /* 0x00000031093b7224 */ /* 0x000fe400078e02ff */
[----:B------:R-:W-:Y:S01]  /*3ac60*/  IMAD.X R69, RZ, RZ, RZ, P0 ;  /* 0x000000ffff457224 */ /* 0x000fe200000e06ff */
[----:B------:R-:W-:Y:S01]  /*3ac70*/  IADD3 R70, P0, PT, R17, R70, RZ ;  /* 0x0000004611467210 */ /* 0x000fe20007f1e0ff */
[----:B------:R-:W-:Y:S02]  /*3ac80*/  IMAD.IADD R15, R13, 0x1, R15 ;  /* 0x000000010d0f7824 */ /* 0x000fe400078e020f */
[----:B------:R-:W-:Y:S02]  /*3ac90*/  IMAD R37, R5, R51, RZ ;  /* 0x0000003305257224 */ /* 0x000fe400078e02ff */
[----:B------:R-:W-:-:S04]  /*3aca0*/  IMAD.WIDE.U32 R68, R51, R4, R68 ;  /* 0x0000000433447225 */ /* 0x000fc800078e0044 */
[----:B------:R-:W-:Y:S02]  /*3acb0*/  IMAD.IADD R13, R71, 0x1, R59 ;  /* 0x00000001470d7824 */ /* 0x000fe400078e023b */
[----:B------:R-:W-:Y:S02]  /*3acc0*/  IMAD R17, R39, R45, RZ ;  /* 0x0000002d27117224 */ /* 0x000fe400078e02ff */
[----:B------:R-:W-:Y:S01]  /*3acd0*/  IMAD.IADD R12, R69, 0x1, R37 ;  /* 0x00000001450c7824 */ /* 0x000fe200078e0225 */
[----:B------:R-:W-:Y:S01]  /*3ace0*/  IADD3 R68, P1, PT, R13, R68, RZ ;  /* 0x000000440d447210 */ /* 0x000fe20007f3e0ff */
        /* <DEDUP_REMOVED lines=8> */
[----:B------:R-:W-:Y:S02]  /*3ad70*/  IMAD.IADD R71, R71, 0x1, R13 ;  /* 0x0000000147477824 */ /* 0x000fe400078e020d */
[----:B------:R-:W-:Y:S02]  /*3ad80*/  IMAD R15, R7, R49, RZ ;  /* 0x00000031070f7224 */ /* 0x000fe400078e02ff */
[----:B------:R-:W-:-:S04]  /*3ad90*/  IMAD.WIDE.U32 R68, R49, R6, R68 ;  /* 0x0000000631447225 */ /* 0x000fc800078e0044 */
[----:B------:R-:W-:Y:S02]  /*3ada0*/  IMAD.X R13, RZ, RZ, RZ, P0 ;  /* 0x000000ffff0d7224 */ /* 0x000fe400000e06ff */
[----:B------:R-:W-:Y:S02]  /*3adb0*/  IMAD.IADD R69, R69, 0x1, R15 ;  /* 0x0000000145457824 */ /* 0x000fe400078e020f */
[----:B------:R-:W-:Y:S01]  /*3adc0*/  IMAD.X R73, RZ, RZ, RZ, P1 ;  /* 0x000000ffff497224 */ /* 0x000fe200008e06ff */
[----:B------:R-:W-:Y:S01]  /*3add0*/  IADD3 R70, P1, PT, R71, R68, RZ ;  /* 0x0000004447467210 */ /* 0x000fe20007f3e0ff */
[----:B------:R-:W-:-:S04]  /*3ade0*/  IMAD.WIDE.U32 R12, R51, R2, R12 ;  /* 0x00000002330c7225 */ /* 0x000fc800078e000c */
[----:B------:R-:W-:Y:S01]  /*3adf0*/  IMAD R15, R41, R45, RZ ;  /* 0x0000002d290f7224 */ /* 0x000fe200078e02ff */
[----:B------:R-:W-:Y:S01]  /*3ae00*/  IADD3 R68, P0, PT, R69, R12, RZ ;  /* 0x0000000c45447210 */ /* 0x000fe20007f1e0ff */
[----:B------:R-:W-:-:S04]  /*3ae10*/  IMAD.WIDE.U32 R40, R45, R40, R72 ;  /* 0x000000282d287225 */ /* 0x000fc800078e0048 */
[----:B------:R-:W-:Y:S02]  /*3ae20*/  IMAD.X R71, RZ, RZ, RZ, P1 ;  /* 0x000000ffff477224 */ /* 0x000fe400008e06ff */
        /* <DEDUP_REMOVED lines=32> */
[----:B------:R-:W-:Y:S02]  /*3b030*/  VIADD R74, R73, UR4 ;  /* 0x00000004494a7c36 */ /* 0x000fe40008000000 */
[----:B------:R-:W-:-:S02]  /*3b040*/  IMAD.MOV.U32 R75, RZ, RZ, RZ ;  /* 0x000000ffff4b7224 */ /* 0x000fc400078e00ff */
[----:B------:R-:W-:Y:S02]  /*3b050*/  IMAD R13, R9, R45, RZ ;  /* 0x0000002d090d7224 */ /* 0x000fe400078e02ff */
[----:B------:R-:W-:Y:S02]  /*3b060*/  IMAD.X R15, RZ, RZ, RZ, P0 ;  /* 0x000000ffff0f7224 */ /* 0x000fe400000e06ff */
[----:B------:R-:W-:-:S04]  /*3b070*/  IMAD.WIDE.U32 R8, R45, R8, R68 ;  /* 0x000000082d087225 */ /* 0x000fc800078e0044 */
[----:B------:R-:W-:-:S04]  /*3b080*/  IMAD.WIDE.U32 R70, R40, 0x3d1, R74 ;  /* 0x000003d128467825 */ /* 0x000fc800078e004a */
[----:B------:R-:W-:Y:S01]  /*3b090*/  IMAD R37, R5, R47, RZ ;  /* 0x0000002f05257224 */ /* 0x000fe200078e02ff */
[----:B------:R-:W-:Y:S01]  /*3b0a0*/  IADD3 R17, P2, P3, R70, R16, R17 ;  /* 0x0000001046117210 */ /* 0x000fe20007b5e011 */
[----:B------:R-:W-:-:S03]  /*3b0b0*/  IMAD.WIDE.U32 R14, R47, R4, R14 ;  /* 0x000000042f0e7225 */ /* 0x000fc600078e000e */
[----:B------:R-:W-:Y:S01]  /*3b0c0*/  IADD3 R34, P4, PT, R17, R38, RZ ;  /* 0x0000002611227210 */ /* 0x000fe20007f9e0ff */
[----:B------:R-:W-:Y:S01]  /*3b0d0*/  IMAD.IADD R13, R9, 0x1, R13 ;  /* 0x00000001090d7824 */ /* 0x000fe200078e020d */
[----:B------:R-:W-:Y:S01]  /*3b0e0*/  IADD3 R15, PT, PT, R15, R37, RZ ;  /* 0x000000250f0f7210 */ /* 0x000fe20007ffe0ff */
[----:B------:R-:W-:Y:S01]  /*3b0f0*/  VIADD R70, R71, UR4 ;  /* 0x0000000447467c36 */ /* 0x000fe20008000000 */
[----:B------:R-:W-:Y:S01]  /*3b100*/  IADD3.X R9, PT, PT, RZ, RZ, RZ, P2, P3 ;  /* 0x000000ffff097210 */ /* 0x000fe200017e64ff */
[----:B------:R-:W-:Y:S01]  /*3b110*/  IMAD.MOV.U32 R71, RZ, RZ, RZ ;  /* 0x000000ffff477224 */ /* 0x000fe200078e00ff */
[----:B------:R-:W-:Y:S01]  /*3b120*/  IADD3 R16, P1, PT, R13, R14, RZ ;  /* 0x0000000e0d107210 */ /* 0x000fe20007f3e0ff */
[----:B------:R-:W-:Y:S01]  /*3b130*/  IMAD R39, R7, R45, RZ ;  /* 0x0000002d07277224 */ /* 0x000fe200078e02ff */
[----:B------:R-:W-:Y:S01]  /*3b140*/  IADD3 R14, P0, PT, R15, R10, RZ ;  /* 0x0000000a0f0e7210 */ /* 0x000fe20007f1e0ff */
[----:B------:R-:W-:-:S04]  /*3b150*/  IMAD.WIDE.U32 R68, R42, 0x3d1, R70 ;  /* 0x000003d12a447825 */ /* 0x000fc800078e0046 */
[----:B------:R-:W-:Y:S01]  /*3b160*/  IMAD.X R17, RZ, RZ, RZ, P1 ;  /* 0x000000ffff117224 */ /* 0x000fe200008e06ff */
[----:B------:R-:W-:Y:S01]  /*3b170*/  IADD3 R58, P2, P3, R68, R9, R58 ;  /* 0x00000009443a7210 */ /* 0x000fe20007b5e03a */
[----:B------:R-:W-:Y:S02]  /*3b180*/  IMAD.X R15, RZ, RZ, RZ, P0 ;  /* 0x000000ffff0f7224 */ /* 0x000fe400000e06ff */
[----:B------:R-:W-:-:S04]  /*3b190*/  IMAD.WIDE.U32 R6, R45, R6, R16 ;  /* 0x000000062d067225 */ /* 0x000fc800078e0010 */
[----:B------:R-:W-:Y:S02]  /*3b1a0*/  VIADD R68, R69, UR4 ;  /* 0x0000000445447c36 */ /* 0x000fe40008000000 */
[----:B------:R-:W-:Y:S02]  /*3b1b0*/  IMAD.X R9, RZ, RZ, RZ, P4 ;  /* 0x000000ffff097224 */ /* 0x000fe400020e06ff */
[----:B------:R-:W-:Y:S02]  /*3b1c0*/  IMAD.MOV.U32 R69, RZ, RZ, RZ ;  /* 0x000000ffff457224 */ /* 0x000fe400078e00ff */
[----:B------:R-:W-:Y:S01]  /*3b1d0*/  IMAD.WIDE.U32 R14, R47, R2, R14 ;  /* 0x000000022f0e7225 */ /* 0x000fe200078e000e */
[----:B------:R-:W-:Y:S02]  /*3b1e0*/  IADD3 R40, P1, P4, R40, R9, R58 ;  /* 0x0000000928287210 */ /* 0x000fe40007c3e03a */
[----:B------:R-:W-:Y:S01]  /*3b1f0*/  IADD3.X R9, PT, PT, RZ, RZ, RZ, P2, P3 ;  /* 0x000000ffff097210 */ /* 0x000fe200017e64ff */
[----:B------:R-:W-:Y:S01]  /*3b200*/  IMAD.IADD R39, R7, 0x1, R39 ;  /* 0x0000000107277824 */ /* 0x000fe200078e0227 */
[----:B------:R-:W-:Y:S01]  /*3b210*/  IADD3.X R7, PT, PT, RZ, RZ, RZ, P1, P4 ;  /* 0x000000ffff077210 */ /* 0x000fe20000fe84ff */
[----:B------:R-:W-:-:S03]  /*3b220*/  IMAD.WIDE.U32 R16, R8, 0x3d1, R68 ;  /* 0x000003d108107825 */ /* 0x000fc600078e0044 */
[----:B------:R-:W-:Y:S01]  /*3b230*/  IADD3 R38, P0, PT, R39, R14, RZ ;  /* 0x0000000e27267210 */ /* 0x000fe20007f1e0ff */
[----:B------:R-:W-:Y:S01]  /*3b240*/  VIADD R58, R17, UR4 ;  /* 0x00000004113a7c36 */ /* 0x000fe20008000000 */
[----:B------:R-:W-:Y:S01]  /*3b250*/  IADD3 R60, P1, P2, R16, R9, R60 ;  /* 0x00000009103c7210 */ /* 0x000fe20007a3e03c */
[----:B------:R-:W-:Y:S02]  /*3b260*/  IMAD R9, R5, R45, RZ ;  /* 0x0000002d05097224 */ /* 0x000fe400078e02ff */
[----:B------:R-:W-:Y:S01]  /*3b270*/  IMAD.X R39, RZ, RZ, RZ, P0 ;  /* 0x000000ffff277224 */ /* 0x000fe200000e06ff */
[----:B------:R-:W-:Y:S01]  /*3b280*/  IADD3 R17, P3, P4, R42, R7, R60 ;  /* 0x000000072a117210 */ /* 0x000fe20007c7e03c */
[----:B------:R-:W-:Y:S02]  /*3b290*/  IMAD R7, R3, R47, RZ ;  /* 0x0000002f03077224 */ /* 0x000fe400078e02ff */
[----:B------:R-:W-:-:S04]  /*3b2a0*/  IMAD.WIDE.U32 R4, R45, R4, R38 ;  /* 0x000000042d047225 */ /* 0x000fc800078e0026 */
[----:B------:R-:W-:Y:S02]  /*3b2b0*/  IMAD.MOV.U32 R59, RZ, RZ, RZ ;  /* 0x000000ffff3b7224 */ /* 0x000fe400078e00ff */
[----:B------:R-:W-:Y:S01]  /*3b2c0*/  IMAD.IADD R15, R15, 0x1, R7 ;  /* 0x000000010f0f7824 */ /* 0x000fe200078e0207 */
[----:B------:R-:W-:Y:S01]  /*3b2d0*/  IADD3.X R7, PT, PT, RZ, RZ, RZ, P1, P2 ;  /* 0x000000ffff077210 */ /* 0x000fe20000fe44ff */
[----:B------:R-:W-:Y:S01]  /*3b2e0*/  IMAD.IADD R14, R5, 0x1, R9 ;  /* 0x00000001050e7824 */ /* 0x000fe200078e0209 */
[----:B------:R-:W-:Y:S01]  /*3b2f0*/  IADD3.X R5, PT, PT, RZ, RZ, RZ, P3, P4 ;  /* 0x000000ffff057210 */ /* 0x000fe20001fe84ff */
[----:B------:R-:W-:-:S03]  /*3b300*/  IMAD.WIDE.U32 R38, R6, 0x3d1, R58 ;  /* 0x000003d106267825 */ /* 0x000fc600078e003a */
[----:B------:R-:W-:Y:S01]  /*3b310*/  IADD3 R14, P0, PT, R14, R15, RZ ;  /* 0x0000000f0e0e7210 */ /* 0x000fe20007f1e0ff */
[----:B------:R-:W-:Y:S01]  /*3b320*/  VIADD R42, R39, UR4 ;  /* 0x00000004272a7c36 */ /* 0x000fe20008000000 */
[----:B------:R-:W-:Y:S01]  /*3b330*/  IADD3 R16, P1, P2, R38, R7, R62 ;  /* 0x0000000726107210 */ /* 0x000fe20007a3e03e */
[----:B------:R-:W-:Y:S02]  /*3b340*/  IMAD.MOV.U32 R43, RZ, RZ, RZ ;  /* 0x000000ffff2b7224 */ /* 0x000fe400078e00ff */
[----:B------:R-:W-:Y:S01]  /*3b350*/  IMAD.X R15, RZ, RZ, RZ, P0 ;  /* 0x000000ffff0f7224 */ /* 0x000fe200000e06ff */
[----:B------:R-:W-:Y:S01]  /*3b360*/  IADD3 R16, P3, P4, R8, R5, R16 ;  /* 0x0000000508107210 */ /* 0x000fe20007c7e010 */
[----:B------:R-:W-:Y:S01]  /*3b370*/  IMAD.WIDE.U32 R38, R4, 0x3d1, R42 ;  /* 0x000003d104267825 */ /* 0x000fe200078e002a */
[----:B------:R-:W-:Y:S02]  /*3b380*/  IADD3.X R5, PT, PT, RZ, RZ, RZ, P1, P2 ;  /* 0x000000ffff057210 */ /* 0x000fe40000fe44ff */
[----:B------:R-:W-:Y:S01]  /*3b390*/  IADD3.X R7, PT, PT, RZ, RZ, RZ, P3, P4 ;  /* 0x000000ffff077210 */ /* 0x000fe20001fe84ff */
[----:B------:R-:W-:Y:S01]  /*3b3a0*/  IMAD.WIDE.U32 R8, R45, R2, R14 ;  /* 0x000000022d087225 */ /* 0x000fe200078e000e */
[----:B------:R-:W-:-:S03]  /*3b3b0*/  IADD3 R38, P0, P1, R38, R5, R64 ;  /* 0x0000000526267210 */ /* 0x000fc6000791e040 */
[----:B------:R-:W-:Y:S01]  /*3b3c0*/  VIADD R42, R39, UR4 ;  /* 0x00000004272a7c36 */ /* 0x000fe20008000000 */
[----:B------:R-:W-:Y:S01]  /*3b3d0*/  IADD3.X R5, PT, PT, RZ, RZ, RZ, P0, P1 ;  /* 0x000000ffff057210 */ /* 0x000fe200007e24ff */
[----:B------:R-:W-:Y:S01]  /*3b3e0*/  IMAD R3, R3, R45, RZ ;  /* 0x0000002d03037224 */ /* 0x000fe200078e02ff */
[----:B------:R-:W-:Y:S01]  /*3b3f0*/  IADD3 R7, P2, P3, R6, R7, R38 ;  /* 0x0000000706077210 */ /* 0x000fe20007b5e026 */
[----:B------:R-:W-:-:S03]  /*3b400*/  IMAD.WIDE.U32 R14, R8, 0x3d1, R42 ;  /* 0x000003d1080e7825 */ /* 0x000fc600078e002a */
[----:B------:R-:W-:Y:S01]  /*3b410*/  IADD3.X R13, PT, PT, RZ, RZ, RZ, P2, P3 ;  /* 0x000000ffff0d7210 */ /* 0x000fe200017e64ff */
[----:B------:R-:W-:Y:S01]  /*3b420*/  IMAD.IADD R9, R9, 0x1, R3 ;  /* 0x0000000109097824 */ /* 0x000fe200078e0203 */
        /* <DEDUP_REMOVED lines=40> */
.L_x_1111:
[----:B------:R-:W-:Y:S05]  /*3b6b0*/  BSYNC.RECONVERGENT B2 ;  /* 0x0000000000027941 */ /* 0x000fea0003800200 */
.L_x_1110:
        /* <DEDUP_REMOVED lines=43> */
.L_x_1114:
[----:B------:R-:W-:Y:S05]  /*3b970*/  BSYNC.RELIABLE B4 ;  /* 0x0000000000047941 */ /* 0x000fea0003800100 */
.L_x_1113:
        /* <DEDUP_REMOVED lines=44> */
.L_x_1115:
[----:B------:R-:W-:Y:S05]  /*3bc40*/  BSYNC.RECONVERGENT B2 ;  /* 0x0000000000027941 */ /* 0x000fea0003800200 */
.L_x_1112:
        /* <DEDUP_REMOVED lines=41> */
.L_x_1118:
[----:B------:R-:W-:Y:S05]  /*3bee0*/  BSYNC.RELIABLE B4 ;  /* 0x0000000000047941 */ /* 0x000fea0003800100 */
.L_x_1117:
        /* <DEDUP_REMOVED lines=42> */
[----:B------:R-:W-:-:S05]  /*3c190*/  @P0 IADD3 R3, PT, PT, R15, RZ, RZ ;  /* 0x000000ff0f030210 */ /* 0x000fca0007ffe0ff */
[----:B------:R-:W-:-:S07]  /*3c1a0*/  IMAD.IADD R15, R3, 0x1, -R0 ;  /* 0x00000001030f7824 */ /* 0x000fce00078e0a00 */
.L_x_1119:
[----:B------:R-:W-:Y:S05]  /*3c1b0*/  BSYNC.RECONVERGENT B2 ;  /* 0x0000000000027941 */ /* 0x000fea0003800200 */
.L_x_1116:
[----:B------:R-:W-:Y:S01]  /*3c1c0*/  IMAD.WIDE.U32 R4, R11, R25, RZ ;  /* 0x000000190b047225 */ /* 0x000fe200078e00ff */
        /* <DEDUP_REMOVED lines=20> */
[----:B------:R-:W-:Y:S02]  /*3c310*/  IMAD.MOV.U32 R9, RZ, RZ, RZ ;  /* 0x000000ffff097224 */ /* 0x000fe400078e00ff */
[----:B------:R-:W-:Y:S02]  /*3c320*/  IMAD.X R39, RZ, RZ, RZ, P0 ;  /* 0x000000ffff277224 */ /* 0x000fe400000e06ff */
        /* <DEDUP_REMOVED lines=28> */
[----:B------:R-:W-:-:S03]  /*3c4f0*/  IMAD.WIDE.U32 R36, R22, R11, R36 ;  /* 0x0000000b16247225 */ /* 0x000fc600078e0024 */
[----:B------:R-:W-:Y:S01]  /*3c500*/  IADD3.X R41, PT, PT, RZ, RZ, RZ, P0, !PT ;  /* 0x000000ffff297210 */ /* 0x000fe200007fe4ff */
        /* <DEDUP_REMOVED lines=17> */
[----:B------:R-:W-:Y:S02]  /*3c620*/  VIADD R63, R61, UR5 ;  /* 0x000000053d3f7c36 */ /* 0x000fe40008000000 */
[----:B------:R-:W-:Y:S02]  /*3c630*/  IMAD.MOV.U32 R39, RZ, RZ, RZ ;  /* 0x000000ffff277224 */ /* 0x000fe400078e00ff */
[----:B------:R-:W-:Y:S01]  /*3c640*/  IMAD.WIDE.U32 R42, R24, R49, R42 ;  /* 0x00000031182a7225 */ /* 0x000fe200078e002a */
[----:B------:R-:W-:-:S03]  /*3c650*/  IADD3 R62, P0, PT, R63, R58, RZ ;  /* 0x0000003a3f3e7210 */ /* 0x000fc60007f1e0ff */
[----:B------:R-:W-:Y:S02]  /*3c660*/  VIADD R59, R59, UR18 ;  /* 0x000000123b3b7c36 */ /* 0x000fe40008000000 */
[----:B------:R-:W-:-:S03]  /*3c670*/  IMAD.WIDE.U32 R40, R25, R45, R38 ;  /* 0x0000002d19287225 */ /* 0x000fc600078e0026 */
[----:B------:R-:W-:Y:S01]  /*3c680*/  IADD3 R58, P1, PT, R59, R42, RZ ;  /* 0x0000002a3b3a7210 */ /* 0x000fe20007f3e0ff */
        /* <DEDUP_REMOVED lines=28> */
[----:B------:R-:W-:Y:S01]  /*3c850*/  VIADD R59, R59, UR18 ;  /* 0x000000123b3b7c36 */ /* 0x000fe20008000000 */
[----:B------:R-:W-:Y:S01]  /*3c860*/  IADD3 R43, PT, PT, R43, UR20, RZ ;  /* 0x000000142b2b7c10 */ /* 0x000fe2000fffe0ff */
[----:B------:R-:W-:-:S03]  /*3c870*/  IMAD.WIDE.U32 R40, R24, R45, R40 ;  /* 0x0000002d18287225 */ /* 0x000fc600078e0028 */
[----:B------:R-:W-:Y:S01]  /*3c880*/  IADD3 R58, P1, PT, R59, R42, RZ ;  /* 0x0000002a3b3a7210 */ /* 0x000fe20007f3e0ff */
        /* <DEDUP_REMOVED lines=21> */
[----:B------:R-:W-:-:S03]  /*3c9e0*/  IADD3 R42, P0, PT, R43, R10, RZ ;  /* 0x0000000a2b2a7210 */ /* 0x000fc60007f1e0ff */
[----:B------:R-:W-:Y:S02]  /*3c9f0*/  IMAD.X R41, RZ, RZ, RZ, P1 ;  /* 0x000000ffff297224 */ /* 0x000fe400008e06ff */
        /* <DEDUP_REMOVED lines=27> */
[----:B------:R-:W-:Y:S01]  /*3cbb0*/  VIADD R42, R59, UR21 ;  /* 0x000000153b2a7c36 */ /* 0x000fe20008000000 */
[----:B------:R-:W-:Y:S01]  /*3cbc0*/  IADD3.X R61, PT, PT, RZ, RZ, RZ, P0, !PT ;  /* 0x000000ffff3d7210 */ /* 0x000fe200007fe4ff */
        /* <DEDUP_REMOVED lines=53> */
[----:B------:R-:W-:Y:S01]  /*3cf20*/  VIADD R5, R59, UR19 ;  /* 0x000000133b057c36 */ /* 0x000fe20008000000 */
[----:B------:R-:W-:Y:S01]  /*3cf30*/  IADD3 R10, PT, PT, R57, UR21, RZ ;  /* 0x00000015390a7c10 */ /* 0x000fe2000fffe0ff */
[----:B------:R-:W-:Y:S02]  /*3cf40*/  VIADD R11, R11, UR22 ;  /* 0x000000160b0b7c36 */ /* 0x000fe40008000000 */
[----:B------:R-:W-:Y:S01]  /*3cf50*/  IMAD.X R59, RZ, RZ, RZ, P0 ;  /* 0x000000ffff3b7224 */ /* 0x000fe200000e06ff */
[----:B------:R-:W-:Y:S02]  /*3cf60*/  IADD3 R56, P1, PT, R5, R56, RZ ;  /* 0x0000003805387210 */ /* 0x000fe40007f3e0ff */
[----:B------:R-:W-:Y:S01]  /*3cf70*/  IADD3 R10, P0, PT, R10, R11, RZ ;  /* 0x0000000b0a0a7210 */ /* 0x000fe20007f1e0ff */
[----:B------:R-:W-:-:S04]  /*3cf80*/  IMAD.WIDE.U32 R52, R18, R53, R58 ;  /* 0x0000003512347225 */ /* 0x000fc800078e003a */
[----:B------:R-:W-:Y:S02]  /*3cf90*/  IMAD.X R57, RZ, RZ, RZ, P1 ;  /* 0x000000ffff397224 */ /* 0x000fe400008e06ff */
[----:B------:R-:W-:Y:S02]  /*3cfa0*/  VIADD R3, R53, UR18 ;  /* 0x0000001235037c36 */ /* 0x000fe40008000000 */
[----:B------:R-:W-:-:S04]  /*3cfb0*/  IMAD.WIDE.U32 R56, R19, R49, R56 ;  /* 0x0000003113387225 */ /* 0x000fc800078e0038 */
[----:B------:R-:W-:Y:S01]  /*3cfc0*/  IMAD.X R11, RZ, RZ, RZ, P0 ;  /* 0x000000ffff0b7224 */ /* 0x000fe200000e06ff */
[----:B------:R-:W-:Y:S01]  /*3cfd0*/  IADD3 R56, P0, PT, R3, R56, RZ ;  /* 0x0000003803387210 */ /* 0x000fe20007f1e0ff */
[----:B------:R-:W-:-:S04]  /*3cfe0*/  IMAD.WIDE.U32 R58, R42, 0x3d1, RZ ;  /* 0x000003d12a3a7825 */ /* 0x000fc800078e00ff */
[----:B------:R-:W-:-:S04]  /*3cff0*/  IMAD.WIDE.U32 R20, R20, R45, R10 ;  /* 0x0000002d14147225 */ /* 0x000fc800078e000a */
[----:B------:R-:W-:Y:S02]  /*3d000*/  VIADD R3, R57, UR20 ;  /* 0x0000001439037c36 */ /* 0x000fe40008000000 */
[----:B------:R-:W-:Y:S02]  /*3d010*/  IMAD.IADD R10, R4, 0x1, R58 ;  /* 0x00000001040a7824 */ /* 0x000fe400078e023a */
[----:B------:R-:W-:Y:S01]  /*3d020*/  IMAD.X R57, RZ, RZ, RZ, P0 ;  /* 0x000000ffff397224 */ /* 0x000fe200000e06ff */
[----:B------:R-:W-:Y:S01]  /*3d030*/  IADD3 R50, P1, PT, R3, R20, RZ ;  /* 0x0000001403327210 */ /* 0x000fe20007f3e0ff */
[----:B------:R-:W-:Y:S01]  /*3d040*/  VIADD R58, R59, UR4 ;  /* 0x000000043b3a7c36 */ /* 0x000fe20008000000 */
[----:B------:R-:W-:Y:S01]  /*3d050*/  ISETP.GE.U32.AND P0, PT, R10, R4, PT ;  /* 0x000000040a00720c */ /* 0x000fe20003f06070 */
[----:B------:R-:W-:-:S03]  /*3d060*/  IMAD.WIDE.U32 R4, R18, R51, R56 ;  /* 0x0000003312047225 */ /* 0x000fc600078e0038 */
[----:B------:R-:W-:Y:S01]  /*3d070*/  SEL R7, RZ, 0x1, P0 ;  /* 0x00000001ff077807 */ /* 0x000fe20000000000 */
[----:B------:R-:W-:Y:S02]  /*3d080*/  IMAD.MOV.U32 R59, RZ, RZ, RZ ;  /* 0x000000ffff3b7224 */ /* 0x000fe400078e00ff */
[----:B------:R-:W-:Y:S02]  /*3d090*/  IMAD.X R51, RZ, RZ, RZ, P1 ;  /* 0x000000ffff337224 */ /* 0x000fe400008e06ff */
[----:B------:R-:W-:-:S04]  /*3d0a0*/  IMAD.WIDE.U32 R56, R54, 0x3d1, R58 ;  /* 0x000003d136387825 */ /* 0x000fc800078e003a */
[----:B------:R-:W-:Y:S01]  /*3d0b0*/  IMAD.WIDE.U32 R50, R19, R47, R50 ;  /* 0x0000002f13327225 */ /* 0x000fe200078e0032 */
[----:B------:R-:W-:-:S03]  /*3d0c0*/  IADD3 R7, P2, P3, R56, R6, R7 ;  /* 0x0000000638077210 */ /* 0x000fc60007b5e007 */
[----:B------:R-:W-:Y:S01]  /*3d0d0*/  VIADD R21, R21, UR22 ;  /* 0x0000001615157c36 */ /* 0x000fe20008000000 */
[----:B------:R-:W-:Y:S01]  /*3d0e0*/  IADD3 R9, P4, PT, R7, R42, RZ ;  /* 0x0000002a07097210 */ /* 0x000fe20007f9e0ff */
[----:B------:R-:W-:Y:S02]  /*3d0f0*/  VIADD R3, R5, UR19 ;  /* 0x0000001305037c36 */ /* 0x000fe40008000000 */
[----:B------:R-:W-:Y:S02]  /*3d100*/  VIADD R20, R51, UR21 ;  /* 0x0000001533147c36 */ /* 0x000fe40008000000 */
[----:B------:R-:W-:Y:S01]  /*3d110*/  VIADD R56, R57, UR4 ;  /* 0x0000000439387c36 */ /* 0x000fe20008000000 */
[----:B------:R-:W-:Y:S01]  /*3d120*/  IADD3 R6, P1, PT, R3, R50, RZ ;  /* 0x0000003203067210 */ /* 0x000fe20007f3e0ff */
[----:B------:R-:W-:Y:S01]  /*3d130*/  IMAD.MOV.U32 R57, RZ, RZ, RZ ;  /* 0x000000ffff397224 */ /* 0x000fe200078e00ff */
[----:B------:R-:W-:Y:S02]  /*3d140*/  IADD3 R20, P0, PT, R20, R21, RZ ;  /* 0x0000001514147210 */ /* 0x000fe40007f1e0ff */
[----:B------:R-:W-:Y:S01]  /*3d150*/  IADD3.X R3, PT, PT, RZ, RZ, RZ, P2, P3 ;  /* 0x000000ffff037210 */ /* 0x000fe200017e64ff */
[----:B------:R-:W-:-:S04]  /*3d160*/  IMAD.WIDE.U32 R42, R52, 0x3d1, R56 ;  /* 0x000003d1342a7825 */ /* 0x000fc800078e0038 */
[----:B------:R-:W-:Y:S02]  /*3d170*/  IMAD.X R7, RZ, RZ, RZ, P1 ;  /* 0x000000ffff077224 */ /* 0x000fe400008e06ff */
[----:B------:R-:W-:Y:S01]  /*3d180*/  IMAD.X R21, RZ, RZ, RZ, P0 ;  /* 0x000000ffff157224 */ /* 0x000fe200000e06ff */
[----:B------:R-:W-:Y:S01]  /*3d190*/  IADD3 R8, P0, P1, R42, R3, R8 ;  /* 0x000000032a087210 */ /* 0x000fe2000791e008 */
[----:B------:R-:W-:Y:S02]  /*3d1a0*/  VIADD R42, R43, UR4 ;  /* 0x000000042b2a7c36 */ /* 0x000fe40008000000 */
[----:B------:R-:W-:Y:S01]  /*3d1b0*/  IMAD.MOV.U32 R43, RZ, RZ, RZ ;  /* 0x000000ffff2b7224 */ /* 0x000fe200078e00ff */
[----:B------:R-:W-:Y:S01]  /*3d1c0*/  IADD3.X R5, PT, PT, RZ, RZ, RZ, P0, P1 ;  /* 0x000000ffff057210 */ /* 0x000fe200007e24ff */
[----:B------:R-:W-:-:S04]  /*3d1d0*/  IMAD.WIDE.U32 R6, R18, R49, R6 ;  /* 0x0000003112067225 */ /* 0x000fc800078e0006 */
[----:B------:R-:W-:-:S04]  /*3d1e0*/  IMAD.WIDE.U32 R48, R4, 0x3d1, R42 ;  /* 0x000003d104307825 */ /* 0x000fc800078e002a */
[----:B------:R-:W-:Y:S01]  /*3d1f0*/  IMAD.WIDE.U32 R20, R19, R45, R20 ;  /* 0x0000002d13147225 */ /* 0x000fe200078e0014 */
[----:B------:R-:W-:-:S03]  /*3d200*/  IADD3 R36, P1, P2, R48, R5, R36 ;  /* 0x0000000530247210 */ /* 0x000fc60007a3e024 */
[----:B------:R-:W-:Y:S02]  /*3d210*/  IMAD.X R3, RZ, RZ, RZ, P4 ;  /* 0x000000ffff037224 */ /* 0x000fe400020e06ff */
[----:B------:R-:W-:Y:S02]  /*3d220*/  VIADD R43, R7, UR20 ;  /* 0x00000014072b7c36 */ /* 0x000fe40008000000 */
[----:B------:R-:W-:Y:S01]  /*3d230*/  VIADD R48, R49, UR4 ;  /* 0x0000000431307c36 */ /* 0x000fe20008000000 */
[----:B------:R-:W-:Y:S01]  /*3d240*/  IADD3 R8, P3, P4, R54, R3, R8 ;  /* 0x0000000336087210 */ /* 0x000fe20007c7e008 */
[----:B------:R-:W-:Y:S01]  /*3d250*/  IMAD.MOV.U32 R49, RZ, RZ, RZ ;  /* 0x000000ffff317224 */ /* 0x000fe200078e00ff */
[----:B------:R-:W-:Y:S01]  /*3d260*/  IADD3 R42, P0, PT, R43, R20, RZ ;  /* 0x000000142b2a7210 */ /* 0x000fe20007f1e0ff */
[----:B------:R-:W-:Y:S01]  /*3d270*/  VIADD R21, R21, UR22 ;  /* 0x0000001615157c36 */ /* 0x000fe20008000000 */
[----:B------:R-:W-:Y:S01]  /*3d280*/  IADD3.X R7, PT, PT, RZ, RZ, RZ, P3, P4 ;  /* 0x000000ffff077210 */ /* 0x000fe20001fe84ff */
[----:B------:R-:W-:Y:S01]  /*3d290*/  IMAD.MOV.U32 R5, RZ, RZ, RZ ;  /* 0x000000ffff057224 */ /* 0x000fe200078e00ff */
[----:B------:R-:W-:Y:S01]  /*3d2a0*/  IADD3.X R3, PT, PT, RZ, RZ, RZ, P1, P2 ;  /* 0x000000ffff037210 */ /* 0x000fe20000fe44ff */
[----:B------:R-:W-:Y:S01]  /*3d2b0*/  IMAD.X R43, RZ, RZ, RZ, P0 ;  /* 0x000000ffff2b7224 */ /* 0x000fe200000e06ff */
[----:B------:R-:W-:Y:S01]  /*3d2c0*/  IADD3 R7, P3, P4, R52, R7, R36 ;  /* 0x0000000734077210 */ /* 0x000fe20007c7e024 */
[----:B------:R-:W-:-:S03]  /*3d2d0*/  IMAD.WIDE.U32 R36, R18, R47, R42 ;  /* 0x0000002f12247225 */ /* 0x000fc600078e002a */
[----:B------:R-:W-:Y:S01]  /*3d2e0*/  IADD3.X R23, PT, PT, RZ, RZ, RZ, P3, P4 ;  /* 0x000000ffff177210 */ /* 0x000fe20001fe84ff */
[----:B------:R-:W-:Y:S02]  /*3d2f0*/  VIADD R20, R37, UR21 ;  /* 0x0000001525147c36 */ /* 0x000fe40008000000 */
[----:B------:R-:W-:-:S03]  /*3d300*/  IMAD.WIDE.U32 R42, R6, 0x3d1, R48 ;  /* 0x000003d1062a7825 */ /* 0x000fc600078e0030 */
[----:B------:R-:W-:Y:S01]  /*3d310*/  IADD3 R20, P0, PT, R20, R21, RZ ;  /* 0x0000001514147210 */ /* 0x000fe20007f1e0ff */
[----:B------:R-:W-:Y:S01]  /*3d320*/  VIADD R46, R43, UR4 ;  /* 0x000000042b2e7c36 */ /* 0x000fe20008000000 */
[----:B------:R-:W-:Y:S01]  /*3d330*/  IADD3 R42, P1, P2, R42, R3, R38 ;  /* 0x000000032a2a7210 */ /* 0x000fe20007a3e026 */
[----:B------:R-:W-:Y:S01]  /*3d340*/  IMAD.MOV.U32 R47, RZ, RZ, RZ ;  /* 0x000000ffff2f7224 */ /* 0x000fe200078e00ff */
[----:B------:R-:W-:Y:S02]  /*3d350*/  IADD3.X R21, PT, PT, RZ, RZ, RZ, P0, !PT ;  /* 0x000000ffff157210 */ /* 0x000fe400007fe4ff */
[----:B------:R-:W-:Y:S01]  /*3d360*/  IADD3.X R3, PT, PT, RZ, RZ, RZ, P1, P2 ;  /* 0x000000ffff037210 */ /* 0x000fe20000fe44ff */
[----:B------:R-:W-:Y:S01]  /*3d370*/  IMAD.WIDE.U32 R38, R36, 0x3d1, R46 ;  /* 0x000003d124267825 */ /* 0x000fe200078e002e */
[----:B------:R-:W-:-:S03]  /*3d380*/  IADD3 R23, P2, P3, R4, R23, R42 ;  /* 0x0000001704177210 */ /* 0x000fc60007b5e02a */
[----:B------:R-:W-:Y:S01]  /*3d390*/  IMAD.WIDE.U32 R18, R18, R45, R20 ;  /* 0x0000002d12127225 */ /* 0x000fe200078e0014 */
[----:B------:R-:W-:Y:S02]  /*3d3a0*/  IADD3 R24, P0, P1, R38, R3, R24 ;  /* 0x0000000326187210 */ /* 0x000fe4000791e018 */
[----:B------:R-:W-:Y:S01]  /*3d3b0*/  IADD3.X R11, PT, PT, RZ, RZ, RZ, P2, P3 ;  /* 0x000000ffff0b7210 */ /* 0x000fe200017e64ff */
[----:B------:R-:W-:Y:S01]  /*3d3c0*/  VIADD R4, R39, UR4 ;  /* 0x0000000427047c36 */ /* 0x000fe20008000000 */
[----:B------:R-:W-:Y:S02]  /*3d3d0*/  IADD3.X R21, PT, PT, RZ, RZ, RZ, P0, P1 ;  /* 0x000000ffff157210 */ /* 0x000fe400007e24ff */
[----:B------:R-:W-:Y:S01]  /*3d3e0*/  IADD3 R11, P2, P3, R6, R11, R24 ;  /* 0x0000000b060b7210 */ /* 0x000fe20007b5e018 */
[----:B------:R-:W-:-:S03]  /*3d3f0*/  IMAD.WIDE.U32 R4, R18, 0x3d1, R4 ;  /* 0x000003d112047825 */ /* 0x000fc600078e0004 */
[----:B------:R-:W-:Y:S01]  /*3d400*/  IADD3.X R3, PT, PT, RZ, RZ, RZ, P2, P3 ;  /* 0x000000ffff037210 */ /* 0x000fe200017e64ff */
[----:B------:R-:W-:Y:S01]  /*3d410*/  VIADD R6, R19, UR22 ;  /* 0x0000001613067c36 */ /* 0x000fe20008000000 */
        /* <DEDUP_REMOVED lines=40> */
.L_x_1121:
[----:B------:R-:W-:Y:S05]  /*3d6a0*/  BSYNC.RECONVERGENT B2 ;  /* 0x0000000000027941 */ /* 0x000fea0003800200 */
.L_x_1120:
        /* <DEDUP_REMOVED lines=45> */
.L_x_1124:
[----:B------:R-:W-:Y:S05]  /*3d980*/  BSYNC.RELIABLE B4 ;  /* 0x0000000000047941 */ /* 0x000fea0003800100 */
.L_x_1123:
        /* <DEDUP_REMOVED lines=44> */
.L_x_1125:
[----:B------:R-:W-:Y:S05]  /*3dc50*/  BSYNC.RECONVERGENT B2 ;  /* 0x0000000000027941 */ /* 0x000fea0003800200 */
.L_x_1122:
        /* <DEDUP_REMOVED lines=41> */
.L_x_1128:
[----:B------:R-:W-:Y:S05]  /*3def0*/  BSYNC.RELIABLE B4 ;  /* 0x0000000000047941 */ /* 0x000fea0003800100 */
.L_x_1127:
        /* <DEDUP_REMOVED lines=44> */
.L_x_1129:
[----:B------:R-:W-:Y:S05]  /*3e1c0*/  BSYNC.RECONVERGENT B2 ;  /* 0x0000000000027941 */ /* 0x000fea0003800200 */
.L_x_1126:
        /* <DEDUP_REMOVED lines=13> */
[----:B------:R-:W-:Y:S01]  /*3e2a0*/  IMAD.MOV.U32 R49, RZ, RZ, RZ ;  /* 0x000000ffff317224 */ /* 0x000fe200078e00ff */
[----:B------:R-:W-:Y:S01]  /*3e2b0*/  MOV R22, R23 ;  /* 0x0000001700167202 */ /* 0x000fe20000000f00 */
        /* <DEDUP_REMOVED lines=142> */
[----:B------:R-:W-:Y:S02]  /*3eba0*/  IADD3 R44, P1, PT, R42, R45, RZ ;  /* 0x0000002d2a2c7210 */ /* 0x000fe40007f3e0ff */
[----:B------:R-:W-:Y:S01]  /*3ebb0*/  IADD3.X R51, PT, PT, RZ, RZ, RZ, P2, !PT ;  /* 0x000000ffff337210 */ /* 0x000fe200017fe4ff */
[----:B------:R-:W-:-:S04]  /*3ebc0*/  IMAD.WIDE.U32 R42, R28, R13, R48 ;  /* 0x0000000d1c2a7225 */ /* 0x000fc800078e0030 */
[----:B------:R-:W-:Y:S01]  /*3ebd0*/  IMAD.X R45, RZ, RZ, RZ, P1 ;  /* 0x000000ffff2d7224 */ /* 0x000fe200008e06ff */
[----:B------:R-:W-:Y:S01]  /*3ebe0*/  IADD3 R40, P0, PT, R41, R43, RZ ;  /* 0x0000002b29287210 */ /* 0x000fe20007f1e0ff */
        /* <DEDUP_REMOVED lines=36> */
[----:B------:R-:W-:-:S03]  /*3ee30*/  IADD3 R48, P4, P5, R48, R21, R22 ;  /* 0x0000001530307210 */ /* 0x000fc60007d9e016 */
        /* <DEDUP_REMOVED lines=53> */
[----:B------:R-:W-:-:S03]  /*3f190*/  ISETP.GE.U32.AND P0, PT, R15, R2, PT ;  /* 0x000000020f00720c */ /* 0x000fc60003f06070 */
[----:B------:R-:W-:Y:S01]  /*3f1a0*/  IMAD.X R13, RZ, RZ, RZ, P1 ;  /* 0x000000ffff0d7224 */ /* 0x000fe200008e06ff */
        /* <DEDUP_REMOVED lines=18> */
.L_x_1131:
[----:B------:R-:W-:Y:S05]  /*3f2d0*/  BSYNC.RECONVERGENT B2 ;  /* 0x0000000000027941 */ /* 0x000fea0003800200 */
.L_x_1130:
        /* <DEDUP_REMOVED lines=47> */
.L_x_1134:
[----:B------:R-:W-:Y:S05]  /*3f5d0*/  BSYNC.RELIABLE B4 ;  /* 0x0000000000047941 */ /* 0x000fea0003800100 */
.L_x_1133:
        /* <DEDUP_REMOVED lines=42> */
[----:B------:R-:W-:-:S05]  /*3f880*/  @P0 IMAD.MOV R19, RZ, RZ, R13 ;  /* 0x000000ffff130224 */ /* 0x000fca00078e020d */
[----:B------:R-:W-:-:S07]  /*3f890*/  IADD3 R13, PT, PT, -R0, R19, RZ ;  /* 0x00000013000d7210 */ /* 0x000fce0007ffe1ff */
.L_x_1135:
[----:B------:R-:W-:Y:S05]  /*3f8a0*/  BSYNC.RECONVERGENT B2 ;  /* 0x0000000000027941 */ /* 0x000fea0003800200 */
.L_x_1132:
[----:B------:R-:W-:-:S13]  /*3f8b0*/  ISETP.GT.U32.AND P0, PT, R13, R0, PT ;  /* 0x000000000d00720c */ /* 0x000fda0003f04070 */
        /* <DEDUP_REMOVED lines=32> */
.L_x_1136:
[----:B------:R-:W0:Y:S02]  /*3fac0*/  LDCU UR4, c[0x3][URZ] ;  /* 0x00c00000ff0477ac */ /* 0x000e240008000800 */
[----:B0-----:R-:W-:-:S07]  /*3fad0*/  VIADD R2, R2, -UR4 ;  /* 0x8000000402027c36 */ /* 0x001fce0008000000 */
.L_x_1076:
[----:B-1234-:R-:W-:Y:S05]  /*3fae0*/  BSYNC.RECONVERGENT B3 ;  /* 0x0000000000037941 */ /* 0x01efea0003800200 */
.L_x_1075:
[----:B------:R-:W-:Y:S05]  /*3faf0*/  WARPSYNC.ALL ;  /* 0x0000000000007948 */ /* 0x000fea0003800000 */
[----:B------:R-:W-:-:S13]  /*3fb00*/  LOP3.LUT P0, RZ, R35, 0xff, RZ, 0xc0, !PT ;  /* 0x000000ff23ff7812 */ /* 0x000fda000780c0ff */
[----:B------:R-:W-:Y:S05]  /*3fb10*/  @P0 EXIT ;  /* 0x000000000000094d */ /* 0x000fea0003800000 */
[----:B------:R-:W-:Y:S01]  /*3fb20*/  LOP3.LUT R13, R10, 0x1, R2, 0x78, !PT ;  /* 0x000000010a0d7812 */ /* 0x000fe200078e7802 */
[----:B------:R-:W1:Y:S01]  /*3fb30*/  LDCU.64 UR8, c[0x0][0x3c8] ;  /* 0x00007900ff0877ac */ /* 0x000e620008000a00 */
[----:B------:R-:W-:Y:S02]  /*3fb40*/  MOV R21, 0x3ff80 ;  /* 0x0003ff8000157802 */ /* 0x000fe40000000f00 */
        /* <DEDUP_REMOVED lines=65> */
[----:B-1----:R-:W-:-:S07]  /*3ff60*/  LOP3.LUT R13, R14, R15, RZ, 0x3c, !PT ;  /* 0x0000000f0e0d7212 */ /* 0x002fce00078e3cff */
[----:B0-----:R-:W-:Y:S05]  /*3ff70*/  CALL.REL.NOINC `($__internal_1_$__cuda_sm20_rem_u64) ;  /* 0x00000420008c7944 */ /* 0x001fea0003c00000 */
[----:B------:R-:W0:Y:S01]  /*3ff80*/  LDCU.64 UR4, c[0x0][0x3c0] ;  /* 0x00007800ff0477ac */ /* 0x000e220008000a00 */
[--C-:B------:R-:W-:Y:S02]  /*3ff90*/  SHF.R.U64 R14, R17, 0x3, R16.reuse ;  /* 0x00000003110e7819 */ /* 0x100fe40000001210 */
[----:B------:R-:W-:Y:S02]  /*3ffa0*/  SHF.R.U32.HI R15, RZ, 0x3, R16 ;  /* 0x00000003ff0f7819 */ /* 0x000fe40000011610 */
[----:B------:R-:W-:Y:S02]  /*3ffb0*/  LOP3.LUT R14, R14, 0xfffffffc, RZ, 0xc0, !PT ;  /* 0xfffffffc0e0e7812 */ /* 0x000fe400078ec0ff */
[----:B------:R-:W-:Y:S02]  /*3ffc0*/  LOP3.LUT R15, R15, 0x1fffffff, RZ, 0xc0, !PT ;  /* 0x1fffffff0f0f7812 */ /* 0x000fe400078ec0ff */
[----:B0-----:R-:W-:-:S04]  /*3ffd0*/  IADD3 R14, P0, PT, R14, UR4, RZ ;  /* 0x000000040e0e7c10 */ /* 0x001fc8000ff1e0ff */
[----:B------:R-:W-:Y:S01]  /*3ffe0*/  IADD3.X R15, PT, PT, R15, UR5, RZ, P0, !PT ;  /* 0x000000050f0f7c10 */ /* 0x000fe200087fe4ff */
[----:B------:R-:W0:Y:S04]  /*3fff0*/  LDCU UR5, c[0x0][0x3a8] ;  /* 0x00007500ff0577ac */ /* 0x000e280008000800 */
[----:B------:R-:W2:Y:S01]  /*40000*/  LDG.E R14, desc[UR6][R14.64] ;  /* 0x000000060e0e7981 */ /* 0x000ea2000c1e1900 */
[----:B------:R-:W-:Y:S01]  /*40010*/  BSSY.RECONVERGENT B3, `(.L_x_1137) ;  /* 0x0004129000037945 */ /* 0x000fe20003800200 */
[----:B--2---:R-:W-:-:S04]  /*40020*/  SHF.R.W.U32.HI R16, RZ, R17, R14 ;  /* 0x00000011ff107219 */ /* 0x004fc80000011e0e */
[----:B------:R-:W-:-:S04]  /*40030*/  LOP3.LUT R16, R16, 0x1, RZ, 0xc0, !PT ;  /* 0x0000000110107812 */ /* 0x000fc800078ec0ff */
[----:B------:R-:W-:-:S13]  /*40040*/  ISETP.NE.U32.AND P0, PT, R16, 0x1, PT ;  /* 0x000000011000780c */ /* 0x000fda0003f05070 */
[----:B0-----:R-:W-:Y:S05]  /*40050*/  @P0 BRA `(.L_x_1138) ;  /* 0x0000041000900947 */ /* 0x001fea0003800000 */
[----:B------:R-:W0:Y:S01]  /*40060*/  LDCU UR4, c[0x0][0x3cc] ;  /* 0x00007980ff0477ac */ /* 0x000e220008000800 */
[----:B------:R-:W-:Y:S01]  /*40070*/  IADD3 R20, P0, PT, R12, R20, RZ ;  /* 0x000000140c147210 */ /* 0x000fe20007f1e0ff */
[----:B------:R-:W-:Y:S04]  /*40080*/  BSSY.RECONVERGENT B2, `(.L_x_1139) ;  /* 0x000001e000027945 */ /* 0x000fe80003800200 */
[----:B------:R-:W-:-:S05]  /*40090*/  IMAD.X R22, R13, 0x1, R22, P0 ;  /* 0x000000010d167824 */ /* 0x000fca00000e0616 */
[----:B0-----:R-:W-:-:S04]  /*400a0*/  LOP3.LUT R14, R22, UR4, RZ, 0xfc, !PT ;  /* 0x00000004160e7c12 */ /* 0x001fc8000f8efcff */
[----:B------:R-:W-:-:S13]  /*400b0*/  ISETP.NE.U32.AND P0, PT, R14, RZ, PT ;  /* 0x000000ff0e00720c */ /* 0x000fda0003f05070 */
[----:B------:R-:W-:Y:S05]  /*400c0*/  @P0 BRA `(.L_x_1140) ;  /* 0x0000000000540947 */ /* 0x000fea0003800000 */
        /* <DEDUP_REMOVED lines=21> */
.L_x_1140:
[----:B------:R-:W-:-:S07]  /*40220*/  MOV R21, 0x40240 ;  /* 0x0004024000157802 */ /* 0x000fce0000000f00 */
[----:B------:R-:W-:Y:S05]  /*40230*/  CALL.REL.NOINC `($__internal_1_$__cuda_sm20_rem_u64) ;  /* 0x0000041c00dc7944 */ /* 0x000fea0003c00000 */
[----:B------:R-:W-:Y:S02]  /*40240*/  IMAD.MOV.U32 R14, RZ, RZ, R17 ;  /* 0x000000ffff0e7224 */ /* 0x000fe400078e0011 */
[----:B------:R-:W-:-:S07]  /*40250*/  IMAD.MOV.U32 R15, RZ, RZ, R16 ;  /* 0x000000ffff0f7224 */ /* 0x000fce00078e0010 */
.L_x_1141:
[----:B------:R-:W-:Y:S05]  /*40260*/  BSYNC.RECONVERGENT B2 ;  /* 0x0000000000027941 */ /* 0x000fea0003800200 */
.L_x_1139:
[----:B------:R-:W0:Y:S01]  /*40270*/  LDCU.64 UR10, c[0x0][0x3c0] ;  /* 0x00007800ff0a77ac */ /* 0x000e220008000a00 */
[--C-:B------:R-:W-:Y:S02]  /*40280*/  SHF.R.U64 R16, R14, 0x3, R15.reuse ;  /* 0x000000030e107819 */ /* 0x100fe4000000120f */
[----:B------:R-:W-:Y:S02]  /*40290*/  SHF.R.U32.HI R15, RZ, 0x3, R15 ;  /* 0x00000003ff0f7819 */ /* 0x000fe4000001160f */
[----:B------:R-:W-:Y:S02]  /*402a0*/  LOP3.LUT R16, R16, 0xfffffffc, RZ, 0xc0, !PT ;  /* 0xfffffffc10107812 */ /* 0x000fe400078ec0ff */
[----:B------:R-:W-:Y:S02]  /*402b0*/  LOP3.LUT R15, R15, 0x1fffffff, RZ, 0xc0, !PT ;  /* 0x1fffffff0f0f7812 */ /* 0x000fe400078ec0ff */
[----:B0-----:R-:W-:-:S04]  /*402c0*/  IADD3 R16, P0, PT, R16, UR10, RZ ;  /* 0x0000000a10107c10 */ /* 0x001fc8000ff1e0ff */
[----:B------:R-:W-:-:S06]  /*402d0*/  IADD3.X R17, PT, PT, R15, UR11, RZ, P0, !PT ;  /* 0x0000000b0f117c10 */ /* 0x000fcc00087fe4ff */
[----:B------:R-:W2:Y:S02]  /*402e0*/  LDG.E R17, desc[UR6][R16.64] ;  /* 0x0000000610117981 */ /* 0x000ea4000c1e1900 */
[----:B--2---:R-:W-:-:S04]  /*402f0*/  SHF.R.W.U32.HI R14, RZ, R14, R17 ;  /* 0x0000000eff0e7219 */ /* 0x004fc80000011e11 */
[----:B------:R-:W-:-:S04]  /*40300*/  LOP3.LUT R14, R14, 0x1, RZ, 0xc0, !PT ;  /* 0x000000010e0e7812 */ /* 0x000fc800078ec0ff */
[----:B------:R-:W-:-:S13]  /*40310*/  ISETP.NE.U32.AND P0, PT, R14, 0x1, PT ;  /* 0x000000010e00780c */ /* 0x000fda0003f05070 */
[----:B------:R-:W-:Y:S05]  /*40320*/  @P0 BRA `(.L_x_1138) ;  /* 0x0000040c00dc0947 */ /* 0x000fea0003800000 */
[----:B------:R-:W0:Y:S01]  /*40330*/  LDCU UR4, c[0x0][0x3cc] ;  /* 0x00007980ff0477ac */ /* 0x000e220008000800 */
[----:B------:R-:W-:Y:S01]  /*40340*/  IADD3 R20, P0, PT, R20, R12, RZ ;  /* 0x0000000c14147210 */ /* 0x000fe20007f1e0ff */
[----:B------:R-:W-:Y:S04]  /*40350*/  BSSY.RECONVERGENT B2, `(.L_x_1142) ;  /* 0x000001d000027945 */ /* 0x000fe80003800200 */
[----:B------:R-:W-:-:S05]  /*40360*/  IMAD.X R22, R22, 0x1, R13, P0 ;  /* 0x0000000116167824 */ /* 0x000fca00000e060d */
[----:B0-----:R-:W-:-:S04]  /*40370*/  LOP3.LUT R14, R22, UR4, RZ, 0xfc, !PT ;  /* 0x00000004160e7c12 */ /* 0x001fc8000f8efcff */
[----:B------:R-:W-:-:S13]  /*40380*/  ISETP.NE.U32.AND P0, PT, R14, RZ, PT ;  /* 0x000000ff0e00720c */ /* 0x000fda0003f05070 */
[----:B------:R-:W-:Y:S05]  /*40390*/  @P0 BRA `(.L_x_1143) ;  /* 0x0000000000500947 */ /* 0x000fea0003800000 */
        /* <DEDUP_REMOVED lines=20> */
.L_x_1143:
[----:B------:R-:W-:-:S07]  /*404e0*/  MOV R21, 0x40500 ;  /* 0x0004050000157802 */ /* 0x000fce0000000f00 */
[----:B------:R-:W-:Y:S05]  /*404f0*/  CALL.REL.NOINC `($__internal_1_$__cuda_sm20_rem_u64) ;  /* 0x0000041c002c7944 */ /* 0x000fea0003c00000 */
[----:B------:R-:W-:Y:S02]  /*40500*/  IMAD.MOV.U32 R14, RZ, RZ, R17 ;  /* 0x000000ffff0e7224 */ /* 0x000fe400078e0011 */
[----:B------:R-:W-:-:S07]  /*40510*/  IMAD.MOV.U32 R15, RZ, RZ, R16 ;  /* 0x000000ffff0f7224 */ /* 0x000fce00078e0010 */
.L_x_1144:
[----:B------:R-:W-:Y:S05]  /*40520*/  BSYNC.RECONVERGENT B2 ;  /* 0x0000000000027941 */ /* 0x000fea0003800200 */
.L_x_1142:
        /* <DEDUP_REMOVED lines=14> */
[----:B------:R-:W-:Y:S03]  /*40610*/  BSSY.RECONVERGENT B2, `(.L_x_1145) ;  /* 0x000001d000027945 */ /* 0x000fe60003800200 */
[----:B------:R-:W-:-:S04]  /*40620*/  IADD3.X R22, PT, PT, R22, R13, RZ, P0, !PT ;  /* 0x0000000d16167210 */ /* 0x000fc800007fe4ff */
        /* <DEDUP_REMOVED lines=23> */
.L_x_1146:
[----:B------:R-:W-:-:S07]  /*407a0*/  MOV R21, 0x407c0 ;  /* 0x000407c000157802 */ /* 0x000fce0000000f00 */
[----:B------:R-:W-:Y:S05]  /*407b0*/  CALL.REL.NOINC `($__internal_1_$__cuda_sm20_rem_u64) ;  /* 0x00000418007c7944 */ /* 0x000fea0003c00000 */
[----:B------:R-:W-:Y:S02]  /*407c0*/  IMAD.MOV.U32 R12, RZ, RZ, R17 ;  /* 0x000000ffff0c7224 */ /* 0x000fe400078e0011 */
[----:B------:R-:W-:-:S07]  /*407d0*/  IMAD.MOV.U32 R13, RZ, RZ, R16 ;  /* 0x000000ffff0d7224 */ /* 0x000fce00078e0010 */
.L_x_1147:
[----:B------:R-:W-:Y:S05]  /*407e0*/  BSYNC.RECONVERGENT B2 ;  /* 0x0000000000027941 */ /* 0x000fea0003800200 */
.L_x_1145:
[----:B------:R-:W0:Y:S01]  /*407f0*/  LDCU.64 UR10, c[0x0][0x3c0] ;  /* 0x00007800ff0a77ac */ /* 0x000e220008000a00 */
[--C-:B------:R-:W-:Y:S01]  /*40800*/  SHF.R.U64 R14, R12, 0x3, R13.reuse ;  /* 0x000000030c0e7819 */ /* 0x100fe2000000120d */
[----:B------:R-:W1:Y:S01]  /*40810*/  LDC R16, c[0x0][0x3d8] ;  /* 0x0000f600ff107b82 */ /* 0x000e620000000800 */
[----:B------:R-:W-:Y:S02]  /*40820*/  SHF.R.U32.HI R13, RZ, 0x3, R13 ;  /* 0x00000003ff0d7819 */ /* 0x000fe4000001160d */
[----:B------:R-:W-:Y:S02]  /*40830*/  LOP3.LUT R14, R14, 0xfffffffc, RZ, 0xc0, !PT ;  /* 0xfffffffc0e0e7812 */ /* 0x000fe400078ec0ff */
[----:B------:R-:W-:Y:S02]  /*40840*/  LOP3.LUT R13, R13, 0x1fffffff, RZ, 0xc0, !PT ;  /* 0x1fffffff0d0d7812 */ /* 0x000fe400078ec0ff */
[----:B0-----:R-:W-:-:S04]  /*40850*/  IADD3 R14, P0, PT, R14, UR10, RZ ;  /* 0x0000000a0e0e7c10 */ /* 0x001fc8000ff1e0ff */
[----:B------:R-:W-:-:S06]  /*40860*/  IADD3.X R15, PT, PT, R13, UR11, RZ, P0, !PT ;  /* 0x0000000b0d0f7c10 */ /* 0x000fcc00087fe4ff */
[----:B------:R-:W2:Y:S01]  /*40870*/  LDG.E R15, desc[UR6][R14.64] ;  /* 0x000000060e0f7981 */ /* 0x000ea2000c1e1900 */
[----:B-1----:R-:W-:-:S05]  /*40880*/  VIADD R16, R16, 0xffffffff ;  /* 0xffffffff10107836 */ /* 0x002fca0000000000 */
[----:B------:R-:W-:Y:S02]  /*40890*/  ISETP.GE.AND P0, PT, R16, RZ, PT ;  /* 0x000000ff1000720c */ /* 0x000fe40003f06270 */
[----:B--2---:R-:W-:-:S04]  /*408a0*/  SHF.R.W.U32.HI R12, RZ, R12, R15 ;  /* 0x0000000cff0c7219 */ /* 0x004fc80000011e0f */
[----:B------:R-:W-:-:S04]  /*408b0*/  LOP3.LUT R12, R12, 0x1, RZ, 0xc0, !PT ;  /* 0x000000010c0c7812 */ /* 0x000fc800078ec0ff */
[----:B------:R-:W-:-:S13]  /*408c0*/  ISETP.NE.U32.OR P0, PT, R12, 0x1, !P0 ;  /* 0x000000010c00780c */ /* 0x000fda0004705470 */
[----:B------:R-:W-:Y:S05]  /*408d0*/  @P0 BRA `(.L_x_1138) ;  /* 0x0000040800700947 */ /* 0x000fea0003800000 */
[----:B------:R-:W0:Y:S01]  /*408e0*/  LDC.64 R12, c[0x0][0x3d0] ;  /* 0x0000f400ff0c7b82 */ /* 0x000e220000000a00 */
[----:B------:R-:W-:-:S04]  /*408f0*/  LEA.HI R14, R16, R16, RZ, 0x1 ;  /* 0x00000010100e7211 */ /* 0x000fc800078f08ff */
[----:B------:R-:W-:-:S05]  /*40900*/  SHF.R.S32.HI R17, RZ, 0x1, R14 ;  /* 0x00000001ff117819 */ /* 0x000fca000001140e */
[----:B0-----:R-:W-:-:S05]  /*40910*/  IMAD.WIDE R12, R17, 0x10, R12 ;  /* 0x00000010110c7825 */ /* 0x001fca00078e020c */
[----:B------:R-:W2:Y:S01]  /*40920*/  LDG.E.64 R20, desc[UR6][R12.64] ;  /* 0x000000060c147981 */ /* 0x000ea2000c1e1b00 */
[----:B------:R-:W-:Y:S01]  /*40930*/  BSSY.RELIABLE B2, `(.L_x_1148) ;  /* 0x0000019000027945 */ /* 0x000fe20003800100 */
[----:B--2---:R-:W-:-:S04]  /*40940*/  ISETP.NE.U32.AND P0, PT, R20, R11, PT ;  /* 0x0000000b1400720c */ /* 0x004fc80003f05070 */
[----:B------:R-:W-:-:S13]  /*40950*/  ISETP.NE.AND.EX P0, PT, R21, R0, PT, P0 ;  /* 0x000000001500720c */ /* 0x000fda0003f05300 */
[----:B------:R-:W-:Y:S05]  /*40960*/  @!P0 BRA `(.L_x_1149) ;  /* 0x0000000000548947 */ /* 0x000fea0003800000 */
[----:B------:R-:W0:Y:S01]  /*40970*/  LDC.64 R14, c[0x0][0x3d0] ;  /* 0x0000f400ff0e7b82 */ /* 0x000e220000000a00 */
[----:B------:R-:W-:Y:S01]  /*40980*/  BSSY.RELIABLE B4, `(.L_x_1149) ;  /* 0x0000013000047945 */ /* 0x000fe20003800100 */
[----:B------:R-:W-:Y:S02]  /*40990*/  IMAD.MOV.U32 R19, RZ, RZ, R17 ;  /* 0x000000ffff137224 */ /* 0x000fe400078e0011 */
[----:B------:R-:W-:-:S07]  /*409a0*/  IMAD.MOV.U32 R17, RZ, RZ, RZ ;  /* 0x000000ffff117224 */ /* 0x000fce00078e00ff */
.L_x_1150:
[----:B------:R-:W-:-:S04]  /*409b0*/  ISETP.GE.U32.AND P0, PT, R20, R11, PT ;  /* 0x0000000b1400720c */ /* 0x000fc80003f06070 */
[----:B------:R-:W-:-:S13]  /*409c0*/  ISETP.GE.U32.AND.EX P0, PT, R21, R0, PT, P0 ;  /* 0x000000001500720c */ /* 0x000fda0003f06100 */
[C---:B------:R-:W-:Y:S02]  /*409d0*/  @!P0 VIADD R17, R19.reuse, 0x1 ;  /* 0x0000000113118836 */ /* 0x040fe40000000000 */
[----:B------:R-:W-:-:S05]  /*409e0*/  @P0 VIADD R16, R19, 0xffffffff ;  /* 0xffffffff13100836 */ /* 0x000fca0000000000 */
[----:B------:R-:W-:-:S13]  /*409f0*/  ISETP.GT.AND P0, PT, R17, R16, PT ;  /* 0x000000101100720c */ /* 0x000fda0003f04270 */
[----:B------:R-:W-:Y:S05]  /*40a00*/  @P0 BREAK.RELIABLE B4 ;  /* 0x0000000000040942 */ /* 0x000fea0003800100 */
[----:B------:R-:W-:Y:S05]  /*40a10*/  @P0 BREAK.RELIABLE B2 ;  /* 0x0000000000020942 */ /* 0x000fea0003800100 */
[----:B------:R-:W-:Y:S05]  /*40a20*/  @P0 BRA `(.L_x_1138) ;  /* 0x00000408001c0947 */ /* 0x000fea0003800000 */
[----:B------:R-:W-:-:S05]  /*40a30*/  IMAD.IADD R12, R16, 0x1, -R17 ;  /* 0x00000001100c7824 */ /* 0x000fca00078e0a11 */
[----:B------:R-:W-:-:S04]  /*40a40*/  LEA.HI R12, R12, R12, RZ, 0x1 ;  /* 0x0000000c0c0c7211 */ /* 0x000fc800078f08ff */
[----:B------:R-:W-:-:S05]  /*40a50*/  LEA.HI.SX32 R19, R12, R17, 0x1f ;  /* 0x000000110c137211 */ /* 0x000fca00078ffaff */
[----:B0-----:R-:W-:-:S05]  /*40a60*/  IMAD.WIDE R12, R19, 0x10, R14 ;  /* 0x00000010130c7825 */ /* 0x001fca00078e020e */
[----:B------:R-:W2:Y:S02]  /*40a70*/  LDG.E.64 R20, desc[UR6][R12.64] ;  /* 0x000000060c147981 */ /* 0x000ea4000c1e1b00 */
[----:B--2---:R-:W-:-:S04]  /*40a80*/  ISETP.NE.U32.AND P0, PT, R20, R11, PT ;  /* 0x0000000b1400720c */ /* 0x004fc80003f05070 */
[----:B------:R-:W-:-:S13]  /*40a90*/  ISETP.NE.AND.EX P0, PT, R21, R0, PT, P0 ;  /* 0x000000001500720c */ /* 0x000fda0003f05300 */
[----:B------:R-:W-:Y:S05]  /*40aa0*/  @P0 BRA `(.L_x_1150) ;  /* 0xfffffffc00c00947 */ /* 0x000fea000383ffff */
[----:B------:R-:W-:Y:S05]  /*40ab0*/  BSYNC.RELIABLE B4 ;  /* 0x0000000000047941 */ /* 0x000fea0003800100 */
.L_x_1149:
[----:B------:R-:W-:Y:S05]  /*40ac0*/  BSYNC.RELIABLE B2 ;  /* 0x0000000000027941 */ /* 0x000fea0003800100 */
.L_x_1148:
[----:B------:R-:W2:Y:S02]  /*40ad0*/  LDG.E.64 R20, desc[UR6][R12.64+0x8] ;  /* 0x000008060c147981 */ /* 0x000ea4000c1e1b00 */
[----:B--2---:R-:W-:-:S04]  /*40ae0*/  ISETP.NE.U32.AND P0, PT, R20, RZ, PT ;  /* 0x000000ff1400720c */ /* 0x004fc80003f05070 */
[----:B------:R-:W-:-:S13]  /*40af0*/  ISETP.NE.AND.EX P0, PT, R21, RZ, PT, P0 ;  /* 0x000000ff1500720c */ /* 0x000fda0003f05300 */
[----:B------:R-:W-:Y:S05]  /*40b00*/  @!P0 BRA `(.L_x_1138) ;  /* 0x0000040400e48947 */ /* 0x000fea0003800000 */
[----:B------:R-:W2:Y:S04]  /*40b10*/  LDL R17, [R1+0x40] ;  /* 0x0000400001117983 */ /* 0x000ea80000100800 */
[----:B------:R-:W3:Y:S04]  /*40b20*/  LDL R0, [R1+0x44] ;  /* 0x0000440001007983 */ /* 0x000ee80000100800 */
[----:B------:R-:W4:Y:S04]  /*40b30*/  LDL R11, [R1+0x48] ;  /* 0x00004800010b7983 */ /* 0x000f280000100800 */
[----:B------:R-:W5:Y:S04]  /*40b40*/  LDL R12, [R1+0x4c] ;  /* 0x00004c00010c7983 */ /* 0x000f680000100800 */
[----:B------:R-:W5:Y:S04]  /*40b50*/  LDL R13, [R1+0x50] ;  /* 0x00005000010d7983 */ /* 0x000f680000100800 */
[----:B------:R-:W5:Y:S04]  /*40b60*/  LDL R14, [R1+0x54] ;  /* 0x00005400010e7983 */ /* 0x000f680000100800 */
[----:B------:R-:W5:Y:S04]  /*40b70*/  LDL R15, [R1+0x58] ;  /* 0x00005800010f7983 */ /* 0x000f680000100800 */
[----:B------:R-:W5:Y:S01]  /*40b80*/  LDL R16, [R1+0x5c] ;  /* 0x00005c0001107983 */ /* 0x000f620000100800 */
[----:B------:R-:W-:Y:S04]  /*40b90*/  BSSY.RECONVERGENT B4, `(.L_x_1151) ;  /* 0x0000074000047945 */ /* 0x000fe80003800200 */
[----:B------:R-:W-:Y:S01]  /*40ba0*/  BSSY.RELIABLE B2, `(.L_x_1152) ;  /* 0x0000042000027945 */ /* 0x000fe20003800100 */
[----:B--2---:R-:W-:-:S05]  /*40bb0*/  IMAD.IADD R18, R20, 0x1, R17 ;  /* 0x0000000114127824 */ /* 0x004fca00078e0211 */
[----:B------:R-:W-:Y:S01]  /*40bc0*/  ISETP.GE.U32.AND P0, PT, R18, R17, PT ;  /* 0x000000111200720c */ /* 0x000fe20003f06070 */
[----:B------:R0:W-:Y:S03]  /*40bd0*/  STL [R1+0x60], R18 ;  /* 0x0000601201007387 */ /* 0x0001e60000100800 */
[----:B------:R-:W-:-:S04]  /*40be0*/  SEL R17, RZ, 0x1, P0 ;  /* 0x00000001ff117807 */ /* 0x000fc80000000000 */
[----:B---3--:R-:W-:Y:S02]  /*40bf0*/  IADD3 R20, P0, P1, R21, R17, R0 ;  /* 0x0000001115147210 */ /* 0x008fe4000791e000 */
[----:B------:R-:W1:Y:S02]  /*40c00*/  LDC R21, c[0x3][0xa0] ;  /* 0x00c02800ff157b82 */ /* 0x000e640000000800 */
[----:B------:R-:W-:Y:S01]  /*40c10*/  IADD3.X R0, PT, PT, RZ, RZ, RZ, P0, P1 ;  /* 0x000000ffff007210 */ /* 0x000fe200007e24ff */
[----:B------:R0:W-:Y:S03]  /*40c20*/  STL [R1+0x64], R20 ;  /* 0x0000641401007387 */ /* 0x0001e60000100800 */
[----:B----4-:R-:W-:-:S05]  /*40c30*/  IADD3 R22, P0, PT, R11, R0, RZ ;  /* 0x000000000b167210 */ /* 0x010fca0007f1e0ff */
[----:B------:R-:W-:Y:S01]  /*40c40*/  IMAD.X R11, RZ, RZ, RZ, P0 ;  /* 0x000000ffff0b7224 */ /* 0x000fe200000e06ff */
[----:B------:R0:W-:Y:S04]  /*40c50*/  STL [R1+0x68], R22 ;  /* 0x0000681601007387 */ /* 0x0001e80000100800 */
[----:B-----5:R-:W-:-:S05]  /*40c60*/  IADD3 R12, P0, PT, R12, R11, RZ ;  /* 0x0000000b0c0c7210 */ /* 0x020fca0007f1e0ff */
[----:B------:R-:W-:Y:S01]  /*40c70*/  IMAD.X R0, RZ, RZ, RZ, P0 ;  /* 0x000000ffff007224 */ /* 0x000fe200000e06ff */
[----:B------:R0:W-:Y:S04]  /*40c80*/  STL [R1+0x6c], R12 ;  /* 0x00006c0c01007387 */ /* 0x0001e80000100800 */
[----:B------:R-:W-:Y:S01]  /*40c90*/  IADD3 R24, P0, PT, R13, R0, RZ ;  /* 0x000000000d187210 */ /* 0x000fe20007f1e0ff */
[----:B------:R-:W-:-:S04]  /*40ca0*/  VIADD R0, R1, 0x60 ;  /* 0x0000006001007836 */ /* 0x000fc80000000000 */
[----:B------:R-:W-:Y:S01]  /*40cb0*/  IMAD.X R11, RZ, RZ, RZ, P0 ;  /* 0x000000ffff0b7224 */ /* 0x000fe200000e06ff */
[----:B------:R0:W-:Y:S04]  /*40cc0*/  STL [R1+0x70], R24 ;  /* 0x0000701801007387 */ /* 0x0001e80000100800 */
[----:B------:R-:W-:-:S05]  /*40cd0*/  IADD3 R14, P0, PT, R14, R11, RZ ;  /* 0x0000000b0e0e7210 */ /* 0x000fca0007f1e0ff */
[----:B------:R-:W-:Y:S01]  /*40ce0*/  IMAD.X R26, RZ, RZ, RZ, P0 ;  /* 0x000000ffff1a7224 */ /* 0x000fe200000e06ff */
[----:B------:R0:W-:Y:S04]  /*40cf0*/  STL [R1+0x74], R14 ;  /* 0x0000740e01007387 */ /* 0x0001e80000100800 */
[----:B------:R-:W-:-:S05]  /*40d00*/  IADD3 R26, P0, PT, R15, R26, RZ ;  /* 0x0000001a0f1a7210 */ /* 0x000fca0007f1e0ff */
[----:B------:R-:W-:Y:S01]  /*40d10*/  IMAD.X R16, RZ, RZ, R16, P0 ;  /* 0x000000ffff107224 */ /* 0x000fe200000e0610 */
[----:B------:R0:W-:Y:S04]  /*40d20*/  STL [R1+0x78], R26 ;  /* 0x0000781a01007387 */ /* 0x0001e80000100800 */
[----:B------:R0:W-:Y:S01]  /*40d30*/  STL [R1+0x7c], R16 ;  /* 0x00007c1001007387 */ /* 0x0001e20000100800 */
[----:B-1----:R-:W-:-:S13]  /*40d40*/  ISETP.GT.U32.AND P0, PT, R16, R21, PT ;  /* 0x000000151000720c */ /* 0x002fda0003f04070 */
[----:B0-----:R-:W-:Y:S05]  /*40d50*/  @P0 BRA `(.L_x_1153) ;  /* 0x0000000000980947 */ /* 0x001fea0003800000 */
        /* <DEDUP_REMOVED lines=38> */
.L_x_1153:
[----:B------:R-:W-:Y:S05]  /*40fc0*/  BSYNC.RELIABLE B2 ;  /* 0x0000000000027941 */ /* 0x000fea0003800100 */
.L_x_1152:
[----:B------:R-:W0:Y:S01]  /*40fd0*/  LDCU UR4, c[0x3][0x84] ;  /* 0x00c01080ff0477ac */ /* 0x000e220008000800 */
[----:B------:R-:W-:Y:S01]  /*40fe0*/  IADD3 R19, PT, PT, R16, -0x1, RZ ;  /* 0xffffffff10137810 */ /* 0x000fe20007ffe0ff */
[----:B------:R-:W1:Y:S01]  /*40ff0*/  LDCU.64 UR10, c[0x3][0x88] ;  /* 0x00c01100ff0a77ac */ /* 0x000e620008000a00 */
[----:B------:R-:W2:Y:S01]  /*41000*/  LDCU.128 UR12, c[0x3][0x90] ;  /* 0x00c01200ff0c77ac */ /* 0x000ea20008000c00 */
[----:B0-----:R-:W-:-:S04]  /*41010*/  ISETP.GE.U32.AND P0, PT, R18, UR4, PT ;  /* 0x0000000412007c0c */ /* 0x001fc8000bf06070 */
        /* <DEDUP_REMOVED lines=13> */
[----:B------:R-:W-:-:S04]  /*410f0*/  VIADD R12, R18, -UR4 ;  /* 0x80000004120c7c36 */ /* 0x000fc80008000000 */
[----:B------:R-:W-:Y:S01]  /*41100*/  IMAD.X R11, RZ, RZ, R11, P0 ;  /* 0x000000ffff0b7224 */ /* 0x000fe200000e060b */
[C---:B--2---:R-:W-:Y:S01]  /*41110*/  ISETP.GE.U32.AND P0, PT, R15.reuse, UR12, PT ;  /* 0x0000000c0f007c0c */ /* 0x044fe2000bf06070 */
[----:B------:R-:W-:Y:S01]  /*41120*/  VIADD R15, R15, -UR12 ;  /* 0x8000000c0f0f7c36 */ /* 0x000fe20008000000 */
[----:B------:R0:W-:Y:S02]  /*41130*/  STL.64 [R1+0x60], R12 ;  /* 0x0000600c01007387 */ /* 0x0001e40000100a00 */
        /* <DEDUP_REMOVED lines=10> */
[C---:B------:R-:W-:Y:S01]  /*411e0*/  ISETP.GE.U32.AND P0, PT, R17.reuse, UR14, PT ;  /* 0x0000000e11007c0c */ /* 0x040fe2000bf06070 */
[----:B------:R-:W-:Y:S01]  /*411f0*/  VIADD R17, R17, -UR14 ;  /* 0x8000000e11117c36 */ /* 0x000fe20008000000 */
[----:B------:R0:W-:Y:S02]  /*41200*/  STL.64 [R1+0x68], R14 ;  /* 0x0000680e01007387 */ /* 0x0001e40000100a00 */
[----:B------:R-:W-:-:S04]  /*41210*/  ISETP.GE.U32.AND.EX P0, PT, R11, RZ, PT, P0 ;  /* 0x000000ff0b00720c */ /* 0x000fc80003f06100 */
[----:B------:R-:W-:-:S04]  /*41220*/  SEL R11, RZ, 0xffffffff, P0 ;  /* 0xffffffffff0b7807 */ /* 0x000fc80000000000 */
[----:B------:R-:W-:-:S05]  /*41230*/  IADD3 R26, P0, PT, R11, R26, RZ ;  /* 0x0000001a0b1a7210 */ /* 0x000fca0007f1e0ff */
[----:B------:R-:W-:Y:S01]  /*41240*/  IMAD.X R11, RZ, RZ, R11, P0 ;  /* 0x000000ffff0b7224 */ /* 0x000fe200000e060b */
[C---:B------:R-:W-:Y:S01]  /*41250*/  ISETP.GE.U32.AND P0, PT, R26.reuse, UR15, PT ;  /* 0x0000000f1a007c0c */ /* 0x040fe2000bf06070 */
[----:B------:R-:W-:-:S03]  /*41260*/  VIADD R18, R26, -UR15 ;  /* 0x8000000f1a127c36 */ /* 0x000fc60008000000 */
[----:B------:R-:W-:-:S13]  /*41270*/  ISETP.GE.U32.AND.EX P0, PT, R11, RZ, PT, P0 ;  /* 0x000000ff0b00720c */ /* 0x000fda0003f06100 */
[----:B------:R-:W-:Y:S02]  /*41280*/  @P0 IMAD.MOV R19, RZ, RZ, R16 ;  /* 0x000000ffff130224 */ /* 0x000fe400078e0210 */
[----:B------:R-:W-:Y:S02]  /*41290*/  VIADD R16, R24, -UR13 ;  /* 0x8000000d18107c36 */ /* 0x000fe40008000000 */
[----:B------:R-:W-:-:S03]  /*412a0*/  IMAD.IADD R19, R19, 0x1, -R21 ;  /* 0x0000000113137824 */ /* 0x000fc600078e0a15 */
[----:B------:R0:W-:Y:S04]  /*412b0*/  STL.64 [R1+0x70], R16 ;  /* 0x0000701001007387 */ /* 0x0001e80000100a00 */
[----:B------:R0:W-:Y:S02]  /*412c0*/  STL.64 [R1+0x78], R18 ;  /* 0x0000781201007387 */ /* 0x0001e40000100a00 */
.L_x_1154:
[----:B------:R-:W-:Y:S05]  /*412d0*/  BSYNC.RECONVERGENT B4 ;  /* 0x0000000000047941 */ /* 0x000fea0003800200 */
.L_x_1151:
[----:B------:R-:W-:Y:S01]  /*412e0*/  BSSY.RECONVERGENT B5, `(.L_x_1155) ;  /* 0x000333c000057945 */ /* 0x000fe20003800200 */
[----:B------:R-:W-:Y:S02]  /*412f0*/  IMAD.MOV.U32 R54, RZ, RZ, 0x1 ;  /* 0x00000001ff367424 */ /* 0x000fe400078e00ff */
[----:B------:R-:W-:-:S07]  /*41300*/  IMAD.MOV.U32 R11, RZ, RZ, RZ ;  /* 0x000000ffff0b7224 */ /* 0x000fce00078e00ff */
.L_x_1492:
[----:B------:R-:W-:-:S05]  /*41310*/  SHF.R.U32.HI R45, RZ, 0x5, R11 ;  /* 0x00000005ff2d7819 */ /* 0x000fca000001160b */
[----:B------:R-:W-:-:S05]  /*41320*/  IMAD R45, R45, 0x4, R0 ;  /* 0x000000042d2d7824 */ /* 0x000fca00078e0200 */
[----:B0-----:R-:W2:Y:S01]  /*41330*/  LDL R12, [R45] ;  /* 0x000000002d0c7983 */ /* 0x001ea20000100800 */
[----:B------:R-:W-:Y:S01]  /*41340*/  BSSY.RECONVERGENT B4, `(.L_x_1156) ;  /* 0x0003332000047945 */ /* 0x000fe20003800200 */
[----:B--2---:R-:W-:-:S04]  /*41350*/  SHF.R.W.U32.HI R12, RZ, R11, R12 ;  /* 0x0000000bff0c7219 */ /* 0x004fc80000011e0c */
[----:B------:R-:W-:-:S04]  /*41360*/  LOP3.LUT R12, R12, 0x1, RZ, 0xc0, !PT ;  /* 0x000000010c0c7812 */ /* 0x000fc800078ec0ff */
[----:B------:R-:W-:-:S13]  /*41370*/  ISETP.NE.U32.AND P0, PT, R12, 0x1, PT ;  /* 0x000000010c00780c */ /* 0x000fda0003f05070 */
[----:B-----5:R-:W-:Y:S05]  /*41380*/  @P0 BRA `(.L_x_1157) ;  /* 0x0000033000b40947 */ /* 0x020fea0003800000 */
[----:B------:R-:W0:Y:S01]  /*41390*/  LDC.64 R52, c[0x4][RZ] ;  /* 0x01000000ff347b82 */ /* 0x000e220000000a00 */
        /* <DEDUP_REMOVED lines=37> */
.L_x_1158:
        /* <DEDUP_REMOVED lines=20> */
[----:B------:R-:W-:Y:S02]  /*41730*/  IMAD.MOV.U32 R67, RZ, RZ, RZ ;  /* 0x000000ffff437224 */ /* 0x000fe400078e00ff */
[----:B------:R-:W-:Y:S02]  /*41740*/  IMAD.X R47, RZ, RZ, RZ, P0 ;  /* 0x000000ffff2f7224 */ /* 0x000fe400000e06ff */
[----:B------:R-:W-:-:S02]  /*41750*/  IMAD.MOV.U32 R69, RZ, RZ, RZ ;  /* 0x000000ffff457224 */ /* 0x000fc400078e00ff */
        /* <DEDUP_REMOVED lines=182> */
[----:B------:R-:W-:Y:S01]  /*422c0*/  VIADD R68, R73, UR4 ;  /* 0x0000000449447c36 */ /* 0x000fe20008000000 */
[----:B------:R-:W-:Y:S01]  /*422d0*/  IADD3 R70, P0, PT, R66, R51, RZ ;  /* 0x0000003342467210 */ /* 0x000fe20007f1e0ff */
[----:B------:R-:W-:Y:S02]  /*422e0*/  IMAD.MOV.U32 R69, RZ, RZ, RZ ;  /* 0x000000ffff457224 */ /* 0x000fe400078e00ff */
        /* <DEDUP_REMOVED lines=38> */
[----:B------:R-:W-:-:S02]  /*42550*/  IADD3 R56, P0, P1, R44, R49, R56 ;  /* 0x000000312c387210 */ /* 0x000fc4000791e038 */
[----:B------:R-:W0:Y:S02]  /*42560*/  LDC R44, c[0x3][0x1c] ;  /* 0x00c00700ff2c7b82 */ /* 0x000e240000000800 */
        /* <DEDUP_REMOVED lines=31> */
.L_x_1160:
[----:B------:R-:W-:Y:S05]  /*42760*/  BSYNC.RECONVERGENT B6 ;  /* 0x0000000000067941 */ /* 0x000fea0003800200 */
.L_x_1159:
[----:B0-----:R-:W-:Y:S01]  /*42770*/  ISETP.GT.U32.OR P0, PT, R93, R44, P0 ;  /* 0x0000002c5d00720c */ /* 0x001fe20000704470 */
        /* <DEDUP_REMOVED lines=34> */
[----:B------:R-:W0:Y:S02]  /*429a0*/  LDCU.64 UR10, c[0x3][URZ] ;  /* 0x00c00000ff0a77ac */ /* 0x000e240008000a00 */
[----:B0-----:R-:W-:-:S04]  /*429b0*/  ISETP.GE.U32.AND P0, PT, R65, UR10, PT ;  /* 0x0000000a41007c0c */ /* 0x001fc8000bf06070 */
[----:B------:R-:W-:-:S04]  /*429c0*/  ISETP.LT.U32.OR P0, PT, R64, UR11, !P0 ;  /* 0x0000000b40007c0c */ /* 0x000fc8000c701470 */
[----:B------:R-:W-:-:S04]  /*429d0*/  ISETP.LE.U32.AND P0, PT, R64, UR11, P0 ;  /* 0x0000000b40007c0c */ /* 0x000fc80008703070 */
[----:B------:R-:W-:-:S13]  /*429e0*/  ISETP.LT.U32.OR P0, PT, R63, R46, P0 ;  /* 0x0000002e3f00720c */ /* 0x000fda0000701470 */
[----:B------:R-:W-:Y:S05]  /*429f0*/  @P0 BREAK.RELIABLE B7 ;  /* 0x0000000000070942 */ /* 0x000fea0003800100 */
[----:B------:R-:W-:Y:S05]  /*42a00*/  @P0 BRA `(.L_x_1164) ;  /* 0x0000000000b40947 */ /* 0x000fea0003800000 */
.L_x_1163:
[----:B------:R-:W-:Y:S05]  /*42a10*/  BSYNC.RELIABLE B7 ;  /* 0x0000000000077941 */ /* 0x000fea0003800100 */
.L_x_1162:
        /* <DEDUP_REMOVED lines=44> */
.L_x_1164:
[----:B------:R-:W-:Y:S05]  /*42ce0*/  BSYNC.RECONVERGENT B6 ;  /* 0x0000000000067941 */ /* 0x000fea0003800200 */
.L_x_1161:
        /* <DEDUP_REMOVED lines=41> */
.L_x_1167:
[----:B------:R-:W-:Y:S05]  /*42f80*/  BSYNC.RELIABLE B7 ;  /* 0x0000000000077941 */ /* 0x000fea0003800100 */
.L_x_1166:
        /* <DEDUP_REMOVED lines=44> */
.L_x_1168:
[----:B------:R-:W-:Y:S05]  /*43250*/  BSYNC.RECONVERGENT B6 ;  /* 0x0000000000067941 */ /* 0x000fea0003800200 */
.L_x_1165:
        /* <DEDUP_REMOVED lines=14> */
[----:B---3--:R-:W-:-:S04]  /*43340*/  IMAD.WIDE.U32 R88, R45, R46, R88 ;  /* 0x0000002e2d587225 */ /* 0x008fc800078e0058 */
[----:B------:R-:W-:Y:S02]  /*43350*/  IMAD.MOV.U32 R78, RZ, RZ, R89 ;  /* 0x000000ffff4e7224 */ /* 0x000fe400078e0059 */
[----:B------:R-:W-:Y:S02]  /*43360*/  IMAD.MOV.U32 R89, RZ, RZ, RZ ;  /* 0x000000ffff597224 */ /* 0x000fe400078e00ff */
[----:B----4-:R-:W-:-:S04]  /*43370*/  IMAD.WIDE.U32 R78, R45, R47, R78 ;  /* 0x0000002f2d4e7225 */ /* 0x010fc800078e004e */
[----:B------:R-:W-:-:S05]  /*43380*/  IMAD.WIDE.U32 R88, R45, R46, R88 ;  /* 0x0000002e2d587225 */ /* 0x000fca00078e0058 */
[----:B------:R-:W-:Y:S01]  /*43390*/  IADD3 R86, P0, PT, R78, R89, RZ ;  /* 0x000000594e567210 */ /* 0x000fe20007f1e0ff */
[----:B------:R-:W-:Y:S02]  /*433a0*/  IMAD.MOV.U32 R78, RZ, RZ, R79 ;  /* 0x000000ffff4e7224 */ /* 0x000fe400078e004f */
[----:B------:R-:W-:Y:S02]  /*433b0*/  IMAD.MOV.U32 R79, RZ, RZ, RZ ;  /* 0x000000ffff4f7224 */ /* 0x000fe400078e00ff */
[----:B------:R-:W-:Y:S02]  /*433c0*/  IMAD.X R87, RZ, RZ, RZ, P0 ;  /* 0x000000ffff577224 */ /* 0x000fe400000e06ff */
[----:B-----5:R-:W-:-:S04]  /*433d0*/  IMAD.WIDE.U32 R78, R45, R48, R78 ;  /* 0x000000302d4e7225 */ /* 0x020fc800078e004e */
        /* <DEDUP_REMOVED lines=167> */
[----:B------:R-:W-:Y:S02]  /*43e50*/  HFMA2 R61, -RZ, RZ, 0, 0 ;  /* 0x00000000ff3d7431 */ /* 0x000fe400000001ff */
        /* <DEDUP_REMOVED lines=9> */
[----:B------:R-:W-:-:S04]  /*43ef0*/  IMAD.WIDE.U32 R70, R50, R76, R70 ;  /* 0x0000004c32467225 */ /* 0x000fc800078e0046 */
[----:B------:R-:W-:Y:S01]  /*43f00*/  VIADD R60, R57, UR4 ;  /* 0x00000004393c7c36 */ /* 0x000fe20008000000 */
[----:B------:R-:W-:Y:S01]  /*43f10*/  IADD3.X R57, PT, PT, RZ, RZ, RZ, P0, P1 ;  /* 0x000000ffff397210 */ /* 0x000fe200007e24ff */
        /* <DEDUP_REMOVED lines=71> */
.L_x_1170:
[----:B------:R-:W-:Y:S05]  /*44390*/  BSYNC.RECONVERGENT B6 ;  /* 0x0000000000067941 */ /* 0x000fea0003800200 */
.L_x_1169:
        /* <DEDUP_REMOVED lines=45> */
.L_x_1173:
[----:B------:R-:W-:Y:S05]  /*44670*/  BSYNC.RELIABLE B7 ;  /* 0x0000000000077941 */ /* 0x000fea0003800100 */
.L_x_1172:
        /* <DEDUP_REMOVED lines=27> */
[----:B-1----:R-:W-:-:S04]  /*44830*/  ISETP.GE.U32.AND P0, PT, R58, UR10, PT ;  /* 0x0000000a3a007c0c */ /* 0x002fc8000bf06070 */
[----:B------:R-:W-:-:S04]  /*44840*/  ISETP.GE.U32.AND.EX P0, PT, R56, RZ, PT, P0 ;  /* 0x000000ff3800720c */ /* 0x000fc80003f06100 */
        /* <DEDUP_REMOVED lines=8> */
[----:B--2---:R-:W-:Y:S01]  /*448d0*/  ISETP.GE.U32.AND P0, PT, R110, UR4, PT ;  /* 0x000000046e007c0c */ /* 0x004fe2000bf06070 */
[----:B------:R-:W-:Y:S02]  /*448e0*/  VIADD R57, R70, -UR11 ;  /* 0x8000000b46397c36 */ /* 0x000fe40008000000 */
[----:B------:R-:W-:Y:S01]  /*448f0*/  VIADD R110, R110, -UR4 ;  /* 0x800000046e6e7c36 */ /* 0x000fe20008000000 */
[----:B------:R-:W-:Y:S01]  /*44900*/  ISETP.GE.U32.AND.EX P0, PT, R56, RZ, PT, P0 ;  /* 0x000000ff3800720c */ /* 0x000fe20003f06100 */
[----:B------:R-:W-:-:S12]  /*44910*/  VIADD R56, R58, -UR10 ;  /* 0x8000000a3a387c36 */ /* 0x000fd80008000000 */
[----:B------:R-:W-:-:S04]  /*44920*/  @P0 IMAD.MOV R59, RZ, RZ, R104 ;  /* 0x000000ffff3b0224 */ /* 0x000fc800078e0268 */
[----:B------:R-:W-:-:S07]  /*44930*/  IMAD.IADD R104, R59, 0x1, -R44 ;  /* 0x000000013b687824 */ /* 0x000fce00078e0a2c */
.L_x_1174:
[----:B------:R-:W-:Y:S05]  /*44940*/  BSYNC.RECONVERGENT B6 ;  /* 0x0000000000067941 */ /* 0x000fea0003800200 */
.L_x_1171:
        /* <DEDUP_REMOVED lines=41> */
.L_x_1177:
[----:B------:R-:W-:Y:S05]  /*44be0*/  BSYNC.RELIABLE B7 ;  /* 0x0000000000077941 */ /* 0x000fea0003800100 */
.L_x_1176:
        /* <DEDUP_REMOVED lines=44> */
.L_x_1178:
[----:B------:R-:W-:Y:S05]  /*44eb0*/  BSYNC.RECONVERGENT B6 ;  /* 0x0000000000067941 */ /* 0x000fea0003800200 */
.L_x_1175:
[----:B------:R-:W-:Y:S02]  /*44ec0*/  HFMA2 R97, -RZ, RZ, 0, 0 ;  /* 0x00000000ff617431 */ /* 0x000fe400000001ff */
[----:B------:R-:W-:Y:S01]  /*44ed0*/  IMAD.WIDE.U32 R70, R67, R28, RZ ;  /* 0x0000001c43467225 */ /* 0x000fe200078e00ff */
[----:B------:R-:W-:Y:S01]  /*44ee0*/  UMOV UR4, URZ ;  /* 0x000000ff00047c82 */ /* 0x000fe20008000000 */
[----:B------:R-:W-:Y:S02]  /*44ef0*/  BSSY.RECONVERGENT B6, `(.L_x_1179) ;  /* 0x0000108000067945 */ /* 0x000fe40003800200 */
[----:B------:R-:W-:Y:S02]  /*44f00*/  IMAD.MOV.U32 R96, RZ, RZ, R71 ;  /* 0x000000ffff607224 */ /* 0x000fe400078e0047 */
        /* <DEDUP_REMOVED lines=189> */
[----:B------:R-:W-:Y:S02]  /*45ae0*/  IMAD.MOV.U32 R71, RZ, RZ, RZ ;  /* 0x000000ffff477224 */ /* 0x000fe400078e00ff */
[----:B------:R-:W-:Y:S01]  /*45af0*/  IMAD.WIDE.U32 R84, R34, R104, R84 ;  /* 0x0000006822547225 */ /* 0x000fe200078e0054 */
[----:B------:R-:W-:-:S03]  /*45b00*/  IADD3 R83, P3, P4, R74, R83, R58 ;  /* 0x000000534a537210 */ /* 0x000fc60007c7e03a */
        /* <DEDUP_REMOVED lines=70> */
.L_x_1180:
[----:B------:R-:W-:Y:S05]  /*45f70*/  BSYNC.RECONVERGENT B6 ;  /* 0x0000000000067941 */ /* 0x000fea0003800200 */
.L_x_1179:
        /* <DEDUP_REMOVED lines=44> */
.L_x_1183:
[----:B------:R-:W-:Y:S05]  /*46240*/  BSYNC.RELIABLE B7 ;  /* 0x0000000000077941 */ /* 0x000fea0003800100 */
.L_x_1182:
        /* <DEDUP_REMOVED lines=44> */
.L_x_1184:
[----:B------:R-:W-:Y:S05]  /*46510*/  BSYNC.RECONVERGENT B6 ;  /* 0x0000000000067941 */ /* 0x000fea0003800200 */
.L_x_1181:
        /* <DEDUP_REMOVED lines=41> */
.L_x_1187:
[----:B------:R-:W-:Y:S05]  /*467b0*/  BSYNC.RELIABLE B7 ;  /* 0x0000000000077941 */ /* 0x000fea0003800100 */
.L_x_1186:
        /* <DEDUP_REMOVED lines=44> */
.L_x_1188:
[----:B------:R-:W-:Y:S05]  /*46a80*/  BSYNC.RECONVERGENT B6 ;  /* 0x0000000000067941 */ /* 0x000fea0003800200 */
.L_x_1185:
        /* <DEDUP_REMOVED lines=34> */
[----:B------:R-:W-:Y:S02]  /*46cb0*/  IMAD.MOV.U32 R94, RZ, RZ, R95 ;  /* 0x000000ffff5e7224 */ /* 0x000fe400078e005f */
[----:B------:R-:W-:Y:S01]  /*46cc0*/  HFMA2 R95, -RZ, RZ, 0, 0 ;  /* 0x00000000ff5f7431 */ /* 0x000fe200000001ff */
[----:B------:R-:W-:Y:S01]  /*46cd0*/  IADD3 R100, P1, PT, R100, R103, RZ ;  /* 0x0000006764647210 */ /* 0x000fe20007f3e0ff */
[----:B------:R-:W-:-:S04]  /*46ce0*/  IMAD.X R99, RZ, RZ, RZ, P0 ;  /* 0x000000ffff637224 */ /* 0x000fc800000e06ff */
        /* <DEDUP_REMOVED lines=160> */
[----:B------:R-:W-:Y:S01]  /*476f0*/  IMAD.X R91, RZ, RZ, RZ, P4 ;  /* 0x000000ffff5b7224 */ /* 0x000fe200020e06ff */
[----:B------:R-:W-:Y:S01]  /*47700*/  IADD3 R58, P0, P1, R58, R69, R102 ;  /* 0x000000453a3a7210 */ /* 0x000fe2000791e066 */
[----:B------:R-:W-:-:S03]  /*47710*/  IMAD.WIDE.U32 R94, R92, R93, R94 ;  /* 0x0000005d5c5e7225 */ /* 0x000fc600078e005e */
[----:B------:R-:W-:Y:S01]  /*47720*/  IADD3 R91, P3, P4, R72, R91, R58 ;  /* 0x0000005b485b7210 */ /* 0x000fe20007c7e03a */
[----:B------:R-:W-:-:S04]  /*47730*/  IMAD.WIDE.U32 R74, R111, R55, R74 ;  /* 0x000000376f4a7225 */ /* 0x000fc800078e004a */
[----:B------:R-:W-:Y:S01]  /*47740*/  VIADD R68, R59, UR4 ;  /* 0x000000043b447c36 */ /* 0x000fe20008000000 */
[----:B------:R-:W-:Y:S01]  /*47750*/  IADD3.X R59, PT, PT, RZ, RZ, RZ, P0, P1 ;  /* 0x000000ffff3b7210 */ /* 0x000fe200007e24ff */
[----:B------:R-:W-:Y:S01]  /*47760*/  IMAD.MOV.U32 R69, RZ, RZ, RZ ;  /* 0x000000ffff457224 */ /* 0x000fe200078e00ff */
[----:B------:R-:W-:Y:S01]  /*47770*/  IADD3 R72, P0, PT, R94, R75, RZ ;  /* 0x0000004b5e487210 */ /* 0x000fe20007f1e0ff */
[----:B------:R-:W-:-:S04]  /*47780*/  IMAD.WIDE.U32 R68, R88, 0x3d1, R68 ;  /* 0x000003d158447825 */ /* 0x000fc800078e0044 */
        /* <DEDUP_REMOVED lines=67> */
.L_x_1190:
[----:B------:R-:W-:Y:S05]  /*47bc0*/  BSYNC.RECONVERGENT B6 ;  /* 0x0000000000067941 */ /* 0x000fea0003800200 */
.L_x_1189:
        /* <DEDUP_REMOVED lines=43> */
.L_x_1193:
[----:B------:R-:W-:Y:S05]  /*47e80*/  BSYNC.RELIABLE B7 ;  /* 0x0000000000077941 */ /* 0x000fea0003800100 */
.L_x_1192:
        /* <DEDUP_REMOVED lines=44> */
.L_x_1194:
[----:B------:R-:W-:Y:S05]  /*48150*/  BSYNC.RECONVERGENT B6 ;  /* 0x0000000000067941 */ /* 0x000fea0003800200 */
.L_x_1191:
        /* <DEDUP_REMOVED lines=41> */
.L_x_1197:
[----:B------:R-:W-:Y:S05]  /*483f0*/  BSYNC.RELIABLE B7 ;  /* 0x0000000000077941 */ /* 0x000fea0003800100 */
.L_x_1196:
        /* <DEDUP_REMOVED lines=44> */
.L_x_1198:
[----:B------:R-:W-:Y:S05]  /*486c0*/  BSYNC.RECONVERGENT B6 ;  /* 0x0000000000067941 */ /* 0x000fea0003800200 */
.L_x_1195:
[----:B------:R-:W-:Y:S02]  /*486d0*/  HFMA2 R107, -RZ, RZ, 0, 0 ;  /* 0x00000000ff6b7431 */ /* 0x000fe400000001ff */
[-C--:B------:R-:W-:Y:S01]  /*486e0*/  IMAD.WIDE.U32 R58, R45, R67.reuse, RZ ;  /* 0x000000432d3a7225 */ /* 0x080fe200078e00ff */
        /* <DEDUP_REMOVED lines=192> */
[----:B------:R-:W-:Y:S02]  /*492f0*/  IMAD.MOV.U32 R57, RZ, RZ, RZ ;  /* 0x000000ffff397224 */ /* 0x000fe400078e00ff */
        /* <DEDUP_REMOVED lines=72> */
.L_x_1200:
[----:B------:R-:W-:Y:S05]  /*49780*/  BSYNC.RECONVERGENT B6 ;  /* 0x0000000000067941 */ /* 0x000fea0003800200 */
.L_x_1199:
        /* <DEDUP_REMOVED lines=43> */
.L_x_1203:
[----:B------:R-:W-:Y:S05]  /*49a40*/  BSYNC.RELIABLE B7 ;  /* 0x0000000000077941 */ /* 0x000fea0003800100 */
.L_x_1202:
        /* <DEDUP_REMOVED lines=38> */
[----:B--2---:R-:W-:Y:S01]  /*49cb0*/  ISETP.GE.U32.AND P0, PT, R100, UR4, PT ;  /* 0x0000000464007c0c */ /* 0x004fe2000bf06070 */
[----:B------:R-:W-:Y:S02]  /*49cc0*/  VIADD R57, R104, 0xffffffff ;  /* 0xffffffff68397836 */ /* 0x000fe40000000000 */
[----:B------:R-:W-:Y:S01]  /*49cd0*/  VIADD R100, R100, -UR4 ;  /* 0x8000000464647c36 */ /* 0x000fe20008000000 */
[----:B------:R-:W-:-:S13]  /*49ce0*/  ISETP.GE.U32.AND.EX P0, PT, R56, RZ, PT, P0 ;  /* 0x000000ff3800720c */ /* 0x000fda0003f06100 */
[----:B------:R-:W-:-:S04]  /*49cf0*/  @P0 IMAD.MOV R57, RZ, RZ, R104 ;  /* 0x000000ffff390224 */ /* 0x000fc800078e0268 */
[----:B------:R-:W-:-:S07]  /*49d00*/  IMAD.IADD R104, R57, 0x1, -R44 ;  /* 0x0000000139687824 */ /* 0x000fce00078e0a2c */
.L_x_1204:
[----:B------:R-:W-:Y:S05]  /*49d10*/  BSYNC.RECONVERGENT B6 ;  /* 0x0000000000067941 */ /* 0x000fea0003800200 */
.L_x_1201:
        /* <DEDUP_REMOVED lines=41> */
.L_x_1207:
[----:B------:R-:W-:Y:S05]  /*49fb0*/  BSYNC.RELIABLE B7 ;  /* 0x0000000000077941 */ /* 0x000fea0003800100 */
.L_x_1206:
        /* <DEDUP_REMOVED lines=44> */
.L_x_1208:
[----:B------:R-:W-:Y:S05]  /*4a280*/  BSYNC.RECONVERGENT B6 ;  /* 0x0000000000067941 */ /* 0x000fea0003800200 */
.L_x_1205:
        /* <DEDUP_REMOVED lines=184> */
[----:B------:R-:W-:Y:S02]  /*4ae10*/  IADD3.X R57, PT, PT, RZ, RZ, RZ, P1, P2 ;  /* 0x000000ffff397210 */ /* 0x000fe40000fe44ff */
        /* <DEDUP_REMOVED lines=9> */
[----:B------:R-:W-:Y:S01]  /*4aeb0*/  VIADD R54, R55, UR4 ;  /* 0x0000000437367c36 */ /* 0x000fe20008000000 */
[----:B------:R-:W-:Y:S01]  /*4aec0*/  IADD3 R63, P3, P4, R64, R63, R102 ;  /* 0x0000003f403f7210 */ /* 0x000fe20007c7e066 */
[----:B------:R-:W-:Y:S02]  /*4aed0*/  IMAD.MOV.U32 R55, RZ, RZ, RZ ;  /* 0x000000ffff377224 */ /* 0x000fe400078e00ff */
[----:B------:R-:W-:-:S04]  /*4aee0*/  IMAD.WIDE.U32 R56, R41, R93, R56 ;  /* 0x0000005d29387225 */ /* 0x000fc800078e0038 */
        /* <DEDUP_REMOVED lines=69> */
.L_x_1210:
[----:B------:R-:W-:Y:S05]  /*4b340*/  BSYNC.RECONVERGENT B6 ;  /* 0x0000000000067941 */ /* 0x000fea0003800200 */
.L_x_1209:
        /* <DEDUP_REMOVED lines=44> */
.L_x_1213:
[----:B------:R-:W-:Y:S05]  /*4b610*/  BSYNC.RELIABLE B7 ;  /* 0x0000000000077941 */ /* 0x000fea0003800100 */
.L_x_1212:
        /* <DEDUP_REMOVED lines=39> */
[----:B------:R-:W-:Y:S02]  /*4b890*/  VIADD R55, R105, 0xffffffff ;  /* 0xffffffff69377836 */ /* 0x000fe40000000000 */
[----:B------:R-:W-:Y:S01]  /*4b8a0*/  VIADD R102, R102, -UR4 ;  /* 0x8000000466667c36 */ /* 0x000fe20008000000 */
[----:B------:R-:W-:-:S13]  /*4b8b0*/  ISETP.GE.U32.AND.EX P0, PT, R54, RZ, PT, P0 ;  /* 0x000000ff3600720c */ /* 0x000fda0003f06100 */
[----:B------:R-:W-:-:S04]  /*4b8c0*/  @P0 IMAD.MOV R55, RZ, RZ, R105 ;  /* 0x000000ffff370224 */ /* 0x000fc800078e0269 */
[----:B------:R-:W-:-:S07]  /*4b8d0*/  IMAD.IADD R105, R55, 0x1, -R44 ;  /* 0x0000000137697824 */ /* 0x000fce00078e0a2c */
.L_x_1214:
[----:B------:R-:W-:Y:S05]  /*4b8e0*/  BSYNC.RECONVERGENT B6 ;  /* 0x0000000000067941 */ /* 0x000fea0003800200 */
.L_x_1211:
        /* <DEDUP_REMOVED lines=41> */
.L_x_1217:
[----:B------:R-:W-:Y:S05]  /*4bb80*/  BSYNC.RELIABLE B7 ;  /* 0x0000000000077941 */ /* 0x000fea0003800100 */
.L_x_1216:
        /* <DEDUP_REMOVED lines=44> */
.L_x_1218:
[----:B------:R-:W-:Y:S05]  /*4be50*/  BSYNC.RECONVERGENT B6 ;  /* 0x0000000000067941 */ /* 0x000fea0003800200 */
.L_x_1215:
        /* <DEDUP_REMOVED lines=153> */
[----:B------:R-:W-:Y:S01]  /*4c7f0*/  IADD3.X R55, PT, PT, RZ, RZ, RZ, P1, !PT ;  /* 0x000000ffff377210 */ /* 0x000fe20000ffe4ff */
        /* <DEDUP_REMOVED lines=50> */
[----:B------:R-:W-:Y:S01]  /*4cb20*/  IMAD.WIDE.U32 R62, R54, 0x3d1, R62 ;  /* 0x000003d1363e7825 */ /* 0x000fe200078e003e */
[----:B------:R-:W-:Y:S02]  /*4cb30*/  IADD3.X R55, PT, PT, RZ, RZ, RZ, P3, P4 ;  /* 0x000000ffff377210 */ /* 0x000fe40001fe84ff */
[----:B------:R-:W-:Y:S01]  /*4cb40*/  IADD3.X R57, PT, PT, RZ, RZ, RZ, P0, P1 ;  /* 0x000000ffff397210 */ /* 0x000fe200007e24ff */
[----:B------:R-:W-:Y:S01]  /*4cb50*/  IMAD.WIDE.U32 R70, R27, R100, R70 ;  /* 0x000000641b467225 */ /* 0x000fe200078e0046 */
[----:B------:R-:W-:-:S02]  /*4cb60*/  IADD3 R98, P3, P4, R60, R55, R56 ;  /* 0x000000373c627210 */ /* 0x000fc40007c7e038 */
        /* <DEDUP_REMOVED lines=58> */
.L_x_1220:
[----:B------:R-:W-:Y:S05]  /*4cf10*/  BSYNC.RECONVERGENT B6 ;  /* 0x0000000000067941 */ /* 0x000fea0003800200 */
.L_x_1219:
        /* <DEDUP_REMOVED lines=43> */
.L_x_1223:
[----:B------:R-:W-:Y:S05]  /*4d1d0*/  BSYNC.RELIABLE B7 ;  /* 0x0000000000077941 */ /* 0x000fea0003800100 */
.L_x_1222:
        /* <DEDUP_REMOVED lines=44> */
.L_x_1224:
[----:B------:R-:W-:Y:S05]  /*4d4a0*/  BSYNC.RECONVERGENT B6 ;  /* 0x0000000000067941 */ /* 0x000fea0003800200 */
.L_x_1221:
        /* <DEDUP_REMOVED lines=41> */
.L_x_1227:
[----:B------:R-:W-:Y:S05]  /*4d740*/  BSYNC.RELIABLE B7 ;  /* 0x0000000000077941 */ /* 0x000fea0003800100 */
.L_x_1226:
        /* <DEDUP_REMOVED lines=44> */
.L_x_1228:
[----:B------:R-:W-:Y:S05]  /*4da10*/  BSYNC.RECONVERGENT B6 ;  /* 0x0000000000067941 */ /* 0x000fea0003800200 */
.L_x_1225:
        /* <DEDUP_REMOVED lines=116> */
[----:B------:R-:W-:Y:S02]  /*4e160*/  HFMA2 R61, -RZ, RZ, 0, 0 ;  /* 0x00000000ff3d7431 */ /* 0x000fe400000001ff */
[----:B------:R-:W-:-:S04]  /*4e170*/  IMAD.WIDE.U32 R74, R72, R102, R74 ;  /* 0x00000066484a7225 */ /* 0x000fc800078e004a */
[----:B------:R-:W-:Y:S01]  /*4e180*/  IMAD.WIDE.U32 R70, R112, R107, R70 ;  /* 0x0000006b70467225 */ /* 0x000fe200078e0046 */
[----:B------:R-:W-:-:S03]  /*4e190*/  IADD3 R52, P0, PT, R53, R75, RZ ;  /* 0x0000004b35347210 */ /* 0x000fc60007f1e0ff */
[----:B------:R-:W-:Y:S01]  /*4e1a0*/  IMAD.X R55, RZ, RZ, RZ, P2 ;  /* 0x000000ffff377224 */ /* 0x000fe200010e06ff */
[----:B------:R-:W-:Y:S01]  /*4e1b0*/  IADD3 R74, P1, PT, R74, R71, RZ ;  /* 0x000000474a4a7210 */ /* 0x000fe20007f3e0ff */
[----:B------:R-:W-:-:S04]  /*4e1c0*/  IMAD.WIDE.U32 R60, R108, R101, R60 ;  /* 0x000000656c3c7225 */ /* 0x000fc800078e003c */
[----:B------:R-:W-:-:S04]  /*4e1d0*/  IMAD.WIDE.U32 R54, R110, R109, R54 ;  /* 0x0000006d6e367225 */ /* 0x000fc800078e0036 */
[----:B------:R-:W-:Y:S01]  /*4e1e0*/  IMAD.X R53, RZ, RZ, RZ, P0 ;  /* 0x000000ffff357224 */ /* 0x000fe200000e06ff */
[----:B------:R-:W-:Y:S01]  /*4e1f0*/  IADD3 R70, P2, PT, R70, R55, RZ ;  /* 0x0000003746467210 */ /* 0x000fe20007f5e0ff */
[----:B------:R-:W-:Y:S01]  /*4e200*/  IMAD.X R75, RZ, RZ, RZ, P1 ;  /* 0x000000ffff4b7224 */ /* 0x000fe200008e06ff */
[----:B------:R-:W-:Y:S01]  /*4e210*/  IADD3 R54, P3, PT, R54, R61, RZ ;  /* 0x0000003d36367210 */ /* 0x000fe20007f7e0ff */
        /* <DEDUP_REMOVED lines=74> */
[----:B------:R-:W-:Y:S01]  /*4e6c0*/  IADD3.X R53, PT, PT, RZ, RZ, RZ, P4, !PT ;  /* 0x000000ffff357210 */ /* 0x000fe200027fe4ff */
[----:B------:R-:W-:Y:S01]  /*4e6d0*/  IMAD.MOV.U32 R57, RZ, RZ, RZ ;  /* 0x000000ffff397224 */ /* 0x000fe200078e00ff */
[----:B------:R-:W-:Y:S02]  /*4e6e0*/  IADD3 R66, P0, PT, R110, R115, RZ ;  /* 0x000000736e427210 */ /* 0x000fe40007f1e0ff */
[----:B------:R-:W-:Y:S01]  /*4e6f0*/  IADD3 R74, P3, P4, R74, R53, R52 ;  /* 0x000000354a4a7210 */ /* 0x000fe20007c7e034 */
[----:B------:R-:W-:Y:S01]  /*4e700*/  IMAD.WIDE.U32 R56, R70, 0x3d1, R56 ;  /* 0x000003d146387825 */ /* 0x000fe200078e0038 */
[----:B------:R-:W-:-:S03]  /*4e710*/  IADD3.X R53, PT, PT, RZ, RZ, RZ, P1, P2 ;  /* 0x000000ffff357210 */ /* 0x000fc60000fe44ff */
        /* <DEDUP_REMOVED lines=67> */
.L_x_1230:
[----:B------:R-:W-:Y:S05]  /*4eb50*/  BSYNC.RECONVERGENT B6 ;  /* 0x0000000000067941 */ /* 0x000fea0003800200 */
.L_x_1229:
        /* <DEDUP_REMOVED lines=46> */
.L_x_1233:
[----:B------:R-:W-:Y:S05]  /*4ee40*/  BSYNC.RELIABLE B7 ;  /* 0x0000000000077941 */ /* 0x000fea0003800100 */
.L_x_1232:
        /* <DEDUP_REMOVED lines=41> */
[----:B------:R-:W-:-:S13]  /*4f0e0*/  ISETP.GE.U32.AND.EX P0, PT, R54, RZ, PT, P0 ;  /* 0x000000ff3600720c */ /* 0x000fda0003f06100 */
[----:B------:R-:W-:-:S04]  /*4f0f0*/  @P0 IMAD.MOV R61, RZ, RZ, R53 ;  /* 0x000000ffff3d0224 */ /* 0x000fc800078e0235 */
[----:B------:R-:W-:-:S07]  /*4f100*/  IMAD.IADD R53, R61, 0x1, -R44 ;  /* 0x000000013d357824 */ /* 0x000fce00078e0a2c */
.L_x_1234:
[----:B------:R-:W-:Y:S05]  /*4f110*/  BSYNC.RECONVERGENT B6 ;  /* 0x0000000000067941 */ /* 0x000fea0003800200 */
.L_x_1231:
        /* <DEDUP_REMOVED lines=41> */
.L_x_1237:
[----:B------:R-:W-:Y:S05]  /*4f3b0*/  BSYNC.RELIABLE B7 ;  /* 0x0000000000077941 */ /* 0x000fea0003800100 */
.L_x_1236:
        /* <DEDUP_REMOVED lines=26> */
[----:B-1----:R-:W-:Y:S01]  /*4f560*/  ISETP.GE.U32.AND P0, PT, R56, UR10, PT ;  /* 0x0000000a38007c0c */ /* 0x002fe2000bf06070 */
        /* <DEDUP_REMOVED lines=15> */
[----:B------:R-:W-:-:S05]  /*4f660*/  @P0 IMAD.MOV R61, RZ, RZ, R53 ;  /* 0x000000ffff3d0224 */ /* 0x000fca00078e0235 */
[----:B------:R-:W-:-:S07]  /*4f670*/  IADD3 R53, PT, PT, -R44, R61, RZ ;  /* 0x0000003d2c357210 */ /* 0x000fce0007ffe1ff */
.L_x_1238:
[----:B------:R-:W-:Y:S05]  /*4f680*/  BSYNC.RECONVERGENT B6 ;  /* 0x0000000000067941 */ /* 0x000fea0003800200 */
.L_x_1235:
        /* <DEDUP_REMOVED lines=34> */
[----:B------:R-:W-:Y:S02]  /*4f8b0*/  IMAD.MOV.U32 R27, RZ, RZ, RZ ;  /* 0x000000ffff1b7224 */ /* 0x000fe400078e00ff */
        /* <DEDUP_REMOVED lines=179> */
[----:B------:R-:W-:Y:S01]  /*503f0*/  IMAD.X R67, RZ, RZ, RZ, P0 ;  /* 0x000000ffff437224 */ /* 0x000fe200000e06ff */
[----:B------:R-:W-:Y:S01]  /*50400*/  IADD3.X R75, PT, PT, RZ, RZ, RZ, P2, !PT ;  /* 0x000000ffff4b7210 */ /* 0x000fe200017fe4ff */
        /* <DEDUP_REMOVED lines=98> */
[----:B------:R-:W-:-:S04]  /*50a30*/  IADD3 R15, P1, PT, R13, R15, RZ ;  /* 0x0000000f0d0f7210 */ /* 0x000fc80007f3e0ff */
[----:B------:R-:W-:Y:S01]  /*50a40*/  ISETP.GT.U32.AND P0, PT, R15, -0x1, PT ;  /* 0xffffffff0f00780c */ /* 0x000fe20003f04070 */
[----:B------:R-:W-:-:S05]  /*50a50*/  IMAD.X R13, RZ, RZ, RZ, P1 ;  /* 0x000000ffff0d7224 */ /* 0x000fca00008e06ff */
[----:B------:R-:W-:-:S13]  /*50a60*/  ISETP.GT.U32.AND.EX P0, PT, R13, RZ, PT, P0 ;  /* 0x000000ff0d00720c */ /* 0x000fda0003f04100 */
.L_x_1242:
[----:B------:R-:W-:Y:S05]  /*50a70*/  BSYNC.RECONVERGENT B7 ;  /* 0x0000000000077941 */ /* 0x000fea0003800200 */
.L_x_1241:
        /* <DEDUP_REMOVED lines=42> */
.L_x_1245:
[----:B------:R-:W-:Y:S05]  /*50d20*/  BSYNC.RELIABLE B8 ;  /* 0x0000000000087941 */ /* 0x000fea0003800100 */
.L_x_1244:
        /* <DEDUP_REMOVED lines=44> */
.L_x_1246:
[----:B------:R-:W-:Y:S05]  /*50ff0*/  BSYNC.RECONVERGENT B7 ;  /* 0x0000000000077941 */ /* 0x000fea0003800200 */
.L_x_1243:
        /* <DEDUP_REMOVED lines=41> */
.L_x_1249:
[----:B------:R-:W-:Y:S05]  /*51290*/  BSYNC.RELIABLE B8 ;  /* 0x0000000000087941 */ /* 0x000fea0003800100 */
.L_x_1248:
        /* <DEDUP_REMOVED lines=28> */
[----:B------:R-:W-:Y:S02]  /*51460*/  ISETP.GE.U32.AND.EX P0, PT, R19, RZ, PT, P0 ;  /* 0x000000ff1300720c */ /* 0x000fe40003f06100 */
[----:B------:R-:W-:Y:S02]  /*51470*/  IADD3 R19, PT, PT, R27, -UR14, RZ ;  /* 0x8000000e1b137c10 */ /* 0x000fe4000fffe0ff */
        /* <DEDUP_REMOVED lines=14> */
.L_x_1250:
[----:B------:R-:W-:Y:S05]  /*51560*/  BSYNC.RECONVERGENT B7 ;  /* 0x0000000000077941 */ /* 0x000fea0003800200 */
.L_x_1247:
        /* <DEDUP_REMOVED lines=190> */
[----:B------:R-:W-:-:S04]  /*52150*/  IMAD.WIDE.U32 R60, R35, R76, R70 ;  /* 0x0000004c233c7225 */ /* 0x000fc800078e0046 */
[----:B------:R-:W-:Y:S01]  /*52160*/  IMAD.MOV.U32 R73, RZ, RZ, RZ ;  /* 0x000000ffff497224 */ /* 0x000fe200078e00ff */
[----:B------:R-:W-:Y:S01]  /*52170*/  IADD3 R70, P1, PT, R64, R61, RZ ;  /* 0x0000003d40467210 */ /* 0x000fe20007f3e0ff */
[----:B------:R-:W-:Y:S01]  /*52180*/  IMAD.WIDE.U32 R74, R58, 0x3d1, R72 ;  /* 0x000003d13a4a7825 */ /* 0x000fe200078e0048 */
[----:B------:R-:W-:Y:S02]  /*52190*/  IADD3 R72, P0, PT, R69, R65, RZ ;  /* 0x0000004145487210 */ /* 0x000fe40007f1e0ff */
[----:B------:R-:W-:Y:S01]  /*521a0*/  IADD3.X R71, PT, PT, RZ, RZ, RZ, P1, !PT ;  /* 0x000000ffff477210 */ /* 0x000fe20000ffe4ff */
[----:B------:R-:W-:Y:S02]  /*521b0*/  VIADD R68, R75, UR4 ;  /* 0x000000044b447c36 */ /* 0x000fe40008000000 */
[----:B------:R-:W-:Y:S01]  /*521c0*/  IMAD.X R73, RZ, RZ, RZ, P0 ;  /* 0x000000ffff497224 */ /* 0x000fe200000e06ff */
[----:B------:R-:W-:Y:S01]  /*521d0*/  IADD3 R74, P0, P1, R74, R25, R52 ;  /* 0x000000194a4a7210 */ /* 0x000fe2000791e034 */
[----:B------:R-:W-:-:S03]  /*521e0*/  IMAD.WIDE.U32 R52, R35, R17, R70 ;  /* 0x0000001123347225 */ /* 0x000fc600078e0046 */
[----:B------:R-:W-:Y:S01]  /*521f0*/  IADD3.X R27, PT, PT, RZ, RZ, RZ, P0, P1 ;  /* 0x000000ffff1b7210 */ /* 0x000fe200007e24ff */
        /* <DEDUP_REMOVED lines=28> */
[----:B------:R-:W-:Y:S02]  /*523c0*/  IADD3 R45, P2, P3, R52, R45, R51 ;  /* 0x0000002d342d7210 */ /* 0x000fe40007b5e033 */
[----:B------:R-:W-:Y:S01]  /*523d0*/  IADD3.X R27, PT, PT, RZ, RZ, RZ, P0, P1 ;  /* 0x000000ffff1b7210 */ /* 0x000fe200007e24ff */
[----:B------:R-:W-:Y:S01]  /*523e0*/  IMAD.MOV.U32 R51, RZ, RZ, RZ ;  /* 0x000000ffff337224 */ /* 0x000fe200078e00ff */
        /* <DEDUP_REMOVED lines=42> */
.L_x_1252:
[----:B------:R-:W-:Y:S05]  /*52690*/  BSYNC.RECONVERGENT B7 ;  /* 0x0000000000077941 */ /* 0x000fea0003800200 */
.L_x_1251:
        /* <DEDUP_REMOVED lines=44> */
.L_x_1255:
[----:B------:R-:W-:Y:S05]  /*52960*/  BSYNC.RELIABLE B8 ;  /* 0x0000000000087941 */ /* 0x000fea0003800100 */
.L_x_1254:
        /* <DEDUP_REMOVED lines=44> */
.L_x_1256:
[----:B------:R-:W-:Y:S05]  /*52c30*/  BSYNC.RECONVERGENT B7 ;  /* 0x0000000000077941 */ /* 0x000fea0003800200 */
.L_x_1253:
        /* <DEDUP_REMOVED lines=41> */
.L_x_1259:
[----:B------:R-:W-:Y:S05]  /*52ed0*/  BSYNC.RELIABLE B8 ;  /* 0x0000000000087941 */ /* 0x000fea0003800100 */
.L_x_1258:
        /* <DEDUP_REMOVED lines=44> */
.L_x_1260:
[----:B------:R-:W-:Y:S05]  /*531a0*/  BSYNC.RECONVERGENT B7 ;  /* 0x0000000000077941 */ /* 0x000fea0003800200 */
.L_x_1257:
[----:B------:R-:W-:Y:S01]  /*531b0*/  IMAD.WIDE.U32 R46, R58, 0x4, RZ ;  /* 0x000000043a2e7825 */ /* 0x000fe200078e00ff */
[----:B------:R-:W-:Y:S03]  /*531c0*/  BSSY.RECONVERGENT B7, `(.L_x_1261) ;  /* 0x0000049000077945 */ /* 0x000fe60003800200 */
[----:B------:R-:W-:Y:S01]  /*531d0*/  IMAD.MOV.U32 R49, RZ, RZ, RZ ;  /* 0x000000ffff317224 */ /* 0x000fe200078e00ff */
[----:B------:R-:W-:Y:S01]  /*531e0*/  MOV R48, R47 ;  /* 0x0000002f00307202 */ /* 0x000fe20000000f00 */
[----:B------:R-:W-:Y:S02]  /*531f0*/  IMAD.MOV.U32 R53, RZ, RZ, RZ ;  /* 0x000000ffff357224 */ /* 0x000fe400078e00ff */
[----:B------:R-:W-:Y:S02]  /*53200*/  IMAD.MOV.U32 R55, RZ, RZ, RZ ;  /* 0x000000ffff377224 */ /* 0x000fe400078e00ff */
[----:B------:R-:W-:-:S04]  /*53210*/  IMAD.WIDE.U32 R48, R51, 0x4, R48 ;  /* 0x0000000433307825 */ /* 0x000fc800078e0030 */
[----:B------:R-:W-:Y:S02]  /*53220*/  IMAD.MOV.U32 R50, RZ, RZ, R49 ;  /* 0x000000ffff327224 */ /* 0x000fe400078e0031 */
[----:B------:R-:W-:Y:S02]  /*53230*/  IMAD.MOV.U32 R51, RZ, RZ, RZ ;  /* 0x000000ffff337224 */ /* 0x000fe400078e00ff */
[----:B------:R-:W-:-:S04]  /*53240*/  IMAD.WIDE.U32 R56, R66, 0x4, RZ ;  /* 0x0000000442387825 */ /* 0x000fc800078e00ff */
[----:B------:R-:W-:-:S04]  /*53250*/  IMAD.WIDE.U32 R50, R45, 0x4, R50 ;  /* 0x000000042d327825 */ /* 0x000fc800078e0032 */
[----:B------:R-:W-:Y:S02]  /*53260*/  IMAD.MOV.U32 R52, RZ, RZ, R51 ;  /* 0x000000ffff347224 */ /* 0x000fe400078e0033 */
[----:B------:R-:W-:-:S04]  /*53270*/  IMAD.WIDE.U32 R58, R62, 0x4, RZ ;  /* 0x000000043e3a7825 */ /* 0x000fc800078e00ff */
[----:B------:R-:W-:Y:S01]  /*53280*/  IMAD.WIDE.U32 R52, R27, 0x4, R52 ;  /* 0x000000041b347825 */ /* 0x000fe200078e0034 */
[----:B------:R-:W-:Y:S02]  /*53290*/  LOP3.LUT R57, R58, R57, RZ, 0xfc, !PT ;  /* 0x000000393a397212 */ /* 0x000fe400078efcff */
[----:B------:R-:W-:Y:S01]  /*532a0*/  LOP3.LUT R46, R46, R59, RZ, 0xfc, !PT ;  /* 0x0000003b2e2e7212 */ /* 0x000fe200078efcff */
[----:B------:R-:W-:Y:S02]  /*532b0*/  IMAD.MOV.U32 R54, RZ, RZ, R53 ;  /* 0x000000ffff367224 */ /* 0x000fe400078e0035 */
[----:B------:R-:W-:Y:S01]  /*532c0*/  IMAD.SHL.U32 R27, R23, 0x4, RZ ;  /* 0x00000004171b7824 */ /* 0x000fe200078e00ff */
[----:B------:R-:W-:Y:S01]  /*532d0*/  SHF.R.U32.HI R23, RZ, 0x1e, R23 ;  /* 0x0000001eff177819 */ /* 0x000fe20000011617 */
[----:B------:R-:W-:-:S03]  /*532e0*/  IMAD.WIDE.U32 R54, R25, 0x4, R54 ;  /* 0x0000000419367825 */ /* 0x000fc600078e0036 */
[----:B------:R-:W-:Y:S01]  /*532f0*/  LOP3.LUT R56, R56, R23, RZ, 0xfc, !PT ;  /* 0x0000001738387212 */ /* 0x000fe200078efcff */
[----:B------:R-:W-:-:S05]  /*53300*/  IMAD R79, R55, 0x3d1, R27 ;  /* 0x000003d1374f7824 */ /* 0x000fca00078e021b */
        /* <DEDUP_REMOVED lines=52> */
.L_x_1262:
[----:B------:R-:W-:Y:S05]  /*53650*/  BSYNC.RECONVERGENT B7 ;  /* 0x0000000000077941 */ /* 0x000fea0003800200 */
.L_x_1261:
        /* <DEDUP_REMOVED lines=43> */
.L_x_1265:
[----:B------:R-:W-:Y:S05]  /*53910*/  BSYNC.RELIABLE B8 ;  /* 0x0000000000087941 */ /* 0x000fea0003800100 */
.L_x_1264:
        /* <DEDUP_REMOVED lines=44> */
.L_x_1266:
[----:B------:R-:W-:Y:S05]  /*53be0*/  BSYNC.RECONVERGENT B7 ;  /* 0x0000000000077941 */ /* 0x000fea0003800200 */
.L_x_1263:
        /* <DEDUP_REMOVED lines=41> */
.L_x_1269:
[----:B------:R-:W-:Y:S05]  /*53e80*/  BSYNC.RELIABLE B8 ;  /* 0x0000000000087941 */ /* 0x000fea0003800100 */
.L_x_1268:
        /* <DEDUP_REMOVED lines=32> */
[----:B------:R-:W-:Y:S01]  /*54090*/  VIADD R47, R47, -UR11 ;  /* 0x8000000b2f2f7c36 */ /* 0x000fe20008000000 */
[----:B------:R-:W-:Y:S02]  /*540a0*/  IADD3 R48, PT, PT, R25, -UR10, RZ ;  /* 0x8000000a19307c10 */ /* 0x000fe4000fffe0ff */
        /* <DEDUP_REMOVED lines=10> */
.L_x_1270:
[----:B------:R-:W-:Y:S05]  /*54150*/  BSYNC.RECONVERGENT B7 ;  /* 0x0000000000077941 */ /* 0x000fea0003800200 */
.L_x_1267:
        /* <DEDUP_REMOVED lines=128> */
[----:B------:R-:W-:Y:S02]  /*54960*/  HFMA2 R61, -RZ, RZ, 0, 0 ;  /* 0x00000000ff3d7431 */ /* 0x000fe400000001ff */
[----:B------:R-:W-:-:S04]  /*54970*/  IMAD.WIDE.U32 R70, R78, R15, R70 ;  /* 0x0000000f4e467225 */ /* 0x000fc800078e0046 */
[----:B------:R-:W-:-:S04]  /*54980*/  IMAD.WIDE.U32 R74, R76, R17, R74 ;  /* 0x000000114c4a7225 */ /* 0x000fc800078e004a */
[----:B------:R-:W-:Y:S01]  /*54990*/  IMAD.MOV.U32 R55, RZ, RZ, RZ ;  /* 0x000000ffff377224 */ /* 0x000fe200078e00ff */
[----:B------:R-:W-:Y:S01]  /*549a0*/  IADD3 R68, P0, PT, R70, R75, RZ ;  /* 0x0000004b46447210 */ /* 0x000fe20007f1e0ff */
[----:B------:R-:W-:Y:S01]  /*549b0*/  IMAD.WIDE.U32 R60, R15, R21, R60 ;  /* 0x000000150f3c7225 */ /* 0x000fe200078e003c */
[----:B------:R-:W-:-:S03]  /*549c0*/  IADD3 R74, P1, PT, R74, R73, RZ ;  /* 0x000000494a4a7210 */ /* 0x000fc60007f3e0ff */
[----:B------:R-:W-:Y:S02]  /*549d0*/  IMAD.X R73, RZ, RZ, RZ, P2 ;  /* 0x000000ffff497224 */ /* 0x000fe400010e06ff */
[----:B------:R-:W-:Y:S02]  /*549e0*/  IMAD.X R69, RZ, RZ, RZ, P0 ;  /* 0x000000ffff457224 */ /* 0x000fe400000e06ff */
[----:B------:R-:W-:-:S04]  /*549f0*/  IMAD.WIDE.U32 R72, R19, R13, R72 ;  /* 0x0000000d13487225 */ /* 0x000fc800078e0048 */
[----:B------:R-:W-:Y:S02]  /*54a00*/  IMAD.X R75, RZ, RZ, RZ, P1 ;  /* 0x000000ffff4b7224 */ /* 0x000fe400008e06ff */
[----:B------:R-:W-:Y:S01]  /*54a10*/  IMAD.WIDE.U32 R82, R76, R13, R68 ;  /* 0x0000000d4c527225 */ /* 0x000fe200078e0044 */
[----:B------:R-:W-:-:S03]  /*54a20*/  IADD3 R68, P0, PT, R72, R61, RZ ;  /* 0x0000003d48447210 */ /* 0x000fc60007f1e0ff */
[----:B------:R-:W-:-:S04]  /*54a30*/  IMAD.WIDE.U32 R74, R76, R17, R74 ;  /* 0x000000114c4a7225 */ /* 0x000fc800078e004a */
[----:B------:R-:W-:Y:S01]  /*54a40*/  IMAD.X R69, RZ, RZ, RZ, P0 ;  /* 0x000000ffff457224 */ /* 0x000fe200000e06ff */
        /* <DEDUP_REMOVED lines=26> */
[----:B------:R-:W-:-:S04]  /*54bf0*/  IMAD.WIDE.U32 R86, R17, R13, R86 ;  /* 0x0000000d11567225 */ /* 0x000fc800078e0056 */
[----:B------:R-:W-:Y:S01]  /*54c00*/  IMAD.WIDE.U32 R74, R68, 0x3d1, RZ ;  /* 0x000003d1444a7825 */ /* 0x000fe200078e00ff */
[----:B------:R-:W-:-:S03]  /*54c10*/  IADD3 R86, P0, PT, R86, R73, RZ ;  /* 0x0000004956567210 */ /* 0x000fc60007f1e0ff */
[----:B------:R-:W-:-:S04]  /*54c20*/  IMAD.WIDE.U32 R82, R17, R15, R82 ;  /* 0x0000000f11527225 */ /* 0x000fc800078e0052 */
        /* <DEDUP_REMOVED lines=28> */
[----:B------:R-:W-:Y:S01]  /*54df0*/  VIADD R82, R67, UR4 ;  /* 0x0000000443527c36 */ /* 0x000fe20008000000 */
[----:B------:R-:W-:Y:S01]  /*54e00*/  IADD3.X R17, PT, PT, RZ, RZ, RZ, P1, P2 ;  /* 0x000000ffff117210 */ /* 0x000fe20000fe44ff */
[----:B------:R-:W-:-:S02]  /*54e10*/  IMAD.X R55, RZ, RZ, RZ, P0 ;  /* 0x000000ffff377224 */ /* 0x000fc400000e06ff */
        /* <DEDUP_REMOVED lines=9> */
[----:B------:R-:W-:Y:S01]  /*54eb0*/  IADD3 R64, P1, P2, R64, R13, R62 ;  /* 0x0000000d40407210 */ /* 0x000fe20007a3e03e */
[----:B------:R-:W-:Y:S01]  /*54ec0*/  IMAD.MOV.U32 R67, RZ, RZ, RZ ;  /* 0x000000ffff437224 */ /* 0x000fe200078e00ff */
[----:B------:R-:W-:-:S02]  /*54ed0*/  IADD3.X R21, PT, PT, RZ, RZ, RZ, P3, P4 ;  /* 0x000000ffff157210 */ /* 0x000fc40001fe84ff */
[----:B------:R-:W-:Y:S01]  /*54ee0*/  IADD3.X R13, PT, PT, RZ, RZ, RZ, P1, P2 ;  /* 0x000000ffff0d7210 */ /* 0x000fe20000fe44ff */
[----:B------:R-:W-:Y:S01]  /*54ef0*/  IMAD.WIDE.U32 R62, R54, 0x3d1, R66 ;  /* 0x000003d1363e7825 */ /* 0x000fe200078e0042 */
[----:B------:R-:W-:Y:S02]  /*54f00*/  IADD3.X R75, PT, PT, RZ, RZ, RZ, P0, !PT ;  /* 0x000000ffff4b7210 */ /* 0x000fe400007fe4ff */
[----:B------:R-:W-:Y:S02]  /*54f10*/  IADD3 R21, P2, P3, R86, R21, R64 ;  /* 0x0000001556157210 */ /* 0x000fe40007b5e040 */
[----:B------:R-:W-:Y:S01]  /*54f20*/  IADD3 R64, P0, P1, R62, R13, R56 ;  /* 0x0000000d3e407210 */ /* 0x000fe2000791e038 */
[----:B------:R-:W-:Y:S01]  /*54f30*/  IMAD.WIDE.U32 R56, R15, R15, R74 ;  /* 0x0000000f0f387225 */ /* 0x000fe200078e004a */
[----:B------:R-:W-:Y:S02]  /*54f40*/  IADD3.X R13, PT, PT, RZ, RZ, RZ, P2, P3 ;  /* 0x000000ffff0d7210 */ /* 0x000fe400017e64ff */
        /* <DEDUP_REMOVED lines=46> */
.L_x_1272:
[----:B------:R-:W-:Y:S05]  /*55230*/  BSYNC.RECONVERGENT B7 ;  /* 0x0000000000077941 */ /* 0x000fea0003800200 */
.L_x_1271:
        /* <DEDUP_REMOVED lines=44> */
.L_x_1275:
[----:B------:R-:W-:Y:S05]  /*55500*/  BSYNC.RELIABLE B8 ;  /* 0x0000000000087941 */ /* 0x000fea0003800100 */
.L_x_1274:
        /* <DEDUP_REMOVED lines=44> */
.L_x_1276:
[----:B------:R-:W-:Y:S05]  /*557d0*/  BSYNC.RECONVERGENT B7 ;  /* 0x0000000000077941 */ /* 0x000fea0003800200 */
.L_x_1273:
        /* <DEDUP_REMOVED lines=41> */
.L_x_1279:
[----:B------:R-:W-:Y:S05]  /*55a70*/  BSYNC.RELIABLE B8 ;  /* 0x0000000000087941 */ /* 0x000fea0003800100 */
.L_x_1278:
        /* <DEDUP_REMOVED lines=44> */
.L_x_1280:
[----:B------:R-:W-:Y:S05]  /*55d40*/  BSYNC.RECONVERGENT B7 ;  /* 0x0000000000077941 */ /* 0x000fea0003800200 */
.L_x_1277:
[----:B------:R-:W-:-:S04]  /*55d50*/  IMAD.WIDE.U32 R52, R72, 0x8, RZ ;  /* 0x0000000848347825 */ /* 0x000fc800078e00ff */
[----:B------:R-:W-:Y:S01]  /*55d60*/  HFMA2 R61, -RZ, RZ, 0, 0 ;  /* 0x00000000ff3d7431 */ /* 0x000fe200000001ff */
[----:B------:R-:W-:Y:S01]  /*55d70*/  BSSY.RECONVERGENT B7, `(.L_x_1281) ;  /* 0x0000048000077945 */ /* 0x000fe20003800200 */
        /* <DEDUP_REMOVED lines=8> */
[----:B------:R-:W-:-:S04]  /*55e00*/  IMAD.WIDE.U32 R62, R68, 0x8, RZ ;  /* 0x00000008443e7825 */ /* 0x000fc800078e00ff */
[----:B------:R-:W-:-:S04]  /*55e10*/  IMAD.WIDE.U32 R58, R15, 0x8, R58 ;  /* 0x000000080f3a7825 */ /* 0x000fc800078e003a */
[----:B------:R-:W-:Y:S02]  /*55e20*/  IMAD.MOV.U32 R60, RZ, RZ, R59 ;  /* 0x000000ffff3c7224 */ /* 0x000fe400078e003b */
[----:B------:R-:W-:Y:S01]  /*55e30*/  IMAD.SHL.U32 R15, R19, 0x8, RZ ;  /* 0x00000008130f7824 */ /* 0x000fe200078e00ff */
[----:B------:R-:W-:Y:S01]  /*55e40*/  SHF.R.U32.HI R19, RZ, 0x1d, R19 ;  /* 0x0000001dff137819 */ /* 0x000fe20000011613 */
[----:B------:R-:W-:-:S03]  /*55e50*/  IMAD.WIDE.U32 R60, R13, 0x8, R60 ;  /* 0x000000080d3c7825 */ /* 0x000fc600078e003c */
[----:B------:R-:W-:Y:S01]  /*55e60*/  LOP3.LUT R62, R62, R19, RZ, 0xfc, !PT ;  /* 0x000000133e3e7212 */ /* 0x000fe200078efcff */
        /* <DEDUP_REMOVED lines=56> */
.L_x_1282:
[----:B------:R-:W-:Y:S05]  /*561f0*/  BSYNC.RECONVERGENT B7 ;  /* 0x0000000000077941 */ /* 0x000fea0003800200 */
.L_x_1281:
        /* <DEDUP_REMOVED lines=42> */
.L_x_1285:
[----:B------:R-:W-:Y:S05]  /*564a0*/  BSYNC.RELIABLE B8 ;  /* 0x0000000000087941 */ /* 0x000fea0003800100 */
.L_x_1284:
        /* <DEDUP_REMOVED lines=41> */
[----:B------:R-:W-:-:S11]  /*56740*/  IADD3 R15, PT, PT, R51, -UR13, RZ ;  /* 0x8000000d330f7c10 */ /* 0x000fd6000fffe0ff */
[----:B------:R-:W-:-:S04]  /*56750*/  @P0 IMAD.MOV R49, RZ, RZ, R27 ;  /* 0x000000ffff310224 */ /* 0x000fc800078e021b */
[----:B------:R-:W-:-:S07]  /*56760*/  IMAD.IADD R27, R49, 0x1, -R44 ;  /* 0x00000001311b7824 */ /* 0x000fce00078e0a2c */
.L_x_1286:
[----:B------:R-:W-:Y:S05]  /*56770*/  BSYNC.RECONVERGENT B7 ;  /* 0x0000000000077941 */ /* 0x000fea0003800200 */
.L_x_1283:
        /* <DEDUP_REMOVED lines=41> */
.L_x_1289:
[----:B------:R-:W-:Y:S05]  /*56a10*/  BSYNC.RELIABLE B8 ;  /* 0x0000000000087941 */ /* 0x000fea0003800100 */
.L_x_1288:
        /* <DEDUP_REMOVED lines=44> */
.L_x_1290:
[----:B------:R-:W-:Y:S05]  /*56ce0*/  BSYNC.RECONVERGENT B7 ;  /* 0x0000000000077941 */ /* 0x000fea0003800200 */
.L_x_1287:
        /* <DEDUP_REMOVED lines=162> */
[----:B------:R-:W-:-:S03]  /*57710*/  IADD3 R68, P1, PT, R68, R63, RZ ;  /* 0x0000003f44447210 */ /* 0x000fc60007f3e0ff */
[----:B------:R-:W-:Y:S01]  /*57720*/  IMAD.X R63, RZ, RZ, RZ, P2 ;  /* 0x000000ffff3f7224 */ /* 0x000fe200010e06ff */
[----:B------:R-:W-:Y:S01]  /*57730*/  IADD3 R82, P0, PT, R65, R69, RZ ;  /* 0x0000004541527210 */ /* 0x000fe20007f1e0ff */
[----:B------:R-:W-:Y:S01]  /*57740*/  IMAD.MOV.U32 R65, RZ, RZ, RZ ;  /* 0x000000ffff417224 */ /* 0x000fe200078e00ff */
[----:B------:R-:W-:Y:S01]  /*57750*/  IADD3.X R69, PT, PT, RZ, RZ, RZ, P1, !PT ;  /* 0x000000ffff457210 */ /* 0x000fe20000ffe4ff */
[----:B------:R-:W-:-:S04]  /*57760*/  IMAD.WIDE.U32 R30, R31, R35, R62 ;  /* 0x000000231f1e7225 */ /* 0x000fc800078e003e */
[----:B------:R-:W-:Y:S02]  /*57770*/  IMAD.X R83, RZ, RZ, RZ, P0 ;  /* 0x000000ffff537224 */ /* 0x000fe400000e06ff */
        /* <DEDUP_REMOVED lines=12> */
[----:B------:R-:W-:-:S04]  /*57840*/  IMAD.WIDE.U32 R74, R32, R35, R68 ;  /* 0x00000023204a7225 */ /* 0x000fc800078e0044 */
        /* <DEDUP_REMOVED lines=12> */
[----:B------:R-:W-:Y:S02]  /*57910*/  IMAD.X R49, RZ, RZ, RZ, P3 ;  /* 0x000000ffff317224 */ /* 0x000fe400018e06ff */
[----:B------:R-:W-:-:S03]  /*57920*/  IMAD.WIDE.U32 R32, R33, R35, R64 ;  /* 0x0000002321207225 */ /* 0x000fc600078e0040 */
[----:B------:R-:W-:Y:S01]  /*57930*/  IADD3 R49, P3, P4, R28, R49, R52 ;  /* 0x000000311c317210 */ /* 0x000fe20007c7e034 */
[----:B------:R-:W-:-:S04]  /*57940*/  IMAD.WIDE.U32 R62, R34, R35, R62 ;  /* 0x00000023223e7225 */ /* 0x000fc800078e003e */
[----:B------:R-:W-:Y:S01]  /*57950*/  VIADD R68, R69, UR4 ;  /* 0x0000000445447c36 */ /* 0x000fe20008000000 */
[----:B------:R-:W-:Y:S01]  /*57960*/  IADD3 R28, P0, PT, R62, R33, RZ ;  /* 0x000000213e1c7210 */ /* 0x000fe20007f1e0ff */
[----:B------:R-:W-:Y:S01]  /*57970*/  IMAD.MOV.U32 R69, RZ, RZ, RZ ;  /* 0x000000ffff457224 */ /* 0x000fe200078e00ff */
[----:B------:R-:W-:Y:S01]  /*57980*/  IADD3.X R33, PT, PT, RZ, RZ, RZ, P1, P2 ;  /* 0x000000ffff217210 */ /* 0x000fe20000fe44ff */
        /* <DEDUP_REMOVED lines=49> */
[----:B------:R-:W-:Y:S02]  /*57ca0*/  IMAD.X R29, RZ, RZ, RZ, P1 ;  /* 0x000000ffff1d7224 */ /* 0x000fe400008e06ff */
[----:B------:R-:W-:Y:S01]  /*57cb0*/  IMAD.MOV.U32 R31, RZ, RZ, R28 ;  /* 0x000000ffff1f7224 */ /* 0x000fe200078e001c */
        /* <DEDUP_REMOVED lines=15> */
.L_x_1292:
[----:B------:R-:W-:Y:S05]  /*57db0*/  BSYNC.RECONVERGENT B7 ;  /* 0x0000000000077941 */ /* 0x000fea0003800200 */
.L_x_1291:
        /* <DEDUP_REMOVED lines=42> */
.L_x_1295:
[----:B------:R-:W-:Y:S05]  /*58060*/  BSYNC.RELIABLE B8 ;  /* 0x0000000000087941 */ /* 0x000fea0003800100 */
.L_x_1294:
        /* <DEDUP_REMOVED lines=44> */
.L_x_1296:
[----:B------:R-:W-:Y:S05]  /*58330*/  BSYNC.RECONVERGENT B7 ;  /* 0x0000000000077941 */ /* 0x000fea0003800200 */
.L_x_1293:
        /* <DEDUP_REMOVED lines=41> */
.L_x_1299:
[----:B------:R-:W-:Y:S05]  /*585d0*/  BSYNC.RELIABLE B8 ;  /* 0x0000000000087941 */ /* 0x000fea0003800100 */
.L_x_1298:
[----:B------:R-:W0:Y:S01]  /*585e0*/  LDCU.128 UR12, c[0x3][URZ] ;  /* 0x00c00000ff0c77ac */ /* 0x000e220008000c00 */
[----:B------:R-:W1:Y:S01]  /*585f0*/  LDCU.64 UR10, c[0x3][0x10] ;  /* 0x00c00200ff0a77ac */ /* 0x000e620008000a00 */
[----:B------:R-:W2:Y:S01]  /*58600*/  LDCU UR4, c[0x3][0x18] ;  /* 0x00c00300ff0477ac */ /* 0x000ea20008000800 */
[C---:B0-----:R-:W-:Y:S02]  /*58610*/  ISETP.GE.U32.AND P0, PT, R31.reuse, UR12, PT ;  /* 0x0000000c1f007c0c */ /* 0x041fe4000bf06070 */
[----:B------:R-:W-:Y:S02]  /*58620*/  IADD3 R31, PT, PT, R31, -UR12, RZ ;  /* 0x8000000c1f1f7c10 */ /* 0x000fe4000fffe0ff */
        /* <DEDUP_REMOVED lines=39> */
.L_x_1300:
[----:B------:R-:W-:Y:S05]  /*588a0*/  BSYNC.RECONVERGENT B7 ;  /* 0x0000000000077941 */ /* 0x000fea0003800200 */
.L_x_1297:
        /* <DEDUP_REMOVED lines=77> */
.L_x_1302:
[----:B------:R-:W-:Y:S05]  /*58d80*/  BSYNC.RECONVERGENT B7 ;  /* 0x0000000000077941 */ /* 0x000fea0003800200 */
.L_x_1301:
        /* <DEDUP_REMOVED lines=41> */
.L_x_1305:
[----:B------:R-:W-:Y:S05]  /*59020*/  BSYNC.RELIABLE B8 ;  /* 0x0000000000087941 */ /* 0x000fea0003800100 */
.L_x_1304:
        /* <DEDUP_REMOVED lines=44> */
.L_x_1306:
[----:B------:R-:W-:Y:S05]  /*592f0*/  BSYNC.RECONVERGENT B7 ;  /* 0x0000000000077941 */ /* 0x000fea0003800200 */
.L_x_1303:
        /* <DEDUP_REMOVED lines=41> */
.L_x_1309:
[----:B------:R-:W-:Y:S05]  /*59590*/  BSYNC.RELIABLE B8 ;  /* 0x0000000000087941 */ /* 0x000fea0003800100 */
.L_x_1308:
        /* <DEDUP_REMOVED lines=44> */
.L_x_1310:
[----:B------:R-:W-:Y:S05]  /*59860*/  BSYNC.RECONVERGENT B7 ;  /* 0x0000000000077941 */ /* 0x000fea0003800200 */
.L_x_1307:
        /* <DEDUP_REMOVED lines=21> */
[----:B------:R-:W-:Y:S02]  /*599c0*/  HFMA2 R31, -RZ, RZ, 0, 0 ;  /* 0x00000000ff1f7431 */ /* 0x000fe400000001ff */
        /* <DEDUP_REMOVED lines=247> */
.L_x_1312:
[----:B------:R-:W-:Y:S05]  /*5a940*/  BSYNC.RECONVERGENT B7 ;  /* 0x0000000000077941 */ /* 0x000fea0003800200 */
.L_x_1311:
        /* <DEDUP_REMOVED lines=44> */
.L_x_1315:
[----:B------:R-:W-:Y:S05]  /*5ac10*/  BSYNC.RELIABLE B8 ;  /* 0x0000000000087941 */ /* 0x000fea0003800100 */
.L_x_1314:
        /* <DEDUP_REMOVED lines=44> */
.L_x_1316:
[----:B------:R-:W-:Y:S05]  /*5aee0*/  BSYNC.RECONVERGENT B7 ;  /* 0x0000000000077941 */ /* 0x000fea0003800200 */
.L_x_1313:
        /* <DEDUP_REMOVED lines=41> */
.L_x_1319:
[----:B------:R-:W-:Y:S05]  /*5b180*/  BSYNC.RELIABLE B8 ;  /* 0x0000000000087941 */ /* 0x000fea0003800100 */
.L_x_1318:
        /* <DEDUP_REMOVED lines=42> */
[----:B------:R-:W-:-:S05]  /*5b430*/  @P0 IADD3 R29, PT, PT, R61, RZ, RZ ;  /* 0x000000ff3d1d0210 */ /* 0x000fca0007ffe0ff */
[----:B------:R-:W-:-:S07]  /*5b440*/  IMAD.IADD R61, R29, 0x1, -R44 ;  /* 0x000000011d3d7824 */ /* 0x000fce00078e0a2c */
.L_x_1320:
[----:B------:R-:W-:Y:S05]  /*5b450*/  BSYNC.RECONVERGENT B7 ;  /* 0x0000000000077941 */ /* 0x000fea0003800200 */
.L_x_1317:
[----:B------:R-:W-:Y:S01]  /*5b460*/  IMAD.WIDE.U32 R30, R50, 0x2, RZ ;  /* 0x00000002321e7825 */ /* 0x000fe200078e00ff */
[----:B------:R-:W-:Y:S03]  /*5b470*/  BSSY.RECONVERGENT B7, `(.L_x_1321) ;  /* 0x0000049000077945 */ /* 0x000fe60003800200 */
[----:B------:R-:W-:Y:S01]  /*5b480*/  IMAD.MOV.U32 R28, RZ, RZ, R31 ;  /* 0x000000ffff1c7224 */ /* 0x000fe200078e001f */
[----:B------:R-:W-:Y:S01]  /*5b490*/  SHF.R.U32.HI R31, RZ, 0x1f, R79 ;  /* 0x0000001fff1f7819 */ /* 0x000fe2000001164f */
        /* <DEDUP_REMOVED lines=70> */
.L_x_1322:
[----:B------:R-:W-:Y:S05]  /*5b900*/  BSYNC.RECONVERGENT B7 ;  /* 0x0000000000077941 */ /* 0x000fea0003800200 */
.L_x_1321:
        /* <DEDUP_REMOVED lines=44> */
.L_x_1325:
[----:B------:R-:W-:Y:S05]  /*5bbd0*/  BSYNC.RELIABLE B8 ;  /* 0x0000000000087941 */ /* 0x000fea0003800100 */
.L_x_1324:
        /* <DEDUP_REMOVED lines=44> */
.L_x_1326:
[----:B------:R-:W-:Y:S05]  /*5bea0*/  BSYNC.RECONVERGENT B7 ;  /* 0x0000000000077941 */ /* 0x000fea0003800200 */
.L_x_1323:
        /* <DEDUP_REMOVED lines=41> */
.L_x_1329:
[----:B------:R-:W-:Y:S05]  /*5c140*/  BSYNC.RELIABLE B8 ;  /* 0x0000000000087941 */ /* 0x000fea0003800100 */
.L_x_1328:
[----:B------:R-:W0:Y:S01]  /*5c150*/  LDCU.128 UR12, c[0x3][URZ] ;  /* 0x00c00000ff0c77ac */ /* 0x000e220008000c00 */
[----:B------:R-:W-:Y:S01]  /*5c160*/  IADD3 R55, PT, PT, R35, -0x1, RZ ;  /* 0xffffffff23377810 */ /* 0x000fe20007ffe0ff */
        /* <DEDUP_REMOVED lines=42> */
.L_x_1330:
[----:B------:R-:W-:Y:S05]  /*5c410*/  BSYNC.RECONVERGENT B7 ;  /* 0x0000000000077941 */ /* 0x000fea0003800200 */
.L_x_1327:
        /* <DEDUP_REMOVED lines=35> */
.L_x_1332:
        /* <DEDUP_REMOVED lines=34> */
.L_x_1334:
[----:B------:R-:W-:Y:S05]  /*5c870*/  BSYNC.RELIABLE B8 ;  /* 0x0000000000087941 */ /* 0x000fea0003800100 */
.L_x_1333:
[----:B------:R-:W0:Y:S01]  /*5c880*/  LDCU.128 UR12, c[0x3][URZ] ;  /* 0x00c00000ff0c77ac */ /* 0x000e220008000c00 */
[----:B------:R-:W1:Y:S01]  /*5c890*/  LDCU.64 UR10, c[0x3][0x10] ;  /* 0x00c00200ff0a77ac */ /* 0x000e620008000a00 */
[----:B------:R-:W2:Y:S01]  /*5c8a0*/  LDCU UR4, c[0x3][0x18] ;  /* 0x00c00300ff0477ac */ /* 0x000ea20008000800 */
[----:B0-----:R-:W-:-:S05]  /*5c8b0*/  VIADD R54, R53, UR12 ;  /* 0x0000000c35367c36 */ /* 0x001fca0008000000 */
        /* <DEDUP_REMOVED lines=18> */
[----:B-1----:R-:W-:Y:S02]  /*5c9e0*/  IADD3 R63, P1, P2, R56, UR10, R63 ;  /* 0x0000000a383f7c10 */ /* 0x002fe4000fa3e03f */
        /* <DEDUP_REMOVED lines=18> */
[----:B--2---:R-:W-:Y:S02]  /*5cb10*/  IADD3 R53, P1, P2, R53, UR4, R60 ;  /* 0x0000000435357c10 */ /* 0x004fe4000fa3e03c */
        /* <DEDUP_REMOVED lines=11> */
.L_x_1335:
[----:B------:R-:W-:Y:S05]  /*5cbd0*/  BSYNC.RECONVERGENT B7 ;  /* 0x0000000000077941 */ /* 0x000fea0003800200 */
.L_x_1331:
[----:B------:R-:W-:Y:S01]  /*5cbe0*/  IMAD.IADD R35, R34, 0x1, -R35 ;  /* 0x0000000122237824 */ /* 0x000fe200078e0a23 */
[----:B------:R-:W-:Y:S01]  /*5cbf0*/  BSSY.RECONVERGENT B7, `(.L_x_1336) ;  /* 0x0000082000077945 */ /* 0x000fe20003800200 */
[----:B------:R-:W-:Y:S01]  /*5cc00*/  IADD3 R34, PT, PT, -R31, R60, RZ ;  /* 0x0000003c1f227210 */ /* 0x000fe20007ffe1ff */
[----:B------:R-:W-:Y:S02]  /*5cc10*/  IMAD.IADD R31, R65, 0x1, -R28 ;  /* 0x00000001411f7824 */ /* 0x000fe400078e0a1c */
        /* <DEDUP_REMOVED lines=39> */
.L_x_1337:
        /* <DEDUP_REMOVED lines=34> */
.L_x_1339:
[----:B------:R-:W-:Y:S05]  /*5d0b0*/  BSYNC.RELIABLE B8 ;  /* 0x0000000000087941 */ /* 0x000fea0003800100 */
.L_x_1338:
[----:B------:R-:W0:Y:S01]  /*5d0c0*/  LDCU.128 UR12, c[0x3][URZ] ;  /* 0x00c00000ff0c77ac */ /* 0x000e220008000c00 */
[----:B------:R-:W1:Y:S01]  /*5d0d0*/  LDCU.64 UR10, c[0x3][0x10] ;  /* 0x00c00200ff0a77ac */ /* 0x000e620008000a00 */
[----:B------:R-:W2:Y:S01]  /*5d0e0*/  LDCU UR4, c[0x3][0x18] ;  /* 0x00c00300ff0477ac */ /* 0x000ea20008000800 */
[----:B0-----:R-:W-:-:S05]  /*5d0f0*/  VIADD R52, R79, UR12 ;  /* 0x0000000c4f347c36 */ /* 0x001fca0008000000 */
        /* <DEDUP_REMOVED lines=17> */
[----:B------:R-:W-:Y:S02]  /*5d210*/  ISETP.GE.U32.AND.EX P0, PT, R53, RZ, PT, P0 ;  /* 0x000000ff3500720c */ /* 0x000fe40003f06100 */
[----:B------:R-:W-:Y:S02]  /*5d220*/  IADD3 R53, P1, P2, R55, UR15, R50 ;  /* 0x0000000f37357c10 */ /* 0x000fe4000fa3e032 */
[----:B------:R-:W-:-:S04]  /*5d230*/  SEL R50, RZ, 0xffffffff, P0 ;  /* 0xffffffffff327807 */ /* 0x000fc80000000000 */
[----:B------:R-:W-:Y:S02]  /*5d240*/  IADD3 R56, P0, PT, R50, R53, RZ ;  /* 0x0000003532387210 */ /* 0x000fe40007f1e0ff */
[----:B------:R-:W-:-:S03]  /*5d250*/  IADD3.X R53, PT, PT, RZ, RZ, RZ, P1, P2 ;  /* 0x000000ffff357210 */ /* 0x000fc60000fe44ff */
[----:B------:R-:W-:Y:S01]  /*5d260*/  IMAD.X R50, RZ, RZ, R50, P0 ;  /* 0x000000ffff327224 */ /* 0x000fe200000e0632 */
[----:B------:R-:W-:Y:S02]  /*5d270*/  ISETP.GE.U32.AND P0, PT, R56, R31, PT ;  /* 0x0000001f3800720c */ /* 0x000fe40003f06070 */
[----:B-1----:R-:W-:Y:S02]  /*5d280*/  IADD3 R53, P1, P2, R53, UR10, R48 ;  /* 0x0000000a35357c10 */ /* 0x002fe4000fa3e030 */
        /* <DEDUP_REMOVED lines=10> */
[----:B------:R-:W-:-:S05]  /*5d330*/  IADD3 R50, P0, PT, R47, R48, RZ ;  /* 0x000000302f327210 */ /* 0x000fca0007f1e0ff */
[----:B------:R-:W-:Y:S01]  /*5d340*/  IMAD.X R47, RZ, RZ, R47, P0 ;  /* 0x000000ffff2f7224 */ /* 0x000fe200000e062f */
[----:B------:R-:W-:-:S04]  /*5d350*/  ISETP.GE.U32.AND P0, PT, R50, R33, PT ;  /* 0x000000213200720c */ /* 0x000fc80003f06070 */
[----:B------:R-:W-:Y:S02]  /*5d360*/  ISETP.GE.U32.AND.EX P0, PT, R47, RZ, PT, P0 ;  /* 0x000000ff2f00720c */ /* 0x000fe40003f06100 */
[----:B--2---:R-:W-:Y:S02]  /*5d370*/  IADD3 R47, P1, P2, R53, UR4, R46 ;  /* 0x00000004352f7c10 */ /* 0x004fe4000fa3e02e */
        /* <DEDUP_REMOVED lines=9> */
.L_x_1340:
[----:B------:R-:W-:Y:S05]  /*5d410*/  BSYNC.RECONVERGENT B7 ;  /* 0x0000000000077941 */ /* 0x000fea0003800200 */
.L_x_1336:
        /* <DEDUP_REMOVED lines=43> */
[----:B------:R-:W-:Y:S02]  /*5d6d0*/  IMAD.MOV.U32 R52, RZ, RZ, R53 ;  /* 0x000000ffff347224 */ /* 0x000fe400078e0035 */
[----:B------:R-:W-:Y:S02]  /*5d6e0*/  IMAD.X R57, RZ, RZ, RZ, P0 ;  /* 0x000000ffff397224 */ /* 0x000fe400000e06ff */
[----:B------:R-:W-:Y:S02]  /*5d6f0*/  IMAD.MOV.U32 R53, RZ, RZ, RZ ;  /* 0x000000ffff357224 */ /* 0x000fe400078e00ff */
        /* <DEDUP_REMOVED lines=11> */
[----:B------:R-:W-:Y:S02]  /*5d7b0*/  IMAD.IADD R48, R48, 0x1, -R35 ;  /* 0x0000000130307824 */ /* 0x000fe400078e0a23 */
        /* <DEDUP_REMOVED lines=89> */
[----:B------:R-:W-:-:S04]  /*5dd50*/  IMAD.WIDE.U32 R68, R45, R51, R68 ;  /* 0x000000332d447225 */ /* 0x000fc800078e0044 */
        /* <DEDUP_REMOVED lines=55> */
[----:B------:R-:W-:Y:S02]  /*5e0d0*/  IMAD.X R45, RZ, RZ, RZ, P4 ;  /* 0x000000ffff2d7224 */ /* 0x000fe400020e06ff */
[----:B------:R-:W-:Y:S02]  /*5e0e0*/  IMAD.MOV.U32 R65, RZ, RZ, RZ ;  /* 0x000000ffff417224 */ /* 0x000fe400078e00ff */
[----:B------:R-:W-:Y:S01]  /*5e0f0*/  IMAD.X R51, RZ, RZ, RZ, P0 ;  /* 0x000000ffff337224 */ /* 0x000fe200000e06ff */
[----:B------:R-:W-:Y:S01]  /*5e100*/  IADD3 R74, P4, P5, R74, R45, R66 ;  /* 0x0000002d4a4a7210 */ /* 0x000fe20007d9e042 */
[----:B------:R-:W-:Y:S01]  /*5e110*/  IMAD.WIDE.U32 R64, R78, 0x3d1, R64 ;  /* 0x000003d14e407825 */ /* 0x000fe200078e0040 */
[----:B------:R-:W-:-:S03]  /*5e120*/  IADD3.X R45, PT, PT, RZ, RZ, RZ, P2, P3 ;  /* 0x000000ffff2d7210 */ /* 0x000fc600017e64ff */
        /* <DEDUP_REMOVED lines=66> */
.L_x_1342:
[----:B------:R-:W-:Y:S05]  /*5e550*/  BSYNC.RECONVERGENT B7 ;  /* 0x0000000000077941 */ /* 0x000fea0003800200 */
.L_x_1341:
        /* <DEDUP_REMOVED lines=44> */
.L_x_1345:
[----:B------:R-:W-:Y:S05]  /*5e820*/  BSYNC.RELIABLE B8 ;  /* 0x0000000000087941 */ /* 0x000fea0003800100 */
.L_x_1344:
        /* <DEDUP_REMOVED lines=44> */
.L_x_1346:
[----:B------:R-:W-:Y:S05]  /*5eaf0*/  BSYNC.RECONVERGENT B7 ;  /* 0x0000000000077941 */ /* 0x000fea0003800200 */
.L_x_1343:
        /* <DEDUP_REMOVED lines=41> */
.L_x_1349:
[----:B------:R-:W-:Y:S05]  /*5ed90*/  BSYNC.RELIABLE B8 ;  /* 0x0000000000087941 */ /* 0x000fea0003800100 */
.L_x_1348:
        /* <DEDUP_REMOVED lines=44> */
.L_x_1350:
[----:B------:R-:W-:Y:S05]  /*5f060*/  BSYNC.RECONVERGENT B7 ;  /* 0x0000000000077941 */ /* 0x000fea0003800200 */
.L_x_1347:
        /* <DEDUP_REMOVED lines=35> */
.L_x_1352:
[----:B------:R-:W-:-:S04]  /*5f2a0*/  ISETP.GE.U32.AND P0, PT, R82, R13, PT ;  /* 0x0000000d5200720c */ /* 0x000fc80003f06070 */
        /* <DEDUP_REMOVED lines=33> */
.L_x_1354:
[----:B------:R-:W-:Y:S05]  /*5f4c0*/  BSYNC.RELIABLE B8 ;  /* 0x0000000000087941 */ /* 0x000fea0003800100 */
.L_x_1353:
        /* <DEDUP_REMOVED lines=23> */
[----:B-1----:R-:W-:Y:S02]  /*5f640*/  IADD3 R62, P1, P2, R51, UR10, R78 ;  /* 0x0000000a333e7c10 */ /* 0x002fe4000fa3e04e */
[----:B------:R-:W-:-:S02]  /*5f650*/  ISETP.GE.U32.AND.EX P0, PT, R49, RZ, PT, P0 ;  /* 0x000000ff3100720c */ /* 0x000fc40003f06100 */
        /* <DEDUP_REMOVED lines=28> */
.L_x_1355:
[----:B------:R-:W-:Y:S05]  /*5f820*/  BSYNC.RECONVERGENT B7 ;  /* 0x0000000000077941 */ /* 0x000fea0003800200 */
.L_x_1351:
[----:B------:R-:W-:Y:S01]  /*5f830*/  IMAD.WIDE.U32 R46, R18, 0x2, RZ ;  /* 0x00000002122e7825 */ /* 0x000fe200078e00ff */
[----:B------:R-:W-:Y:S01]  /*5f840*/  BSSY.RECONVERGENT B7, `(.L_x_1356) ;  /* 0x000004c000077945 */ /* 0x000fe20003800200 */
[----:B------:R-:W-:Y:S02]  /*5f850*/  IADD3 R27, PT, PT, R68, -R27, RZ ;  /* 0x8000001b441b7210 */ /* 0x000fe40007ffe0ff */
        /* <DEDUP_REMOVED lines=19> */
[----:B------:R-:W-:Y:S01]  /*5f990*/  SEL R45, RZ, 0x1, P0 ;  /* 0x00000001ff2d7807 */ /* 0x000fe20000000000 */
[----:B------:R-:W-:Y:S01]  /*5f9a0*/  IMAD.IADD R25, R70, 0x1, -R25 ;  /* 0x0000000146197824 */ /* 0x000fe200078e0a19 */
[----:B------:R-:W-:Y:S01]  /*5f9b0*/  LOP3.LUT R65, R65, R66, RZ, 0xfc, !PT ;  /* 0x0000004241417212 */ /* 0x000fe200078efcff */
[----:B------:R-:W-:Y:S01]  /*5f9c0*/  IMAD.IADD R23, R72, 0x1, -R23 ;  /* 0x0000000148177824 */ /* 0x000fe200078e0a17 */
        /* <DEDUP_REMOVED lines=51> */
.L_x_1357:
[----:B------:R-:W-:Y:S05]  /*5fd00*/  BSYNC.RECONVERGENT B7 ;  /* 0x0000000000077941 */ /* 0x000fea0003800200 */
.L_x_1356:
        /* <DEDUP_REMOVED lines=48> */
.L_x_1360:
[----:B------:R-:W-:Y:S05]  /*60010*/  BSYNC.RELIABLE B8 ;  /* 0x0000000000087941 */ /* 0x000fea0003800100 */
.L_x_1359:
        /* <DEDUP_REMOVED lines=27> */
[C---:B-1----:R-:W-:Y:S02]  /*601d0*/  ISETP.GE.U32.AND P0, PT, R16.reuse, UR10, PT ;  /* 0x0000000a10007c0c */ /* 0x042fe4000bf06070 */
[----:B------:R-:W-:Y:S02]  /*601e0*/  IADD3 R16, PT, PT, R16, -UR10, RZ ;  /* 0x8000000a10107c10 */ /* 0x000fe4000fffe0ff */
        /* <DEDUP_REMOVED lines=15> */
.L_x_1361:
[----:B------:R-:W-:Y:S05]  /*602e0*/  BSYNC.RECONVERGENT B7 ;  /* 0x0000000000077941 */ /* 0x000fea0003800200 */
.L_x_1358:
        /* <DEDUP_REMOVED lines=41> */
.L_x_1364:
[----:B------:R-:W-:Y:S05]  /*60580*/  BSYNC.RELIABLE B8 ;  /* 0x0000000000087941 */ /* 0x000fea0003800100 */
.L_x_1363:
        /* <DEDUP_REMOVED lines=25> */
[C---:B-1----:R-:W-:Y:S01]  /*60720*/  ISETP.GE.U32.AND P0, PT, R16.reuse, UR10, PT ;  /* 0x0000000a10007c0c */ /* 0x042fe2000bf06070 */
        /* <DEDUP_REMOVED lines=12> */
[----:B------:R-:W-:Y:S02]  /*607f0*/  VIADD R47, R45, 0xffffffff ;  /* 0xffffffff2d2f7836 */ /* 0x000fe40000000000 */
[----:B------:R-:W-:Y:S01]  /*60800*/  VIADD R12, R12, -UR4 ;  /* 0x800000040c0c7c36 */ /* 0x000fe20008000000 */
[----:B------:R-:W-:Y:S01]  /*60810*/  ISETP.GE.U32.AND.EX P0, PT, R14, RZ, PT, P0 ;  /* 0x000000ff0e00720c */ /* 0x000fe20003f06100 */
[----:B------:R-:W-:-:S12]  /*60820*/  VIADD R14, R26, -UR11 ;  /* 0x8000000b1a0e7c36 */ /* 0x000fd80008000000 */
[----:B------:R-:W-:-:S04]  /*60830*/  @P0 IMAD.MOV R47, RZ, RZ, R45 ;  /* 0x000000ffff2f0224 */ /* 0x000fc800078e022d */
[----:B------:R-:W-:-:S07]  /*60840*/  IMAD.IADD R45, R47, 0x1, -R44 ;  /* 0x000000012f2d7824 */ /* 0x000fce00078e0a2c */
.L_x_1365:
[----:B------:R-:W-:Y:S05]  /*60850*/  BSYNC.RECONVERGENT B7 ;  /* 0x0000000000077941 */ /* 0x000fea0003800200 */
.L_x_1362:
        /* <DEDUP_REMOVED lines=17> */
[----:B------:R-:W-:Y:S01]  /*60970*/  IMAD.WIDE.U32 R54, R37, R24, R54 ;  /* 0x0000001825367225 */ /* 0x000fe200078e0036 */
[----:B------:R-:W-:-:S03]  /*60980*/  MOV R52, R51 ;  /* 0x0000003300347202 */ /* 0x000fc60000000f00 */
[----:B------:R-:W-:Y:S01]  /*60990*/  IMAD.MOV.U32 R51, RZ, RZ, RZ ;  /* 0x000000ffff337224 */ /* 0x000fe200078e00ff */
[----:B------:R-:W-:Y:S01]  /*609a0*/  IADD3 R56, P0, PT, R50, R55, RZ ;  /* 0x0000003732387210 */ /* 0x000fe20007f1e0ff */
[----:B------:R-:W-:Y:S02]  /*609b0*/  IMAD.MOV.U32 R50, RZ, RZ, R54 ;  /* 0x000000ffff327224 */ /* 0x000fe400078e0036 */
        /* <DEDUP_REMOVED lines=152> */
[----:B------:R-:W-:-:S04]  /*61340*/  IMAD.WIDE.U32 R68, R41, R12, R36 ;  /* 0x0000000c29447225 */ /* 0x000fc800078e0024 */
[----:B------:R-:W-:Y:S01]  /*61350*/  IMAD.IADD R36, R46, 0x1, R70 ;  /* 0x000000012e247824 */ /* 0x000fe200078e0246 */
[----:B------:R-:W-:Y:S01]  /*61360*/  IADD3 R70, P1, PT, R66, R69, RZ ;  /* 0x0000004542467210 */ /* 0x000fe20007f3e0ff */
[----:B------:R-:W-:-:S03]  /*61370*/  VIADD R72, R71, UR4 ;  /* 0x0000000447487c36 */ /* 0x000fc60008000000 */
[----:B------:R-:W-:Y:S01]  /*61380*/  ISETP.GE.U32.AND P0, PT, R36, R46, PT ;  /* 0x0000002e2400720c */ /* 0x000fe20003f06070 */
[----:B------:R-:W-:Y:S01]  /*61390*/  IMAD.WIDE.U32 R72, R64, 0x3d1, R72 ;  /* 0x000003d140487825 */ /* 0x000fe200078e0048 */
[----:B------:R-:W-:Y:S02]  /*613a0*/  IADD3 R46, P2, PT, R68, R39, RZ ;  /* 0x00000027442e7210 */ /* 0x000fe40007f5e0ff */
        /* <DEDUP_REMOVED lines=26> */
[----:B------:R-:W-:Y:S01]  /*61550*/  IMAD.X R49, RZ, RZ, RZ, P0 ;  /* 0x000000ffff317224 */ /* 0x000fe200000e06ff */
[----:B------:R-:W-:Y:S01]  /*61560*/  IADD3.X R55, PT, PT, RZ, RZ, RZ, P4, P5 ;  /* 0x000000ffff377210 */ /* 0x000fe200027ea4ff */
[----:B------:R-:W-:Y:S01]  /*61570*/  IMAD.MOV.U32 R67, RZ, RZ, RZ ;  /* 0x000000ffff437224 */ /* 0x000fe200078e00ff */
[----:B------:R-:W-:Y:S01]  /*61580*/  IADD3 R62, P0, P1, R62, R39, R52 ;  /* 0x000000273e3e7210 */ /* 0x000fe2000791e034 */
[----:B------:R-:W-:-:S03]  /*61590*/  IMAD.WIDE.U32 R48, R42, R45, R48 ;  /* 0x0000002d2a307225 */ /* 0x000fc600078e0030 */
[----:B------:R-:W-:Y:S01]  /*615a0*/  IADD3.X R39, PT, PT, RZ, RZ, RZ, P0, P1 ;  /* 0x000000ffff277210 */ /* 0x000fe200007e24ff */
        /* <DEDUP_REMOVED lines=60> */
.L_x_1367:
[----:B------:R-:W-:Y:S05]  /*61970*/  BSYNC.RECONVERGENT B7 ;  /* 0x0000000000077941 */ /* 0x000fea0003800200 */
.L_x_1366:
        /* <DEDUP_REMOVED lines=45> */
.L_x_1370:
[----:B------:R-:W-:Y:S05]  /*61c50*/  BSYNC.RELIABLE B8 ;  /* 0x0000000000087941 */ /* 0x000fea0003800100 */
.L_x_1369:
        /* <DEDUP_REMOVED lines=44> */
.L_x_1371:
[----:B------:R-:W-:Y:S05]  /*61f20*/  BSYNC.RECONVERGENT B7 ;  /* 0x0000000000077941 */ /* 0x000fea0003800200 */
.L_x_1368:
        /* <DEDUP_REMOVED lines=45> */
[----:B------:R-:W0:Y:S01]  /*62200*/  LDCU UR4, c[0x3][URZ] ;  /* 0x00c00000ff0477ac */ /* 0x000e220008000800 */
[----:B------:R-:W-:Y:S02]  /*62210*/  PRMT R54, RZ, 0x7610, R54 ;  /* 0x00007610ff367816 */ /* 0x000fe40000000036 */
[----:B0-----:R-:W-:-:S04]  /*62220*/  ISETP.GE.U32.AND P0, PT, R36, UR4, PT ;  /* 0x0000000424007c0c */ /* 0x001fc8000bf06070 */
[----:B------:R-:W-:-:S13]  /*62230*/  ISETP.LT.U32.OR P0, PT, R37, R12, !P0 ;  /* 0x0000000c2500720c */ /* 0x000fda0004701470 */
[----:B------:R-:W-:Y:S05]  /*62240*/  @P0 BREAK.RELIABLE B7 ;  /* 0x0000000000070942 */ /* 0x000fea0003800100 */
[----:B------:R-:W-:Y:S05]  /*62250*/  @P0 BRA `(.L_x_1157) ;  /* 0x0000012400000947 */ /* 0x000fea0003800000 */
.L_x_1373:
[----:B------:R-:W-:Y:S05]  /*62260*/  BSYNC.RELIABLE B7 ;  /* 0x0000000000077941 */ /* 0x000fea0003800100 */
.L_x_1372:
[----:B------:R-:W0:Y:S01]  /*62270*/  LDCU.128 UR12, c[0x3][URZ] ;  /* 0x00c00000ff0c77ac */ /* 0x000e220008000c00 */
[----:B------:R-:W-:Y:S01]  /*62280*/  PRMT R54, RZ, 0x7610, R54 ;  /* 0x00007610ff367816 */ /* 0x000fe20000000036 */
        /* <DEDUP_REMOVED lines=41> */
[----:B------:R-:W-:Y:S02]  /*62520*/  IMAD.IADD R43, R41, 0x1, -R44 ;  /* 0x00000001292b7824 */ /* 0x000fe400078e0a2c */
[----:B------:R-:W-:Y:S01]  /*62530*/  VIADD R41, R14, -UR11 ;  /* 0x8000000b0e297c36 */ /* 0x000fe20008000000 */
[----:B------:R-:W-:Y:S06]  /*62540*/  BRA `(.L_x_1157) ;  /* 0x0000012000447947 */ /* 0x000fec0003800000 */
.L_x_1240:
[----:B------:R-:W-:Y:S05]  /*62550*/  BSYNC.RELIABLE B6 ;  /* 0x0000000000067941 */ /* 0x000fea0003800100 */
.L_x_1239:
        /* <DEDUP_REMOVED lines=35> */
.L_x_1375:
        /* <DEDUP_REMOVED lines=34> */
.L_x_1377:
[----:B------:R-:W-:Y:S05]  /*629b0*/  BSYNC.RELIABLE B7 ;  /* 0x0000000000077941 */ /* 0x000fea0003800100 */
.L_x_1376:
        /* <DEDUP_REMOVED lines=53> */
.L_x_1378:
[----:B------:R-:W-:Y:S05]  /*62d10*/  BSYNC.RECONVERGENT B6 ;  /* 0x0000000000067941 */ /* 0x000fea0003800200 */
.L_x_1374:
        /* <DEDUP_REMOVED lines=43> */
.L_x_1380:
        /* <DEDUP_REMOVED lines=34> */
.L_x_1382:
[----:B------:R-:W-:Y:S05]  /*631f0*/  BSYNC.RELIABLE B7 ;  /* 0x0000000000077941 */ /* 0x000fea0003800100 */
.L_x_1381:
        /* <DEDUP_REMOVED lines=53> */
.L_x_1383:
[----:B------:R-:W-:Y:S05]  /*63550*/  BSYNC.RECONVERGENT B6 ;  /* 0x0000000000067941 */ /* 0x000fea0003800200 */
.L_x_1379:
[----:B------:R-:W-:Y:S02]  /*63560*/  HFMA2 R71, -RZ, RZ, 0, 0 ;  /* 0x00000000ff477431 */ /* 0x000fe400000001ff */
[----:B------:R-:W-:Y:S01]  /*63570*/  IMAD.WIDE.U32 R52, R85, R85, RZ ;  /* 0x0000005555347225 */ /* 0x000fe200078e00ff */
[----:B------:R-:W-:Y:S01]  /*63580*/  UMOV UR4, URZ ;  /* 0x000000ff00047c82 */ /* 0x000fe20008000000 */
[----:B------:R-:W-:Y:S01]  /*63590*/  BSSY.RECONVERGENT B6, `(.L_x_1384) ;  /* 0x000010a000067945 */ /* 0x000fe20003800200 */
[----:B------:R-:W-:Y:S01]  /*635a0*/  IADD3 R13, PT, PT, R13, -R94, RZ ;  /* 0x8000005e0d0d7210 */ /* 0x000fe20007ffe0ff */
[----:B------:R-:W-:Y:S02]  /*635b0*/  IMAD.MOV.U32 R70, RZ, RZ, R53 ;  /* 0x000000ffff467224 */ /* 0x000fe400078e0035 */
[----:B------:R-:W-:Y:S02]  /*635c0*/  IMAD.MOV.U32 R59, RZ, RZ, RZ ;  /* 0x000000ffff3b7224 */ /* 0x000fe400078e00ff */
[----:B------:R-:W-:-:S02]  /*635d0*/  IMAD.IADD R19, R19, 0x1, -R95 ;  /* 0x0000000113137824 */ /* 0x000fc400078e0a5f */
        /* <DEDUP_REMOVED lines=261> */
.L_x_1385:
[----:B------:R-:W-:Y:S05]  /*64630*/  BSYNC.RECONVERGENT B6 ;  /* 0x0000000000067941 */ /* 0x000fea0003800200 */
.L_x_1384:
        /* <DEDUP_REMOVED lines=48> */
.L_x_1388:
[----:B------:R-:W-:Y:S05]  /*64940*/  BSYNC.RELIABLE B7 ;  /* 0x0000000000077941 */ /* 0x000fea0003800100 */
.L_x_1387:
        /* <DEDUP_REMOVED lines=44> */
.L_x_1389:
[----:B------:R-:W-:Y:S05]  /*64c10*/  BSYNC.RECONVERGENT B6 ;  /* 0x0000000000067941 */ /* 0x000fea0003800200 */
.L_x_1386:
        /* <DEDUP_REMOVED lines=41> */
.L_x_1392:
[----:B------:R-:W-:Y:S05]  /*64eb0*/  BSYNC.RELIABLE B7 ;  /* 0x0000000000077941 */ /* 0x000fea0003800100 */
.L_x_1391:
        /* <DEDUP_REMOVED lines=44> */
.L_x_1393:
[----:B------:R-:W-:Y:S05]  /*65180*/  BSYNC.RECONVERGENT B6 ;  /* 0x0000000000067941 */ /* 0x000fea0003800200 */
.L_x_1390:
        /* <DEDUP_REMOVED lines=174> */
[----:B------:R-:W-:Y:S02]  /*65c70*/  IADD3.X R33, PT, PT, RZ, RZ, RZ, P1, !PT ;  /* 0x000000ffff217210 */ /* 0x000fe40000ffe4ff */
[----:B------:R-:W-:Y:S01]  /*65c80*/  SEL R35, RZ, 0x1, P0 ;  /* 0x00000001ff237807 */ /* 0x000fe20000000000 */
        /* <DEDUP_REMOVED lines=91> */
.L_x_1395:
[----:B------:R-:W-:Y:S05]  /*66240*/  BSYNC.RECONVERGENT B6 ;  /* 0x0000000000067941 */ /* 0x000fea0003800200 */
.L_x_1394:
[----:B------:R-:W-:Y:S01]  /*66250*/  ISETP.GT.U32.OR P0, PT, R31, R44, P0 ;  /* 0x0000002c1f00720c */ /* 0x000fe20000704470 */
[----:B------:R-:W-:Y:S04]  /*66260*/  BSSY.RECONVERGENT B6, `(.L_x_1396) ;  /* 0x0000057000067945 */ /* 0x000fe80003800200 */
[----:B------:R-:W-:Y:S01]  /*66270*/  BSSY.RELIABLE B7, `(.L_x_1397) ;  /* 0x0000029000077945 */ /* 0x000fe20003800100 */
[----:B------:R-:W-:-:S07]  /*66280*/  MOV R23, R31 ;  /* 0x0000001f00177202 */ /* 0x000fce0000000f00 */
        /* <DEDUP_REMOVED lines=39> */
.L_x_1398:
[----:B------:R-:W-:Y:S05]  /*66500*/  BSYNC.RELIABLE B7 ;  /* 0x0000000000077941 */ /* 0x000fea0003800100 */
.L_x_1397:
        /* <DEDUP_REMOVED lines=44> */
.L_x_1399:
[----:B------:R-:W-:Y:S05]  /*667d0*/  BSYNC.RECONVERGENT B6 ;  /* 0x0000000000067941 */ /* 0x000fea0003800200 */
.L_x_1396:
        /* <DEDUP_REMOVED lines=41> */
.L_x_1402:
[----:B------:R-:W-:Y:S05]  /*66a70*/  BSYNC.RELIABLE B7 ;  /* 0x0000000000077941 */ /* 0x000fea0003800100 */
.L_x_1401:
        /* <DEDUP_REMOVED lines=42> */
[----:B------:R-:W-:-:S05]  /*66d20*/  @P0 IADD3 R29, PT, PT, R23, RZ, RZ ;  /* 0x000000ff171d0210 */ /* 0x000fca0007ffe0ff */
[----:B------:R-:W-:-:S07]  /*66d30*/  IMAD.IADD R23, R29, 0x1, -R44 ;  /* 0x000000011d177824 */ /* 0x000fce00078e0a2c */
.L_x_1403:
[----:B------:R-:W-:Y:S05]  /*66d40*/  BSYNC.RECONVERGENT B6 ;  /* 0x0000000000067941 */ /* 0x000fea0003800200 */
.L_x_1400:
        /* <DEDUP_REMOVED lines=218> */
[----:B------:R-:W-:Y:S02]  /*67af0*/  IADD3 R54, P0, P1, R28, R31, R54 ;  /* 0x0000001f1c367210 */ /* 0x000fe4000791e036 */
[----:B------:R-:W-:Y:S01]  /*67b00*/  IADD3 R28, PT, PT, R29, UR4, RZ ;  /* 0x000000041d1c7c10 */ /* 0x000fe2000fffe0ff */
        /* <DEDUP_REMOVED lines=47> */
.L_x_1405:
[----:B------:R-:W-:Y:S05]  /*67e00*/  BSYNC.RECONVERGENT B6 ;  /* 0x0000000000067941 */ /* 0x000fea0003800200 */
.L_x_1404:
        /* <DEDUP_REMOVED lines=44> */
.L_x_1408:
[----:B------:R-:W-:Y:S05]  /*680d0*/  BSYNC.RELIABLE B7 ;  /* 0x0000000000077941 */ /* 0x000fea0003800100 */
.L_x_1407:
        /* <DEDUP_REMOVED lines=44> */
.L_x_1409:
[----:B------:R-:W-:Y:S05]  /*683a0*/  BSYNC.RECONVERGENT B6 ;  /* 0x0000000000067941 */ /* 0x000fea0003800200 */
.L_x_1406:
        /* <DEDUP_REMOVED lines=41> */
.L_x_1412:
[----:B------:R-:W-:Y:S05]  /*68640*/  BSYNC.RELIABLE B7 ;  /* 0x0000000000077941 */ /* 0x000fea0003800100 */
.L_x_1411:
        /* <DEDUP_REMOVED lines=44> */
.L_x_1413:
[----:B------:R-:W-:Y:S05]  /*68910*/  BSYNC.RECONVERGENT B6 ;  /* 0x0000000000067941 */ /* 0x000fea0003800200 */
.L_x_1410:
        /* <DEDUP_REMOVED lines=193> */
[----:B------:R-:W-:-:S03]  /*69530*/  IMAD.WIDE.U32 R60, R13, R19, R60 ;  /* 0x000000130d3c7225 */ /* 0x000fc600078e003c */
[----:B------:R-:W-:Y:S01]  /*69540*/  IADD3 R52, P3, P4, R52, R29, R28 ;  /* 0x0000001d34347210 */ /* 0x000fe20007c7e01c */
[----:B------:R-:W-:Y:S01]  /*69550*/  IMAD.WIDE.U32 R54, R13, R17, R54 ;  /* 0x000000110d367225 */ /* 0x000fe200078e0036 */
[----:B------:R-:W-:Y:S02]  /*69560*/  IADD3.X R29, PT, PT, RZ, RZ, RZ, P0, P1 ;  /* 0x000000ffff1d7210 */ /* 0x000fe400007e24ff */
        /* <DEDUP_REMOVED lines=70> */
.L_x_1415:
[----:B------:R-:W-:Y:S05]  /*699d0*/  BSYNC.RECONVERGENT B6 ;  /* 0x0000000000067941 */ /* 0x000fea0003800200 */
.L_x_1414:
[----:B------:R-:W-:Y:S01]  /*699e0*/  ISETP.GT.U32.OR P0, PT, R34, R44, P0 ;  /* 0x0000002c2200720c */ /* 0x000fe20000704470 */
[----:B------:R-:W-:Y:S04]  /*699f0*/  BSSY.RECONVERGENT B6, `(.L_x_1416) ;  /* 0x0000058000067945 */ /* 0x000fe80003800200 */
[----:B------:R-:W-:Y:S01]  /*69a00*/  BSSY.RELIABLE B7, `(.L_x_1417) ;  /* 0x000002a000077945 */ /* 0x000fe20003800100 */
[----:B------:R-:W-:-:S07]  /*69a10*/  MOV R61, R34 ;  /* 0x00000022003d7202 */ /* 0x000fce0000000f00 */
        /* <DEDUP_REMOVED lines=40> */
.L_x_1418:
[----:B------:R-:W-:Y:S05]  /*69ca0*/  BSYNC.RELIABLE B7 ;  /* 0x0000000000077941 */ /* 0x000fea0003800100 */
.L_x_1417:
        /* <DEDUP_REMOVED lines=44> */
.L_x_1419:
[----:B------:R-:W-:Y:S05]  /*69f70*/  BSYNC.RECONVERGENT B6 ;  /* 0x0000000000067941 */ /* 0x000fea0003800200 */
.L_x_1416:
        /* <DEDUP_REMOVED lines=41> */
.L_x_1422:
[----:B------:R-:W-:Y:S05]  /*6a210*/  BSYNC.RELIABLE B7 ;  /* 0x0000000000077941 */ /* 0x000fea0003800100 */
.L_x_1421:
        /* <DEDUP_REMOVED lines=44> */
.L_x_1423:
[----:B------:R-:W-:Y:S05]  /*6a4e0*/  BSYNC.RECONVERGENT B6 ;  /* 0x0000000000067941 */ /* 0x000fea0003800200 */
.L_x_1420:
        /* <DEDUP_REMOVED lines=74> */
.L_x_1425:
[----:B------:R-:W-:Y:S05]  /*6a990*/  BSYNC.RECONVERGENT B6 ;  /* 0x0000000000067941 */ /* 0x000fea0003800200 */
.L_x_1424:
        /* <DEDUP_REMOVED lines=45> */
[----:B------:R-:W0:Y:S02]  /*6ac70*/  LDCU UR4, c[0x3][URZ] ;  /* 0x00c00000ff0477ac */ /* 0x000e240008000800 */
[----:B0-----:R-:W-:-:S04]  /*6ac80*/  ISETP.GE.U32.AND P0, PT, R55, UR4, PT ;  /* 0x0000000437007c0c */ /* 0x001fc8000bf06070 */
[----:B------:R-:W-:-:S13]  /*6ac90*/  ISETP.GT.U32.OR P0, PT, R28, R29, !P0 ;  /* 0x0000001d1c00720c */ /* 0x000fda0004704470 */
[----:B------:R-:W-:Y:S05]  /*6aca0*/  @P0 BREAK.RELIABLE B7 ;  /* 0x0000000000070942 */ /* 0x000fea0003800100 */
[----:B------:R-:W-:Y:S05]  /*6acb0*/  @P0 BRA `(.L_x_1429) ;  /* 0x0000000000b40947 */ /* 0x000fea0003800000 */
.L_x_1428:
[----:B------:R-:W-:Y:S05]  /*6acc0*/  BSYNC.RELIABLE B7 ;  /* 0x0000000000077941 */ /* 0x000fea0003800100 */
.L_x_1427:
        /* <DEDUP_REMOVED lines=44> */
.L_x_1429:
[----:B------:R-:W-:Y:S05]  /*6af90*/  BSYNC.RECONVERGENT B6 ;  /* 0x0000000000067941 */ /* 0x000fea0003800200 */
.L_x_1426:
        /* <DEDUP_REMOVED lines=41> */
.L_x_1432:
[----:B------:R-:W-:Y:S05]  /*6b230*/  BSYNC.RELIABLE B7 ;  /* 0x0000000000077941 */ /* 0x000fea0003800100 */
.L_x_1431:
        /* <DEDUP_REMOVED lines=44> */
.L_x_1433:
[----:B------:R-:W-:Y:S05]  /*6b500*/  BSYNC.RECONVERGENT B6 ;  /* 0x0000000000067941 */ /* 0x000fea0003800200 */
.L_x_1430:
        /* <DEDUP_REMOVED lines=35> */
.L_x_1435:
[----:B------:R-:W-:-:S04]  /*6b740*/  ISETP.GE.U32.AND P0, PT, R53, R21, PT ;  /* 0x000000153500720c */ /* 0x000fc80003f06070 */
        /* <DEDUP_REMOVED lines=33> */
.L_x_1437:
[----:B------:R-:W-:Y:S05]  /*6b960*/  BSYNC.RELIABLE B7 ;  /* 0x0000000000077941 */ /* 0x000fea0003800100 */
.L_x_1436:
        /* <DEDUP_REMOVED lines=20> */
[----:B------:R-:W-:Y:S02]  /*6bab0*/  ISETP.GE.U32.AND P0, PT, R56, R87, PT ;  /* 0x000000573800720c */ /* 0x000fe40003f06070 */
[----:B------:R-:W-:Y:S02]  /*6bac0*/  IADD3.X R53, PT, PT, RZ, RZ, RZ, P1, P2 ;  /* 0x000000ffff357210 */ /* 0x000fe40000fe44ff */
[----:B------:R-:W-:Y:S02]  /*6bad0*/  ISETP.GE.U32.AND.EX P0, PT, R52, RZ, PT, P0 ;  /* 0x000000ff3400720c */ /* 0x000fe40003f06100 */
[----:B-1----:R-:W-:Y:S02]  /*6bae0*/  IADD3 R53, P1, P2, R53, UR10, R60 ;  /* 0x0000000a35357c10 */ /* 0x002fe4000fa3e03c */
[----:B------:R-:W-:Y:S02]  /*6baf0*/  SEL R52, RZ, 0xffffffff, P0 ;  /* 0xffffffffff347807 */ /* 0x000fe40000000000 */
[----:B------:R-:W-:-:S02]  /*6bb00*/  IADD3.X R54, PT, PT, RZ, RZ, RZ, P1, P2 ;  /* 0x000000ffff367210 */ /* 0x000fc40000fe44ff */
[----:B------:R-:W-:Y:S02]  /*6bb10*/  IADD3 R65, P0, PT, R52, R65, RZ ;  /* 0x0000004134417210 */ /* 0x000fe40007f1e0ff */
[----:B------:R-:W-:-:S03]  /*6bb20*/  IADD3 R67, P1, P2, R54, UR11, R67 ;  /* 0x0000000b36437c10 */ /* 0x000fc6000fa3e043 */
        /* <DEDUP_REMOVED lines=17> */
[----:B------:R-:W-:-:S03]  /*6bc40*/  MOV R53, R28 ;  /* 0x0000001c00357202 */ /* 0x000fc60000000f00 */
[----:B------:R-:W-:Y:S01]  /*6bc50*/  IMAD.X R52, RZ, RZ, R52, P0 ;  /* 0x000000ffff347224 */ /* 0x000fe200000e0634 */
[----:B------:R-:W-:-:S04]  /*6bc60*/  ISETP.GE.U32.AND P0, PT, R64, R73, PT ;  /* 0x000000494000720c */ /* 0x000fc80003f06070 */
[----:B------:R-:W-:Y:S02]  /*6bc70*/  ISETP.GE.U32.AND.EX P0, PT, R52, RZ, PT, P0 ;  /* 0x000000ff3400720c */ /* 0x000fe40003f06100 */
[----:B------:R-:W-:-:S04]  /*6bc80*/  IADD3.X R52, PT, PT, RZ, RZ, RZ, P1, P2 ;  /* 0x000000ffff347210 */ /* 0x000fc80000fe44ff */
[----:B------:R-:W-:-:S05]  /*6bc90*/  IADD3 R61, PT, PT, R61, R44, R52 ;  /* 0x0000002c3d3d7210 */ /* 0x000fca0007ffe034 */
[----:B------:R-:W-:Y:S02]  /*6bca0*/  VIADD R52, R61, 0xffffffff ;  /* 0xffffffff3d347836 */ /* 0x000fe40000000000 */
[----:B------:R-:W-:-:S07]  /*6bcb0*/  @P0 IMAD.MOV R52, RZ, RZ, R61 ;  /* 0x000000ffff340224 */ /* 0x000fce00078e023d */
.L_x_1438:
[----:B------:R-:W-:Y:S05]  /*6bcc0*/  BSYNC.RECONVERGENT B6 ;  /* 0x0000000000067941 */ /* 0x000fea0003800200 */
.L_x_1434:
        /* <DEDUP_REMOVED lines=43> */
.L_x_1440:
        /* <DEDUP_REMOVED lines=34> */
.L_x_1442:
[----:B------:R-:W-:Y:S05]  /*6c1a0*/  BSYNC.RELIABLE B7 ;  /* 0x0000000000077941 */ /* 0x000fea0003800100 */
.L_x_1441:
        /* <DEDUP_REMOVED lines=27> */
[----:B-1----:R-:W-:Y:S02]  /*6c360*/  IADD3 R59, P1, P2, R59, UR10, R61 ;  /* 0x0000000a3b3b7c10 */ /* 0x002fe4000fa3e03d */
        /* <DEDUP_REMOVED lines=10> */
[----:B--2---:R-:W-:-:S02]  /*6c410*/  IADD3 R57, P1, P2, R56, UR4, R57 ;  /* 0x0000000438397c10 */ /* 0x004fc4000fa3e039 */
        /* <DEDUP_REMOVED lines=10> */
[----:B------:R-:W-:Y:S01]  /*6c4c0*/  ISETP.GE.U32.AND.EX P0, PT, R54, RZ, PT, P0 ;  /* 0x000000ff3600720c */ /* 0x000fe20003f06100 */
[----:B------:R-:W-:Y:S02]  /*6c4d0*/  IMAD.MOV.U32 R54, RZ, RZ, R53 ;  /* 0x000000ffff367224 */ /* 0x000fe400078e0035 */
[----:B------:R-:W-:-:S10]  /*6c4e0*/  VIADD R56, R52, 0xffffffff ;  /* 0xffffffff34387836 */ /* 0x000fd40000000000 */
[----:B------:R-:W-:-:S07]  /*6c4f0*/  @P0 IMAD.MOV R56, RZ, RZ, R52 ;  /* 0x000000ffff380224 */ /* 0x000fce00078e0234 */
.L_x_1443:
[----:B------:R-:W-:Y:S05]  /*6c500*/  BSYNC.RECONVERGENT B6 ;  /* 0x0000000000067941 */ /* 0x000fea0003800200 */
.L_x_1439:
        /* <DEDUP_REMOVED lines=43> */
.L_x_1445:
        /* <DEDUP_REMOVED lines=34> */
.L_x_1447:
[----:B------:R-:W-:Y:S05]  /*6c9e0*/  BSYNC.RELIABLE B7 ;  /* 0x0000000000077941 */ /* 0x000fea0003800100 */
.L_x_1446:
        /* <DEDUP_REMOVED lines=53> */
.L_x_1448:
[----:B------:R-:W-:Y:S05]  /*6cd40*/  BSYNC.RECONVERGENT B6 ;  /* 0x0000000000067941 */ /* 0x000fea0003800200 */
.L_x_1444:
[----:B------:R-:W-:Y:S01]  /*6cd50*/  IMAD.IADD R78, R63, 0x1, -R28 ;  /* 0x000000013f4e7824 */ /* 0x000fe200078e0a1c */
[----:B------:R-:W-:Y:S01]  /*6cd60*/  UMOV UR4, URZ ;  /* 0x000000ff00047c82 */ /* 0x000fe20008000000 */
[----:B------:R-:W-:Y:S01]  /*6cd70*/  IMAD.IADD R80, R84, 0x1, -R29 ;  /* 0x0000000154507824 */ /* 0x000fe200078e0a1d */
[----:B------:R-:W-:Y:S01]  /*6cd80*/  BSSY.RECONVERGENT B6, `(.L_x_1449) ;  /* 0x0000110000067945 */ /* 0x000fe20003800200 */
[----:B------:R-:W-:-:S04]  /*6cd90*/  IMAD.WIDE.U32 R64, R78, R27, RZ ;  /* 0x0000001b4e407225 */ /* 0x000fc800078e00ff */
[----:B------:R-:W-:Y:S01]  /*6cda0*/  IMAD.MOV.U32 R54, RZ, RZ, R65 ;  /* 0x000000ffff367224 */ /* 0x000fe200078e0041 */
[----:B------:R-:W-:Y:S01]  /*6cdb0*/  IADD3 R65, PT, PT, -R30, R83, RZ ;  /* 0x000000531e417210 */ /* 0x000fe20007ffe1ff */
[----:B------:R-:W-:Y:S02]  /*6cdc0*/  IMAD.MOV.U32 R55, RZ, RZ, RZ ;  /* 0x000000ffff377224 */ /* 0x000fe400078e00ff */
        /* <DEDUP_REMOVED lines=191> */
[----:B------:R-:W-:Y:S01]  /*6d9c0*/  IMAD.WIDE.U32 R82, R19, R63, R82 ;  /* 0x0000003f13527225 */ /* 0x000fe200078e0052 */
[----:B------:R-:W-:-:S03]  /*6d9d0*/  IADD3.X R15, PT, PT, RZ, RZ, RZ, P2, P3 ;  /* 0x000000ffff0f7210 */ /* 0x000fc600017e64ff */
        /* <DEDUP_REMOVED lines=74> */
.L_x_1450:
[----:B------:R-:W-:Y:S05]  /*6de80*/  BSYNC.RECONVERGENT B6 ;  /* 0x0000000000067941 */ /* 0x000fea0003800200 */
.L_x_1449:
        /* <DEDUP_REMOVED lines=45> */
.L_x_1453:
[----:B------:R-:W-:Y:S05]  /*6e160*/  BSYNC.RELIABLE B7 ;  /* 0x0000000000077941 */ /* 0x000fea0003800100 */
.L_x_1452:
        /* <DEDUP_REMOVED lines=44> */
.L_x_1454:
[----:B------:R-:W-:Y:S05]  /*6e430*/  BSYNC.RECONVERGENT B6 ;  /* 0x0000000000067941 */ /* 0x000fea0003800200 */
.L_x_1451:
        /* <DEDUP_REMOVED lines=41> */
.L_x_1457:
[----:B------:R-:W-:Y:S05]  /*6e6d0*/  BSYNC.RELIABLE B7 ;  /* 0x0000000000077941 */ /* 0x000fea0003800100 */
.L_x_1456:
        /* <DEDUP_REMOVED lines=44> */
.L_x_1458:
[----:B------:R-:W-:Y:S05]  /*6e9a0*/  BSYNC.RECONVERGENT B6 ;  /* 0x0000000000067941 */ /* 0x000fea0003800200 */
.L_x_1455:
        /* <DEDUP_REMOVED lines=167> */
[----:B------:R-:W-:Y:S02]  /*6f420*/  VIADD R82, R83, UR4 ;  /* 0x0000000453527c36 */ /* 0x000fe40008000000 */
[----:B------:R-:W-:-:S02]  /*6f430*/  HFMA2 R83, -RZ, RZ, 0, 0 ;  /* 0x00000000ff537431 */ /* 0x000fc400000001ff */
[----:B------:R-:W-:Y:S01]  /*6f440*/  IMAD.WIDE.U32 R98, R23, R96, R98 ;  /* 0x0000006017627225 */ /* 0x000fe200078e0062 */
[----:B------:R-:W-:-:S03]  /*6f450*/  ISETP.GE.U32.AND P0, PT, R53, R54, PT ;  /* 0x000000363500720c */ /* 0x000fc60003f06070 */
[----:B------:R-:W-:Y:S01]  /*6f460*/  IMAD.WIDE.U32 R70, R86, R94, R70 ;  /* 0x0000005e56467225 */ /* 0x000fe200078e0046 */
[----:B------:R-:W-:-:S03]  /*6f470*/  SEL R59, RZ, 0x1, P0 ;  /* 0x00000001ff3b7807 */ /* 0x000fc60000000000 */
[----:B------:R-:W-:-:S04]  /*6f480*/  IMAD.WIDE.U32 R80, R74, R95, R80 ;  /* 0x0000005f4a507225 */ /* 0x000fc800078e0050 */
[----:B------:R-:W-:Y:S01]  /*6f490*/  IMAD.WIDE.U32 R82, R68, 0x3d1, R82 ;  /* 0x000003d144527825 */ /* 0x000fe200078e0052 */
[----:B------:R-:W-:Y:S02]  /*6f4a0*/  IADD3 R86, P1, PT, R98, R81, RZ ;  /* 0x0000005162567210 */ /* 0x000fe40007f3e0ff */
[----:B------:R-:W-:Y:S01]  /*6f4b0*/  IADD3 R80, P2, PT, R80, R71, RZ ;  /* 0x0000004750507210 */ /* 0x000fe20007f5e0ff */
[----:B------:R-:W-:Y:S02]  /*6f4c0*/  VIADD R54, R83, UR4 ;  /* 0x0000000453367c36 */ /* 0x000fe40008000000 */
        /* <DEDUP_REMOVED lines=89> */
.L_x_1460:
[----:B------:R-:W-:Y:S05]  /*6fa60*/  BSYNC.RECONVERGENT B6 ;  /* 0x0000000000067941 */ /* 0x000fea0003800200 */
.L_x_1459:
[----:B------:R-:W-:Y:S01]  /*6fa70*/  ISETP.GT.U32.OR P0, PT, R27, R44, P0 ;  /* 0x0000002c1b00720c */ /* 0x000fe20000704470 */
[----:B------:R-:W-:Y:S04]  /*6fa80*/  BSSY.RECONVERGENT B6, `(.L_x_1461) ;  /* 0x0000059000067945 */ /* 0x000fe80003800200 */
[----:B------:R-:W-:Y:S08]  /*6fa90*/  BSSY.RELIABLE B7, `(.L_x_1462) ;  /* 0x000002b000077945 */ /* 0x000ff00003800100 */
        /* <DEDUP_REMOVED lines=42> */
.L_x_1463:
[----:B------:R-:W-:Y:S05]  /*6fd40*/  BSYNC.RELIABLE B7 ;  /* 0x0000000000077941 */ /* 0x000fea0003800100 */
.L_x_1462:
        /* <DEDUP_REMOVED lines=44> */
.L_x_1464:
[----:B------:R-:W-:Y:S05]  /*70010*/  BSYNC.RECONVERGENT B6 ;  /* 0x0000000000067941 */ /* 0x000fea0003800200 */
.L_x_1461:
        /* <DEDUP_REMOVED lines=41> */
.L_x_1467:
[----:B------:R-:W-:Y:S05]  /*702b0*/  BSYNC.RELIABLE B7 ;  /* 0x0000000000077941 */ /* 0x000fea0003800100 */
.L_x_1466:
        /* <DEDUP_REMOVED lines=38> */
[----:B------:R-:W-:Y:S02]  /*70520*/  VIADD R24, R58, -UR13 ;  /* 0x8000000d3a187c36 */ /* 0x000fe40008000000 */
[----:B------:R-:W-:Y:S01]  /*70530*/  VIADD R25, R25, -UR4 ;  /* 0x8000000419197c36 */ /* 0x000fe20008000000 */
[----:B------:R-:W-:Y:S01]  /*70540*/  ISETP.GE.U32.AND.EX P0, PT, R21, RZ, PT, P0 ;  /* 0x000000ff1500720c */ /* 0x000fe20003f06100 */
[----:B------:R-:W-:-:S12]  /*70550*/  VIADD R21, R54, -UR10 ;  /* 0x8000000a36157c36 */ /* 0x000fd80008000000 */
[----:B------:R-:W-:-:S04]  /*70560*/  @P0 IMAD.MOV R55, RZ, RZ, R27 ;  /* 0x000000ffff370224 */ /* 0x000fc800078e021b */
[----:B------:R-:W-:-:S07]  /*70570*/  IMAD.IADD R27, R55, 0x1, -R44 ;  /* 0x00000001371b7824 */ /* 0x000fce00078e0a2c */
.L_x_1468:
[----:B------:R-:W-:Y:S05]  /*70580*/  BSYNC.RECONVERGENT B6 ;  /* 0x0000000000067941 */ /* 0x000fea0003800200 */
.L_x_1465:
        /* <DEDUP_REMOVED lines=35> */
.L_x_1470:
        /* <DEDUP_REMOVED lines=34> */
.L_x_1472:
[----:B------:R-:W-:Y:S05]  /*709e0*/  BSYNC.RELIABLE B7 ;  /* 0x0000000000077941 */ /* 0x000fea0003800100 */
.L_x_1471:
        /* <DEDUP_REMOVED lines=19> */
[----:B------:R-:W-:-:S02]  /*70b20*/  IADD3 R77, P0, PT, R55, R58, RZ ;  /* 0x0000003a374d7210 */ /* 0x000fc40007f1e0ff */
[----:B------:R-:W-:-:S03]  /*70b30*/  IADD3.X R58, PT, PT, RZ, RZ, RZ, P1, P2 ;  /* 0x000000ffff3a7210 */ /* 0x000fc60000fe44ff */
[----:B------:R-:W-:Y:S01]  /*70b40*/  IMAD.X R55, RZ, RZ, R55, P0 ;  /* 0x000000ffff377224 */ /* 0x000fe200000e0637 */
[----:B------:R-:W-:Y:S02]  /*70b50*/  ISETP.GE.U32.AND P0, PT, R77, R26, PT ;  /* 0x0000001a4d00720c */ /* 0x000fe40003f06070 */
[----:B-1----:R-:W-:Y:S02]  /*70b60*/  IADD3 R58, P1, P2, R58, UR10, R19 ;  /* 0x0000000a3a3a7c10 */ /* 0x002fe4000fa3e013 */
        /* <DEDUP_REMOVED lines=29> */
.L_x_1473:
[----:B------:R-:W-:Y:S05]  /*70d40*/  BSYNC.RECONVERGENT B6 ;  /* 0x0000000000067941 */ /* 0x000fea0003800200 */
.L_x_1469:
        /* <DEDUP_REMOVED lines=8> */
[----:B------:R-:W-:Y:S02]  /*70dd0*/  HFMA2 R55, -RZ, RZ, 0, 0 ;  /* 0x00000000ff377431 */ /* 0x000fe400000001ff */
[----:B------:R-:W-:Y:S02]  /*70de0*/  IMAD.IADD R27, R73, 0x1, -R27 ;  /* 0x00000001491b7824 */ /* 0x000fe400078e0a1b */
[----:B------:R-:W-:-:S04]  /*70df0*/  IMAD.WIDE.U32 R66, R47, R36, R66 ;  /* 0x000000242f427225 */ /* 0x000fc800078e0042 */
[----:B------:R-:W-:Y:S02]  /*70e00*/  IMAD.IADD R25, R15, 0x1, -R25 ;  /* 0x000000010f197824 */ /* 0x000fe400078e0a19 */
[----:B------:R-:W-:Y:S02]  /*70e10*/  IMAD.IADD R23, R17, 0x1, -R23 ;  /* 0x0000000111177824 */ /* 0x000fe400078e0a17 */
[----:B------:R-:W-:-:S05]  /*70e20*/  IMAD.WIDE.U32 R54, R45, R37, R54 ;  /* 0x000000252d367225 */ /* 0x000fca00078e0036 */
        /* <DEDUP_REMOVED lines=152> */
[----:B------:R-:W-:-:S03]  /*717b0*/  IMAD.WIDE.U32 R66, R76, R41, R66 ;  /* 0x000000294c427225 */ /* 0x000fc600078e0042 */
[----:B------:R-:W-:Y:S01]  /*717c0*/  IADD3.X R39, PT, PT, RZ, RZ, RZ, P2, !PT ;  /* 0x000000ffff277210 */ /* 0x000fe200017fe4ff */
        /* <DEDUP_REMOVED lines=32> */
[----:B------:R-:W-:Y:S02]  /*719d0*/  IMAD.X R59, RZ, RZ, RZ, P4 ;  /* 0x000000ffff3b7224 */ /* 0x000fe400020e06ff */
[----:B------:R-:W-:Y:S02]  /*719e0*/  IMAD.MOV.U32 R49, RZ, RZ, RZ ;  /* 0x000000ffff317224 */ /* 0x000fe400078e00ff */
[----:B------:R-:W-:Y:S01]  /*719f0*/  IMAD.X R41, RZ, RZ, RZ, P0 ;  /* 0x000000ffff297224 */ /* 0x000fe200000e06ff */
[----:B------:R-:W-:Y:S01]  /*71a00*/  IADD3 R59, P4, P5, R68, R59, R62 ;  /* 0x0000003b443b7210 */ /* 0x000fe20007d9e03e */
[----:B------:R-:W-:-:S03]  /*71a10*/  IMAD.WIDE.U32 R48, R82, 0x3d1, R48 ;  /* 0x000003d152307825 */ /* 0x000fc600078e0030 */
[----:B------:R-:W-:Y:S01]  /*71a20*/  IADD3.X R61, PT, PT, RZ, RZ, RZ, P4, P5 ;  /* 0x000000ffff3d7210 */ /* 0x000fe200027ea4ff */
        /* <DEDUP_REMOVED lines=64> */
.L_x_1475:
[----:B------:R-:W-:Y:S05]  /*71e30*/  BSYNC.RECONVERGENT B6 ;  /* 0x0000000000067941 */ /* 0x000fea0003800200 */
.L_x_1474:
        /* <DEDUP_REMOVED lines=49> */
.L_x_1478:
[----:B------:R-:W-:Y:S05]  /*72150*/  BSYNC.RELIABLE B7 ;  /* 0x0000000000077941 */ /* 0x000fea0003800100 */
.L_x_1477:
        /* <DEDUP_REMOVED lines=44> */
.L_x_1479:
[----:B------:R-:W-:Y:S05]  /*72420*/  BSYNC.RECONVERGENT B6 ;  /* 0x0000000000067941 */ /* 0x000fea0003800200 */
.L_x_1476:
        /* <DEDUP_REMOVED lines=41> */
.L_x_1482:
[----:B------:R-:W-:Y:S05]  /*726c0*/  BSYNC.RELIABLE B7 ;  /* 0x0000000000077941 */ /* 0x000fea0003800100 */
.L_x_1481:
        /* <DEDUP_REMOVED lines=44> */
.L_x_1483:
[----:B------:R-:W-:Y:S05]  /*72990*/  BSYNC.RECONVERGENT B6 ;  /* 0x0000000000067941 */ /* 0x000fea0003800200 */
.L_x_1480:
        /* <DEDUP_REMOVED lines=171> */
[----:B------:R-:W-:Y:S01]  /*73450*/  IMAD.WIDE.U32 R54, R16, R45, R66 ;  /* 0x0000002d10367225 */ /* 0x000fe200078e0042 */
[----:B------:R-:W-:-:S03]  /*73460*/  IADD3 R36, PT, PT, R38, R36, RZ ;  /* 0x0000002426247210 */ /* 0x000fc60007ffe0ff */
[----:B------:R-:W-:Y:S01]  /*73470*/  IMAD.WIDE.U32 R66, R20, R53, R68 ;  /* 0x0000003514427225 */ /* 0x000fe200078e0044 */
[----:B------:R-:W-:-:S03]  /*73480*/  ISETP.GE.U32.AND P0, PT, R36, R38, PT ;  /* 0x000000262400720c */ /* 0x000fc60003f06070 */
[----:B------:R-:W-:Y:S01]  /*73490*/  VIADD R70, R37, UR4 ;  /* 0x0000000425467c36 */ /* 0x000fe20008000000 */
[----:B------:R-:W-:Y:S01]  /*734a0*/  IADD3 R68, P1, PT, R64, R67, RZ ;  /* 0x0000004340447210 */ /* 0x000fe20007f3e0ff */
[----:B------:R-:W-:Y:S01]  /*734b0*/  IMAD.MOV.U32 R57, RZ, RZ, RZ ;  /* 0x000000ffff397224 */ /* 0x000fe200078e00ff */
[----:B------:R-:W-:Y:S01]  /*734c0*/  IADD3 R38, P2, PT, R66, R55, RZ ;  /* 0x0000003742267210 */ /* 0x000fe20007f5e0ff */
[----:B------:R-:W-:Y:S01]  /*734d0*/  IMAD.WIDE.U32 R70, R62, 0x3d1, R70 ;  /* 0x000003d13e467825 */ /* 0x000fe200078e0046 */
[----:B------:R-:W-:-:S03]  /*734e0*/  SEL R37, RZ, 0x1, P0 ;  /* 0x00000001ff257807 */ /* 0x000fc60000000000 */
[----:B------:R-:W-:Y:S02]  /*734f0*/  IMAD.X R69, RZ, RZ, RZ, P1 ;  /* 0x000000ffff457224 */ /* 0x000fe400008e06ff */
[----:B------:R-:W-:Y:S01]  /*73500*/  IMAD.X R39, RZ, RZ, RZ, P2 ;  /* 0x000000ffff277224 */ /* 0x000fe200010e06ff */
[----:B------:R-:W-:Y:S01]  /*73510*/  IADD3 R37, P1, P2, R70, R40, R37 ;  /* 0x0000002846257210 */ /* 0x000fe20007a3e025 */
[----:B------:R-:W-:-:S03]  /*73520*/  IMAD.WIDE.U32 R66, R22, R53, R68 ;  /* 0x0000003516427225 */ /* 0x000fc600078e0044 */
[----:B------:R-:W-:Y:S01]  /*73530*/  IADD3.X R41, PT, PT, RZ, RZ, RZ, P1, P2 ;  /* 0x000000ffff297210 */ /* 0x000fe20000fe44ff */
[----:B------:R-:W-:Y:S01]  /*73540*/  VIADD R68, R71, UR4 ;  /* 0x0000000447447c36 */ /* 0x000fe20008000000 */
[----:B------:R-:W-:Y:S01]  /*73550*/  IADD3 R64, P0, PT, R65, R67, RZ ;  /* 0x0000004341407210 */ /* 0x000fe20007f1e0ff */
        /* <DEDUP_REMOVED lines=83> */
.L_x_1485:
[----:B------:R-:W-:Y:S05]  /*73a90*/  BSYNC.RECONVERGENT B6 ;  /* 0x0000000000067941 */ /* 0x000fea0003800200 */
.L_x_1484:
        /* <DEDUP_REMOVED lines=45> */
.L_x_1488:
[----:B------:R-:W-:Y:S05]  /*73d70*/  BSYNC.RELIABLE B7 ;  /* 0x0000000000077941 */ /* 0x000fea0003800100 */
.L_x_1487:
        /* <DEDUP_REMOVED lines=44> */
.L_x_1489:
[----:B------:R-:W-:Y:S05]  /*74040*/  BSYNC.RECONVERGENT B6 ;  /* 0x0000000000067941 */ /* 0x000fea0003800200 */
.L_x_1486:
        /* <DEDUP_REMOVED lines=51> */
.L_x_1491:
[----:B------:R-:W-:Y:S05]  /*74380*/  BSYNC.RELIABLE B6 ;  /* 0x0000000000067941 */ /* 0x000fea0003800100 */
.L_x_1490:
        /* <DEDUP_REMOVED lines=40> */
[----:B------:R-:W-:Y:S02]  /*74610*/  ISETP.GE.U32.AND.EX P0, PT, R41, RZ, PT, P0 ;  /* 0x000000ff2900720c */ /* 0x000fe40003f06100 */
[----:B------:R-:W-:-:S11]  /*74620*/  IADD3 R41, PT, PT, R43, -0x1, RZ ;  /* 0xffffffff2b297810 */ /* 0x000fd60007ffe0ff */
[----:B------:R-:W-:-:S04]  /*74630*/  @P0 IMAD.MOV R41, RZ, RZ, R43 ;  /* 0x000000ffff290224 */ /* 0x000fc800078e022b */
[----:B------:R-:W-:Y:S02]  /*74640*/  IMAD.IADD R43, R41, 0x1, -R44 ;  /* 0x00000001292b7824 */ /* 0x000fe400078e0a2c */
[----:B------:R-:W-:-:S07]  /*74650*/  VIADD R41, R14, -UR11 ;  /* 0x8000000b0e297c36 */ /* 0x000fce0008000000 */
.L_x_1157:
[----:B------:R-:W-:Y:S05]  /*74660*/  BSYNC.RECONVERGENT B4 ;  /* 0x0000000000047941 */ /* 0x000fea0003800200 */
.L_x_1156:
[----:B------:R-:W-:-:S05]  /*74670*/  VIADD R11, R11, 0x1 ;  /* 0x000000010b0b7836 */ /* 0x000fca0000000000 */
[----:B------:R-:W-:-:S13]  /*74680*/  ISETP.NE.AND P0, PT, R11, 0x100, PT ;  /* 0x000001000b00780c */ /* 0x000fda0003f05270 */
[----:B------:R-:W-:Y:S05]  /*74690*/  @P0 BRA `(.L_x_1492) ;  /* 0xfffffccc001c0947 */ /* 0x000fea000383ffff */
[----:B------:R-:W-:Y:S05]  /*746a0*/  BSYNC.RECONVERGENT B5 ;  /* 0x0000000000057941 */ /* 0x000fea0003800200 */
.L_x_1155:
[----:B-----5:R-:W-:Y:S01]  /*746b0*/  LOP3.LUT P0, RZ, R54, 0xff, RZ, 0xc0, !PT ;  /* 0x000000ff36ff7812 */ /* 0x020fe2000780c0ff */
[----:B------:R-:W-:Y:S01]  /*746c0*/  BSSY.RECONVERGENT B7, `(.L_x_1493) ;  /* 0x0000bde000077945 */ /* 0x000fe20003800200 */
[----:B------:R-:W-:Y:S01]  /*746d0*/  IMAD.MOV.U32 R0, RZ, RZ, 0x2 ;  /* 0x00000002ff007424 */ /* 0x000fe200078e00ff */
[----:B------:R-:W-:Y:S02]  /*746e0*/  CS2R R44, SRZ ;  /* 0x00000000002c7805 */ /* 0x000fe4000001ff00 */
[----:B------:R-:W-:Y:S02]  /*746f0*/  CS2R R46, SRZ ;  /* 0x00000000002e7805 */ /* 0x000fe4000001ff00 */
[----:B------:R-:W-:Y:S01]  /*74700*/  CS2R R48, SRZ ;  /* 0x0000000000307805 */ /* 0x000fe2000001ff00 */
[----:B------:R-:W-:Y:S02]  /*74710*/  IMAD.MOV.U32 R50, RZ, RZ, RZ ;  /* 0x000000ffff327224 */ /* 0x000fe400078e00ff */
[----:B------:R-:W-:-:S03]  /*74720*/  IMAD.MOV.U32 R11, RZ, RZ, RZ ;  /* 0x000000ffff0b7224 */ /* 0x000fc600078e00ff */
        /* <DEDUP_REMOVED lines=8> */
[----:B0-----:R-:W-:Y:S02]  /*747b0*/  CS2R R52, SRZ ;  /* 0x0000000000347805 */ /* 0x001fe4000001ff00 */
[----:B------:R-:W-:Y:S02]  /*747c0*/  LOP3.LUT R0, R42, R0, R41, 0xfe, !PT ;  /* 0x000000002a007212 */ /* 0x000fe400078efe29 */
[----:B------:R-:W-:Y:S02]  /*747d0*/  CS2R R56, SRZ ;  /* 0x0000000000387805 */ /* 0x000fe4000001ff00 */
[----:B------:R-:W-:Y:S02]  /*747e0*/  CS2R R58, SRZ ;  /* 0x00000000003a7805 */ /* 0x000fe4000001ff00 */
[----:B------:R-:W-:Y:S02]  /*747f0*/  CS2R R60, SRZ ;  /* 0x00000000003c7805 */ /* 0x000fe4000001ff00 */
[----:B------:R-:W-:-:S13]  /*74800*/  LOP3.LUT P0, RZ, R0, R43, RZ, 0xfc, !PT ;  /* 0x0000002b00ff7212 */ /* 0x000fda000780fcff */
[----:B------:R-:W-:Y:S05]  /*74810*/  @!P0 BRA `(.L_x_1496) ;  /* 0x0000003800e88947 */ /* 0x000fea0003800000 */
[----:B------:R-:W0:Y:S01]  /*74820*/  LDC.64 R52, c[0x3][RZ] ;  /* 0x00c00000ff347b82 */ /* 0x000e220000000a00 */
[----:B------:R-:W-:Y:S01]  /*74830*/  BSSY.RECONVERGENT B5, `(.L_x_1497) ;  /* 0x00003a8000057945 */ /* 0x000fe20003800200 */
[----:B------:R-:W-:Y:S02]  /*74840*/  IMAD.MOV.U32 R24, RZ, RZ, RZ ;  /* 0x000000ffff187224 */ /* 0x000fe400078e00ff */
[----:B------:R-:W-:Y:S02]  /*74850*/  IMAD.MOV.U32 R14, RZ, RZ, 0x1 ;  /* 0x00000001ff0e7424 */ /* 0x000fe400078e00ff */
[----:B------:R-:W-:Y:S02]  /*74860*/  IMAD.MOV.U32 R22, RZ, RZ, RZ ;  /* 0x000000ffff167224 */ /* 0x000fe400078e00ff */
[----:B------:R-:W1:Y:S01]  /*74870*/  LDC.64 R46, c[0x3][0x8] ;  /* 0x00c00200ff2e7b82 */ /* 0x000e620000000a00 */
[----:B------:R-:W-:Y:S02]  /*74880*/  IMAD.MOV.U32 R20, RZ, RZ, RZ ;  /* 0x000000ffff147224 */ /* 0x000fe400078e00ff */
[----:B------:R-:W-:-:S02]  /*74890*/  IMAD.MOV.U32 R18, RZ, RZ, RZ ;  /* 0x000000ffff127224 */ /* 0x000fc400078e00ff */
[----:B------:R-:W-:Y:S02]  /*748a0*/  IMAD.MOV.U32 R16, RZ, RZ, RZ ;  /* 0x000000ffff107224 */ /* 0x000fe400078e00ff */
[----:B------:R-:W-:Y:S01]  /*748b0*/  IMAD.MOV.U32 R12, RZ, RZ, RZ ;  /* 0x000000ffff0c7224 */ /* 0x000fe200078e00ff */
[----:B------:R-:W2:Y:S01]  /*748c0*/  LDC.64 R48, c[0x3][0x10] ;  /* 0x00c00400ff307b82 */ /* 0x000ea20000000a00 */
[----:B------:R-:W-:Y:S02]  /*748d0*/  IMAD.MOV.U32 R0, RZ, RZ, RZ ;  /* 0x000000ffff007224 */ /* 0x000fe400078e00ff */
[----:B------:R-:W-:-:S05]  /*748e0*/  IMAD.MOV.U32 R11, RZ, RZ, RZ ;  /* 0x000000ffff0b7224 */ /* 0x000fca00078e00ff */
[----:B------:R-:W3:Y:S01]  /*748f0*/  LDC.64 R50, c[0x3][0x18] ;  /* 0x00c00600ff327b82 */ /* 0x000ee20000000a00 */
[C---:B0-----:R-:W-:Y:S01]  /*74900*/  ISETP.GE.U32.AND P0, PT, R52.reuse, 0x2, PT ;  /* 0x000000023400780c */ /* 0x041fe20003f06070 */
[----:B------:R-:W-:Y:S02]  /*74910*/  VIADD R45, R53, 0xffffffff ;  /* 0xffffffff352d7836 */ /* 0x000fe40000000000 */
[----:B------:R-:W-:Y:S01]  /*74920*/  VIADD R44, R52, 0xfffffffe ;  /* 0xfffffffe342c7836 */ /* 0x000fe20000000000 */
[----:B-1----:R0:W-:Y:S09]  /*74930*/  STL.64 [R1+0x8], R46 ;  /* 0x0000082e01007387 */ /* 0x0021f20000100a00 */
[----:B------:R-:W-:Y:S01]  /*74940*/  @P0 IMAD.MOV R45, RZ, RZ, R53 ;  /* 0x000000ffff2d0224 */ /* 0x000fe200078e0235 */
[----:B--2---:R0:W-:Y:S04]  /*74950*/  STL.64 [R1+0x10], R48 ;  /* 0x0000103001007387 */ /* 0x0041e80000100a00 */
[----:B------:R0:W-:Y:S04]  /*74960*/  STL.64 [R1], R44 ;  /* 0x0000002c01007387 */ /* 0x0001e80000100a00 */
[----:B---3--:R0:W-:Y:S02]  /*74970*/  STL.64 [R1+0x18], R50 ;  /* 0x0000183201007387 */ /* 0x0081e40000100a00 */
.L_x_1518:
[----:B------:R-:W-:-:S04]  /*74980*/  SHF.R.U32.HI R26, RZ, 0x5, R11 ;  /* 0x00000005ff1a7819 */ /* 0x000fc8000001160b */
[----:B------:R-:W-:-:S06]  /*74990*/  LEA R26, R26, UR17, 0x2 ;  /* 0x000000111a1a7c11 */ /* 0x000fcc000f8e10ff */
[----:B------:R-:W0:Y:S01]  /*749a0*/  LDL R26, [R26] ;  /* 0x000000001a1a7983 */ /* 0x000e220000100800 */
[----:B------:R-:W-:Y:S01]  /*749b0*/  BSSY.RECONVERGENT B4, `(.L_x_1498) ;  /* 0x00001c8000047945 */ /* 0x000fe20003800200 */
[----:B0-----:R-:W-:Y:S01]  /*749c0*/  SHF.R.W.U32.HI R44, RZ, R11, R26 ;  /* 0x0000000bff2c7219 */ /* 0x001fe20000011e1a */
[----:B------:R-:W-:-:S03]  /*749d0*/  VIADD R11, R11, 0x1 ;  /* 0x000000010b0b7836 */ /* 0x000fc60000000000 */
[----:B------:R-:W-:Y:S02]  /*749e0*/  LOP3.LUT R44, R44, 0x1, RZ, 0xc0, !PT ;  /* 0x000000012c2c7812 */ /* 0x000fe400078ec0ff */
[----:B------:R-:W-:Y:S02]  /*749f0*/  ISETP.NE.AND P1, PT, R11, 0x100, PT ;  /* 0x000001000b00780c */ /* 0x000fe40003f25270 */
[----:B------:R-:W-:-:S13]  /*74a00*/  ISETP.NE.U32.AND P0, PT, R44, 0x1, PT ;  /* 0x000000012c00780c */ /* 0x000fda0003f05070 */
[----:B------:R-:W-:Y:S05]  /*74a10*/  @P0 BRA `(.L_x_1499) ;  /* 0x0000001c00040947 */ /* 0x000fea0003800000 */
[----:B------:R-:W-:Y:S01]  /*74a20*/  IMAD.WIDE.U32 R44, R36, R14, RZ ;  /* 0x0000000e242c7225 */ /* 0x000fe200078e00ff */
[----:B------:R-:W-:Y:S01]  /*74a30*/  UMOV UR4, URZ ;  /* 0x000000ff00047c82 */ /* 0x000fe20008000000 */
[----:B------:R-:W0:Y:S01]  /*74a40*/  LDC R55, c[0x3][0x1c] ;  /* 0x00c00700ff377b82 */ /* 0x000e220000000800 */
[----:B------:R-:W-:Y:S01]  /*74a50*/  BSSY.RECONVERGENT B8, `(.L_x_1500) ;  /* 0x000010f000087945 */ /* 0x000fe20003800200 */
[----:B------:R-:W-:Y:S02]  /*74a60*/  IMAD.MOV.U32 R46, RZ, RZ, R45 ;  /* 0x000000ffff2e7224 */ /* 0x000fe400078e002d */
[----:B------:R-:W-:Y:S02]  /*74a70*/  IMAD.MOV.U32 R47, RZ, RZ, RZ ;  /* 0x000000ffff2f7224 */ /* 0x000fe400078e00ff */
[----:B------:R-:W-:Y:S02]  /*74a80*/  IMAD.MOV.U32 R49, RZ, RZ, RZ ;  /* 0x000000ffff317224 */ /* 0x000fe400078e00ff */
[----:B------:R-:W-:-:S04]  /*74a90*/  IMAD.WIDE.U32 R46, R14, R37, R46 ;  /* 0x000000250e2e7225 */ /* 0x000fc800078e002e */
[----:B------:R-:W-:Y:S01]  /*74aa0*/  IMAD.MOV.U32 R51, RZ, RZ, RZ ;  /* 0x000000ffff337224 */ /* 0x000fe200078e00ff */
        /* <DEDUP_REMOVED lines=168> */
[----:B------:R-:W-:Y:S02]  /*75530*/  VIADD R74, R73, UR4 ;  /* 0x00000004494a7c36 */ /* 0x000fe40008000000 */
        /* <DEDUP_REMOVED lines=52> */
[----:B------:R-:W-:Y:S01]  /*75880*/  HFMA2 R47, -RZ, RZ, 0, 0 ;  /* 0x00000000ff2f7431 */ /* 0x000fe200000001ff */
        /* <DEDUP_REMOVED lines=43> */
.L_x_1501:
[----:B------:R-:W-:Y:S05]  /*75b40*/  BSYNC.RECONVERGENT B8 ;  /* 0x0000000000087941 */ /* 0x000fea0003800200 */
.L_x_1500:
        /* <DEDUP_REMOVED lines=43> */
.L_x_1504:
[----:B------:R-:W-:Y:S05]  /*75e00*/  BSYNC.RELIABLE B9 ;  /* 0x0000000000097941 */ /* 0x000fea0003800100 */
.L_x_1503:
        /* <DEDUP_REMOVED lines=38> */
[C---:B--2---:R-:W-:Y:S02]  /*76070*/  ISETP.GE.U32.AND P0, PT, R12.reuse, UR4, PT ;  /* 0x000000040c007c0c */ /* 0x044fe4000bf06070 */
[----:B------:R-:W-:Y:S02]  /*76080*/  IADD3 R12, PT, PT, R12, -UR4, RZ ;  /* 0x800000040c0c7c10 */ /* 0x000fe4000fffe0ff */
[----:B------:R-:W-:Y:S01]  /*76090*/  ISETP.GE.U32.AND.EX P0, PT, R16, RZ, PT, P0 ;  /* 0x000000ff1000720c */ /* 0x000fe20003f06100 */
[----:B------:R-:W-:-:S12]  /*760a0*/  VIADD R16, R44, -UR11 ;  /* 0x8000000b2c107c36 */ /* 0x000fd80008000000 */
[----:B------:R-:W-:-:S04]  /*760b0*/  @P0 IMAD.MOV R26, RZ, RZ, R0 ;  /* 0x000000ffff1a0224 */ /* 0x000fc800078e0200 */
[----:B------:R-:W-:-:S07]  /*760c0*/  IMAD.IADD R0, R26, 0x1, -R55 ;  /* 0x000000011a007824 */ /* 0x000fce00078e0a37 */
.L_x_1505:
[----:B------:R-:W-:Y:S05]  /*760d0*/  BSYNC.RECONVERGENT B8 ;  /* 0x0000000000087941 */ /* 0x000fea0003800200 */
.L_x_1502:
        /* <DEDUP_REMOVED lines=40> */
.L_x_1507:
[----:B------:R-:W-:Y:S05]  /*76360*/  BSYNC.RELIABLE B8 ;  /* 0x0000000000087941 */ /* 0x000fea0003800100 */
.L_x_1506:
        /* <DEDUP_REMOVED lines=38> */
[----:B--2---:R-:W-:-:S04]  /*765d0*/  ISETP.GE.U32.AND P0, PT, R26, UR4, PT ;  /* 0x000000041a007c0c */ /* 0x004fc8000bf06070 */
[----:B------:R-:W-:Y:S01]  /*765e0*/  ISETP.GE.U32.AND.EX P0, PT, R12, RZ, PT, P0 ;  /* 0x000000ff0c00720c */ /* 0x000fe20003f06100 */
[----:B------:R-:W-:-:S12]  /*765f0*/  VIADD R12, R0, 0xffffffff ;  /* 0xffffffff000c7836 */ /* 0x000fd80000000000 */
[----:B------:R-:W-:-:S04]  /*76600*/  @P0 IMAD.MOV R12, RZ, RZ, R0 ;  /* 0x000000ffff0c0224 */ /* 0x000fc800078e0200 */
[----:B------:R-:W-:Y:S02]  /*76610*/  IMAD.IADD R0, R12, 0x1, -R55 ;  /* 0x000000010c007824 */ /* 0x000fe400078e0a37 */
[----:B------:R-:W-:-:S07]  /*76620*/  VIADD R12, R26, -UR4 ;  /* 0x800000041a0c7c36 */ /* 0x000fce0008000000 */
.L_x_1499:
[----:B------:R-:W-:Y:S05]  /*76630*/  BSYNC.RECONVERGENT B4 ;  /* 0x0000000000047941 */ /* 0x000fea0003800200 */
.L_x_1498:
        /* <DEDUP_REMOVED lines=22> */
[----:B------:R-:W-:Y:S02]  /*767a0*/  HFMA2 R45, -RZ, RZ, 0, 0 ;  /* 0x00000000ff2d7431 */ /* 0x000fe400000001ff */
[----:B------:R-:W-:-:S04]  /*767b0*/  IMAD.WIDE.U32 R60, R38, R36, R60 ;  /* 0x00000024263c7225 */ /* 0x000fc800078e003c */
[----:B------:R-:W-:Y:S02]  /*767c0*/  IMAD.X R49, RZ, RZ, RZ, P0 ;  /* 0x000000ffff317224 */ /* 0x000fe400000e06ff */
[----:B------:R-:W-:Y:S02]  /*767d0*/  IMAD.MOV.U32 R63, RZ, RZ, RZ ;  /* 0x000000ffff3f7224 */ /* 0x000fe400078e00ff */
[----:B------:R-:W-:-:S04]  /*767e0*/  IMAD.WIDE.U32 R46, R38, R37, R48 ;  /* 0x00000025262e7225 */ /* 0x000fc800078e0030 */
[----:B------:R-:W-:Y:S01]  /*767f0*/  IMAD.WIDE.U32 R44, R40, R36, R44 ;  /* 0x00000024282c7225 */ /* 0x000fe200078e002c */
[----:B------:R-:W-:-:S03]  /*76800*/  IADD3 R50, P2, PT, R46, R61, RZ ;  /* 0x0000003d2e327210 */ /* 0x000fc60007f5e0ff */
[----:B------:R-:W-:Y:S01]  /*76810*/  IMAD.MOV.U32 R67, RZ, RZ, RZ ;  /* 0x000000ffff437224 */ /* 0x000fe200078e00ff */
        /* <DEDUP_REMOVED lines=140> */
[----:B------:R-:W-:Y:S01]  /*770e0*/  IMAD.X R71, RZ, RZ, RZ, P3 ;  /* 0x000000ffff477224 */ /* 0x000fe200018e06ff */
[----:B------:R-:W-:Y:S01]  /*770f0*/  IADD3.X R37, PT, PT, RZ, RZ, RZ, P2, !PT ;  /* 0x000000ffff257210 */ /* 0x000fe200017fe4ff */
[----:B------:R-:W-:Y:S02]  /*77100*/  VIADD R74, R73, UR4 ;  /* 0x00000004494a7c36 */ /* 0x000fe40008000000 */
[----:B------:R-:W-:-:S04]  /*77110*/  IMAD.WIDE.U32 R38, R43, R39, R70 ;  /* 0x000000272b267225 */ /* 0x000fc800078e0046 */
[----:B------:R-:W-:-:S04]  /*77120*/  IMAD.WIDE.U32 R36, R42, R41, R36 ;  /* 0x000000292a247225 */ /* 0x000fc800078e0024 */
[----:B------:R-:W-:Y:S01]  /*77130*/  IMAD.X R69, RZ, RZ, RZ, P0 ;  /* 0x000000ffff457224 */ /* 0x000fe200000e06ff */
[----:B------:R-:W-:Y:S01]  /*77140*/  IADD3 R70, P0, PT, R36, R39, RZ ;  /* 0x0000002724467210 */ /* 0x000fe20007f1e0ff */
[----:B------:R-:W-:Y:S02]  /*77150*/  IMAD.IADD R36, R58, 0x1, R72 ;  /* 0x000000013a247824 */ /* 0x000fe400078e0248 */
[----:B------:R-:W-:-:S04]  /*77160*/  IMAD.WIDE.U32 R66, R43, R41, R68 ;  /* 0x000000292b427225 */ /* 0x000fc800078e0044 */
[----:B------:R-:W-:Y:S01]  /*77170*/  IMAD.X R71, RZ, RZ, RZ, P0 ;  /* 0x000000ffff477224 */ /* 0x000fe200000e06ff */
[----:B------:R-:W-:Y:S01]  /*77180*/  IADD3 R68, P2, PT, R66, R37, RZ ;  /* 0x0000002542447210 */ /* 0x000fe20007f5e0ff */
        /* <DEDUP_REMOVED lines=54> */
[----:B------:R-:W-:Y:S01]  /*774f0*/  VIADD R40, R41, UR4 ;  /* 0x0000000429287c36 */ /* 0x000fe20008000000 */
[----:B------:R-:W0:Y:S01]  /*77500*/  LDC R46, c[0x3][0x1c] ;  /* 0x00c00700ff2e7b82 */ /* 0x000e220000000800 */
        /* <DEDUP_REMOVED lines=38> */
.L_x_1509:
[----:B------:R-:W-:Y:S05]  /*77770*/  BSYNC.RECONVERGENT B4 ;  /* 0x0000000000047941 */ /* 0x000fea0003800200 */
.L_x_1508:
[----:B0-----:R-:W-:Y:S01]  /*77780*/  ISETP.GT.U32.OR P0, PT, R43, R46, P0 ;  /* 0x0000002e2b00720c */ /* 0x001fe20000704470 */
        /* <DEDUP_REMOVED lines=44> */
.L_x_1512:
[----:B------:R-:W-:Y:S05]  /*77a50*/  BSYNC.RELIABLE B8 ;  /* 0x0000000000087941 */ /* 0x000fea0003800100 */
.L_x_1511:
        /* <DEDUP_REMOVED lines=44> */
.L_x_1513:
[----:B------:R-:W-:Y:S05]  /*77d20*/  BSYNC.RECONVERGENT B4 ;  /* 0x0000000000047941 */ /* 0x000fea0003800200 */
.L_x_1510:
        /* <DEDUP_REMOVED lines=41> */
.L_x_1516:
[----:B------:R-:W-:Y:S05]  /*77fc0*/  BSYNC.RELIABLE B8 ;  /* 0x0000000000087941 */ /* 0x000fea0003800100 */
.L_x_1515:
        /* <DEDUP_REMOVED lines=35> */
[----:B------:R-:W-:-:S03]  /*78200*/  VIADD R26, R43, 0xffffffff ;  /* 0xffffffff2b1a7836 */ /* 0x000fc60000000000 */
        /* <DEDUP_REMOVED lines=8> */
.L_x_1517:
[----:B------:R-:W-:Y:S05]  /*78290*/  BSYNC.RECONVERGENT B4 ;  /* 0x0000000000047941 */ /* 0x000fea0003800200 */
.L_x_1514:
[----:B------:R-:W-:Y:S05]  /*782a0*/  @P1 BRA `(.L_x_1518) ;  /* 0xffffffc400b41947 */ /* 0x000fea000383ffff */
[----:B------:R-:W-:Y:S05]  /*782b0*/  BSYNC.RECONVERGENT B5 ;  /* 0x0000000000057941 */ /* 0x000fea0003800200 */
.L_x_1497:
[----:B------:R-:W-:Y:S02]  /*782c0*/  IMAD.MOV.U32 R44, RZ, RZ, R14 ;  /* 0x000000ffff2c7224 */ /* 0x000fe400078e000e */
[----:B------:R-:W-:Y:S02]  /*782d0*/  IMAD.MOV.U32 R45, RZ, RZ, RZ ;  /* 0x000000ffff2d7224 */ /* 0x000fe400078e00ff */
[----:B------:R-:W-:Y:S02]  /*782e0*/  IMAD.MOV.U32 R46, RZ, RZ, R24 ;  /* 0x000000ffff2e7224 */ /* 0x000fe400078e0018 */
        /* <DEDUP_REMOVED lines=12> */
[----:B------:R-:W-:-:S07]  /*783b0*/  IMAD.MOV.U32 R61, RZ, RZ, RZ ;  /* 0x000000ffff3d7224 */ /* 0x000fce00078e00ff */
.L_x_1496:
[----:B------:R-:W-:Y:S05]  /*783c0*/  BSYNC.RECONVERGENT B6 ;  /* 0x0000000000067941 */ /* 0x000fea0003800200 */
.L_x_1495:
[-C--:B------:R-:W-:Y:S01]  /*783d0*/  IMAD R11, R45, R44.reuse, RZ ;  /* 0x0000002c2d0b7224 */ /* 0x080fe200078e02ff */
[----:B------:R-:W-:Y:S01]  /*783e0*/  UMOV UR4, URZ ;  /* 0x000000ff00047c82 */ /* 0x000fe20008000000 */
[CC--:B------:R-:W-:Y:S01]  /*783f0*/  IMAD.WIDE.U32 R64, R44.reuse, R44.reuse, RZ ;  /* 0x0000002c2c407225 */ /* 0x0c0fe200078e00ff */
[----:B------:R-:W-:Y:S03]  /*78400*/  BSSY.RECONVERGENT B4, `(.L_x_1519) ;  /* 0x000018e000047945 */ /* 0x000fe60003800200 */
[----:B------:R-:W-:Y:S02]  /*78410*/  IMAD R11, R44, R45, R11 ;  /* 0x0000002d2c0b7224 */ /* 0x000fe400078e020b */
[----:B------:R-:W-:Y:S02]  /*78420*/  IMAD R37, R47, R44, RZ ;  /* 0x0000002c2f257224 */ /* 0x000fe400078e02ff */
[----:B------:R-:W-:-:S02]  /*78430*/  IMAD.IADD R36, R65, 0x1, R11 ;  /* 0x0000000141247824 */ /* 0x000fc400078e020b */
[-C--:B------:R-:W-:Y:S02]  /*78440*/  IMAD R11, R45, R46.reuse, R37 ;  /* 0x0000002e2d0b7224 */ /* 0x080fe400078e0225 */
[----:B------:R-:W-:Y:S02]  /*78450*/  HFMA2 R37, -RZ, RZ, 0, 0 ;  /* 0x00000000ff257431 */ /* 0x000fe400000001ff */
[----:B------:R-:W-:Y:S02]  /*78460*/  IMAD.MOV.U32 R63, RZ, RZ, RZ ;  /* 0x000000ffff3f7224 */ /* 0x000fe400078e00ff */
[----:B------:R-:W-:Y:S02]  /*78470*/  IMAD.MOV.U32 R39, RZ, RZ, RZ ;  /* 0x000000ffff277224 */ /* 0x000fe400078e00ff */
[----:B------:R-:W-:Y:S02]  /*78480*/  IMAD R41, R47, R46, RZ ;  /* 0x0000002e2f297224 */ /* 0x000fe400078e02ff */
[----:B------:R-:W-:-:S02]  /*78490*/  IMAD R43, R51, R44, RZ ;  /* 0x0000002c332b7224 */ /* 0x000fc400078e02ff */
[----:B------:R-:W-:Y:S02]  /*784a0*/  IMAD R41, R46, R47, R41 ;  /* 0x0000002f2e297224 */ /* 0x000fe400078e0229 */
[----:B------:R-:W-:-:S04]  /*784b0*/  IMAD.WIDE.U32 R36, R44, R46, R36 ;  /* 0x0000002e2c247225 */ /* 0x000fc800078e0024 */
[----:B------:R-:W-:Y:S02]  /*784c0*/  IMAD.MOV.U32 R62, RZ, RZ, R36 ;  /* 0x000000ffff3e7224 */ /* 0x000fe400078e0024 */
[----:B------:R-:W-:Y:S02]  /*784d0*/  IMAD.IADD R38, R37, 0x1, R11 ;  /* 0x0000000125267824 */ /* 0x000fe400078e020b */
[----:B------:R-:W-:-:S04]  /*784e0*/  IMAD.WIDE.U32 R62, R44, R46, R62 ;  /* 0x0000002e2c3e7225 */ /* 0x000fc800078e003e */
[----:B------:R-:W-:-:S04]  /*784f0*/  IMAD.WIDE.U32 R36, R44, R48, R38 ;  /* 0x000000302c247225 */ /* 0x000fc800078e0026 */
[----:B------:R-:W-:Y:S02]  /*78500*/  IMAD.IADD R39, R11, 0x1, R63 ;  /* 0x000000010b277824 */ /* 0x000fe400078e023f */
[----:B------:R-:W-:Y:S02]  /*78510*/  IMAD R11, R49, R44, RZ ;  /* 0x0000002c310b7224 */ /* 0x000fe400078e02ff */
[----:B------:R-:W-:Y:S01]  /*78520*/  IMAD R73, R45, R50, R43 ;  /* 0x000000322d497224 */ /* 0x000fe200078e022b */
[----:B------:R-:W-:Y:S01]  /*78530*/  IADD3 R38, P0, PT, R39, R36, RZ ;  /* 0x0000002427267210 */ /* 0x000fe20007f1e0ff */
[----:B------:R-:W-:Y:S02]  /*78540*/  IMAD R11, R45, R48, R11 ;  /* 0x000000302d0b7224 */ /* 0x000fe400078e020b */
[----:B------:R-:W-:Y:S02]  /*78550*/  IMAD.MOV.U32 R43, RZ, RZ, RZ ;  /* 0x000000ffff2b7224 */ /* 0x000fe400078e00ff */
[----:B------:R-:W-:-:S02]  /*78560*/  IMAD.X R39, RZ, RZ, RZ, P0 ;  /* 0x000000ffff277224 */ /* 0x000fc400000e06ff */
[----:B------:R-:W-:Y:S02]  /*78570*/  IMAD.IADD R36, R37, 0x1, R11 ;  /* 0x0000000125247824 */ /* 0x000fe400078e020b */
[----:B------:R-:W-:-:S04]  /*78580*/  IMAD.WIDE.U32 R38, R46, R46, R38 ;  /* 0x0000002e2e267225 */ /* 0x000fc800078e0026 */
[----:B------:R-:W-:Y:S02]  /*78590*/  IMAD.MOV.U32 R37, RZ, RZ, RZ ;  /* 0x000000ffff257224 */ /* 0x000fe400078e00ff */
[----:B------:R-:W-:Y:S02]  /*785a0*/  IMAD.IADD R41, R39, 0x1, R41 ;  /* 0x0000000127297824 */ /* 0x000fe400078e0229 */
[----:B------:R-:W-:-:S04]  /*785b0*/  IMAD.WIDE.U32 R36, R44, R50, R36 ;  /* 0x000000322c247225 */ /* 0x000fc800078e0024 */
[----:B------:R-:W-:Y:S01]  /*785c0*/  IMAD.MOV.U32 R42, RZ, RZ, R38 ;  /* 0x000000ffff2a7224 */ /* 0x000fe200078e0026 */
[----:B------:R-:W-:Y:S01]  /*785d0*/  IADD3 R40, P0, PT, R41, R36, RZ ;  /* 0x0000002429287210 */ /* 0x000fe20007f1e0ff */
[----:B------:R-:W-:Y:S02]  /*785e0*/  IMAD R39, R49, R46, RZ ;  /* 0x0000002e31277224 */ /* 0x000fe400078e02ff */
[----:B------:R-:W-:-:S04]  /*785f0*/  IMAD.WIDE.U32 R42, R44, R48, R42 ;  /* 0x000000302c2a7225 */ /* 0x000fc800078e002a */
[----:B------:R-:W-:Y:S02]  /*78600*/  IMAD.X R41, RZ, RZ, RZ, P0 ;  /* 0x000000ffff297224 */ /* 0x000fe400000e06ff */
[----:B------:R-:W-:Y:S02]  /*78610*/  IMAD.IADD R36, R37, 0x1, R73 ;  /* 0x0000000125247824 */ /* 0x000fe400078e0249 */
[-C--:B------:R-:W-:Y:S02]  /*78620*/  IMAD R71, R47, R48.reuse, R39 ;  /* 0x000000302f477224 */ /* 0x080fe400078e0227 */
        /* <DEDUP_REMOVED lines=21> */
[----:B------:R-:W-:Y:S02]  /*78780*/  IMAD.MOV.U32 R40, RZ, RZ, R68 ;  /* 0x000000ffff287224 */ /* 0x000fe400078e0044 */
[----:B------:R-:W-:Y:S01]  /*78790*/  IMAD R11, R57, R44, RZ ;  /* 0x0000002c390b7224 */ /* 0x000fe200078e02ff */
[----:B------:R-:W-:Y:S01]  /*787a0*/  IADD3 R66, P0, PT, R41, R36, RZ ;  /* 0x0000002429427210 */ /* 0x000fe20007f1e0ff */
[----:B------:R-:W-:Y:S02]  /*787b0*/  IMAD.MOV.U32 R41, RZ, RZ, RZ ;  /* 0x000000ffff297224 */ /* 0x000fe400078e00ff */
[----:B------:R-:W-:Y:S02]  /*787c0*/  IMAD R63, R49, R48, RZ ;  /* 0x00000030313f7224 */ /* 0x000fe400078e02ff */
[----:B------:R-:W-:-:S02]  /*787d0*/  IMAD.X R71, RZ, RZ, RZ, P1 ;  /* 0x000000ffff477224 */ /* 0x000fc400008e06ff */
[----:B------:R-:W-:-:S04]  /*787e0*/  IMAD.WIDE.U32 R40, R44, R50, R40 ;  /* 0x000000322c287225 */ /* 0x000fc800078e0028 */
[----:B------:R-:W-:Y:S02]  /*787f0*/  IMAD R11, R45, R56, R11 ;  /* 0x000000382d0b7224 */ /* 0x000fe400078e020b */
[C---:B------:R-:W-:Y:S02]  /*78800*/  IMAD R63, R48.reuse, R49, R63 ;  /* 0x00000031303f7224 */ /* 0x040fe400078e023f */
[----:B------:R-:W-:Y:S01]  /*78810*/  IMAD.X R67, RZ, RZ, RZ, P0 ;  /* 0x000000ffff437224 */ /* 0x000fe200000e06ff */
[----:B------:R-:W-:Y:S01]  /*78820*/  IADD3 R36, PT, PT, R37, R11, RZ ;  /* 0x0000000b25247210 */ /* 0x000fe20007ffe0ff */
[----:B------:R-:W-:-:S04]  /*78830*/  IMAD.WIDE.U32 R68, R48, R48, R70 ;  /* 0x0000003030447225 */ /* 0x000fc800078e0046 */
[----:B------:R-:W-:Y:S02]  /*78840*/  IMAD R43, R53, R46, RZ ;  /* 0x0000002e352b7224 */ /* 0x000fe400078e02ff */
[----:B------:R-:W-:Y:S02]  /*78850*/  IMAD.IADD R73, R73, 0x1, R41 ;  /* 0x0000000149497824 */ /* 0x000fe400078e0229 */
[----:B------:R-:W-:-:S03]  /*78860*/  IMAD.WIDE.U32 R66, R46, R52, R66 ;  /* 0x000000342e427225 */ /* 0x000fc600078e0042 */
[----:B------:R-:W-:Y:S01]  /*78870*/  IADD3 R72, P0, PT, R73, R68, RZ ;  /* 0x0000004449487210 */ /* 0x000fe20007f1e0ff */
[----:B------:R-:W-:Y:S02]  /*78880*/  IMAD.IADD R71, R69, 0x1, R63 ;  /* 0x0000000145477824 */ /* 0x000fe400078e023f */
[----:B------:R-:W-:Y:S02]  /*78890*/  IMAD R14, R47, R52, R43 ;  /* 0x000000342f0e7224 */ /* 0x000fe400078e022b */
[----:B------:R-:W-:Y:S01]  /*788a0*/  IMAD.MOV.U32 R37, RZ, RZ, RZ ;  /* 0x000000ffff257224 */ /* 0x000fe200078e00ff */
[----:B------:R-:W-:Y:S01]  /*788b0*/  IADD3 R70, P1, PT, R71, R66, RZ ;  /* 0x0000004247467210 */ /* 0x000fe20007f3e0ff */
[----:B------:R-:W-:Y:S02]  /*788c0*/  IMAD.IADD R69, R67, 0x1, R14 ;  /* 0x0000000143457824 */ /* 0x000fe400078e020e */
[----:B------:R-:W-:-:S04]  /*788d0*/  IMAD.WIDE.U32 R66, R44, R58, R36 ;  /* 0x0000003a2c427225 */ /* 0x000fc800078e0024 */
[----:B------:R-:W-:Y:S01]  /*788e0*/  IMAD.X R73, RZ, RZ, RZ, P0 ;  /* 0x000000ffff497224 */ /* 0x000fe200000e06ff */
[----:B------:R-:W-:Y:S01]  /*788f0*/  IADD3 R68, P0, PT, R69, R66, RZ ;  /* 0x0000004245447210 */ /* 0x000fe20007f1e0ff */
[----:B------:R-:W-:Y:S02]  /*78900*/  IMAD R43, R59, R44, RZ ;  /* 0x0000002c3b2b7224 */ /* 0x000fe400078e02ff */
[----:B------:R-:W-:Y:S02]  /*78910*/  IMAD R63, R51, R48, RZ ;  /* 0x00000030333f7224 */ /* 0x000fe400078e02ff */
[----:B------:R-:W-:Y:S02]  /*78920*/  IMAD.X R71, RZ, RZ, RZ, P1 ;  /* 0x000000ffff477224 */ /* 0x000fe400008e06ff */
[----:B------:R-:W-:-:S04]  /*78930*/  IMAD.WIDE.U32 R36, R46, R50, R72 ;  /* 0x000000322e247225 */ /* 0x000fc800078e0048 */
[----:B------:R-:W-:Y:S02]  /*78940*/  IMAD R43, R45, R58, R43 ;  /* 0x0000003a2d2b7224 */ /* 0x000fe400078e022b */
[----:B------:R-:W-:Y:S02]  /*78950*/  IMAD R41, R57, R46, RZ ;  /* 0x0000002e39297224 */ /* 0x000fe400078e02ff */
[-C--:B------:R-:W-:Y:S02]  /*78960*/  IMAD R63, R49, R50.reuse, R63 ;  /* 0x00000032313f7224 */ /* 0x080fe400078e023f */
[----:B------:R-:W-:Y:S02]  /*78970*/  IMAD.X R69, RZ, RZ, RZ, P0 ;  /* 0x000000ffff457224 */ /* 0x000fe400000e06ff */
[----:B------:R-:W-:-:S04]  /*78980*/  IMAD.WIDE.U32 R70, R48, R50, R70 ;  /* 0x0000003230467225 */ /* 0x000fc800078e0046 */
[----:B------:R-:W-:Y:S02]  /*78990*/  IMAD.IADD R73, R55, 0x1, R37 ;  /* 0x0000000137497824 */ /* 0x000fe400078e0225 */
[----:B------:R-:W-:Y:S02]  /*789a0*/  IMAD.IADD R66, R67, 0x1, R43 ;  /* 0x0000000143427824 */ /* 0x000fe400078e022b */
[----:B------:R-:W-:Y:S01]  /*789b0*/  IMAD R12, R47, R56, R41 ;  /* 0x000000382f0c7224 */ /* 0x000fe200078e0229 */
[----:B------:R-:W-:Y:S01]  /*789c0*/  IADD3 R72, P0, PT, R73, R70, RZ ;  /* 0x0000004649487210 */ /* 0x000fe20007f1e0ff */
[----:B------:R-:W-:-:S04]  /*789d0*/  IMAD.WIDE.U32 R68, R46, R56, R68 ;  /* 0x000000382e447225 */ /* 0x000fc800078e0044 */
[----:B------:R-:W-:Y:S02]  /*789e0*/  IMAD.IADD R71, R71, 0x1, R63 ;  /* 0x0000000147477824 */ /* 0x000fe400078e023f */
[----:B------:R-:W-:Y:S02]  /*789f0*/  IMAD R37, R59, R46, RZ ;  /* 0x0000002e3b257224 */ /* 0x000fe400078e02ff */
[----:B------:R-:W-:Y:S01]  /*78a00*/  IMAD.MOV.U32 R67, RZ, RZ, RZ ;  /* 0x000000ffff437224 */ /* 0x000fe200078e00ff */
[----:B------:R-:W-:Y:S01]  /*78a10*/  IADD3 R70, P1, PT, R71, R68, RZ ;  /* 0x0000004447467210 */ /* 0x000fe20007f3e0ff */
[----:B------:R-:W-:Y:S02]  /*78a20*/  IMAD.IADD R69, R69, 0x1, R12 ;  /* 0x0000000145457824 */ /* 0x000fe400078e020c */
[----:B------:R-:W-:-:S04]  /*78a30*/  IMAD.WIDE.U32 R66, R44, R60, R66 ;  /* 0x0000003c2c427225 */ /* 0x000fc800078e0042 */
[----:B------:R-:W-:Y:S02]  /*78a40*/  IMAD R0, R47, R58, R37 ;  /* 0x0000003a2f007224 */ /* 0x000fe400078e0225 */
[----:B------:R-:W-:Y:S02]  /*78a50*/  IMAD.MOV.U32 R37, RZ, RZ, RZ ;  /* 0x000000ffff257224 */ /* 0x000fe400078e00ff */
[----:B------:R-:W-:Y:S01]  /*78a60*/  IMAD.X R73, RZ, RZ, RZ, P0 ;  /* 0x000000ffff497224 */ /* 0x000fe200000e06ff */
[----:B------:R-:W-:Y:S01]  /*78a70*/  IADD3 R68, P0, PT, R69, R66, RZ ;  /* 0x0000004245447210 */ /* 0x000fe20007f1e0ff */
[----:B------:R-:W-:-:S04]  /*78a80*/  IMAD.WIDE.U32 R36, R44, R52, R36 ;  /* 0x000000342c247225 */ /* 0x000fc800078e0024 */
[----:B------:R-:W-:Y:S02]  /*78a90*/  IMAD R55, R53, R48, RZ ;  /* 0x0000003035377224 */ /* 0x000fe400078e02ff */
[----:B------:R-:W-:Y:S02]  /*78aa0*/  IMAD.X R71, RZ, RZ, RZ, P1 ;  /* 0x000000ffff477224 */ /* 0x000fe400008e06ff */
[----:B------:R-:W-:-:S04]  /*78ab0*/  IMAD.WIDE.U32 R72, R48, R50, R72 ;  /* 0x0000003230487225 */ /* 0x000fc800078e0048 */
[----:B------:R-:W-:Y:S02]  /*78ac0*/  IMAD.IADD R39, R39, 0x1, R37 ;  /* 0x0000000127277824 */ /* 0x000fe400078e0225 */
[----:B------:R-:W-:Y:S02]  /*78ad0*/  IMAD R18, R49, R52, R55 ;  /* 0x0000003431127224 */ /* 0x000fe400078e0237 */
[----:B------:R-:W-:Y:S01]  /*78ae0*/  IMAD.X R69, RZ, RZ, RZ, P0 ;  /* 0x000000ffff457224 */ /* 0x000fe200000e06ff */
[----:B------:R-:W-:Y:S01]  /*78af0*/  IADD3 R38, P3, PT, R39, R72, RZ ;  /* 0x0000004827267210 */ /* 0x000fe20007f7e0ff */
        /* <DEDUP_REMOVED lines=11> */
[----:B------:R-:W-:Y:S02]  /*78bb0*/  IMAD R37, R57, R48, RZ ;  /* 0x0000003039257224 */ /* 0x000fe400078e02ff */
[----:B------:R-:W-:Y:S02]  /*78bc0*/  IMAD.IADD R67, R67, 0x1, R41 ;  /* 0x0000000143437824 */ /* 0x000fe400078e0229 */
[----:B------:R-:W-:Y:S02]  /*78bd0*/  IMAD.IADD R66, R69, 0x1, R0 ;  /* 0x0000000145427824 */ /* 0x000fe400078e0200 */
[----:B------:R-:W-:-:S03]  /*78be0*/  IMAD.WIDE.U32 R38, R46, R52, R38 ;  /* 0x000000342e267225 */ /* 0x000fc600078e0026 */
[----:B------:R-:W-:Y:S01]  /*78bf0*/  IADD3 R66, P0, PT, R66, R67, RZ ;  /* 0x0000004342427210 */ /* 0x000fe20007f1e0ff */
[C---:B------:R-:W-:Y:S02]  /*78c00*/  IMAD R63, R50.reuse, R51, R63 ;  /* 0x00000033323f7224 */ /* 0x040fe400078e023f */
[----:B------:R-:W-:Y:S02]  /*78c10*/  IMAD.X R69, RZ, RZ, RZ, P1 ;  /* 0x000000ffff457224 */ /* 0x000fe400008e06ff */
[----:B------:R-:W-:-:S04]  /*78c20*/  IMAD.WIDE.U32 R70, R50, R50, R70 ;  /* 0x0000003232467225 */ /* 0x000fc800078e0046 */
[-C--:B------:R-:W-:Y:S02]  /*78c30*/  IMAD R16, R49, R56.reuse, R37 ;  /* 0x0000003831107224 */ /* 0x080fe400078e0225 */
[----:B------:R-:W-:Y:S02]  /*78c40*/  IMAD.IADD R37, R14, 0x1, R39 ;  /* 0x000000010e257824 */ /* 0x000fe400078e0227 */
[----:B------:R-:W-:Y:S02]  /*78c50*/  IMAD.IADD R39, R71, 0x1, R63 ;  /* 0x0000000147277824 */ /* 0x000fe400078e023f */
[----:B------:R-:W-:-:S04]  /*78c60*/  IMAD.WIDE.U32 R68, R48, R56, R68 ;  /* 0x0000003830447225 */ /* 0x000fc800078e0044 */
[----:B------:R-:W-:Y:S01]  /*78c70*/  IMAD.X R67, RZ, RZ, RZ, P0 ;  /* 0x000000ffff437224 */ /* 0x000fe200000e06ff */
[----:B------:R-:W-:Y:S01]  /*78c80*/  IADD3 R68, P1, PT, R39, R68, RZ ;  /* 0x0000004427447210 */ /* 0x000fe20007f3e0ff */
[----:B------:R-:W-:Y:S01]  /*78c90*/  IMAD R55, R61, R46, RZ ;  /* 0x0000002e3d377224 */ /* 0x000fe200078e02ff */
[----:B------:R-:W-:Y:S01]  /*78ca0*/  IADD3 R70, P0, PT, R37, R70, RZ ;  /* 0x0000004625467210 */ /* 0x000fe20007f1e0ff */
[----:B------:R-:W-:Y:S01]  /*78cb0*/  IMAD.WIDE.U32 R66, R46, R60, R66 ;  /* 0x0000003c2e427225 */ /* 0x000fe200078e0042 */
[----:B------:R-:W-:-:S03]  /*78cc0*/  MOV R39, RZ ;  /* 0x000000ff00277202 */ /* 0x000fc60000000f00 */
[----:B------:R-:W-:Y:S02]  /*78cd0*/  IMAD.X R71, RZ, RZ, RZ, P0 ;  /* 0x000000ffff477224 */ /* 0x000fe400000e06ff */
[----:B------:R-:W-:-:S04]  /*78ce0*/  IMAD.WIDE.U32 R38, R44, R56, R38 ;  /* 0x000000382c267225 */ /* 0x000fc800078e0026 */
[----:B------:R-:W-:Y:S02]  /*78cf0*/  IMAD.IADD R37, R69, 0x1, R16 ;  /* 0x0000000145257824 */ /* 0x000fe400078e0210 */
[----:B------:R-:W-:Y:S02]  /*78d00*/  IMAD.X R69, RZ, RZ, RZ, P1 ;  /* 0x000000ffff457224 */ /* 0x000fe400008e06ff */
[----:B------:R-:W-:Y:S01]  /*78d10*/  IMAD.WIDE.U32 R70, R48, R52, R70 ;  /* 0x0000003430467225 */ /* 0x000fe200078e0046 */
[----:B------:R-:W-:-:S03]  /*78d20*/  IADD3 R66, P0, PT, R37, R66, RZ ;  /* 0x0000004225427210 */ /* 0x000fc60007f1e0ff */
[----:B------:R-:W-:Y:S02]  /*78d30*/  IMAD.IADD R11, R11, 0x1, R39 ;  /* 0x000000010b0b7824 */ /* 0x000fe400078e0227 */
[----:B------:R-:W-:Y:S02]  /*78d40*/  IMAD R14, R47, R60, R55 ;  /* 0x0000003c2f0e7224 */ /* 0x000fe400078e0237 */
[----:B------:R-:W-:Y:S01]  /*78d50*/  IMAD.IADD R73, R18, 0x1, R71 ;  /* 0x0000000112497824 */ /* 0x000fe200078e0247 */
[----:B------:R-:W-:Y:S01]  /*78d60*/  IADD3 R74, P1, PT, R11, R70, RZ ;  /* 0x000000460b4a7210 */ /* 0x000fe20007f3e0ff */
[----:B------:R-:W-:-:S04]  /*78d70*/  IMAD.WIDE.U32 R68, R50, R52, R68 ;  /* 0x0000003432447225 */ /* 0x000fc800078e0044 */
[----:B------:R-:W-:Y:S02]  /*78d80*/  IMAD.IADD R55, R67, 0x1, R14 ;  /* 0x0000000143377824 */ /* 0x000fe400078e020e */
[----:B------:R-:W-:Y:S02]  /*78d90*/  IMAD R63, R53, R50, RZ ;  /* 0x00000032353f7224 */ /* 0x000fe400078e02ff */
[----:B------:R-:W-:Y:S01]  /*78da0*/  IMAD.X R67, RZ, RZ, RZ, P0 ;  /* 0x000000ffff437224 */ /* 0x000fe200000e06ff */
[----:B------:R-:W-:Y:S01]  /*78db0*/  IADD3 R72, P0, PT, R73, R68, RZ ;  /* 0x0000004449487210 */ /* 0x000fe20007f1e0ff */
[----:B------:R-:W-:Y:S02]  /*78dc0*/  IMAD.X R75, RZ, RZ, RZ, P1 ;  /* 0x000000ffff4b7224 */ /* 0x000fe400008e06ff */
[----:B------:R-:W-:Y:S02]  /*78dd0*/  IMAD R37, R59, R48, RZ ;  /* 0x000000303b257224 */ /* 0x000fe400078e02ff */
[----:B------:R-:W-:-:S02]  /*78de0*/  IMAD R63, R51, R52, R63 ;  /* 0x00000034333f7224 */ /* 0x000fc400078e023f */
[----:B------:R-:W-:Y:S02]  /*78df0*/  IMAD.X R73, RZ, RZ, RZ, P0 ;  /* 0x000000ffff497224 */ /* 0x000fe400000e06ff */
[----:B------:R-:W-:-:S04]  /*78e00*/  IMAD.WIDE.U32 R74, R46, R56, R74 ;  /* 0x000000382e4a7225 */ /* 0x000fc800078e004a */
[-C--:B------:R-:W-:Y:S02]  /*78e10*/  IMAD R11, R49, R58.reuse, R37 ;  /* 0x0000003a310b7224 */ /* 0x080fe400078e0225 */
[----:B------:R-:W-:-:S04]  /*78e20*/  IMAD.WIDE.U32 R66, R48, R58, R66 ;  /* 0x0000003a30427225 */ /* 0x000fc800078e0042 */
[----:B------:R-:W-:Y:S02]  /*78e30*/  IMAD.IADD R69, R69, 0x1, R63 ;  /* 0x0000000145457824 */ /* 0x000fe400078e023f */
[----:B------:R-:W-:-:S03]  /*78e40*/  IMAD.WIDE.U32 R72, R50, R52, R72 ;  /* 0x0000003432487225 */ /* 0x000fc600078e0048 */
[----:B------:R-:W-:Y:S01]  /*78e50*/  IADD3 R70, P1, PT, R69, R66, RZ ;  /* 0x0000004245467210 */ /* 0x000fe20007f3e0ff */
[----:B------:R-:W-:Y:S02]  /*78e60*/  IMAD.IADD R37, R12, 0x1, R75 ;  /* 0x000000010c257824 */ /* 0x000fe400078e024b */
[----:B------:R-:W-:Y:S02]  /*78e70*/  IMAD.IADD R68, R67, 0x1, R11 ;  /* 0x0000000143447824 */ /* 0x000fe400078e020b */
[----:B------:R-:W-:Y:S01]  /*78e80*/  IMAD.MOV.U32 R66, RZ, RZ, R74 ;  /* 0x000000ffff427224 */ /* 0x000fe200078e004a */
[----:B------:R-:W-:Y:S01]  /*78e90*/  IADD3 R72, P2, PT, R37, R72, RZ ;  /* 0x0000004825487210 */ /* 0x000fe20007f5e0ff */
[----:B------:R-:W-:Y:S01]  /*78ea0*/  IMAD.MOV.U32 R67, RZ, RZ, RZ ;  /* 0x000000ffff437224 */ /* 0x000fe200078e00ff */
[----:B------:R-:W-:Y:S01]  /*78eb0*/  IADD3 R68, P0, PT, R68, R55, RZ ;  /* 0x0000003744447210 */ /* 0x000fe20007f1e0ff */
[----:B------:R-:W-:Y:S02]  /*78ec0*/  IMAD R39, R57, R50, RZ ;  /* 0x0000003239277224 */ /* 0x000fe400078e02ff */
[----:B------:R-:W-:-:S02]  /*78ed0*/  IMAD.X R71, RZ, RZ, RZ, P1 ;  /* 0x000000ffff477224 */ /* 0x000fc400008e06ff */
[----:B------:R-:W-:Y:S02]  /*78ee0*/  IMAD.IADD R75, R63, 0x1, R73 ;  /* 0x000000013f4b7824 */ /* 0x000fe400078e0249 */
[----:B------:R-:W-:Y:S02]  /*78ef0*/  IMAD.X R73, RZ, RZ, RZ, P2 ;  /* 0x000000ffff497224 */ /* 0x000fe400010e06ff */
[----:B------:R-:W-:-:S04]  /*78f00*/  IMAD.WIDE.U32 R66, R44, R58, R66 ;  /* 0x0000003a2c427225 */ /* 0x000fc800078e0042 */
[-C--:B------:R-:W-:Y:S02]  /*78f10*/  IMAD R55, R51, R56.reuse, R39 ;  /* 0x0000003833377224 */ /* 0x080fe400078e0227 */
[----:B------:R-:W-:Y:S02]  /*78f20*/  IMAD.X R69, RZ, RZ, RZ, P0 ;  /* 0x000000ffff457224 */ /* 0x000fe400000e06ff */
[----:B------:R-:W-:-:S04]  /*78f30*/  IMAD.WIDE.U32 R70, R50, R56, R70 ;  /* 0x0000003832467225 */ /* 0x000fc800078e0046 */
        /* <DEDUP_REMOVED lines=10> */
[----:B------:R-:W-:Y:S02]  /*78fe0*/  IMAD R39, R61, R48, RZ ;  /* 0x000000303d277224 */ /* 0x000fe400078e02ff */
[----:B------:R-:W-:-:S02]  /*78ff0*/  IMAD R63, R52, R53, R63 ;  /* 0x00000035343f7224 */ /* 0x000fc400078e023f */
[----:B------:R-:W-:Y:S02]  /*79000*/  IMAD.X R73, RZ, RZ, RZ, P0 ;  /* 0x000000ffff497224 */ /* 0x000fe400000e06ff */
[----:B------:R-:W-:-:S04]  /*79010*/  IMAD.WIDE.U32 R74, R52, R52, R74 ;  /* 0x00000034344a7225 */ /* 0x000fc800078e004a */
[----:B------:R-:W-:Y:S01]  /*79020*/  IMAD R43, R59, R50, RZ ;  /* 0x000000323b2b7224 */ /* 0x000fe200078e02ff */
[----:B------:R-:W-:Y:S01]  /*79030*/  IADD3 R74, P1, PT, R37, R74, RZ ;  /* 0x0000004a254a7210 */ /* 0x000fe20007f3e0ff */
[----:B------:R-:W-:Y:S02]  /*79040*/  IMAD R12, R49, R60, R39 ;  /* 0x0000003c310c7224 */ /* 0x000fe400078e0227 */
        /* <DEDUP_REMOVED lines=9> */
[----:B------:R-:W-:Y:S02]  /*790e0*/  IMAD R37, R57, R52, RZ ;  /* 0x0000003439257224 */ /* 0x000fe400078e02ff */
[----:B------:R-:W-:Y:S01]  /*790f0*/  IMAD.X R69, RZ, RZ, RZ, P0 ;  /* 0x000000ffff457224 */ /* 0x000fe200000e06ff */
[----:B------:R-:W-:Y:S01]  /*79100*/  IADD3 R72, P0, PT, R72, R43, RZ ;  /* 0x0000002b48487210 */ /* 0x000fe20007f1e0ff */
[----:B------:R-:W-:-:S04]  /*79110*/  IMAD.WIDE.U32 R74, R50, R56, R74 ;  /* 0x00000038324a7225 */ /* 0x000fc800078e004a */
[----:B------:R-:W-:Y:S02]  /*79120*/  IMAD.IADD R77, R0, 0x1, R71 ;  /* 0x00000001004d7824 */ /* 0x000fe400078e0247 */
[-C--:B------:R-:W-:Y:S02]  /*79130*/  IMAD R79, R53, R56.reuse, R37 ;  /* 0x00000038354f7224 */ /* 0x080fe400078e0225 */
[----:B------:R-:W-:Y:S01]  /*79140*/  IMAD.WIDE.U32 R68, R52, R56, R68 ;  /* 0x0000003834447225 */ /* 0x000fe200078e0044 */
[----:B------:R-:W-:-:S03]  /*79150*/  IADD3 R76, P2, PT, R77, R74, RZ ;  /* 0x0000004a4d4c7210 */ /* 0x000fc60007f5e0ff */
[----:B------:R-:W-:Y:S01]  /*79160*/  IMAD.IADD R75, R55, 0x1, R75 ;  /* 0x00000001374b7824 */ /* 0x000fe200078e024b */
[----:B------:R-:W-:Y:S01]  /*79170*/  IADD3 R39, PT, PT, R69, R79, RZ ;  /* 0x0000004f45277210 */ /* 0x000fe20007ffe0ff */
[----:B------:R-:W-:Y:S02]  /*79180*/  IMAD.X R73, RZ, RZ, RZ, P0 ;  /* 0x000000ffff497224 */ /* 0x000fe400000e06ff */
[----:B------:R-:W-:Y:S01]  /*79190*/  IMAD.MOV.U32 R69, RZ, RZ, RZ ;  /* 0x000000ffff457224 */ /* 0x000fe200078e00ff */
[----:B------:R-:W-:Y:S01]  /*791a0*/  IADD3 R74, P1, PT, R75, R68, RZ ;  /* 0x000000444b4a7210 */ /* 0x000fe20007f3e0ff */
[----:B------:R-:W-:Y:S02]  /*791b0*/  IMAD.MOV.U32 R68, RZ, RZ, R70 ;  /* 0x000000ffff447224 */ /* 0x000fe400078e0046 */
[----:B------:R-:W-:Y:S02]  /*791c0*/  IMAD.X R77, RZ, RZ, RZ, P2 ;  /* 0x000000ffff4d7224 */ /* 0x000fe400010e06ff */
[----:B------:R-:W-:-:S04]  /*791d0*/  IMAD.WIDE.U32 R70, R50, R60, R72 ;  /* 0x0000003c32467225 */ /* 0x000fc800078e0048 */
[----:B------:R-:W-:Y:S01]  /*791e0*/  IMAD.WIDE.U32 R68, R44, R60, R68 ;  /* 0x0000003c2c447225 */ /* 0x000fe200078e0044 */
[----:B------:R-:W-:-:S03]  /*791f0*/  IADD3 R72, P0, PT, R39, R70, RZ ;  /* 0x0000004627487210 */ /* 0x000fc60007f1e0ff */
[----:B------:R-:W-:Y:S02]  /*79200*/  IMAD.X R75, RZ, RZ, RZ, P1 ;  /* 0x000000ffff4b7224 */ /* 0x000fe400008e06ff */
[----:B------:R-:W-:-:S04]  /*79210*/  IMAD.WIDE.U32 R76, R48, R58, R76 ;  /* 0x0000003a304c7225 */ /* 0x000fc800078e004c */
        /* <DEDUP_REMOVED lines=20> */
[----:B------:R-:W-:Y:S02]  /*79360*/  IMAD R11, R57, R56, RZ ;  /* 0x00000038390b7224 */ /* 0x000fe400078e02ff */
[----:B------:R-:W-:Y:S02]  /*79370*/  IMAD.X R79, RZ, RZ, RZ, P1 ;  /* 0x000000ffff4f7224 */ /* 0x000fe400008e06ff */
[----:B------:R-:W-:Y:S02]  /*79380*/  IMAD.IADD R73, R14, 0x1, R71 ;  /* 0x000000010e497824 */ /* 0x000fe400078e0247 */
[----:B------:R-:W-:Y:S02]  /*79390*/  IMAD.IADD R39, R16, 0x1, R75 ;  /* 0x0000000110277824 */ /* 0x000fe400078e024b */
[----:B------:R-:W-:Y:S01]  /*793a0*/  IMAD.WIDE.U32 R80, R70, 0x3d1, RZ ;  /* 0x000003d146507825 */ /* 0x000fe200078e00ff */
[----:B------:R-:W-:-:S03]  /*793b0*/  IADD3 R72, P2, PT, R73, R74, RZ ;  /* 0x0000004a49487210 */ /* 0x000fc60007f5e0ff */
[C---:B------:R-:W-:Y:S02]  /*793c0*/  IMAD R41, R56.reuse, R57, R11 ;  /* 0x0000003938297224 */ /* 0x040fe400078e020b */
[----:B------:R-:W-:Y:S02]  /*793d0*/  IMAD.X R77, RZ, RZ, RZ, P0 ;  /* 0x000000ffff4d7224 */ /* 0x000fe400000e06ff */
[----:B------:R-:W-:-:S04]  /*793e0*/  IMAD.WIDE.U32 R78, R56, R56, R78 ;  /* 0x00000038384e7225 */ /* 0x000fc800078e004e */
[----:B------:R-:W-:Y:S01]  /*793f0*/  IMAD.IADD R11, R64, 0x1, R80 ;  /* 0x00000001400b7824 */ /* 0x000fe200078e0250 */
[----:B------:R-:W-:Y:S01]  /*79400*/  IADD3 R80, P1, PT, R39, R78, RZ ;  /* 0x0000004e27507210 */ /* 0x000fe20007f3e0ff */
[----:B------:R-:W-:-:S04]  /*79410*/  IMAD.WIDE.U32 R76, R52, R60, R76 ;  /* 0x0000003c344c7225 */ /* 0x000fc800078e004c */
[----:B------:R-:W-:Y:S02]  /*79420*/  IMAD.IADD R79, R79, 0x1, R41 ;  /* 0x000000014f4f7824 */ /* 0x000fe400078e0229 */
[----:B------:R-:W-:Y:S02]  /*79430*/  IMAD.X R73, RZ, RZ, RZ, P2 ;  /* 0x000000ffff497224 */ /* 0x000fe400010e06ff */
[----:B------:R-:W-:Y:S01]  /*79440*/  VIADD R74, R81, UR4 ;  /* 0x00000004514a7c36 */ /* 0x000fe20008000000 */
[----:B------:R-:W-:Y:S01]  /*79450*/  IADD3 R78, P0, PT, R79, R76, RZ ;  /* 0x0000004c4f4e7210 */ /* 0x000fe20007f1e0ff */
[----:B------:R-:W-:Y:S02]  /*79460*/  IMAD R39, R61, R52, RZ ;  /* 0x000000343d277224 */ /* 0x000fe400078e02ff */
[----:B------:R-:W-:Y:S02]  /*79470*/  IMAD.X R81, RZ, RZ, RZ, P1 ;  /* 0x000000ffff517224 */ /* 0x000fe400008e06ff */
[----:B------:R-:W-:-:S04]  /*79480*/  IMAD.WIDE.U32 R72, R48, R60, R72 ;  /* 0x0000003c30487225 */ /* 0x000fc800078e0048 */
[----:B------:R-:W-:Y:S02]  /*79490*/  IMAD R41, R59, R56, RZ ;  /* 0x000000383b297224 */ /* 0x000fe400078e02ff */
[----:B------:R-:W-:Y:S02]  /*794a0*/  IMAD R71, R53, R60, R39 ;  /* 0x0000003c35477224 */ /* 0x000fe400078e0227 */
[----:B------:R-:W-:Y:S01]  /*794b0*/  IMAD.X R79, RZ, RZ, RZ, P0 ;  /* 0x000000ffff4f7224 */ /* 0x000fe200000e06ff */
[----:B------:R-:W-:Y:S01]  /*794c0*/  ISETP.GE.U32.AND P0, PT, R11, R64, PT ;  /* 0x000000400b00720c */ /* 0x000fe20003f06070 */
[----:B------:R-:W-:-:S04]  /*794d0*/  IMAD.WIDE.U32 R80, R52, R58, R80 ;  /* 0x0000003a34507225 */ /* 0x000fc800078e0050 */
[----:B------:R-:W-:Y:S02]  /*794e0*/  IMAD.IADD R39, R12, 0x1, R73 ;  /* 0x000000010c277824 */ /* 0x000fe400078e0249 */
[-C--:B------:R-:W-:Y:S02]  /*794f0*/  IMAD R55, R57, R58.reuse, R41 ;  /* 0x0000003a39377224 */ /* 0x080fe400078e0229 */
[----:B------:R-:W-:Y:S01]  /*79500*/  IMAD.WIDE.U32 R78, R56, R58, R78 ;  /* 0x0000003a384e7225 */ /* 0x000fe200078e004e */
[----:B------:R-:W-:Y:S02]  /*79510*/  IADD3 R80, P2, PT, R39, R80, RZ ;  /* 0x0000005027507210 */ /* 0x000fe40007f5e0ff */
[----:B------:R-:W-:Y:S01]  /*79520*/  SEL R39, RZ, 0x1, P0 ;  /* 0x00000001ff277807 */ /* 0x000fe20000000000 */
[----:B------:R-:W-:Y:S01]  /*79530*/  IMAD.IADD R41, R43, 0x1, R81 ;  /* 0x000000012b297824 */ /* 0x000fe200078e0251 */
[----:B------:R-:W-:Y:S01]  /*79540*/  IADD3.X R81, PT, PT, RZ, RZ, RZ, P2, !PT ;  /* 0x000000ffff517210 */ /* 0x000fe200017fe4ff */
[----:B------:R-:W-:-:S02]  /*79550*/  IMAD.MOV.U32 R75, RZ, RZ, RZ ;  /* 0x000000ffff4b7224 */ /* 0x000fc400078e00ff */
[----:B------:R-:W-:Y:S01]  /*79560*/  IMAD.IADD R65, R77, 0x1, R71 ;  /* 0x000000014d417824 */ /* 0x000fe200078e0247 */
[----:B------:R-:W-:Y:S01]  /*79570*/  IADD3 R76, P1, PT, R41, R78, RZ ;  /* 0x0000004e294c7210 */ /* 0x000fe20007f3e0ff */
[----:B------:R-:W-:Y:S02]  /*79580*/  IMAD.IADD R64, R79, 0x1, R55 ;  /* 0x000000014f407824 */ /* 0x000fe400078e0237 */
[----:B------:R-:W-:-:S03]  /*79590*/  IMAD.WIDE.U32 R74, R72, 0x3d1, R74 ;  /* 0x000003d1484a7825 */ /* 0x000fc600078e004a */
[----:B------:R-:W-:Y:S01]  /*795a0*/  IADD3 R64, P0, PT, R64, R65, RZ ;  /* 0x0000004140407210 */ /* 0x000fe20007f1e0ff */
        /* <DEDUP_REMOVED lines=13> */
[----:B------:R-:W-:Y:S02]  /*79680*/  VIADD R78, R75, UR4 ;  /* 0x000000044b4e7c36 */ /* 0x000fe40008000000 */
[----:B------:R-:W-:-:S02]  /*79690*/  IMAD R37, R59, R58, RZ ;  /* 0x0000003a3b257224 */ /* 0x000fc400078e02ff */
[----:B------:R-:W-:Y:S02]  /*796a0*/  IMAD.X R75, RZ, RZ, RZ, P0 ;  /* 0x000000ffff4b7224 */ /* 0x000fe400000e06ff */
[----:B------:R-:W-:Y:S02]  /*796b0*/  IMAD.IADD R41, R65, 0x1, R55 ;  /* 0x0000000141297824 */ /* 0x000fe400078e0237 */
[----:B------:R-:W-:-:S04]  /*796c0*/  IMAD.WIDE.U32 R64, R52, R60, R76 ;  /* 0x0000003c34407225 */ /* 0x000fc800078e004c */
[C---:B------:R-:W-:Y:S01]  /*796d0*/  IMAD R43, R58.reuse, R59, R37 ;  /* 0x0000003b3a2b7224 */ /* 0x040fe200078e0225 */
[----:B------:R-:W-:Y:S01]  /*796e0*/  IADD3.X R37, PT, PT, RZ, RZ, RZ, P2, P3 ;  /* 0x000000ffff257210 */ /* 0x000fe200017e64ff */
[----:B------:R-:W-:-:S04]  /*796f0*/  IMAD.WIDE.U32 R74, R58, R58, R74 ;  /* 0x0000003a3a4a7225 */ /* 0x000fc800078e004a */
[----:B------:R-:W-:Y:S02]  /*79700*/  IMAD.MOV.U32 R79, RZ, RZ, RZ ;  /* 0x000000ffff4f7224 */ /* 0x000fe400078e00ff */
[----:B------:R-:W-:Y:S02]  /*79710*/  IMAD.IADD R71, R71, 0x1, R65 ;  /* 0x0000000147477824 */ /* 0x000fe400078e0241 */
[----:B------:R-:W-:-:S04]  /*79720*/  IMAD.WIDE.U32 R76, R62, 0x3d1, R78 ;  /* 0x000003d13e4c7825 */ /* 0x000fc800078e004e */
[----:B------:R-:W-:Y:S01]  /*79730*/  IMAD.IADD R12, R75, 0x1, R43 ;  /* 0x000000014b0c7824 */ /* 0x000fe200078e022b */
[----:B------:R-:W-:Y:S01]  /*79740*/  IADD3 R75, P4, PT, R39, R70, RZ ;  /* 0x00000046274b7210 */ /* 0x000fe20007f9e0ff */
[----:B------:R-:W-:Y:S01]  /*79750*/  VIADD R78, R77, UR4 ;  /* 0x000000044d4e7c36 */ /* 0x000fe20008000000 */
[----:B------:R-:W-:Y:S01]  /*79760*/  IADD3 R70, P1, PT, R71, R74, RZ ;  /* 0x0000004a47467210 */ /* 0x000fe20007f3e0ff */
[----:B------:R-:W-:Y:S01]  /*79770*/  IMAD.MOV.U32 R73, RZ, RZ, RZ ;  /* 0x000000ffff497224 */ /* 0x000fe200078e00ff */
[----:B------:R-:W-:Y:S01]  /*79780*/  IADD3 R0, P2, P3, R76, R37, R42 ;  /* 0x000000254c007210 */ /* 0x000fe20007b5e02a */
[----:B------:R-:W-:Y:S01]  /*79790*/  IMAD.X R37, RZ, RZ, RZ, P4 ;  /* 0x000000ffff257224 */ /* 0x000fe200020e06ff */
[----:B------:R-:W-:Y:S01]  /*797a0*/  IADD3 R76, P0, PT, R12, R41, RZ ;  /* 0x000000290c4c7210 */ /* 0x000fe20007f1e0ff */
[----:B------:R-:W-:Y:S01]  /*797b0*/  IMAD.X R71, RZ, RZ, RZ, P1 ;  /* 0x000000ffff477224 */ /* 0x000fe200008e06ff */
[----:B------:R-:W-:Y:S01]  /*797c0*/  IADD3.X R39, PT, PT, RZ, RZ, RZ, P2, P3 ;  /* 0x000000ffff277210 */ /* 0x000fe200017e64ff */
[----:B------:R-:W-:-:S04]  /*797d0*/  IMAD.WIDE.U32 R78, R64, 0x3d1, R78 ;  /* 0x000003d1404e7825 */ /* 0x000fc800078e004e */
[----:B------:R-:W-:Y:S02]  /*797e0*/  IMAD.X R77, RZ, RZ, RZ, P0 ;  /* 0x000000ffff4d7224 */ /* 0x000fe400000e06ff */
[-C--:B------:R-:W-:Y:S01]  /*797f0*/  IMAD.WIDE.U32 R42, R56, R60.reuse, R70 ;  /* 0x0000003c382a7225 */ /* 0x080fe200078e0046 */
[----:B------:R-:W-:Y:S02]  /*79800*/  IADD3 R71, P3, P4, R72, R37, R0 ;  /* 0x0000002548477210 */ /* 0x000fe40007c7e000 */
[----:B------:R-:W-:Y:S01]  /*79810*/  IADD3 R0, P1, P2, R78, R39, R40 ;  /* 0x000000274e007210 */ /* 0x000fe20007a3e028 */
[----:B------:R-:W-:Y:S01]  /*79820*/  IMAD.WIDE.U32 R76, R58, R60, R76 ;  /* 0x0000003c3a4c7225 */ /* 0x000fe200078e004c */
[----:B------:R-:W-:-:S03]  /*79830*/  IADD3.X R69, PT, PT, RZ, RZ, RZ, P3, P4 ;  /* 0x000000ffff457210 */ /* 0x000fc60001fe84ff */
[----:B------:R-:W-:Y:S01]  /*79840*/  IMAD.IADD R41, R55, 0x1, R43 ;  /* 0x0000000137297824 */ /* 0x000fe200078e022b */
[----:B------:R-:W-:Y:S01]  /*79850*/  IADD3 R69, P3, P4, R62, R69, R0 ;  /* 0x000000453e457210 */ /* 0x000fe20007c7e000 */
[----:B------:R-:W-:Y:S02]  /*79860*/  IMAD R37, R61, R58, RZ ;  /* 0x0000003a3d257224 */ /* 0x000fe400078e02ff */
[----:B------:R-:W-:Y:S01]  /*79870*/  VIADD R78, R79, UR4 ;  /* 0x000000044f4e7c36 */ /* 0x000fe20008000000 */
[----:B------:R-:W-:Y:S01]  /*79880*/  IADD3 R40, P0, PT, R41, R76, RZ ;  /* 0x0000004c29287210 */ /* 0x000fe20007f1e0ff */
[----:B------:R-:W-:Y:S01]  /*79890*/  IMAD.MOV.U32 R79, RZ, RZ, RZ ;  /* 0x000000ffff4f7224 */ /* 0x000fe200078e00ff */
[----:B------:R-:W-:Y:S01]  /*798a0*/  IADD3.X R65, PT, PT, RZ, RZ, RZ, P3, P4 ;  /* 0x000000ffff417210 */ /* 0x000fe20001fe84ff */
[----:B------:R-:W-:Y:S01]  /*798b0*/  IMAD R39, R59, R60, R37 ;  /* 0x0000003c3b277224 */ /* 0x000fe200078e0225 */
[----:B------:R-:W-:Y:S01]  /*798c0*/  IADD3.X R37, PT, PT, RZ, RZ, RZ, P1, P2 ;  /* 0x000000ffff257210 */ /* 0x000fe20000fe44ff */
[----:B------:R-:W-:-:S02]  /*798d0*/  IMAD.X R41, RZ, RZ, RZ, P0 ;  /* 0x000000ffff297224 */ /* 0x000fc400000e06ff */
[----:B------:R-:W-:-:S04]  /*798e0*/  IMAD.WIDE.U32 R62, R42, 0x3d1, R78 ;  /* 0x000003d12a3e7825 */ /* 0x000fc800078e004e */
[----:B------:R-:W-:Y:S01]  /*798f0*/  IMAD.WIDE.U32 R40, R58, R60, R40 ;  /* 0x0000003c3a287225 */ /* 0x000fe200078e0028 */
[----:B------:R-:W-:-:S03]  /*79900*/  IADD3 R0, P1, P2, R62, R37, R36 ;  /* 0x000000253e007210 */ /* 0x000fc60007a3e024 */
[----:B------:R-:W-:Y:S01]  /*79910*/  IMAD.IADD R77, R77, 0x1, R39 ;  /* 0x000000014d4d7824 */ /* 0x000fe200078e0227 */
[----:B------:R-:W-:Y:S01]  /*79920*/  IADD3 R65, P3, P4, R64, R65, R0 ;  /* 0x0000004140417210 */ /* 0x000fe20007c7e000 */
[----:B------:R-:W-:Y:S01]  /*79930*/  IMAD.IADD R12, R39, 0x1, R41 ;  /* 0x00000001270c7824 */ /* 0x000fe200078e0229 */
[----:B------:R-:W-:Y:S01]  /*79940*/  IADD3.X R39, PT, PT, RZ, RZ, RZ, P1, P2 ;  /* 0x000000ffff277210 */ /* 0x000fe20000fe44ff */
[----:B------:R-:W-:Y:S01]  /*79950*/  VIADD R72, R63, UR4 ;  /* 0x000000043f487c36 */ /* 0x000fe20008000000 */
[----:B------:R-:W-:Y:S01]  /*79960*/  IADD3.X R55, PT, PT, RZ, RZ, RZ, P3, P4 ;  /* 0x000000ffff377210 */ /* 0x000fe20001fe84ff */
[----:B------:R-:W-:Y:S01]  /*79970*/  IMAD R43, R61, R60, RZ ;  /* 0x0000003c3d2b7224 */ /* 0x000fe200078e02ff */
[----:B------:R-:W-:Y:S01]  /*79980*/  IADD3 R36, P0, PT, R12, R77, RZ ;  /* 0x0000004d0c247210 */ /* 0x000fe20007f1e0ff */
[----:B------:R-:W-:Y:S01]  /*79990*/  IMAD.WIDE.U32 R62, R40, 0x3d1, R72 ;  /* 0x000003d1283e7825 */ /* 0x000fe200078e0048 */
[----:B------:R-:W0:Y:S03]  /*799a0*/  LDC R0, c[0x3][0x1c] ;  /* 0x00c00700ff007b82 */ /* 0x000e260000000800 */
[----:B------:R-:W-:Y:S01]  /*799b0*/  IMAD.X R37, RZ, RZ, RZ, P0 ;  /* 0x000000ffff257224 */ /* 0x000fe200000e06ff */
[----:B------:R-:W-:Y:S01]  /*799c0*/  IADD3 R62, P0, P1, R62, R39, R38 ;  /* 0x000000273e3e7210 */ /* 0x000fe2000791e026 */
[----:B------:R-:W-:-:S02]  /*799d0*/  VIADD R72, R63, UR4 ;  /* 0x000000043f487c36 */ /* 0x000fc40008000000 */
[----:B------:R-:W-:Y:S01]  /*799e0*/  IMAD.WIDE.U32 R36, R60, R60, R36 ;  /* 0x0000003c3c247225 */ /* 0x000fe200078e0024 */
[----:B------:R-:W-:Y:S02]  /*799f0*/  IADD3.X R41, PT, PT, RZ, RZ, RZ, P0, P1 ;  /* 0x000000ffff297210 */ /* 0x000fe400007e24ff */
[----:B------:R-:W-:Y:S01]  /*79a00*/  IADD3 R55, P2, P3, R42, R55, R62 ;  /* 0x000000372a377210 */ /* 0x000fe20007b5e03e */
[----:B------:R-:W-:Y:S02]  /*79a10*/  IMAD R63, R60, R61, R43 ;  /* 0x0000003d3c3f7224 */ /* 0x000fe400078e022b */
[----:B------:R-:W-:Y:S01]  /*79a20*/  IMAD.WIDE.U32 R38, R36, 0x3d1, R72 ;  /* 0x000003d124267825 */ /* 0x000fe200078e0048 */
[----:B------:R-:W-:-:S03]  /*79a30*/  IADD3.X R43, PT, PT, RZ, RZ, RZ, P2, P3 ;  /* 0x000000ffff2b7210 */ /* 0x000fc600017e64ff */
[----:B------:R-:W-:Y:S01]  /*79a40*/  IMAD.IADD R63, R37, 0x1, R63 ;  /* 0x00000001253f7824 */ /* 0x000fe200078e023f */
        /* <DEDUP_REMOVED lines=36> */
[----:B------:R-:W-:Y:S01]  /*79c90*/  ISETP.GE.U32.AND P0, PT, R16, RZ, PT ;  /* 0x000000ff1000720c */ /* 0x000fe20003f06070 */
[----:B------:R-:W-:-:S05]  /*79ca0*/  IMAD.X R11, RZ, RZ, RZ, P1 ;  /* 0x000000ffff0b7224 */ /* 0x000fca00008e06ff */
[----:B------:R-:W-:Y:S01]  /*79cb0*/  ISETP.GE.U32.AND.EX P0, PT, R11, 0x1, PT, P0 ;  /* 0x000000010b00780c */ /* 0x000fe20003f06100 */
[----:B------:R-:W-:-:S03]  /*79cc0*/  IMAD.MOV.U32 R11, RZ, RZ, R12 ;  /* 0x000000ffff0b7224 */ /* 0x000fc600078e000c */
[----:B------:R-:W-:-:S13]  /*79cd0*/  PLOP3.LUT P0, PT, P0, PT, PT, 0x8, 0x80 ;  /* 0x000000000080781c */ /* 0x000fda000070e170 */
.L_x_1520:
[----:B------:R-:W-:Y:S05]  /*79ce0*/  BSYNC.RECONVERGENT B4 ;  /* 0x0000000000047941 */ /* 0x000fea0003800200 */
.L_x_1519:
[----:B------:R-:W-:Y:S01]  /*79cf0*/  ISETP.GT.U32.OR P0, PT, R16, R0, !P0 ;  /* 0x000000001000720c */ /* 0x000fe20004704470 */
[----:B------:R-:W-:Y:S04]  /*79d00*/  BSSY.RECONVERGENT B4, `(.L_x_1521) ;  /* 0x0000056000047945 */ /* 0x000fe80003800200 */
[----:B------:R-:W-:Y:S01]  /*79d10*/  BSSY.RELIABLE B5, `(.L_x_1522) ;  /* 0x0000028000057945 */ /* 0x000fe20003800100 */
[----:B------:R-:W-:-:S07]  /*79d20*/  IMAD.MOV.U32 R37, RZ, RZ, R16 ;  /* 0x000000ffff257224 */ /* 0x000fce00078e0010 */
        /* <DEDUP_REMOVED lines=38> */
.L_x_1523:
[----:B------:R-:W-:Y:S05]  /*79f90*/  BSYNC.RELIABLE B5 ;  /* 0x0000000000057941 */ /* 0x000fea0003800100 */
.L_x_1522:
        /* <DEDUP_REMOVED lines=44> */
.L_x_1524:
[----:B------:R-:W-:Y:S05]  /*7a260*/  BSYNC.RECONVERGENT B4 ;  /* 0x0000000000047941 */ /* 0x000fea0003800200 */
.L_x_1521:
        /* <DEDUP_REMOVED lines=41> */
.L_x_1527:
[----:B------:R-:W-:Y:S05]  /*7a500*/  BSYNC.RELIABLE B5 ;  /* 0x0000000000057941 */ /* 0x000fea0003800100 */
.L_x_1526:
        /* <DEDUP_REMOVED lines=44> */
.L_x_1528:
[----:B------:R-:W-:Y:S05]  /*7a7d0*/  BSYNC.RECONVERGENT B4 ;  /* 0x0000000000047941 */ /* 0x000fea0003800200 */
.L_x_1525:
        /* <DEDUP_REMOVED lines=17> */
[----:B------:R-:W-:Y:S01]  /*7a8f0*/  IMAD.MOV.U32 R73, RZ, RZ, RZ ;  /* 0x000000ffff497224 */ /* 0x000fe200078e00ff */
        /* <DEDUP_REMOVED lines=9> */
[----:B------:R-:W-:Y:S01]  /*7a990*/  IMAD R41, R51, R11, RZ ;  /* 0x0000000b33297224 */ /* 0x000fe200078e02ff */
[----:B------:R-:W-:Y:S01]  /*7a9a0*/  IADD3 R62, P0, PT, R63, R38, RZ ;  /* 0x000000263f3e7210 */ /* 0x000fe20007f1e0ff */
[----:B------:R-:W-:Y:S02]  /*7a9b0*/  IMAD.MOV.U32 R72, RZ, RZ, R40 ;  /* 0x000000ffff487224 */ /* 0x000fe400078e0028 */
[----:B------:R-:W-:Y:S02]  /*7a9c0*/  IMAD.IADD R38, R39, 0x1, R41 ;  /* 0x0000000127267824 */ /* 0x000fe400078e0229 */
[----:B------:R-:W-:Y:S02]  /*7a9d0*/  HFMA2 R39, -RZ, RZ, 0, 0 ;  /* 0x00000000ff277431 */ /* 0x000fe400000001ff */
[----:B------:R-:W-:Y:S02]  /*7a9e0*/  IMAD.X R63, RZ, RZ, RZ, P0 ;  /* 0x000000ffff3f7224 */ /* 0x000fe400000e06ff */
[----:B------:R-:W-:-:S04]  /*7a9f0*/  IMAD.WIDE.U32 R72, R71, R44, R72 ;  /* 0x0000002c47487225 */ /* 0x000fc800078e0048 */
[----:B------:R-:W-:-:S04]  /*7aa00*/  IMAD.WIDE.U32 R40, R75, R48, R62 ;  /* 0x000000304b287225 */ /* 0x000fc800078e003e */
[----:B------:R-:W-:Y:S02]  /*7aa10*/  IMAD R77, R49, R75, RZ ;  /* 0x0000004b314d7224 */ /* 0x000fe400078e02ff */
        /* <DEDUP_REMOVED lines=11> */
[----:B------:R-:W-:-:S04]  /*7aad0*/  IMAD.WIDE.U32 R40, R75, R50, R40 ;  /* 0x000000324b287225 */ /* 0x000fc800078e0028 */
[----:B------:R-:W-:Y:S02]  /*7aae0*/  IMAD.MOV.U32 R39, RZ, RZ, RZ ;  /* 0x000000ffff277224 */ /* 0x000fe400078e00ff */
[----:B------:R-:W-:Y:S02]  /*7aaf0*/  IMAD.IADD R81, R63, 0x1, R81 ;  /* 0x000000013f517824 */ /* 0x000fe400078e0251 */
[----:B------:R-:W-:Y:S02]  /*7ab00*/  IMAD R73, R51, R75, RZ ;  /* 0x0000004b33497224 */ /* 0x000fe400078e02ff */
[----:B------:R-:W-:Y:S01]  /*7ab10*/  IMAD R67, R57, R11, RZ ;  /* 0x0000000b39437224 */ /* 0x000fe200078e02ff */
[----:B------:R-:W-:Y:S01]  /*7ab20*/  IADD3 R80, P1, PT, R81, R40, RZ ;  /* 0x0000002851507210 */ /* 0x000fe20007f3e0ff */
[----:B------:R-:W-:-:S04]  /*7ab30*/  IMAD.WIDE.U32 R38, R11, R56, R38 ;  /* 0x000000380b267225 */ /* 0x000fc800078e0026 */
[----:B------:R-:W-:Y:S02]  /*7ab40*/  IMAD.IADD R41, R41, 0x1, R73 ;  /* 0x0000000129297824 */ /* 0x000fe400078e0249 */
[----:B------:R-:W-:Y:S02]  /*7ab50*/  IMAD.IADD R40, R39, 0x1, R67 ;  /* 0x0000000127287824 */ /* 0x000fe400078e0243 */
[----:B------:R-:W-:Y:S01]  /*7ab60*/  IMAD.MOV.U32 R66, RZ, RZ, R62 ;  /* 0x000000ffff427224 */ /* 0x000fe200078e003e */
[----:B------:R-:W-:Y:S01]  /*7ab70*/  IADD3 R38, P0, PT, R41, R38, RZ ;  /* 0x0000002629267210 */ /* 0x000fe20007f1e0ff */
[----:B------:R-:W-:Y:S02]  /*7ab80*/  IMAD.MOV.U32 R67, RZ, RZ, RZ ;  /* 0x000000ffff437224 */ /* 0x000fe400078e00ff */
[----:B------:R-:W-:Y:S02]  /*7ab90*/  IMAD.X R81, RZ, RZ, RZ, P1 ;  /* 0x000000ffff517224 */ /* 0x000fe400008e06ff */
[----:B------:R-:W-:-:S02]  /*7aba0*/  IMAD R73, R45, R69, RZ ;  /* 0x000000452d497224 */ /* 0x000fc400078e02ff */
[----:B------:R-:W-:-:S04]  /*7abb0*/  IMAD.WIDE.U32 R66, R69, R44, R66 ;  /* 0x0000002c45427225 */ /* 0x000fc800078e0042 */
[----:B------:R-:W-:Y:S02]  /*7abc0*/  IMAD R41, R49, R71, RZ ;  /* 0x0000004731297224 */ /* 0x000fe400078e02ff */
[----:B------:R-:W-:-:S04]  /*7abd0*/  IMAD.WIDE.U32 R62, R71, R48, R80 ;  /* 0x00000030473e7225 */ /* 0x000fc800078e0050 */
[----:B------:R-:W-:Y:S02]  /*7abe0*/  IMAD.X R39, RZ, RZ, RZ, P0 ;  /* 0x000000ffff277224 */ /* 0x000fe400000e06ff */
[----:B------:R-:W-:Y:S02]  /*7abf0*/  IMAD.IADD R81, R67, 0x1, R73 ;  /* 0x0000000143517824 */ /* 0x000fe400078e0249 */
[----:B------:R-:W-:Y:S02]  /*7ac00*/  IMAD.IADD R63, R63, 0x1, R41 ;  /* 0x000000013f3f7824 */ /* 0x000fe400078e0229 */
[----:B------:R-:W-:Y:S01]  /*7ac10*/  IMAD R83, R53, R75, RZ ;  /* 0x0000004b35537224 */ /* 0x000fe200078e02ff */
[----:B------:R-:W-:Y:S01]  /*7ac20*/  IADD3 R80, P0, PT, R81, R62, RZ ;  /* 0x0000003e51507210 */ /* 0x000fe20007f1e0ff */
[----:B------:R-:W-:-:S04]  /*7ac30*/  IMAD.WIDE.U32 R38, R75, R52, R38 ;  /* 0x000000344b267225 */ /* 0x000fc800078e0026 */
[----:B------:R-:W-:Y:S01]  /*7ac40*/  IMAD.MOV.U32 R41, RZ, RZ, RZ ;  /* 0x000000ffff297224 */ /* 0x000fe200078e00ff */
[----:B------:R-:W-:Y:S01]  /*7ac50*/  IADD3 R62, P1, PT, R63, R38, RZ ;  /* 0x000000263f3e7210 */ /* 0x000fe20007f3e0ff */
[----:B------:R-:W-:Y:S02]  /*7ac60*/  IMAD.IADD R83, R39, 0x1, R83 ;  /* 0x0000000127537824 */ /* 0x000fe400078e0253 */
[----:B------:R-:W-:-:S04]  /*7ac70*/  IMAD.WIDE.U32 R40, R11, R58, R40 ;  /* 0x0000003a0b287225 */ /* 0x000fc800078e0028 */
[----:B------:R-:W-:Y:S01]  /*7ac80*/  IMAD.X R81, RZ, RZ, RZ, P0 ;  /* 0x000000ffff517224 */ /* 0x000fe200000e06ff */
[----:B------:R-:W-:Y:S01]  /*7ac90*/  IADD3 R82, P0, PT, R83, R40, RZ ;  /* 0x0000002853527210 */ /* 0x000fe20007f1e0ff */
[----:B------:R-:W-:Y:S02]  /*7aca0*/  IMAD.X R63, RZ, RZ, RZ, P1 ;  /* 0x000000ffff3f7224 */ /* 0x000fe400008e06ff */
[----:B------:R-:W-:Y:S02]  /*7acb0*/  IMAD R77, R47, R69, RZ ;  /* 0x000000452f4d7224 */ /* 0x000fe400078e02ff */
[----:B------:R-:W-:-:S04]  /*7acc0*/  IMAD.WIDE.U32 R38, R69, R46, R80 ;  /* 0x0000002e45267225 */ /* 0x000fc800078e0050 */
[----:B------:R-:W-:Y:S02]  /*7acd0*/  IMAD.X R83, RZ, RZ, RZ, P0 ;  /* 0x000000ffff537224 */ /* 0x000fe400000e06ff */
[----:B------:R-:W-:Y:S02]  /*7ace0*/  IMAD R73, R51, R71, RZ ;  /* 0x0000004733497224 */ /* 0x000fe400078e02ff */
[----:B------:R-:W-:-:S04]  /*7acf0*/  IMAD.WIDE.U32 R62, R71, R50, R62 ;  /* 0x00000032473e7225 */ /* 0x000fc800078e003e */
[----:B------:R-:W-:Y:S02]  /*7ad00*/  IMAD R67, R59, R11, RZ ;  /* 0x0000000b3b437224 */ /* 0x000fe400078e02ff */
[----:B------:R-:W-:Y:S02]  /*7ad10*/  IMAD.IADD R39, R39, 0x1, R77 ;  /* 0x0000000127277824 */ /* 0x000fe400078e024d */
[----:B------:R-:W-:-:S03]  /*7ad20*/  IMAD.WIDE.U32 R82, R75, R56, R82 ;  /* 0x000000384b527225 */ /* 0x000fc600078e0052 */
[----:B------:R-:W-:Y:S01]  /*7ad30*/  IADD3 R40, P0, PT, R39, R62, RZ ;  /* 0x0000003e27287210 */ /* 0x000fe20007f1e0ff */
[----:B------:R-:W-:Y:S02]  /*7ad40*/  IMAD.IADD R63, R63, 0x1, R73 ;  /* 0x000000013f3f7824 */ /* 0x000fe400078e0249 */
[----:B------:R-:W-:Y:S02]  /*7ad50*/  IMAD R85, R57, R75, RZ ;  /* 0x0000004b39557224 */ /* 0x000fe400078e02ff */
[----:B------:R-:W-:Y:S01]  /*7ad60*/  IMAD.IADD R80, R41, 0x1, R67 ;  /* 0x0000000129507824 */ /* 0x000fe200078e0243 */
[----:B------:R-:W-:Y:S01]  /*7ad70*/  IADD3 R82, P1, PT, R63, R82, RZ ;  /* 0x000000523f527210 */ /* 0x000fe20007f3e0ff */
[----:B------:R-:W-:Y:S02]  /*7ad80*/  IMAD.MOV.U32 R81, RZ, RZ, RZ ;  /* 0x000000ffff517224 */ /* 0x000fe400078e00ff */
[----:B------:R-:W-:Y:S01]  /*7ad90*/  IMAD.IADD R85, R83, 0x1, R85 ;  /* 0x0000000153557824 */ /* 0x000fe200078e0255 */
[----:B------:R-:W-:Y:S01]  /*7ada0*/  IADD3.X R83, PT, PT, RZ, RZ, RZ, P1, !PT ;  /* 0x000000ffff537210 */ /* 0x000fe20000ffe4ff */
[----:B------:R-:W-:-:S04]  /*7adb0*/  IMAD.WIDE.U32 R80, R11, R60, R80 ;  /* 0x0000003c0b507225 */ /* 0x000fc800078e0050 */
[----:B------:R-:W-:Y:S02]  /*7adc0*/  IMAD.MOV.U32 R62, RZ, RZ, R38 ;  /* 0x000000ffff3e7224 */ /* 0x000fe400078e0026 */
[----:B------:R-:W-:Y:S02]  /*7add0*/  IMAD.MOV.U32 R63, RZ, RZ, RZ ;  /* 0x000000ffff3f7224 */ /* 0x000fe400078e00ff */
[----:B------:R-:W-:Y:S01]  /*7ade0*/  IMAD.X R41, RZ, RZ, RZ, P0 ;  /* 0x000000ffff297224 */ /* 0x000fe200000e06ff */
[----:B------:R-:W-:Y:S01]  /*7adf0*/  IADD3 R84, P0, PT, R85, R80, RZ ;  /* 0x0000005055547210 */ /* 0x000fe20007f1e0ff */
[----:B------:R-:W-:Y:S02]  /*7ae00*/  IMAD R39, R45, R65, RZ ;  /* 0x000000412d277224 */ /* 0x000fe400078e02ff */
[----:B------:R-:W-:-:S04]  /*7ae10*/  IMAD.WIDE.U32 R62, R65, R44, R62 ;  /* 0x0000002c413e7225 */ /* 0x000fc800078e003e */
[----:B------:R-:W-:Y:S02]  /*7ae20*/  IMAD R67, R61, R11, RZ ;  /* 0x0000000b3d437224 */ /* 0x000fe400078e02ff */
[----:B------:R-:W-:Y:S02]  /*7ae30*/  IMAD R79, R49, R69, RZ ;  /* 0x00000045314f7224 */ /* 0x000fe400078e02ff */
[----:B------:R-:W-:Y:S02]  /*7ae40*/  IMAD.IADD R63, R63, 0x1, R39 ;  /* 0x000000013f3f7824 */ /* 0x000fe400078e0227 */
[----:B------:R-:W-:-:S04]  /*7ae50*/  IMAD.WIDE.U32 R86, R69, R48, R40 ;  /* 0x0000003045567225 */ /* 0x000fc800078e0028 */
[----:B------:R-:W-:Y:S02]  /*7ae60*/  IMAD R77, R53, R71, RZ ;  /* 0x00000047354d7224 */ /* 0x000fe400078e02ff */
[----:B------:R-:W-:Y:S01]  /*7ae70*/  IMAD.X R85, RZ, RZ, RZ, P0 ;  /* 0x000000ffff557224 */ /* 0x000fe200000e06ff */
[----:B------:R-:W-:Y:S01]  /*7ae80*/  IADD3 R86, P0, PT, R63, R86, RZ ;  /* 0x000000563f567210 */ /* 0x000fe20007f1e0ff */
[----:B------:R-:W-:-:S04]  /*7ae90*/  IMAD.WIDE.U32 R38, R71, R52, R82 ;  /* 0x0000003447267225 */ /* 0x000fc800078e0052 */
[----:B------:R-:W-:Y:S02]  /*7aea0*/  IMAD.IADD R81, R81, 0x1, R67 ;  /* 0x0000000151517824 */ /* 0x000fe400078e0243 */
[----:B------:R-:W-:Y:S02]  /*7aeb0*/  IMAD.IADD R67, R87, 0x1, R79 ;  /* 0x0000000157437824 */ /* 0x000fe400078e024f */
[----:B------:R-:W-:Y:S02]  /*7aec0*/  IMAD R73, R59, R75, RZ ;  /* 0x0000004b3b497224 */ /* 0x000fe400078e02ff */
[----:B------:R-:W-:Y:S01]  /*7aed0*/  IMAD.WIDE.U32 R40, R75, R58, R84 ;  /* 0x0000003a4b287225 */ /* 0x000fe200078e0054 */
[----:B------:R-:W-:-:S03]  /*7aee0*/  IADD3 R38, P2, PT, R67, R38, RZ ;  /* 0x0000002643267210 */ /* 0x000fc60007f5e0ff */
[----:B------:R-:W-:Y:S02]  /*7aef0*/  IMAD.IADD R83, R39, 0x1, R77 ;  /* 0x0000000127537824 */ /* 0x000fe400078e024d */
[----:B------:R-:W-:Y:S02]  /*7af00*/  IMAD.IADD R80, R41, 0x1, R73 ;  /* 0x0000000129507824 */ /* 0x000fe400078e0249 */
[----:B------:R-:W-:Y:S01]  /*7af10*/  IMAD.X R87, RZ, RZ, RZ, P0 ;  /* 0x000000ffff577224 */ /* 0x000fe200000e06ff */
[----:B------:R-:W-:Y:S01]  /*7af20*/  IADD3 R82, P1, PT, R83, R40, RZ ;  /* 0x0000002853527210 */ /* 0x000fe20007f3e0ff */
[----:B------:R-:W-:Y:S01]  /*7af30*/  IMAD R73, R47, R65, RZ ;  /* 0x000000412f497224 */ /* 0x000fe200078e02ff */
[----:B------:R-:W-:Y:S01]  /*7af40*/  IADD3 R80, P0, PT, R80, R81, RZ ;  /* 0x0000005150507210 */ /* 0x000fe20007f1e0ff */
[----:B------:R-:W-:Y:S02]  /*7af50*/  IMAD.X R39, RZ, RZ, RZ, P2 ;  /* 0x000000ffff277224 */ /* 0x000fe400010e06ff */
        /* <DEDUP_REMOVED lines=8> */
[----:B------:R-:W-:Y:S02]  /*7afe0*/  IMAD.X R81, RZ, RZ, RZ, P0 ;  /* 0x000000ffff517224 */ /* 0x000fe400000e06ff */
[----:B------:R-:W-:Y:S02]  /*7aff0*/  IMAD.IADD R39, R39, 0x1, R67 ;  /* 0x0000000127277824 */ /* 0x000fe400078e0243 */
[----:B------:R-:W-:Y:S02]  /*7b000*/  IMAD.IADD R87, R83, 0x1, R63 ;  /* 0x0000000153577824 */ /* 0x000fe400078e023f */
[----:B------:R-:W-:Y:S01]  /*7b010*/  IMAD.WIDE.U32 R80, R75, R60, R80 ;  /* 0x0000003c4b507225 */ /* 0x000fe200078e0050 */
[----:B------:R-:W-:-:S03]  /*7b020*/  IADD3 R82, P1, PT, R39, R82, RZ ;  /* 0x0000005227527210 */ /* 0x000fc60007f3e0ff */
[----:B------:R-:W-:Y:S01]  /*7b030*/  IMAD.MOV.U32 R41, RZ, RZ, RZ ;  /* 0x000000ffff297224 */ /* 0x000fe200078e00ff */
[----:B------:R-:W-:Y:S01]  /*7b040*/  IADD3 R86, P0, PT, R87, R80, RZ ;  /* 0x0000005057567210 */ /* 0x000fe20007f1e0ff */
[----:B------:R-:W-:Y:S02]  /*7b050*/  IMAD.X R39, RZ, RZ, RZ, P2 ;  /* 0x000000ffff277224 */ /* 0x000fe400010e06ff */
[----:B------:R-:W-:Y:S02]  /*7b060*/  IMAD R79, R45, R55, RZ ;  /* 0x000000372d4f7224 */ /* 0x000fe400078e02ff */
[----:B------:R-:W-:-:S04]  /*7b070*/  IMAD.WIDE.U32 R40, R55, R44, R40 ;  /* 0x0000002c37287225 */ /* 0x000fc800078e0028 */
[----:B------:R-:W-:Y:S02]  /*7b080*/  IMAD R63, R61, R75, RZ ;  /* 0x0000004b3d3f7224 */ /* 0x000fe400078e02ff */
[----:B------:R-:W-:Y:S02]  /*7b090*/  IMAD.X R83, RZ, RZ, RZ, P1 ;  /* 0x000000ffff537224 */ /* 0x000fe400008e06ff */
[----:B------:R-:W-:Y:S02]  /*7b0a0*/  IMAD R77, R49, R65, RZ ;  /* 0x00000041314d7224 */ /* 0x000fe400078e02ff */
[----:B------:R-:W-:-:S04]  /*7b0b0*/  IMAD.WIDE.U32 R84, R65, R48, R38 ;  /* 0x0000003041547225 */ /* 0x000fc800078e0026 */
[----:B------:R-:W-:Y:S02]  /*7b0c0*/  IMAD.IADD R41, R41, 0x1, R79 ;  /* 0x0000000129297824 */ /* 0x000fe400078e024f */
[----:B------:R-:W-:Y:S02]  /*7b0d0*/  IMAD.X R87, RZ, RZ, RZ, P0 ;  /* 0x000000ffff577224 */ /* 0x000fe400000e06ff */
[----:B------:R-:W-:Y:S02]  /*7b0e0*/  IMAD.IADD R12, R81, 0x1, R63 ;  /* 0x00000001510c7824 */ /* 0x000fe400078e023f */
[----:B------:R-:W-:Y:S02]  /*7b0f0*/  IMAD R73, R53, R69, RZ ;  /* 0x0000004535497224 */ /* 0x000fe400078e02ff */
[----:B------:R-:W-:-:S04]  /*7b100*/  IMAD.WIDE.U32 R38, R69, R52, R82 ;  /* 0x0000003445267225 */ /* 0x000fc800078e0052 */
[----:B------:R-:W-:Y:S02]  /*7b110*/  IMAD.IADD R81, R85, 0x1, R77 ;  /* 0x0000000155517824 */ /* 0x000fe400078e024d */
[----:B------:R-:W-:Y:S01]  /*7b120*/  IMAD.WIDE.U32 R82, R71, R58, R86 ;  /* 0x0000003a47527225 */ /* 0x000fe200078e0056 */
[----:B------:R-:W-:Y:S02]  /*7b130*/  IADD3 R86, P0, PT, R41, R84, RZ ;  /* 0x0000005429567210 */ /* 0x000fe40007f1e0ff */
[----:B------:R-:W-:Y:S01]  /*7b140*/  IADD3 R80, P2, PT, R81, R38, RZ ;  /* 0x0000002651507210 */ /* 0x000fe20007f5e0ff */
[----:B------:R-:W-:Y:S02]  /*7b150*/  IMAD.IADD R85, R39, 0x1, R73 ;  /* 0x0000000127557824 */ /* 0x000fe400078e0249 */
[----:B------:R-:W-:Y:S02]  /*7b160*/  IMAD R67, R59, R71, RZ ;  /* 0x000000473b437224 */ /* 0x000fe400078e02ff */
[----:B------:R-:W-:Y:S01]  /*7b170*/  IMAD.X R87, RZ, RZ, RZ, P0 ;  /* 0x000000ffff577224 */ /* 0x000fe200000e06ff */
[----:B------:R-:W-:Y:S01]  /*7b180*/  IADD3 R84, P1, PT, R85, R82, RZ ;  /* 0x0000005255547210 */ /* 0x000fe20007f3e0ff */
[----:B------:R-:W-:-:S02]  /*7b190*/  IMAD.IADD R83, R83, 0x1, R67 ;  /* 0x0000000153537824 */ /* 0x000fc400078e0243 */
[----:B------:R-:W-:Y:S02]  /*7b1a0*/  IMAD.X R81, RZ, RZ, RZ, P2 ;  /* 0x000000ffff517224 */ /* 0x000fe400010e06ff */
[----:B------:R-:W-:Y:S01]  /*7b1b0*/  IMAD R63, R47, R55, RZ ;  /* 0x000000372f3f7224 */ /* 0x000fe200078e02ff */
[----:B------:R-:W-:Y:S01]  /*7b1c0*/  IADD3 R82, P0, PT, R83, R12, RZ ;  /* 0x0000000c53527210 */ /* 0x000fe20007f1e0ff */
[----:B------:R-:W-:-:S04]  /*7b1d0*/  IMAD.WIDE.U32 R38, R55, R46, R86 ;  /* 0x0000002e37267225 */ /* 0x000fc800078e0056 */
[----:B------:R-:W-:Y:S02]  /*7b1e0*/  IMAD.X R85, RZ, RZ, RZ, P1 ;  /* 0x000000ffff557224 */ /* 0x000fe400008e06ff */
[----:B------:R-:W-:Y:S02]  /*7b1f0*/  IMAD R41, R51, R65, RZ ;  /* 0x0000004133297224 */ /* 0x000fe400078e02ff */
[----:B------:R-:W-:-:S04]  /*7b200*/  IMAD.WIDE.U32 R80, R65, R50, R80 ;  /* 0x0000003241507225 */ /* 0x000fc800078e0050 */
[----:B------:R-:W-:Y:S02]  /*7b210*/  IMAD.IADD R39, R39, 0x1, R63 ;  /* 0x0000000127277824 */ /* 0x000fe400078e023f */
[----:B------:R-:W-:-:S03]  /*7b220*/  IMAD.WIDE.U32 R84, R69, R56, R84 ;  /* 0x0000003845547225 */ /* 0x000fc600078e0054 */
[----:B------:R-:W-:Y:S01]  /*7b230*/  IADD3 R80, P2, PT, R39, R80, RZ ;  /* 0x0000005027507210 */ /* 0x000fe20007f5e0ff */
[----:B------:R-:W-:Y:S02]  /*7b240*/  IMAD.IADD R41, R81, 0x1, R41 ;  /* 0x0000000151297824 */ /* 0x000fe400078e0229 */
[----:B------:R-:W-:Y:S02]  /*7b250*/  IMAD.X R83, RZ, RZ, RZ, P0 ;  /* 0x000000ffff537224 */ /* 0x000fe400000e06ff */
[----:B------:R-:W-:Y:S01]  /*7b260*/  IMAD.MOV.U32 R39, RZ, RZ, RZ ;  /* 0x000000ffff277224 */ /* 0x000fe200078e00ff */
[----:B------:R-:W-:Y:S01]  /*7b270*/  IADD3 R84, P1, PT, R41, R84, RZ ;  /* 0x0000005429547210 */ /* 0x000fe20007f3e0ff */
[----:B------:R-:W-:Y:S02]  /*7b280*/  IMAD R89, R57, R69, RZ ;  /* 0x0000004539597224 */ /* 0x000fe400078e02ff */
[----:B------:R-:W-:-:S03]  /*7b290*/  IMAD.WIDE.U32 R86, R71, R60, R82 ;  /* 0x0000003c47567225 */ /* 0x000fc600078e0052 */
[----:B------:R-:W-:Y:S01]  /*7b2a0*/  IADD3 R89, PT, PT, R85, R89, RZ ;  /* 0x0000005955597210 */ /* 0x000fe20007ffe0ff */
[----:B------:R-:W-:Y:S02]  /*7b2b0*/  IMAD R41, R61, R71, RZ ;  /* 0x000000473d297224 */ /* 0x000fe400078e02ff */
[----:B------:R-:W-:Y:S01]  /*7b2c0*/  IMAD R77, R45, R43, RZ ;  /* 0x0000002b2d4d7224 */ /* 0x000fe200078e02ff */
[----:B------:R-:W-:Y:S01]  /*7b2d0*/  IADD3 R88, P0, PT, R89, R86, RZ ;  /* 0x0000005659587210 */ /* 0x000fe20007f1e0ff */
        /* <DEDUP_REMOVED lines=42> */
[----:B------:R-:W-:Y:S02]  /*7b580*/  IMAD.X R83, RZ, RZ, RZ, P1 ;  /* 0x000000ffff537224 */ /* 0x000fe400008e06ff */
[----:B------:R-:W-:Y:S01]  /*7b590*/  IMAD R41, R49, R43, RZ ;  /* 0x0000002b31297224 */ /* 0x000fe200078e02ff */
[----:B------:R-:W-:Y:S01]  /*7b5a0*/  IADD3 R80, P1, PT, R39, R86, RZ ;  /* 0x0000005627507210 */ /* 0x000fe20007f3e0ff */
        /* <DEDUP_REMOVED lines=8> */
[----:B------:R-:W-:Y:S02]  /*7b630*/  IMAD.IADD R45, R81, 0x1, R45 ;  /* 0x00000001512d7824 */ /* 0x000fe400078e022d */
[----:B------:R-:W-:Y:S02]  /*7b640*/  IMAD R63, R59, R65, RZ ;  /* 0x000000413b3f7224 */ /* 0x000fe400078e02ff */
[----:B------:R-:W-:Y:S01]  /*7b650*/  IMAD.X R81, RZ, RZ, RZ, P1 ;  /* 0x000000ffff517224 */ /* 0x000fe200008e06ff */
[----:B------:R-:W-:Y:S01]  /*7b660*/  IADD3 R84, P1, PT, R39, R84, RZ ;  /* 0x0000005427547210 */ /* 0x000fe20007f3e0ff */
[----:B------:R-:W-:Y:S02]  /*7b670*/  IMAD R39, R47, R37, RZ ;  /* 0x000000252f277224 */ /* 0x000fe400078e02ff */
[----:B------:R-:W-:-:S02]  /*7b680*/  IMAD.IADD R12, R85, 0x1, R63 ;  /* 0x00000001550c7824 */ /* 0x000fc400078e023f */
[----:B------:R-:W-:-:S04]  /*7b690*/  IMAD.WIDE.U32 R46, R37, R46, R80 ;  /* 0x0000002e252e7225 */ /* 0x000fc800078e0050 */
[----:B------:R-:W-:Y:S01]  /*7b6a0*/  IMAD.X R83, RZ, RZ, RZ, P0 ;  /* 0x000000ffff537224 */ /* 0x000fe200000e06ff */
[----:B------:R-:W-:Y:S01]  /*7b6b0*/  IADD3 R80, P0, PT, R12, R45, RZ ;  /* 0x0000002d0c507210 */ /* 0x000fe20007f1e0ff */
[----:B------:R-:W-:Y:S01]  /*7b6c0*/  IMAD.X R85, RZ, RZ, RZ, P1 ;  /* 0x000000ffff557224 */ /* 0x000fe200008e06ff */
[----:B------:R-:W-:Y:S01]  /*7b6d0*/  IADD3 R39, PT, PT, R47, R39, RZ ;  /* 0x000000272f277210 */ /* 0x000fe20007ffe0ff */
[----:B------:R-:W-:-:S04]  /*7b6e0*/  IMAD.WIDE.U32 R86, R43, R50, R82 ;  /* 0x000000322b567225 */ /* 0x000fc800078e0052 */
[----:B------:R-:W-:Y:S02]  /*7b6f0*/  IMAD R41, R51, R43, RZ ;  /* 0x0000002b33297224 */ /* 0x000fe400078e02ff */
[----:B------:R-:W-:Y:S01]  /*7b700*/  IMAD.WIDE.U32 R82, R55, R56, R84 ;  /* 0x0000003837527225 */ /* 0x000fe200078e0054 */
[----:B------:R-:W-:-:S03]  /*7b710*/  IADD3 R84, P1, PT, R39, R86, RZ ;  /* 0x0000005627547210 */ /* 0x000fc60007f3e0ff */
[----:B------:R-:W-:Y:S02]  /*7b720*/  IMAD R89, R57, R55, RZ ;  /* 0x0000003739597224 */ /* 0x000fe400078e02ff */
[----:B------:R-:W-:Y:S02]  /*7b730*/  IMAD.IADD R87, R87, 0x1, R41 ;  /* 0x0000000157577824 */ /* 0x000fe400078e0229 */
        /* <DEDUP_REMOVED lines=8> */
[----:B------:R-:W-:-:S04]  /*7b7c0*/  IMAD.WIDE.U32 R84, R46, 0x3d1, RZ ;  /* 0x000003d12e547825 */ /* 0x000fc800078e00ff */
[----:B------:R-:W-:Y:S02]  /*7b7d0*/  IMAD.X R83, RZ, RZ, RZ, P1 ;  /* 0x000000ffff537224 */ /* 0x000fe400008e06ff */
[----:B------:R-:W-:Y:S02]  /*7b7e0*/  VIADD R80, R85, UR4 ;  /* 0x0000000455507c36 */ /* 0x000fe40008000000 */
[----:B------:R-:W-:Y:S02]  /*7b7f0*/  IMAD R41, R53, R43, RZ ;  /* 0x0000002b35297224 */ /* 0x000fe400078e02ff */
[----:B------:R-:W-:Y:S02]  /*7b800*/  IMAD.X R89, RZ, RZ, RZ, P0 ;  /* 0x000000ffff597224 */ /* 0x000fe400000e06ff */
[----:B------:R-:W-:-:S04]  /*7b810*/  IMAD.WIDE.U32 R86, R43, R52, R82 ;  /* 0x000000342b567225 */ /* 0x000fc800078e0052 */
[----:B------:R-:W-:Y:S02]  /*7b820*/  IMAD.IADD R85, R49, 0x1, R45 ;  /* 0x0000000131557824 */ /* 0x000fe400078e022d */
[----:B------:R-:W-:Y:S02]  /*7b830*/  IMAD R39, R61, R65, RZ ;  /* 0x000000413d277224 */ /* 0x000fe400078e02ff */
[----:B------:R-:W-:Y:S02]  /*7b840*/  IMAD R79, R59, R55, RZ ;  /* 0x000000373b4f7224 */ /* 0x000fe400078e02ff */
[----:B------:R-:W-:-:S04]  /*7b850*/  IMAD.WIDE.U32 R82, R55, R58, R88 ;  /* 0x0000003a37527225 */ /* 0x000fc800078e0058 */
[----:B------:R-:W-:Y:S01]  /*7b860*/  IMAD.IADD R12, R78, 0x1, R84 ;  /* 0x000000014e0c7824 */ /* 0x000fe200078e0254 */
[----:B------:R-:W-:Y:S01]  /*7b870*/  IADD3 R84, P0, PT, R85, R86, RZ ;  /* 0x0000005655547210 */ /* 0x000fe20007f1e0ff */
[----:B------:R-:W-:Y:S02]  /*7b880*/  IMAD.IADD R87, R87, 0x1, R41 ;  /* 0x0000000157577824 */ /* 0x000fe400078e0229 */
[----:B------:R-:W-:Y:S02]  /*7b890*/  IMAD.IADD R14, R81, 0x1, R39 ;  /* 0x00000001510e7824 */ /* 0x000fe400078e0227 */
[----:B------:R-:W-:Y:S01]  /*7b8a0*/  IMAD.IADD R79, R83, 0x1, R79 ;  /* 0x00000001534f7824 */ /* 0x000fe200078e024f */
[----:B------:R-:W-:Y:S01]  /*7b8b0*/  IADD3 R82, P2, PT, R87, R82, RZ ;  /* 0x0000005257527210 */ /* 0x000fe20007f5e0ff */
[----:B------:R-:W-:Y:S01]  /*7b8c0*/  IMAD.X R85, RZ, RZ, RZ, P0 ;  /* 0x000000ffff557224 */ /* 0x000fe200000e06ff */
[----:B------:R-:W-:Y:S01]  /*7b8d0*/  ISETP.GE.U32.AND P0, PT, R12, R78, PT ;  /* 0x0000004e0c00720c */ /* 0x000fe20003f06070 */
[----:B------:R-:W-:Y:S01]  /*7b8e0*/  IMAD.MOV.U32 R81, RZ, RZ, RZ ;  /* 0x000000ffff517224 */ /* 0x000fe200078e00ff */
[----:B------:R-:W-:Y:S01]  /*7b8f0*/  IADD3 R78, P1, PT, R79, R14, RZ ;  /* 0x0000000e4f4e7210 */ /* 0x000fe20007f3e0ff */
[----:B------:R-:W-:Y:S01]  /*7b900*/  IMAD R41, R51, R37, RZ ;  /* 0x0000002533297224 */ /* 0x000fe200078e02ff */
[----:B------:R-:W-:Y:S01]  /*7b910*/  SEL R39, RZ, 0x1, P0 ;  /* 0x00000001ff277807 */ /* 0x000fe20000000000 */
[----:B------:R-:W-:-:S04]  /*7b920*/  IMAD.WIDE.U32 R50, R37, R50, R84 ;  /* 0x0000003225327225 */ /* 0x000fc800078e0054 */
[----:B------:R-:W-:Y:S02]  /*7b930*/  IMAD.X R83, RZ, RZ, RZ, P2 ;  /* 0x000000ffff537224 */ /* 0x000fe400010e06ff */
[----:B------:R-:W-:-:S04]  /*7b940*/  IMAD.WIDE.U32 R80, R48, 0x3d1, R80 ;  /* 0x000003d130507825 */ /* 0x000fc800078e0050 */
[----:B------:R-:W-:Y:S01]  /*7b950*/  IMAD R45, R57, R43, RZ ;  /* 0x0000002b392d7224 */ /* 0x000fe200078e02ff */
[----:B------:R-:W-:Y:S01]  /*7b960*/  IADD3 R39, P2, P3, R80, R76, R39 ;  /* 0x0000004c50277210 */ /* 0x000fe20007b5e027 */
        /* <DEDUP_REMOVED lines=10> */
[----:B------:R-:W-:Y:S01]  /*7ba10*/  IMAD.IADD R14, R77, 0x1, R41 ;  /* 0x000000014d0e7824 */ /* 0x000fe200078e0229 */
[----:B------:R-:W-:Y:S01]  /*7ba20*/  IADD3.X R41, PT, PT, RZ, RZ, RZ, P2, P3 ;  /* 0x000000ffff297210 */ /* 0x000fe200017e64ff */
[----:B------:R-:W-:Y:S02]  /*7ba30*/  IMAD R45, R53, R37, RZ ;  /* 0x00000025352d7224 */ /* 0x000fe400078e02ff */
[----:B------:R-:W-:-:S02]  /*7ba40*/  IMAD.X R77, RZ, RZ, RZ, P0 ;  /* 0x000000ffff4d7224 */ /* 0x000fc400000e06ff */
[----:B------:R-:W-:-:S04]  /*7ba50*/  IMAD.WIDE.U32 R52, R37, R52, R82 ;  /* 0x0000003425347225 */ /* 0x000fc800078e0052 */
        /* <DEDUP_REMOVED lines=9> */
[----:B------:R-:W-:Y:S01]  /*7baf0*/  IMAD.X R77, RZ, RZ, RZ, P1 ;  /* 0x000000ffff4d7224 */ /* 0x000fe200008e06ff */
[----:B------:R-:W-:Y:S01]  /*7bb00*/  IADD3.X R47, PT, PT, RZ, RZ, RZ, P0, !PT ;  /* 0x000000ffff2f7210 */ /* 0x000fe200007fe4ff */
[----:B------:R-:W-:-:S04]  /*7bb10*/  IMAD.WIDE.U32 R78, R50, 0x3d1, R78 ;  /* 0x000003d1324e7825 */ /* 0x000fc800078e004e */
[----:B------:R-:W-:Y:S01]  /*7bb20*/  IMAD.WIDE.U32 R56, R37, R56, R76 ;  /* 0x0000003825387225 */ /* 0x000fe200078e004c */
[----:B------:R-:W-:-:S03]  /*7bb30*/  IADD3 R24, P2, P3, R78, R41, R72 ;  /* 0x000000294e187210 */ /* 0x000fc60007b5e048 */
[----:B------:R-:W-:Y:S01]  /*7bb40*/  IMAD.X R39, RZ, RZ, RZ, P4 ;  /* 0x000000ffff277224 */ /* 0x000fe200020e06ff */
[----:B------:R-:W-:Y:S01]  /*7bb50*/  IADD3.X R41, PT, PT, RZ, RZ, RZ, P2, P3 ;  /* 0x000000ffff297210 */ /* 0x000fe200017e64ff */
[----:B------:R-:W-:Y:S02]  /*7bb60*/  VIADD R72, R79, UR4 ;  /* 0x000000044f487c36 */ /* 0x000fe40008000000 */
[----:B------:R-:W-:Y:S01]  /*7bb70*/  IMAD.MOV.U32 R73, RZ, RZ, RZ ;  /* 0x000000ffff497224 */ /* 0x000fe200078e00ff */
[----:B------:R-:W-:Y:S01]  /*7bb80*/  IADD3 R24, P1, P4, R48, R39, R24 ;  /* 0x0000002730187210 */ /* 0x000fe20007c3e018 */
[----:B------:R-:W-:-:S03]  /*7bb90*/  IMAD.WIDE.U32 R46, R43, R60, R46 ;  /* 0x0000003c2b2e7225 */ /* 0x000fc600078e002e */
[----:B------:R-:W-:Y:S01]  /*7bba0*/  IADD3.X R39, PT, PT, RZ, RZ, RZ, P1, P4 ;  /* 0x000000ffff277210 */ /* 0x000fe20000fe84ff */
[----:B------:R-:W-:Y:S02]  /*7bbb0*/  IMAD.IADD R49, R57, 0x1, R49 ;  /* 0x0000000139317824 */ /* 0x000fe400078e0231 */
[----:B------:R-:W-:-:S03]  /*7bbc0*/  IMAD.WIDE.U32 R72, R52, 0x3d1, R72 ;  /* 0x000003d134487825 */ /* 0x000fc600078e0048 */
[----:B------:R-:W-:Y:S01]  /*7bbd0*/  IADD3 R48, P0, PT, R49, R46, RZ ;  /* 0x0000002e31307210 */ /* 0x000fe20007f1e0ff */
[----:B------:R-:W-:Y:S01]  /*7bbe0*/  IMAD.MOV.U32 R51, RZ, RZ, RZ ;  /* 0x000000ffff337224 */ /* 0x000fe200078e00ff */
[----:B------:R-:W-:Y:S01]  /*7bbf0*/  IADD3 R22, P1, P2, R72, R41, R66 ;  /* 0x0000002948167210 */ /* 0x000fe20007a3e042 */
[----:B------:R-:W-:Y:S02]  /*7bc00*/  IMAD R41, R59, R37, RZ ;  /* 0x000000253b297224 */ /* 0x000fe400078e02ff */
[----:B------:R-:W-:Y:S01]  /*7bc10*/  IMAD.X R49, RZ, RZ, RZ, P0 ;  /* 0x000000ffff317224 */ /* 0x000fe200000e06ff */
[----:B------:R-:W-:Y:S01]  /*7bc20*/  IADD3 R22, P3, P4, R50, R39, R22 ;  /* 0x0000002732167210 */ /* 0x000fe20007c7e016 */
[----:B------:R-:W-:Y:S02]  /*7bc30*/  VIADD R72, R73, UR4 ;  /* 0x0000000449487c36 */ /* 0x000fe40008000000 */
[----:B------:R-:W-:Y:S02]  /*7bc40*/  IMAD R39, R61, R43, RZ ;  /* 0x0000002b3d277224 */ /* 0x000fe400078e02ff */
[----:B------:R-:W-:-:S04]  /*7bc50*/  IMAD.WIDE.U32 R58, R37, R58, R48 ;  /* 0x0000003a253a7225 */ /* 0x000fc800078e0030 */
[----:B------:R-:W-:Y:S02]  /*7bc60*/  IMAD.MOV.U32 R73, RZ, RZ, RZ ;  /* 0x000000ffff497224 */ /* 0x000fe400078e00ff */
[----:B------:R-:W-:Y:S01]  /*7bc70*/  IMAD.IADD R47, R47, 0x1, R39 ;  /* 0x000000012f2f7824 */ /* 0x000fe200078e0227 */
[----:B------:R-:W-:Y:S01]  /*7bc80*/  IADD3.X R39, PT, PT, RZ, RZ, RZ, P1, P2 ;  /* 0x000000ffff277210 */ /* 0x000fe20000fe44ff */
[----:B------:R-:W-:Y:S02]  /*7bc90*/  IMAD.IADD R46, R59, 0x1, R41 ;  /* 0x000000013b2e7824 */ /* 0x000fe400078e0229 */
[----:B------:R-:W-:-:S03]  /*7bca0*/  IMAD.WIDE.U32 R48, R56, 0x3d1, R72 ;  /* 0x000003d138307825 */ /* 0x000fc600078e0048 */
[----:B------:R-:W-:Y:S01]  /*7bcb0*/  IADD3 R46, P0, PT, R46, R47, RZ ;  /* 0x0000002f2e2e7210 */ /* 0x000fe20007f1e0ff */
[----:B------:R-:W-:Y:S01]  /*7bcc0*/  VIADD R50, R49, UR4 ;  /* 0x0000000431327c36 */ /* 0x000fe20008000000 */
[----:B------:R-:W-:Y:S01]  /*7bcd0*/  IADD3 R20, P1, P2, R48, R39, R62 ;  /* 0x0000002730147210 */ /* 0x000fe20007a3e03e */
[----:B------:R-:W-:Y:S01]  /*7bce0*/  IMAD R61, R61, R37, RZ ;  /* 0x000000253d3d7224 */ /* 0x000fe200078e02ff */
[----:B------:R-:W-:Y:S01]  /*7bcf0*/  IADD3.X R39, PT, PT, RZ, RZ, RZ, P3, P4 ;  /* 0x000000ffff277210 */ /* 0x000fe20001fe84ff */
[----:B------:R-:W-:Y:S02]  /*7bd00*/  IMAD.X R47, RZ, RZ, RZ, P0 ;  /* 0x000000ffff2f7224 */ /* 0x000fe400000e06ff */
[----:B------:R-:W-:Y:S01]  /*7bd10*/  IMAD.WIDE.U32 R48, R58, 0x3d1, R50 ;  /* 0x000003d13a307825 */ /* 0x000fe200078e0032 */
[----:B------:R-:W-:Y:S02]  /*7bd20*/  IADD3 R20, P3, P4, R52, R39, R20 ;  /* 0x0000002734147210 */ /* 0x000fe40007c7e014 */
[----:B------:R-:W-:Y:S01]  /*7bd30*/  IADD3.X R39, PT, PT, RZ, RZ, RZ, P1, P2 ;  /* 0x000000ffff277210 */ /* 0x000fe20000fe44ff */
[----:B------:R-:W-:-:S03]  /*7bd40*/  IMAD.WIDE.U32 R46, R37, R60, R46 ;  /* 0x0000003c252e7225 */ /* 0x000fc600078e002e */
[----:B------:R-:W-:Y:S01]  /*7bd50*/  IADD3 R18, P0, P1, R48, R39, R40 ;  /* 0x0000002730127210 */ /* 0x000fe2000791e028 */
[----:B------:R-:W-:Y:S01]  /*7bd60*/  VIADD R50, R49, UR4 ;  /* 0x0000000431327c36 */ /* 0x000fe20008000000 */
[----:B------:R-:W-:Y:S01]  /*7bd70*/  IADD3.X R39, PT, PT, RZ, RZ, RZ, P3, P4 ;  /* 0x000000ffff277210 */ /* 0x000fe20001fe84ff */
[----:B------:R-:W-:Y:S01]  /*7bd80*/  IMAD.IADD R47, R47, 0x1, R61 ;  /* 0x000000012f2f7824 */ /* 0x000fe200078e023d */
[----:B------:R-:W-:Y:S01]  /*7bd90*/  IADD3.X R45, PT, PT, RZ, RZ, RZ, P0, P1 ;  /* 0x000000ffff2d7210 */ /* 0x000fe200007e24ff */
[----:B------:R-:W-:Y:S01]  /*7bda0*/  IMAD.WIDE.U32 R40, R46, 0x3d1, R50 ;  /* 0x000003d12e287825 */ /* 0x000fe200078e0032 */
[----:B------:R-:W-:Y:S02]  /*7bdb0*/  IADD3 R18, P2, P3, R56, R39, R18 ;  /* 0x0000002738127210 */ /* 0x000fe40007b5e012 */
[----:B------:R-:W-:Y:S01]  /*7bdc0*/  IADD3 R39, P0, P1, R40, R45, R38 ;  /* 0x0000002d28277210 */ /* 0x000fe2000791e026 */
[----:B------:R-:W-:Y:S01]  /*7bdd0*/  VIADD R38, R41, UR4 ;  /* 0x0000000429267c36 */ /* 0x000fe20008000000 */
[----:B------:R-:W-:-:S02]  /*7bde0*/  IADD3.X R59, PT, PT, RZ, RZ, RZ, P2, P3 ;  /* 0x000000ffff3b7210 */ /* 0x000fc400017e64ff */
[----:B------:R-:W-:Y:S02]  /*7bdf0*/  IADD3.X R45, PT, PT, RZ, RZ, RZ, P0, P1 ;  /* 0x000000ffff2d7210 */ /* 0x000fe400007e24ff */
[----:B------:R-:W-:Y:S01]  /*7be00*/  IADD3 R59, P2, P3, R58, R59, R39 ;  /* 0x0000003b3a3b7210 */ /* 0x000fe20007b5e027 */
[----:B------:R-:W-:-:S03]  /*7be10*/  IMAD.MOV.U32 R39, RZ, RZ, RZ ;  /* 0x000000ffff277224 */ /* 0x000fc600078e00ff */
        /* <DEDUP_REMOVED lines=35> */
.L_x_1530:
[----:B------:R-:W-:Y:S05]  /*7c050*/  BSYNC.RECONVERGENT B4 ;  /* 0x0000000000047941 */ /* 0x000fea0003800200 */
.L_x_1529:
        /* <DEDUP_REMOVED lines=42> */
.L_x_1533:
[----:B------:R-:W-:Y:S05]  /*7c300*/  BSYNC.RELIABLE B5 ;  /* 0x0000000000057941 */ /* 0x000fea0003800100 */
.L_x_1532:
        /* <DEDUP_REMOVED lines=44> */
.L_x_1534:
[----:B------:R-:W-:Y:S05]  /*7c5d0*/  BSYNC.RECONVERGENT B4 ;  /* 0x0000000000047941 */ /* 0x000fea0003800200 */
.L_x_1531:
        /* <DEDUP_REMOVED lines=41> */
.L_x_1537:
[----:B------:R-:W-:Y:S05]  /*7c870*/  BSYNC.RELIABLE B5 ;  /* 0x0000000000057941 */ /* 0x000fea0003800100 */
.L_x_1536:
        /* <DEDUP_REMOVED lines=38> */
[----:B------:R-:W-:Y:S02]  /*7cae0*/  VIADD R39, R16, 0xffffffff ;  /* 0xffffffff10277836 */ /* 0x000fe40000000000 */
[----:B------:R-:W-:Y:S01]  /*7caf0*/  VIADD R14, R14, -UR4 ;  /* 0x800000040e0e7c36 */ /* 0x000fe20008000000 */
[----:B------:R-:W-:Y:S01]  /*7cb00*/  ISETP.GE.U32.AND.EX P0, PT, R18, RZ, PT, P0 ;  /* 0x000000ff1200720c */ /* 0x000fe20003f06100 */
[----:B------:R-:W-:-:S12]  /*7cb10*/  VIADD R18, R36, -UR11 ;  /* 0x8000000b24127c36 */ /* 0x000fd80008000000 */
[----:B------:R-:W-:-:S04]  /*7cb20*/  @P0 IMAD.MOV R39, RZ, RZ, R16 ;  /* 0x000000ffff270224 */ /* 0x000fc800078e0210 */
[----:B------:R-:W-:-:S07]  /*7cb30*/  IMAD.IADD R16, R39, 0x1, -R0 ;  /* 0x0000000127107824 */ /* 0x000fce00078e0a00 */
.L_x_1538:
[----:B------:R-:W-:Y:S05]  /*7cb40*/  BSYNC.RECONVERGENT B4 ;  /* 0x0000000000047941 */ /* 0x000fea0003800200 */
.L_x_1535:
[----:B------:R-:W-:Y:S01]  /*7cb50*/  IMAD.WIDE.U32 R38, R11, R28, RZ ;  /* 0x0000001c0b267225 */ /* 0x000fe200078e00ff */
[----:B------:R-:W-:Y:S01]  /*7cb60*/  UMOV UR4, URZ ;  /* 0x000000ff00047c82 */ /* 0x000fe20008000000 */
[----:B------:R-:W-:Y:S01]  /*7cb70*/  UMOV UR10, URZ ;  /* 0x000000ff000a7c82 */ /* 0x000fe20008000000 */
[----:B------:R-:W-:Y:S01]  /*7cb80*/  UMOV UR11, URZ ;  /* 0x000000ff000b7c82 */ /* 0x000fe20008000000 */
[----:B------:R-:W-:Y:S01]  /*7cb90*/  IMAD.MOV.U32 R41, RZ, RZ, RZ ;  /* 0x000000ffff297224 */ /* 0x000fe200078e00ff */
[----:B------:R-:W-:Y:S01]  /*7cba0*/  IADD3 R40, PT, PT, R39, UR4, RZ ;  /* 0x0000000427287c10 */ /* 0x000fe2000fffe0ff */
[----:B------:R-:W-:Y:S01]  /*7cbb0*/  IMAD.MOV.U32 R45, RZ, RZ, RZ ;  /* 0x000000ffff2d7224 */ /* 0x000fe200078e00ff */
[----:B------:R-:W-:Y:S01]  /*7cbc0*/  UMOV UR12, URZ ;  /* 0x000000ff000c7c82 */ /* 0x000fe20008000000 */
[----:B------:R-:W-:Y:S01]  /*7cbd0*/  UMOV UR13, URZ ;  /* 0x000000ff000d7c82 */ /* 0x000fe20008000000 */
        /* <DEDUP_REMOVED lines=49> */
[----:B------:R-:W-:Y:S01]  /*7cef0*/  IMAD.MOV.U32 R49, RZ, RZ, RZ ;  /* 0x000000ffff317224 */ /* 0x000fe200078e00ff */
[----:B------:R-:W-:Y:S01]  /*7cf00*/  IADD3 R51, PT, PT, R51, UR13, RZ ;  /* 0x0000000d33337c10 */ /* 0x000fe2000fffe0ff */
[----:B------:R-:W-:Y:S02]  /*7cf10*/  VIADD R57, R53, UR11 ;  /* 0x0000000b35397c36 */ /* 0x000fe40008000000 */
[----:B------:R-:W-:-:S03]  /*7cf20*/  IMAD.WIDE.U32 R48, R28, R43, R48 ;  /* 0x0000002b1c307225 */ /* 0x000fc600078e0030 */
[----:B------:R-:W-:Y:S01]  /*7cf30*/  IADD3 R56, P1, PT, R57, R50, RZ ;  /* 0x0000003239387210 */ /* 0x000fe20007f3e0ff */
[----:B------:R-:W-:Y:S01]  /*7cf40*/  IMAD.X R59, RZ, RZ, RZ, P0 ;  /* 0x000000ffff3b7224 */ /* 0x000fe200000e06ff */
[----:B------:R-:W-:Y:S01]  /*7cf50*/  IADD3 R52, P0, PT, R51, R48, RZ ;  /* 0x0000003033347210 */ /* 0x000fe20007f1e0ff */
[----:B------:R-:W-:Y:S02]  /*7cf60*/  VIADD R48, R49, UR15 ;  /* 0x0000000f31307c36 */ /* 0x000fe40008000000 */
[----:B------:R-:W-:Y:S02]  /*7cf70*/  IMAD.X R57, RZ, RZ, RZ, P1 ;  /* 0x000000ffff397224 */ /* 0x000fe400008e06ff */
[----:B------:R-:W-:-:S04]  /*7cf80*/  IMAD.WIDE.U32 R58, R31, R75, R58 ;  /* 0x0000004b1f3a7225 */ /* 0x000fc800078e003a */
[----:B------:R-:W-:Y:S02]  /*7cf90*/  IMAD.X R53, RZ, RZ, RZ, P0 ;  /* 0x000000ffff357224 */ /* 0x000fe400000e06ff */
        /* <DEDUP_REMOVED lines=46> */
[----:B------:R-:W-:Y:S01]  /*7d280*/  IMAD.WIDE.U32 R58, R32, R71, R60 ;  /* 0x00000047203a7225 */ /* 0x000fe200078e003c */
[----:B------:R-:W-:-:S03]  /*7d290*/  IADD3 R61, PT, PT, R29, UR4, RZ ;  /* 0x000000041d3d7c10 */ /* 0x000fc6000fffe0ff */
[----:B------:R-:W-:Y:S01]  /*7d2a0*/  IMAD.X R53, RZ, RZ, RZ, P0 ;  /* 0x000000ffff357224 */ /* 0x000fe200000e06ff */
[----:B------:R-:W-:Y:S01]  /*7d2b0*/  IADD3 R60, P1, PT, R61, R58, RZ ;  /* 0x0000003a3d3c7210 */ /* 0x000fe20007f3e0ff */
[----:B------:R-:W-:-:S04]  /*7d2c0*/  IMAD.WIDE.U32 R56, R31, R65, R56 ;  /* 0x000000411f387225 */ /* 0x000fc800078e0038 */
        /* <DEDUP_REMOVED lines=48> */
[----:B------:R-:W-:-:S04]  /*7d5d0*/  IMAD.WIDE.U32 R56, R32, R55, R56 ;  /* 0x0000003720387225 */ /* 0x000fc800078e0038 */
        /* <DEDUP_REMOVED lines=9> */
[----:B------:R-:W-:-:S04]  /*7d670*/  IMAD.WIDE.U32 R60, R34, R71, R62 ;  /* 0x00000047223c7225 */ /* 0x000fc800078e003e */
[----:B------:R-:W-:Y:S02]  /*7d680*/  IMAD.X R59, RZ, RZ, RZ, P1 ;  /* 0x000000ffff3b7224 */ /* 0x000fe400008e06ff */
        /* <DEDUP_REMOVED lines=39> */
[----:B------:R-:W-:-:S03]  /*7d900*/  IMAD.WIDE.U32 R58, R35, R69, R58 ;  /* 0x00000045233a7225 */ /* 0x000fc600078e003a */
[----:B------:R-:W-:Y:S01]  /*7d910*/  IADD3 R60, P0, PT, R60, R11, RZ ;  /* 0x0000000b3c3c7210 */ /* 0x000fe20007f1e0ff */
[----:B------:R-:W-:Y:S02]  /*7d920*/  IMAD.X R63, RZ, RZ, RZ, P1 ;  /* 0x000000ffff3f7224 */ /* 0x000fe400008e06ff */
[----:B------:R-:W-:Y:S02]  /*7d930*/  VIADD R11, R59, UR12 ;  /* 0x0000000c3b0b7c36 */ /* 0x000fe40008000000 */
[----:B------:R-:W-:-:S04]  /*7d940*/  IMAD.WIDE.U32 R62, R34, R55, R62 ;  /* 0x00000037223e7225 */ /* 0x000fc800078e003e */
[----:B------:R-:W-:Y:S01]  /*7d950*/  IMAD.X R61, RZ, RZ, RZ, P0 ;  /* 0x000000ffff3d7224 */ /* 0x000fe200000e06ff */
[----:B------:R-:W-:Y:S01]  /*7d960*/  IADD3 R32, P0, PT, R11, R62, RZ ;  /* 0x0000003e0b207210 */ /* 0x000fe20007f1e0ff */
[----:B------:R-:W-:Y:S01]  /*7d970*/  IMAD.WIDE.U32 R66, R52, 0x3d1, RZ ;  /* 0x000003d134427825 */ /* 0x000fe200078e00ff */
[----:B------:R-:W-:-:S03]  /*7d980*/  IADD3 R63, PT, PT, R63, UR14, RZ ;  /* 0x0000000e3f3f7c10 */ /* 0x000fc6000fffe0ff */
[----:B------:R-:W-:-:S04]  /*7d990*/  IMAD.WIDE.U32 R60, R33, R37, R60 ;  /* 0x00000025213c7225 */ /* 0x000fc800078e003c */
[----:B------:R-:W-:Y:S01]  /*7d9a0*/  IMAD.X R33, RZ, RZ, RZ, P0 ;  /* 0x000000ffff217224 */ /* 0x000fe200000e06ff */
[----:B------:R-:W-:Y:S01]  /*7d9b0*/  IADD3 R62, P1, PT, R63, R60, RZ ;  /* 0x0000003c3f3e7210 */ /* 0x000fe20007f3e0ff */
[----:B------:R-:W-:Y:S02]  /*7d9c0*/  IMAD.IADD R11, R38, 0x1, R66 ;  /* 0x00000001260b7824 */ /* 0x000fe400078e0242 */
[----:B------:R-:W-:-:S03]  /*7d9d0*/  IMAD.WIDE.U32 R32, R35, R65, R32 ;  /* 0x0000004123207225 */ /* 0x000fc600078e0020 */
[----:B------:R-:W-:Y:S01]  /*7d9e0*/  ISETP.GE.U32.AND P0, PT, R11, R38, PT ;  /* 0x000000260b00720c */ /* 0x000fe20003f06070 */
[----:B------:R-:W-:Y:S02]  /*7d9f0*/  VIADD R64, R67, UR4 ;  /* 0x0000000443407c36 */ /* 0x000fe40008000000 */
[----:B------:R-:W-:Y:S01]  /*7da00*/  IMAD.MOV.U32 R65, RZ, RZ, RZ ;  /* 0x000000ffff417224 */ /* 0x000fe200078e00ff */
[----:B------:R-:W-:Y:S01]  /*7da10*/  SEL R41, RZ, 0x1, P0 ;  /* 0x00000001ff297807 */ /* 0x000fe20000000000 */
[----:B------:R-:W-:Y:S02]  /*7da20*/  IMAD.X R63, RZ, RZ, RZ, P1 ;  /* 0x000000ffff3f7224 */ /* 0x000fe400008e06ff */
[----:B------:R-:W-:-:S04]  /*7da30*/  IMAD.WIDE.U32 R64, R56, 0x3d1, R64 ;  /* 0x000003d138407825 */ /* 0x000fc800078e0040 */
[----:B------:R-:W-:Y:S01]  /*7da40*/  IMAD.WIDE.U32 R38, R34, R43, R62 ;  /* 0x0000002b22267225 */ /* 0x000fe200078e003e */
[----:B------:R-:W-:-:S03]  /*7da50*/  IADD3 R41, P2, P3, R64, R40, R41 ;  /* 0x0000002840297210 */ /* 0x000fc60007b5e029 */
[----:B------:R-:W-:Y:S01]  /*7da60*/  VIADD R29, R33, UR13 ;  /* 0x0000000d211d7c36 */ /* 0x000fe20008000000 */
[----:B------:R-:W-:Y:S01]  /*7da70*/  IADD3 R52, P4, PT, R41, R52, RZ ;  /* 0x0000003429347210 */ /* 0x000fe20007f9e0ff */
[----:B------:R-:W-:Y:S02]  /*7da80*/  VIADD R61, R61, UR16 ;  /* 0x000000103d3d7c36 */ /* 0x000fe40008000000 */
[----:B------:R-:W-:Y:S01]  /*7da90*/  VIADD R40, R39, UR15 ;  /* 0x0000000f27287c36 */ /* 0x000fe20008000000 */
[----:B------:R-:W-:Y:S01]  /*7daa0*/  IADD3 R38, P1, PT, R29, R38, RZ ;  /* 0x000000261d267210 */ /* 0x000fe20007f3e0ff */
[----:B------:R-:W-:Y:S01]  /*7dab0*/  VIADD R60, R65, UR4 ;  /* 0x00000004413c7c36 */ /* 0x000fe20008000000 */
[----:B------:R-:W-:Y:S01]  /*7dac0*/  IADD3.X R29, PT, PT, RZ, RZ, RZ, P2, P3 ;  /* 0x000000ffff1d7210 */ /* 0x000fe200017e64ff */
[----:B------:R-:W-:Y:S01]  /*7dad0*/  IMAD.X R49, RZ, RZ, RZ, P4 ;  /* 0x000000ffff317224 */ /* 0x000fe200020e06ff */
[----:B------:R-:W-:Y:S01]  /*7dae0*/  IADD3 R40, P0, PT, R40, R61, RZ ;  /* 0x0000003d28287210 */ /* 0x000fe20007f1e0ff */
[----:B------:R-:W-:-:S02]  /*7daf0*/  IMAD.MOV.U32 R61, RZ, RZ, RZ ;  /* 0x000000ffff3d7224 */ /* 0x000fc400078e00ff */
[----:B------:R-:W-:Y:S02]  /*7db00*/  IMAD.X R39, RZ, RZ, RZ, P1 ;  /* 0x000000ffff277224 */ /* 0x000fe400008e06ff */
[----:B------:R-:W-:-:S04]  /*7db10*/  IMAD.WIDE.U32 R60, R58, 0x3d1, R60 ;  /* 0x000003d13a3c7825 */ /* 0x000fc800078e003c */
        /* <DEDUP_REMOVED lines=17> */
[----:B------:R-:W-:Y:S01]  /*7dc30*/  IADD3 R58, P3, P4, R58, R29, R46 ;  /* 0x0000001d3a3a7210 */ /* 0x000fe20007c7e02e */
[----:B------:R-:W-:Y:S01]  /*7dc40*/  IMAD.WIDE.U32 R40, R35, R43, R40 ;  /* 0x0000002b23287225 */ /* 0x000fe200078e0028 */
[----:B------:R-:W-:Y:S02]  /*7dc50*/  IADD3.X R29, PT, PT, RZ, RZ, RZ, P1, P2 ;  /* 0x000000ffff1d7210 */ /* 0x000fe40000fe44ff */
[----:B------:R-:W-:Y:S01]  /*7dc60*/  IADD3.X R47, PT, PT, RZ, RZ, RZ, P3, P4 ;  /* 0x000000ffff2f7210 */ /* 0x000fe20001fe84ff */
[----:B------:R-:W-:-:S04]  /*7dc70*/  IMAD.WIDE.U32 R42, R38, 0x3d1, R60 ;  /* 0x000003d1262a7825 */ /* 0x000fc800078e003c */
[----:B------:R-:W-:Y:S01]  /*7dc80*/  VIADD R31, R41, UR15 ;  /* 0x0000000f291f7c36 */ /* 0x000fe20008000000 */
[----:B------:R-:W-:Y:S01]  /*7dc90*/  IADD3 R48, P1, P2, R42, R29, R48 ;  /* 0x0000001d2a307210 */ /* 0x000fe20007a3e030 */
[----:B------:R-:W-:Y:S02]  /*7dca0*/  VIADD R44, R43, UR4 ;  /* 0x000000042b2c7c36 */ /* 0x000fe40008000000 */
[----:B------:R-:W-:Y:S01]  /*7dcb0*/  IMAD.MOV.U32 R45, RZ, RZ, RZ ;  /* 0x000000ffff2d7224 */ /* 0x000fe200078e00ff */
[----:B------:R-:W-:Y:S01]  /*7dcc0*/  IADD3 R42, P0, PT, R31, R34, RZ ;  /* 0x000000221f2a7210 */ /* 0x000fe20007f1e0ff */
[----:B------:R-:W-:Y:S01]  /*7dcd0*/  IMAD.MOV.U32 R33, RZ, RZ, RZ ;  /* 0x000000ffff217224 */ /* 0x000fe200078e00ff */
        /* <DEDUP_REMOVED lines=10> */
[----:B------:R-:W-:-:S03]  /*7dd80*/  IMAD.WIDE.U32 R32, R28, 0x3d1, R32 ;  /* 0x000003d11c207825 */ /* 0x000fc600078e0020 */
[----:B------:R-:W-:Y:S02]  /*7dd90*/  IADD3.X R31, PT, PT, RZ, RZ, RZ, P2, P3 ;  /* 0x000000ffff1f7210 */ /* 0x000fe400017e64ff */
[----:B------:R-:W-:Y:S01]  /*7dda0*/  IADD3 R44, P0, P1, R32, R35, R50 ;  /* 0x00000023202c7210 */ /* 0x000fe2000791e032 */
[----:B------:R-:W-:Y:S02]  /*7ddb0*/  VIADD R32, R33, UR4 ;  /* 0x0000000421207c36 */ /* 0x000fe40008000000 */
[----:B------:R-:W-:Y:S02]  /*7ddc0*/  HFMA2 R33, -RZ, RZ, 0, 0 ;  /* 0x00000000ff217431 */ /* 0x000fe400000001ff */
[----:B------:R-:W-:Y:S01]  /*7ddd0*/  VIADD R35, R29, UR16 ;  /* 0x000000101d237c36 */ /* 0x000fe20008000000 */
[----:B------:R-:W-:Y:S02]  /*7dde0*/  IADD3 R44, P2, P3, R40, R31, R44 ;  /* 0x0000001f282c7210 */ /* 0x000fe40007b5e02c */
[----:B------:R-:W-:-:S02]  /*7ddf0*/  IADD3.X R29, PT, PT, RZ, RZ, RZ, P0, P1 ;  /* 0x000000ffff1d7210 */ /* 0x000fc400007e24ff */
        /* <DEDUP_REMOVED lines=35> */
.L_x_1540:
[----:B------:R-:W-:Y:S05]  /*7e030*/  BSYNC.RECONVERGENT B4 ;  /* 0x0000000000047941 */ /* 0x000fea0003800200 */
.L_x_1539:
        /* <DEDUP_REMOVED lines=43> */
.L_x_1543:
[----:B------:R-:W-:Y:S05]  /*7e2f0*/  BSYNC.RELIABLE B5 ;  /* 0x0000000000057941 */ /* 0x000fea0003800100 */
.L_x_1542:
        /* <DEDUP_REMOVED lines=44> */
.L_x_1544:
[----:B------:R-:W-:Y:S05]  /*7e5c0*/  BSYNC.RECONVERGENT B4 ;  /* 0x0000000000047941 */ /* 0x000fea0003800200 */
.L_x_1541:
        /* <DEDUP_REMOVED lines=41> */
.L_x_1547:
[----:B------:R-:W-:Y:S05]  /*7e860*/  BSYNC.RELIABLE B5 ;  /* 0x0000000000057941 */ /* 0x000fea0003800100 */
.L_x_1546:
[----:B------:R-:W0:Y:S01]  /*7e870*/  LDCU.128 UR12, c[0x3][URZ] ;  /* 0x00c00000ff0c77ac */ /* 0x000e220008000c00 */
[----:B------:R-:W1:Y:S01]  /*7e880*/  LDCU.64 UR10, c[0x3][0x10] ;  /* 0x00c00200ff0a77ac */ /* 0x000e620008000a00 */
[----:B------:R-:W2:Y:S01]  /*7e890*/  LDCU UR4, c[0x3][0x18] ;  /* 0x00c00300ff0477ac */ /* 0x000ea20008000800 */
[C---:B0-----:R-:W-:Y:S01]  /*7e8a0*/  ISETP.GE.U32.AND P0, PT, R11.reuse, UR12, PT ;  /* 0x0000000c0b007c0c */ /* 0x041fe2000bf06070 */
        /* <DEDUP_REMOVED lines=40> */
.L_x_1548:
[----:B------:R-:W-:Y:S05]  /*7eb30*/  BSYNC.RECONVERGENT B4 ;  /* 0x0000000000047941 */ /* 0x000fea0003800200 */
.L_x_1545:
        /* <DEDUP_REMOVED lines=177> */
[----:B------:R-:W-:Y:S01]  /*7f650*/  VIADD R62, R63, UR4 ;  /* 0x000000043f3e7c36 */ /* 0x000fe20008000000 */
[----:B------:R-:W-:Y:S01]  /*7f660*/  IADD3.X R61, PT, PT, RZ, RZ, RZ, P1, !PT ;  /* 0x000000ffff3d7210 */ /* 0x000fe20000ffe4ff */
[----:B------:R-:W-:Y:S01]  /*7f670*/  IMAD.MOV.U32 R63, RZ, RZ, RZ ;  /* 0x000000ffff3f7224 */ /* 0x000fe200078e00ff */
[----:B------:R-:W-:Y:S01]  /*7f680*/  ISETP.GE.U32.AND P0, PT, R13, R28, PT ;  /* 0x0000001c0d00720c */ /* 0x000fe20003f06070 */
[----:B------:R-:W-:Y:S02]  /*7f690*/  IMAD.X R59, RZ, RZ, RZ, P2 ;  /* 0x000000ffff3b7224 */ /* 0x000fe400010e06ff */
[----:B------:R-:W-:Y:S01]  /*7f6a0*/  IMAD.WIDE.U32 R62, R52, 0x3d1, R62 ;  /* 0x000003d1343e7825 */ /* 0x000fe200078e003e */
[----:B------:R-:W-:-:S03]  /*7f6b0*/  SEL R15, RZ, 0x1, P0 ;  /* 0x00000001ff0f7807 */ /* 0x000fc60000000000 */
        /* <DEDUP_REMOVED lines=86> */
[----:B------:R-:W-:Y:S02]  /*7fc20*/  ISETP.GT.U32.AND.EX P0, PT, R13, RZ, PT, P0 ;  /* 0x000000ff0d00720c */ /* 0x000fe40003f04100 */
[----:B------:R-:W-:-:S11]  /*7fc30*/  MOV R13, R12 ;  /* 0x0000000c000d7202 */ /* 0x000fd60000000f00 */
.L_x_1550:
[----:B------:R-:W-:Y:S05]  /*7fc40*/  BSYNC.RECONVERGENT B4 ;  /* 0x0000000000047941 */ /* 0x000fea0003800200 */
.L_x_1549:
        /* <DEDUP_REMOVED lines=47> */
.L_x_1553:
[----:B------:R-:W-:Y:S05]  /*7ff40*/  BSYNC.RELIABLE B5 ;  /* 0x0000000000057941 */ /* 0x000fea0003800100 */
.L_x_1552:
        /* <DEDUP_REMOVED lines=44> */
.L_x_1554:
[----:B------:R-:W-:Y:S05]  /*80210*/  BSYNC.RECONVERGENT B4 ;  /* 0x0000000000047941 */ /* 0x000fea0003800200 */
.L_x_1551:
        /* <DEDUP_REMOVED lines=34> */
.L_x_1556:
[----:B------:R-:W0:Y:S02]  /*80440*/  LDCU UR4, c[0x3][URZ] ;  /* 0x00c00000ff0477ac */ /* 0x000e240008000800 */
[----:B0-----:R-:W-:-:S07]  /*80450*/  VIADD R13, R13, -UR4 ;  /* 0x800000040d0d7c36 */ /* 0x001fce0008000000 */
.L_x_1557:
[----:B------:R-:W-:Y:S05]  /*80460*/  BSYNC.RECONVERGENT B4 ;  /* 0x0000000000047941 */ /* 0x000fea0003800200 */
.L_x_1555:
[----:B------:R-:W-:-:S04]  /*80470*/  LOP3.LUT R13, R13, 0x1, RZ, 0xc0, !PT ;  /* 0x000000010d0d7812 */ /* 0x000fc800078ec0ff */
[----:B------:R-:W-:-:S04]  /*80480*/  LOP3.LUT R13, R13, 0x2, RZ, 0xfc, !PT ;  /* 0x000000020d0d7812 */ /* 0x000fc800078efcff */
[----:B------:R-:W-:-:S07]  /*80490*/  PRMT R0, R13, 0x7610, R0 ;  /* 0x000076100d007816 */ /* 0x000fce0000000000 */
.L_x_1494:
[----:B------:R-:W-:Y:S05]  /*804a0*/  BSYNC.RECONVERGENT B7 ;  /* 0x0000000000077941 */ /* 0x000fea0003800200 */
.L_x_1493:
[----:B------:R-:W-:Y:S01]  /*804b0*/  LOP3.LUT P0, RZ, R54, 0xff, RZ, 0xc0, !PT ;  /* 0x000000ff36ff7812 */ /* 0x000fe2000780c0ff */
[----:B------:R-:W-:Y:S01]  /*804c0*/  BSSY.RECONVERGENT B4, `(.L_x_1558) ;  /* 0x0000044000047945 */ /* 0x000fe20003800200 */
[----:B------:R-:W-:Y:S02]  /*804d0*/  PRMT R12, RZ, 0x7610, R12 ;  /* 0x00007610ff0c7816 */ /* 0x000fe4000000000c */
[----:B------:R-:W-:Y:S02]  /*804e0*/  PRMT R13, RZ, 0x7610, R13 ;  /* 0x00007610ff0d7816 */ /* 0x000fe4000000000d */
[----:B------:R-:W-:Y:S02]  /*804f0*/  PRMT R14, RZ, 0x7610, R14 ;  /* 0x00007610ff0e7816 */ /* 0x000fe4000000000e */
[----:B------:R-:W-:Y:S02]  /*80500*/  PRMT R15, RZ, 0x7610, R15 ;  /* 0x00007610ff0f7816 */ /* 0x000fe4000000000f */
[----:B------:R-:W-:-:S02]  /*80510*/  PRMT R16, RZ, 0x7610, R16 ;  /* 0x00007610ff107816 */ /* 0x000fc40000000010 */
[----:B------:R-:W-:Y:S02]  /*80520*/  PRMT R17, RZ, 0x7610, R17 ;  /* 0x00007610ff117816 */ /* 0x000fe40000000011 */
        /* <DEDUP_REMOVED lines=26> */
[----:B------:R-:W-:Y:S01]  /*806d0*/  PRMT R51, RZ, 0x7610, R51 ;  /* 0x00007610ff337816 */ /* 0x000fe20000000033 */
[----:B------:R-:W-:Y:S06]  /*806e0*/  @P0 BRA `(.L_x_1559) ;  /* 0x0000000000840947 */ /* 0x000fec0003800000 */
[--C-:B------:R-:W-:Y:S02]  /*806f0*/  SHF.R.U32.HI R17, RZ, 0x18, R44.reuse ;  /* 0x00000018ff117819 */ /* 0x100fe4000001162c */
[----:B------:R-:W-:Y:S02]  /*80700*/  SHF.R.U32.HI R19, RZ, 0x8, R44 ;  /* 0x00000008ff137819 */ /* 0x000fe4000001162c */
[C---:B------:R-:W-:Y:S02]  /*80710*/  PRMT R18, R44.reuse, 0x7632, R18 ;  /* 0x000076322c127816 */ /* 0x040fe40000000012 */
[----:B------:R-:W-:Y:S02]  /*80720*/  PRMT R20, R44, 0x7610, R20 ;  /* 0x000076102c147816 */ /* 0x000fe40000000014 */
[--C-:B------:R-:W-:Y:S02]  /*80730*/  SHF.R.U32.HI R21, RZ, 0x18, R46.reuse ;  /* 0x00000018ff157819 */ /* 0x100fe4000001162e */
[----:B------:R-:W-:-:S02]  /*80740*/  SHF.R.U32.HI R23, RZ, 0x8, R46 ;  /* 0x00000008ff177819 */ /* 0x000fc4000001162e */
[C---:B------:R-:W-:Y:S02]  /*80750*/  PRMT R22, R46.reuse, 0x7632, R22 ;  /* 0x000076322e167816 */ /* 0x040fe40000000016 */
[----:B------:R-:W-:Y:S02]  /*80760*/  PRMT R24, R46, 0x7610, R24 ;  /* 0x000076102e187816 */ /* 0x000fe40000000018 */
[--C-:B------:R-:W-:Y:S02]  /*80770*/  SHF.R.U32.HI R25, RZ, 0x18, R47.reuse ;  /* 0x00000018ff197819 */ /* 0x100fe4000001162f */
[----:B------:R-:W-:Y:S02]  /*80780*/  SHF.R.U32.HI R27, RZ, 0x8, R47 ;  /* 0x00000008ff1b7819 */ /* 0x000fe4000001162f */
[C---:B------:R-:W-:Y:S02]  /*80790*/  PRMT R26, R47.reuse, 0x7632, R26 ;  /* 0x000076322f1a7816 */ /* 0x040fe4000000001a */
[----:B------:R-:W-:-:S02]  /*807a0*/  PRMT R28, R47, 0x7610, R28 ;  /* 0x000076102f1c7816 */ /* 0x000fc4000000001c */
        /* <DEDUP_REMOVED lines=20> */
[----:B------:R-:W-:-:S07]  /*808f0*/  PRMT R12, R0, 0x7610, R12 ;  /* 0x00007610000c7816 */ /* 0x000fce000000000c */
.L_x_1559:
[----:B------:R-:W-:Y:S05]  /*80900*/  BSYNC.RECONVERGENT B4 ;  /* 0x0000000000047941 */ /* 0x000fea0003800200 */
.L_x_1558:
[----:B------:R-:W1:Y:S02]  /*80910*/  LDCU UR4, c[0x0][0x3a8] ;  /* 0x00007500ff0477ac */ /* 0x000e640008000800 */
[----:B-1----:R-:W-:-:S09]  /*80920*/  UISETP.GE.AND UP0, UPT, UR4, 0x1, UPT ;  /* 0x000000010400788c */ /* 0x002fd2000bf06270 */
[----:B------:R-:W-:Y:S05]  /*80930*/  BRA.U !UP0, `(.L_x_1138) ;  /* 0x0000000908587547 */ /* 0x000fea000b800000 */
[----:B------:R-:W-:Y:S02]  /*80940*/  LOP3.LUT R11, R14, 0xff, RZ, 0xc0, !PT ;  /* 0x000000ff0e0b7812 */ /* 0x000fe400078ec0ff */
[----:B------:R-:W-:Y:S02]  /*80950*/  LOP3.LUT R47, R18, 0xff, RZ, 0xc0, !PT ;  /* 0x000000ff122f7812 */ /* 0x000fe400078ec0ff */
[----:B------:R-:W-:Y:S02]  /*80960*/  LOP3.LUT R49, R20, 0xff, RZ, 0xc0, !PT ;  /* 0x000000ff14317812 */ /* 0x000fe400078ec0ff */
[----:B------:R-:W-:Y:S02]  /*80970*/  LOP3.LUT R45, R16, 0xff, RZ, 0xc0, !PT ;  /* 0x000000ff102d7812 */ /* 0x000fe400078ec0ff */
[----:B------:R-:W-:Y:S02]  /*80980*/  PRMT R12, R12, 0x9910, RZ ;  /* 0x000099100c0c7816 */ /* 0x000fe400000000ff */
[----:B------:R-:W-:-:S02]  /*80990*/  PRMT R13, R13, 0x9910, RZ ;  /* 0x000099100d0d7816 */ /* 0x000fc400000000ff */
[----:B------:R-:W-:Y:S01]  /*809a0*/  PRMT R0, R17, 0x9910, RZ ;  /* 0x0000991011007816 */ /* 0x000fe200000000ff */
[----:B------:R-:W-:Y:S01]  /*809b0*/  IMAD.MOV.U32 R17, RZ, RZ, R12 ;  /* 0x000000ffff117224 */ /* 0x000fe200078e000c */
[----:B------:R-:W-:Y:S01]  /*809c0*/  PRMT R14, R21, 0x9910, RZ ;  /* 0x00009910150e7816 */ /* 0x000fe200000000ff */
[----:B------:R-:W-:Y:S01]  /*809d0*/  IMAD.MOV.U32 R21, RZ, RZ, R13 ;  /* 0x000000ffff157224 */ /* 0x000fe200078e000d */
[----:B------:R-:W-:Y:S02]  /*809e0*/  PRMT R18, R29, 0x9910, RZ ;  /* 0x000099101d127816 */ /* 0x000fe400000000ff */
[----:B------:R-:W-:Y:S01]  /*809f0*/  PRMT R20, R33, 0x9910, RZ ;  /* 0x0000991021147816 */ /* 0x000fe200000000ff */
[----:B------:R-:W-:Y:S01]  /*80a00*/  IMAD.MOV.U32 R29, RZ, RZ, R14 ;  /* 0x000000ffff1d7224 */ /* 0x000fe200078e000e */
[----:B------:R-:W-:Y:S01]  /*80a10*/  PRMT R16, R25, 0x9910, RZ ;  /* 0x0000991019107816 */ /* 0x000fe200000000ff */
[----:B------:R-:W-:Y:S01]  /*80a20*/  IMAD.MOV.U32 R25, RZ, RZ, R0 ;  /* 0x000000ffff197224 */ /* 0x000fe200078e0000 */
[----:B0-----:R-:W-:Y:S01]  /*80a30*/  LOP3.LUT R53, R22, 0xff, RZ, 0xc0, !PT ;  /* 0x000000ff16357812 */ /* 0x001fe200078ec0ff */
[----:B------:R-:W-:Y:S01]  /*80a40*/  IMAD.MOV.U32 R22, RZ, RZ, RZ ;  /* 0x000000ffff167224 */ /* 0x000fe200078e00ff */
[----:B------:R-:W-:Y:S01]  /*80a50*/  PRMT R75, R37, 0x9910, RZ ;  /* 0x00009910254b7816 */ /* 0x000fe200000000ff */
[----:B------:R-:W-:Y:S01]  /*80a60*/  IMAD.MOV.U32 R37, RZ, RZ, R18 ;  /* 0x000000ffff257224 */ /* 0x000fe200078e0012 */
[----:B------:R-:W-:Y:S01]  /*80a70*/  PRMT R77, R41, 0x9910, RZ ;  /* 0x00009910294d7816 */ /* 0x000fe200000000ff */
[----:B------:R-:W-:Y:S01]  /*80a80*/  IMAD.MOV.U32 R41, RZ, RZ, R20 ;  /* 0x000000ffff297224 */ /* 0x000fe200078e0014 */
[----:B------:R-:W-:-:S02]  /*80a90*/  LOP3.LUT R15, R15, 0xff, RZ, 0xc0, !PT ;  /* 0x000000ff0f0f7812 */ /* 0x000fc400078ec0ff */
[----:B------:R-:W-:Y:S02]  /*80aa0*/  LOP3.LUT R19, R19, 0xff, RZ, 0xc0, !PT ;  /* 0x000000ff13137812 */ /* 0x000fe400078ec0ff */
[----:B------:R-:W-:Y:S02]  /*80ab0*/  LOP3.LUT R23, R23, 0xff, RZ, 0xc0, !PT ;  /* 0x000000ff17177812 */ /* 0x000fe400078ec0ff */
[----:B------:R-:W-:Y:S02]  /*80ac0*/  LOP3.LUT R55, R24, 0xff, RZ, 0xc0, !PT ;  /* 0x000000ff18377812 */ /* 0x000fe400078ec0ff */
[----:B------:R-:W-:Y:S02]  /*80ad0*/  LOP3.LUT R57, R26, 0xff, RZ, 0xc0, !PT ;  /* 0x000000ff1a397812 */ /* 0x000fe400078ec0ff */
[----:B------:R-:W-:Y:S02]  /*80ae0*/  LOP3.LUT R27, R27, 0xff, RZ, 0xc0, !PT ;  /* 0x000000ff1b1b7812 */ /* 0x000fe400078ec0ff */
        /* <DEDUP_REMOVED lines=13> */
[----:B------:R-:W-:-:S07]  /*80bc0*/  MOV R33, R16 ;  /* 0x0000001000217202 */ /* 0x000fce0000000f00 */
.L_x_1563:
[----:B------:R-:W0:Y:S01]  /*80bd0*/  LDC.64 R12, c[0x0][0x3a0] ;  /* 0x0000e800ff0c7b82 */ /* 0x000e220000000a00 */
[----:B------:R-:W-:-:S05]  /*80be0*/  IMAD R79, R22, 0x21, RZ ;  /* 0x00000021164f7824 */ /* 0x000fca00078e02ff */
[----:B0-----:R-:W-:-:S05]  /*80bf0*/  IADD3 R12, P0, PT, R79, R12, RZ ;  /* 0x0000000c4f0c7210 */ /* 0x001fca0007f1e0ff */
[----:B------:R-:W-:-:S05]  /*80c00*/  IMAD.X R13, RZ, RZ, R13, P0 ;  /* 0x000000ffff0d7224 */ /* 0x000fca00000e060d */
[----:B------:R-:W2:Y:S01]  /*80c10*/  LDG.E.U8 R0, desc[UR6][R12.64] ;  /* 0x000000060c007981 */ /* 0x000ea2000c1e1100 */
[----:B------:R-:W-:Y:S01]  /*80c20*/  BSSY.RECONVERGENT B4, `(.L_x_1560) ;  /* 0x0000063000047945 */ /* 0x000fe20003800200 */
[----:B--2---:R-:W-:-:S13]  /*80c30*/  ISETP.NE.AND P0, PT, R17, R0, PT ;  /* 0x000000001100720c */ /* 0x004fda0003f05270 */
[----:B------:R-:W-:Y:S05]  /*80c40*/  @P0 BRA `(.L_x_1561) ;  /* 0x0000000400800947 */ /* 0x000fea0003800000 */
[----:B------:R-:W2:Y:S02]  /*80c50*/  LDG.E.U8 R0, desc[UR6][R12.64+0x1] ;  /* 0x000001060c007981 */ /* 0x000ea4000c1e1100 */
        /* <DEDUP_REMOVED lines=94> */
[----:B------:R-:W-:Y:S05]  /*81240*/  @!P0 BRA `(.L_x_1562) ;  /* 0x0000000c00508947 */ /* 0x000fea0003800000 */
.L_x_1561:
[----:B------:R-:W-:Y:S05]  /*81250*/  BSYNC.RECONVERGENT B4 ;  /* 0x0000000000047941 */ /* 0x000fea0003800200 */
.L_x_1560:
[----:B------:R-:W0:Y:S01]  /*81260*/  LDCU UR4, c[0x0][0x3a8] ;  /* 0x00007500ff0477ac */ /* 0x000e220008000800 */
[----:B------:R-:W-:-:S05]  /*81270*/  VIADD R22, R22, 0x1 ;  /* 0x0000000116167836 */ /* 0x000fca0000000000 */
[----:B0-----:R-:W-:-:S13]  /*81280*/  ISETP.NE.AND P0, PT, R22, UR4, PT ;  /* 0x0000000416007c0c */ /* 0x001fda000bf05270 */
[----:B------:R-:W-:Y:S05]  /*81290*/  @P0 BRA `(.L_x_1563) ;  /* 0xfffffff8004c0947 */ /* 0x000fea000383ffff */
.L_x_1138:
[----:B------:R-:W-:Y:S05]  /*812a0*/  BSYNC.RECONVERGENT B3 ;  /* 0x0000000000037941 */ /* 0x000fea0003800200 */
.L_x_1137:
[----:B------:R-:W1:Y:S02]  /*812b0*/  LDC R0, c[0x0][0x3a8] ;  /* 0x0000ea00ff007b82 */ /* 0x000e640000000800 */
[----:B-1----:R-:W-:-:S13]  /*812c0*/  ISETP.GE.AND P0, PT, R0, 0x1, PT ;  /* 0x000000010000780c */ /* 0x002fda0003f06270 */
[----:B------:R-:W-:Y:S05]  /*812d0*/  @!P0 EXIT ;  /* 0x000000000000894d */ /* 0x000fea0003800000 */
[----:B------:R-:W-:Y:S02]  /*812e0*/  LOP3.LUT R0, R2, 0x1, RZ, 0xc0, !PT ;  /* 0x0000000102007812 */ /* 0x000fe400078ec0ff */
[--C-:B------:R-:W-:Y:S02]  /*812f0*/  SHF.R.U32.HI R2, RZ, 0x18, R3.reuse ;  /* 0x00000018ff027819 */ /* 0x100fe40000011603 */
[--C-:B------:R-:W-:Y:S02]  /*81300*/  SHF.R.U32.HI R11, RZ, 0x10, R3.reuse ;  /* 0x00000010ff0b7819 */ /* 0x100fe40000011603 */
[----:B------:R-:W-:Y:S02]  /*81310*/  SHF.R.U32.HI R12, RZ, 0x8, R3 ;  /* 0x00000008ff0c7819 */ /* 0x000fe40000011603 */
[----:B------:R-:W-:Y:S02]  /*81320*/  LOP3.LUT R27, R3, 0xff, RZ, 0xc0, !PT ;  /* 0x000000ff031b7812 */ /* 0x000fe400078ec0ff */
[----:B------:R-:W-:-:S02]  /*81330*/  SHF.R.U32.HI R3, RZ, 0x18, R4 ;  /* 0x00000018ff037819 */ /* 0x000fc40000011604 */
[--C-:B------:R-:W-:Y:S02]  /*81340*/  SHF.R.U32.HI R13, RZ, 0x10, R4.reuse ;  /* 0x00000010ff0d7819 */ /* 0x100fe40000011604 */
[----:B0-----:R-:W-:Y:S02]  /*81350*/  SHF.R.U32.HI R14, RZ, 0x8, R4 ;  /* 0x00000008ff0e7819 */ /* 0x001fe40000011604 */
[----:B------:R-:W-:Y:S02]  /*81360*/  LOP3.LUT R29, R4, 0xff, RZ, 0xc0, !PT ;  /* 0x000000ff041d7812 */ /* 0x000fe400078ec0ff */
[--C-:B------:R-:W-:Y:S02]  /*81370*/  SHF.R.U32.HI R4, RZ, 0x18, R5.reuse ;  /* 0x00000018ff047819 */ /* 0x100fe40000011605 */
[--C-:B------:R-:W-:Y:S02]  /*81380*/  SHF.R.U32.HI R15, RZ, 0x10, R5.reuse ;  /* 0x00000010ff0f7819 */ /* 0x100fe40000011605 */
[----:B------:R-:W-:-:S02]  /*81390*/  SHF.R.U32.HI R16, RZ, 0x8, R5 ;  /* 0x00000008ff107819 */ /* 0x000fc40000011605 */
[----:B------:R-:W-:Y:S02]  /*813a0*/  LOP3.LUT R31, R5, 0xff, RZ, 0xc0, !PT ;  /* 0x000000ff051f7812 */ /* 0x000fe400078ec0ff */
[--C-:B------:R-:W-:Y:S02]  /*813b0*/  SHF.R.U32.HI R5, RZ, 0x18, R6.reuse ;  /* 0x00000018ff057819 */ /* 0x100fe40000011606 */
[--C-:B------:R-:W-:Y:S02]  /*813c0*/  SHF.R.U32.HI R17, RZ, 0x10, R6.reuse ;  /* 0x00000010ff117819 */ /* 0x100fe40000011606 */
[----:B------:R-:W-:Y:S02]  /*813d0*/  SHF.R.U32.HI R18, RZ, 0x8, R6 ;  /* 0x00000008ff127819 */ /* 0x000fe40000011606 */
[----:B------:R-:W-:Y:S02]  /*813e0*/  LOP3.LUT R35, R6, 0xff, RZ, 0xc0, !PT ;  /* 0x000000ff06237812 */ /* 0x000fe400078ec0ff */
[----:B------:R-:W-:-:S02]  /*813f0*/  SHF.R.U32.HI R6, RZ, 0x18, R7 ;  /* 0x00000018ff067819 */ /* 0x000fc40000011607 */
[--C-:B------:R-:W-:Y:S02]  /*81400*/  SHF.R.U32.HI R19, RZ, 0x10, R7.reuse ;  /* 0x00000010ff137819 */ /* 0x100fe40000011607 */
[----:B------:R-:W-:Y:S02]  /*81410*/  SHF.R.U32.HI R20, RZ, 0x8, R7 ;  /* 0x00000008ff147819 */ /* 0x000fe40000011607 */
        /* <DEDUP_REMOVED lines=13> */
[----:B------:R-:W-:Y:S01]  /*814f0*/  LOP3.LUT R51, R10, 0xff, RZ, 0xc0, !PT ;  /* 0x000000ff0a337812 */ /* 0x000fe200078ec0ff */
[----:B------:R-:W-:Y:S01]  /*81500*/  IMAD.MOV.U32 R10, RZ, RZ, RZ ;  /* 0x000000ffff0a7224 */ /* 0x000fe200078e00ff */
[----:B------:R-:W-:Y:S02]  /*81510*/  PRMT R61, R5, 0x9910, RZ ;  /* 0x00009910053d7816 */ /* 0x000fe400000000ff */
[----:B------:R-:W-:-:S02]  /*81520*/  PRMT R65, R7, 0x9910, RZ ;  /* 0x0000991007417816 */ /* 0x000fc400000000ff */
[----:B------:R-:W-:Y:S02]  /*81530*/  PRMT R69, R9, 0x9910, RZ ;  /* 0x0000991009457816 */ /* 0x000fe400000000ff */
[----:B------:R-:W-:Y:S02]  /*81540*/  PRMT R55, R2, 0x9910, RZ ;  /* 0x0000991002377816 */ /* 0x000fe400000000ff */
[----:B------:R-:W-:Y:S02]  /*81550*/  PRMT R57, R3, 0x9910, RZ ;  /* 0x0000991003397816 */ /* 0x000fe400000000ff */
[----:B------:R-:W-:Y:S02]  /*81560*/  PRMT R59, R4, 0x9910, RZ ;  /* 0x00009910043b7816 */ /* 0x000fe400000000ff */
[----:B------:R-:W-:Y:S02]  /*81570*/  PRMT R63, R6, 0x9910, RZ ;  /* 0x00009910063f7816 */ /* 0x000fe400000000ff */
[----:B------:R-:W-:-:S02]  /*81580*/  PRMT R67, R8, 0x9910, RZ ;  /* 0x0000991008437816 */ /* 0x000fc400000000ff */
        /* <DEDUP_REMOVED lines=16> */
[----:B------:R-:W-:-:S07]  /*81690*/  PRMT R53, R0, 0x9910, RZ ;  /* 0x0000991000357816 */ /* 0x000fce00000000ff */
.L_x_1567:
        /* <DEDUP_REMOVED lines=104> */
.L_x_1565:
[----:B------:R-:W-:Y:S05]  /*81d20*/  BSYNC.RECONVERGENT B2 ;  /* 0x0000000000027941 */ /* 0x000fea0003800200 */
.L_x_1564:
[----:B------:R-:W-:-:S05]  /*81d30*/  VIADD R10, R10, 0x1 ;  /* 0x000000010a0a7836 */ /* 0x000fca0000000000 */
[----:B------:R-:W-:-:S13]  /*81d40*/  ISETP.NE.AND P0, PT, R10, UR5, PT ;  /* 0x000000050a007c0c */ /* 0x000fda000bf05270 */
[----:B------:R-:W-:Y:S05]  /*81d50*/  @P0 BRA `(.L_x_1567) ;  /* 0xfffffff800500947 */ /* 0x000fea000383ffff */
[----:B------:R-:W-:Y:S05]  /*81d60*/  EXIT ;  /* 0x000000000000794d */ /* 0x000fea0003800000 */
.L_x_1566:
[----:B------:R-:W0:Y:S01]  /*81d70*/  LDCU.64 UR10, c[0x0][0x3b8] ;  /* 0x00007700ff0a77ac */ /* 0x000e220008000a00 */
[----:B------:R-:W-:Y:S02]  /*81d80*/  IMAD.MOV.U32 R5, RZ, RZ, 0x1 ;  /* 0x00000001ff057424 */ /* 0x000fe400078e00ff */
[----:B------:R-:W-:Y:S02]  /*81d90*/  IMAD.MOV.U32 R4, RZ, RZ, RZ ;  /* 0x000000ffff047224 */ /* 0x000fe400078e00ff */
[----:B0-----:R-:W-:Y:S02]  /*81da0*/  IMAD.U32 R2, RZ, RZ, UR10 ;  /* 0x0000000aff027e24 */ /* 0x001fe4000f8e00ff */
[----:B------:R-:W-:-:S05]  /*81db0*/  IMAD.U32 R3, RZ, RZ, UR11 ;  /* 0x0000000bff037e24 */ /* 0x000fca000f8e00ff */
[----:B------:R-:W2:Y:S02]  /*81dc0*/  ATOMG.E.CAS.STRONG.GPU PT, R2, [R2], R4, R5 ;  /* 0x00000004020273a9 */ /* 0x000ea400001ee105 */
[----:B--2---:R-:W-:-:S13]  /*81dd0*/  ISETP.NE.AND P0, PT, R2, RZ, PT ;  /* 0x000000ff0200720c */ /* 0x004fda0003f05270 */
[----:B------:R-:W-:Y:S05]  /*81de0*/  @P0 EXIT ;  /* 0x000000000000094d */ /* 0x000fea0003800000 */
[----:B------:R-:W2:Y:S04]  /*81df0*/  LDL.64 R18, [R1+0x40] ;  /* 0x0000400001127983 */ /* 0x000ea80000100a00 */
[----:B------:R-:W3:Y:S04]  /*81e00*/  LDL.64 R4, [R1+0x48] ;  /* 0x0000480001047983 */ /* 0x000ee80000100a00 */
[----:B------:R-:W4:Y:S04]  /*81e10*/  LDL.64 R6, [R1+0x50] ;  /* 0x0000500001067983 */ /* 0x000f280000100a00 */
[----:B------:R-:W5:Y:S04]  /*81e20*/  LDL.64 R8, [R1+0x58] ;  /* 0x0000580001087983 */ /* 0x000f680000100a00 */
[----:B------:R-:W5:Y:S04]  /*81e30*/  LDL.64 R10, [R1+0x20] ;  /* 0x00002000010a7983 */ /* 0x000f680000100a00 */
[----:B------:R-:W5:Y:S04]  /*81e40*/  LDL.64 R12, [R1+0x28] ;  /* 0x00002800010c7983 */ /* 0x000f680000100a00 */
[----:B------:R-:W5:Y:S04]  /*81e50*/  LDL.64 R14, [R1+0x30] ;  /* 0x00003000010e7983 */ /* 0x000f680000100a00 */
[----:B------:R-:W5:Y:S01]  /*81e60*/  LDL.64 R16, [R1+0x38] ;  /* 0x0000380001107983 */ /* 0x000f620000100a00 */
[----:B------:R-:W2:Y:S03]  /*81e70*/  LDC.64 R2, c[0x0][0x3b0] ;  /* 0x0000ec00ff027b82 */ /* 0x000ea60000000a00 */
[----:B--2---:R-:W-:Y:S04]  /*81e80*/  STG.E desc[UR6][R2.64], R18 ;  /* 0x0000001202007986 */ /* 0x004fe8000c101906 */
[----:B------:R-:W-:Y:S04]  /*81e90*/  STG.E desc[UR6][R2.64+0x4], R19 ;  /* 0x0000041302007986 */ /* 0x000fe8000c101906 */
[----:B---3--:R-:W-:Y:S04]  /*81ea0*/  STG.E desc[UR6][R2.64+0x8], R4 ;  /* 0x0000080402007986 */ /* 0x008fe8000c101906 */
[----:B------:R-:W-:Y:S04]  /*81eb0*/  STG.E desc[UR6][R2.64+0xc], R5 ;  /* 0x00000c0502007986 */ /* 0x000fe8000c101906 */
[----:B----4-:R-:W-:Y:S04]  /*81ec0*/  STG.E desc[UR6][R2.64+0x10], R6 ;  /* 0x0000100602007986 */ /* 0x010fe8000c101906 */
[----:B------:R-:W-:Y:S04]  /*81ed0*/  STG.E desc[UR6][R2.64+0x14], R7 ;  /* 0x0000140702007986 */ /* 0x000fe8000c101906 */
[----:B-----5:R-:W-:Y:S04]  /*81ee0*/  STG.E desc[UR6][R2.64+0x18], R8 ;  /* 0x0000180802007986 */ /* 0x020fe8000c101906 */
[----:B------:R-:W-:Y:S04]  /*81ef0*/  STG.E desc[UR6][R2.64+0x1c], R9 ;  /* 0x00001c0902007986 */ /* 0x000fe8000c101906 */
[----:B------:R-:W-:Y:S04]  /*81f00*/  STG.E desc[UR6][R2.64+0x20], R10 ;  /* 0x0000200a02007986 */ /* 0x000fe8000c101906 */
[----:B------:R-:W-:Y:S04]  /*81f10*/  STG.E desc[UR6][R2.64+0x24], R11 ;  /* 0x0000240b02007986 */ /* 0x000fe8000c101906 */
[----:B------:R-:W-:Y:S04]  /*81f20*/  STG.E desc[UR6][R2.64+0x28], R12 ;  /* 0x0000280c02007986 */ /* 0x000fe8000c101906 */
[----:B------:R-:W-:Y:S04]  /*81f30*/  STG.E desc[UR6][R2.64+0x2c], R13 ;  /* 0x00002c0d02007986 */ /* 0x000fe8000c101906 */
[----:B------:R-:W-:Y:S04]  /*81f40*/  STG.E desc[UR6][R2.64+0x30], R14 ;  /* 0x0000300e02007986 */ /* 0x000fe8000c101906 */
[----:B------:R-:W-:Y:S04]  /*81f50*/  STG.E desc[UR6][R2.64+0x34], R15 ;  /* 0x0000340f02007986 */ /* 0x000fe8000c101906 */
[----:B------:R-:W-:Y:S04]  /*81f60*/  STG.E desc[UR6][R2.64+0x38], R16 ;  /* 0x0000381002007986 */ /* 0x000fe8000c101906 */
[----:B------:R-:W-:Y:S01]  /*81f70*/  STG.E desc[UR6][R2.64+0x3c], R17 ;  /* 0x00003c1102007986 */ /* 0x000fe2000c101906 */
[----:B------:R-:W-:Y:S05]  /*81f80*/  EXIT ;  /* 0x000000000000794d */ /* 0x000fea0003800000 */
.L_x_1562:
        /* <DEDUP_REMOVED lines=34> */
        .weak           $__internal_1_$__cuda_sm20_rem_u64
        .type           $__internal_1_$__cuda_sm20_rem_u64,@function
        .size           $__internal_1_$__cuda_sm20_rem_u64,(.L_x_1641 - $__internal_1_$__cuda_sm20_rem_u64)
$__internal_1_$__cuda_sm20_rem_u64:
        /* <DEDUP_REMOVED lines=14> */
[----:B------:R-:W-:-:S05]  /*82290*/  IMAD.HI.U32 R16, P1, R15, R19, R16 ;  /* 0x000000130f107227 */ /* 0x000fca0007820010 */
[----:B------:R-:W-:Y:S01]  /*822a0*/  IADD3 R17, P2, PT, R25, R16, RZ ;  /* 0x0000001019117210 */ /* 0x000fe20007f5e0ff */
[----:B------:R-:W-:-:S04]  /*822b0*/  IMAD.X R16, R23, 0x1, R15, P0 ;  /* 0x0000000117107824 */ /* 0x000fc800000e060f */
[----:B------:R-:W-:Y:S01]  /*822c0*/  IMAD.WIDE.U32 R14, R17, UR8, RZ ;  /* 0x00000008110e7c25 */ /* 0x000fe2000f8e00ff */
[----:B------:R-:W-:-:S03]  /*822d0*/  IADD3.X R19, PT, PT, RZ, RZ, R16, P2, P1 ;  /* 0x000000ffff137210 */ /* 0x000fc600017e2410 */
        /* <DEDUP_REMOVED lines=31> */
[----:B------:R-:W-:Y:S02]  /*824d0*/  SEL R15, R15, R16, P0 ;  /* 0x000000100f0f7207 */ /* 0x000fe40000000000 */
[C---:B------:R-:W-:Y:S02]  /*824e0*/  ISETP.GE.U32.AND P0, PT, R14.reuse, UR8, PT ;  /* 0x000000080e007c0c */ /* 0x040fe4000bf06070 */
[----:B------:R-:W-:-:S02]  /*824f0*/  IADD3 R17, P2, PT, R14, -UR8, RZ ;  /* 0x800000080e117c10 */ /* 0x000fc4000ff5e0ff */
[C---:B------:R-:W-:Y:S02]  /*82500*/  ISETP.GE.U32.AND.EX P0, PT, R15.reuse, UR9, PT, P0 ;  /* 0x000000090f007c0c */ /* 0x040fe4000bf06100 */
[----:B------:R-:W-:Y:S02]  /*82510*/  IADD3.X R16, PT, PT, R15, ~UR9, RZ, P2, !PT ;  /* 0x800000090f107c10 */ /* 0x000fe400097fe4ff */
[----:B------:R-:W-:Y:S02]  /*82520*/  ISETP.NE.U32.AND P1, PT, RZ, UR8, PT ;  /* 0x00000008ff007c0c */ /* 0x000fe4000bf25070 */
[----:B------:R-:W-:Y:S01]  /*82530*/  SEL R17, R17, R14, P0 ;  /* 0x0000000e11117207 */ /* 0x000fe20000000000 */
[----:B------:R-:W-:Y:S01]  /*82540*/  IMAD.MOV.U32 R14, RZ, RZ, R21 ;  /* 0x000000ffff0e7224 */ /* 0x000fe200078e0015 */
[----:B------:R-:W-:Y:S01]  /*82550*/  SEL R16, R16, R15, P0 ;  /* 0x0000000f10107207 */ /* 0x000fe20000000000 */
[----:B------:R-:W-:Y:S01]  /*82560*/  IMAD.MOV.U32 R15, RZ, RZ, 0x0 ;  /* 0x00000000ff0f7424 */ /* 0x000fe200078e00ff */
[----:B------:R-:W-:-:S04]  /*82570*/  ISETP.NE.AND.EX P1, PT, RZ, UR9, PT, P1 ;  /* 0x00000009ff007c0c */ /* 0x000fc8000bf25310 */
[----:B------:R-:W-:Y:S02]  /*82580*/  SEL R17, R17, 0xffffffff, P1 ;  /* 0xffffffff11117807 */ /* 0x000fe40000800000 */
[----:B------:R-:W-:Y:S01]  /*82590*/  SEL R16, R16, 0xffffffff, P1 ;  /* 0xffffffff10107807 */ /* 0x000fe20000800000 */
[----:B------:R-:W-:Y:S06]  /*825a0*/  RET.REL.NODEC R14 `(find_pubkey_kernel_sequential) ;  /* 0xfffff7d80e947950 */ /* 0x000fec0003c3ffff */
.L_x_1568:
        /* <DEDUP_REMOVED lines=13> */
.L_x_1641:


//--------------------- .text._Z25precompute_G_table_kernelv --------------------------
	.section	.text._Z25precompute_G_table_kernelv,"ax",@progbits
	.align	128
        .global         _Z25precompute_G_table_kernelv
        .type           _Z25precompute_G_table_kernelv,@function
        .size           _Z25precompute_G_table_kernelv,(.L_x_1644 - _Z25precompute_G_table_kernelv)
        .other          _Z25precompute_G_table_kernelv,@"STO_CUDA_ENTRY STV_DEFAULT"
_Z25precompute_G_table_kernelv:
.text._Z25precompute_G_table_kernelv:
[----:B------:R-:W-:Y:S01]  /*0000*/  LDC R1, c[0x0][0x37c] ;  /* 0x0000df00ff017b82 */ /* 0x000fe20000000800 */
[----:B------:R-:W0:Y:S02]  /*0010*/  S2R R0, SR_TID.X ;  /* 0x0000000000007919 */ /* 0x000e240000002100 */
[----:B0-----:R-:W-:-:S13]  /*0020*/  ISETP.NE.AND P0, PT, R0, RZ, PT ;  /* 0x000000ff0000720c */ /* 0x001fda0003f05270 */
[----:B------:R-:W-:Y:S05]  /*0030*/  @P0 EXIT ;  /* 0x000000000000094d */ /* 0x000fea0003800000 */
[----:B------:R-:W0:Y:S01]  /*0040*/  LDC.64 R2, c[0x4][RZ] ;  /* 0x01000000ff027b82 */ /* 0x000e220000000a00 */
[----:B------:R-:W0:Y:S01]  /*0050*/  LDCU.64 UR6, c[0x0][0x358] ;  /* 0x00006b00ff0677ac */ /* 0x000e220008000a00 */
[----:B------:R-:W1:Y:S06]  /*0060*/  LDCU.64 UR4, c[0x4][URZ] ;  /* 0x01000000ff0477ac */ /* 0x000e6c0008000a00 */
[----:B------:R-:W0:Y:S01]  /*0070*/  LDC.64 R4, c[0x3][0x20] ;  /* 0x00c00800ff047b82 */ /* 0x000e220000000a00 */
[----:B------:R-:W2:Y:S01]  /*0080*/  LDCU UR13, c[0x3][0x20] ;  /* 0x00c00400ff0d77ac */ /* 0x000ea20008000800 */
[----:B------:R-:W3:Y:S06]  /*0090*/  LDCU UR16, c[0x3][0x60] ;  /* 0x00c00c00ff1077ac */ /* 0x000eec0008000800 */
[----:B------:R-:W4:Y:S01]  /*00a0*/  LDC.64 R6, c[0x3][0x28] ;  /* 0x00c00a00ff067b82 */ /* 0x000f220000000a00 */
[----:B------:R-:W5:Y:S01]  /*00b0*/  LDCU UR8, c[0x3][0x18] ;  /* 0x00c00300ff0877ac */ /* 0x000f620008000800 */
[----:B------:R-:W0:Y:S06]  /*00c0*/  LDCU UR9, c[0x3][0x14] ;  /* 0x00c00280ff0977ac */ /* 0x000e2c0008000800 */
[----:B------:R-:W5:Y:S01]  /*00d0*/  LDC.64 R8, c[0x3][0x30] ;  /* 0x00c00c00ff087b82 */ /* 0x000f620000000a00 */
[----:B-1----:R-:W-:Y:S01]  /*00e0*/  UIADD3 UR4, UP0, UPT, UR4, 0xc4, URZ ;  /* 0x000000c404047890 */ /* 0x002fe2000ff1e0ff */
[----:B--2---:R-:W-:Y:S01]  /*00f0*/  IMAD.U32 R46, RZ, RZ, UR13 ;  /* 0x0000000dff2e7e24 */ /* 0x004fe2000f8e00ff */
[----:B------:R-:W1:Y:S01]  /*0100*/  LDCU UR10, c[0x3][0x10] ;  /* 0x00c00200ff0a77ac */ /* 0x000e620008000800 */
[----:B---3--:R-:W-:-:S04]  /*0110*/  IMAD.U32 R39, RZ, RZ, UR16 ;  /* 0x00000010ff277e24 */ /* 0x008fc8000f8e00ff */
[----:B------:R-:W2:Y:S01]  /*0120*/  LDC.64 R10, c[0x3][0x38] ;  /* 0x00c00e00ff0a7b82 */ /* 0x000ea20000000a00 */
[----:B0-----:R-:W-:Y:S01]  /*0130*/  STG.E desc[UR6][R2.64], R4 ;  /* 0x0000000402007986 */ /* 0x001fe2000c101906 */
[----:B------:R-:W-:Y:S01]  /*0140*/  UIADD3.X UR5, UPT, UPT, URZ, UR5, URZ, UP0, !UPT ;  /* 0x00000005ff057290 */ /* 0x000fe200087fe4ff */
[----:B------:R-:W0:Y:S02]  /*0150*/  LDCU UR11, c[0x3][0xc] ;  /* 0x00c00180ff0b77ac */ /* 0x000e240008000800 */
[----:B------:R-:W-:Y:S03]  /*0160*/  STG.E desc[UR6][R2.64+0x4], R5 ;  /* 0x0000040502007986 */ /* 0x000fe6000c101906 */
[----:B------:R-:W3:Y:S01]  /*0170*/  LDC.64 R12, c[0x3][0x40] ;  /* 0x00c01000ff0c7b82 */ /* 0x000ee20000000a00 */
[----:B----4-:R-:W-:Y:S01]  /*0180*/  STG.E desc[UR6][R2.64+0x8], R6 ;  /* 0x0000080602007986 */ /* 0x010fe2000c101906 */
[----:B------:R-:W4:Y:S03]  /*0190*/  LDCU UR12, c[0x3][0x8] ;  /* 0x00c00100ff0c77ac */ /* 0x000f260008000800 */
[----:B------:R1:W-:Y:S01]  /*01a0*/  STG.E desc[UR6][R2.64+0xc], R7 ;  /* 0x00000c0702007986 */ /* 0x0003e2000c101906 */
[----:B------:R-:W0:Y:S02]  /*01b0*/  LDCU.64 UR14, c[0x3][URZ] ;  /* 0x00c00000ff0e77ac */ /* 0x000e240008000a00 */
[----:B------:R-:W4:Y:S01]  /*01c0*/  LDC.64 R14, c[0x3][0x48] ;  /* 0x00c01200ff0e7b82 */ /* 0x000f220000000a00 */
[----:B-----5:R5:W-:Y:S04]  /*01d0*/  STG.E desc[UR6][R2.64+0x10], R8 ;  /* 0x0000100802007986 */ /* 0x020be8000c101906 */
[----:B------:R-:W-:Y:S03]  /*01e0*/  STG.E desc[UR6][R2.64+0x14], R9 ;  /* 0x0000140902007986 */ /* 0x000fe6000c101906 */
[----:B------:R-:W0:Y:S01]  /*01f0*/  LDC.64 R16, c[0x3][0x50] ;  /* 0x00c01400ff107b82 */ /* 0x000e220000000a00 */
[----:B--2---:R-:W-:Y:S01]  /*0200*/  STG.E desc[UR6][R2.64+0x18], R10 ;  /* 0x0000180a02007986 */ /* 0x004fe2000c101906 */
[----:B-1----:R-:W-:Y:S01]  /*0210*/  IMAD.U32 R7, RZ, RZ, UR4 ;  /* 0x00000004ff077e24 */ /* 0x002fe2000f8e00ff */
[----:B------:R-:W-:-:S02]  /*0220*/  UMOV UR4, URZ ;  /* 0x000000ff00047c82 */ /* 0x000fc40008000000 */
[----:B------:R-:W-:Y:S01]  /*0230*/  STG.E desc[UR6][R2.64+0x1c], R11 ;  /* 0x00001c0b02007986 */ /* 0x000fe2000c101906 */
[----:B-----5:R-:W-:Y:S02]  /*0240*/  IMAD.U32 R8, RZ, RZ, UR5 ;  /* 0x00000005ff087e24 */ /* 0x020fe4000f8e00ff */
[----:B------:R-:W1:Y:S01]  /*0250*/  LDC.64 R18, c[0x3][0x58] ;  /* 0x00c01600ff127b82 */ /* 0x000e620000000a00 */
[----:B---3--:R-:W-:Y:S04]  /*0260*/  STG.E desc[UR6][R2.64+0x20], R12 ;  /* 0x0000200c02007986 */ /* 0x008fe8000c101906 */
[----:B------:R-:W-:Y:S03]  /*0270*/  STG.E desc[UR6][R2.64+0x24], R13 ;  /* 0x0000240d02007986 */ /* 0x000fe6000c101906 */
[----:B------:R-:W2:Y:S01]  /*0280*/  LDC.64 R22, c[0x3][0x60] ;  /* 0x00c01800ff167b82 */ /* 0x000ea20000000a00 */
[----:B----4-:R-:W-:Y:S04]  /*0290*/  STG.E desc[UR6][R2.64+0x28], R14 ;  /* 0x0000280e02007986 */ /* 0x010fe8000c101906 */
[----:B------:R-:W-:Y:S03]  /*02a0*/  STG.E desc[UR6][R2.64+0x2c], R15 ;  /* 0x00002c0f02007986 */ /* 0x000fe6000c101906 */
[----:B------:R-:W3:Y:S01]  /*02b0*/  LDC.64 R24, c[0x3][0x68] ;  /* 0x00c01a00ff187b82 */ /* 0x000ee20000000a00 */
[----:B0-----:R-:W-:Y:S04]  /*02c0*/  STG.E desc[UR6][R2.64+0x30], R16 ;  /* 0x0000301002007986 */ /* 0x001fe8000c101906 */
[----:B------:R-:W-:Y:S03]  /*02d0*/  STG.E desc[UR6][R2.64+0x34], R17 ;  /* 0x0000341102007986 */ /* 0x000fe6000c101906 */
[----:B------:R-:W0:Y:S01]  /*02e0*/  LDC.64 R26, c[0x3][0x70] ;  /* 0x00c01c00ff1a7b82 */ /* 0x000e220000000a00 */
[----:B-1----:R1:W-:Y:S04]  /*02f0*/  STG.E desc[UR6][R2.64+0x38], R18 ;  /* 0x0000381202007986 */ /* 0x0023e8000c101906 */
[----:B------:R4:W-:Y:S03]  /*0300*/  STG.E desc[UR6][R2.64+0x3c], R19 ;  /* 0x00003c1302007986 */ /* 0x0009e6000c101906 */
[----:B------:R-:W5:Y:S01]  /*0310*/  LDC.64 R28, c[0x3][0x78] ;  /* 0x00c01e00ff1c7b82 */ /* 0x000f620000000a00 */
[----:B--2---:R-:W-:Y:S04]  /*0320*/  STG.E desc[UR6][R2.64+0x40], R22 ;  /* 0x0000401602007986 */ /* 0x004fe8000c101906 */
[----:B------:R-:W-:Y:S03]  /*0330*/  STG.E desc[UR6][R2.64+0x44], R23 ;  /* 0x0000441702007986 */ /* 0x000fe6000c101906 */
[----:B------:R-:W2:Y:S01]  /*0340*/  LDC.U8 R21, c[0x3][0x80] ;  /* 0x00c02000ff157b82 */ /* 0x000ea20000000000 */
[----:B---3--:R-:W-:Y:S04]  /*0350*/  STG.E desc[UR6][R2.64+0x48], R24 ;  /* 0x0000481802007986 */ /* 0x008fe8000c101906 */
[----:B------:R-:W-:Y:S03]  /*0360*/  STG.E desc[UR6][R2.64+0x4c], R25 ;  /* 0x00004c1902007986 */ /* 0x000fe6000c101906 */
[----:B------:R-:W3:Y:S01]  /*0370*/  LDC R47, c[0x3][0x24] ;  /* 0x00c00900ff2f7b82 */ /* 0x000ee20000000800 */
[----:B0-----:R-:W-:Y:S04]  /*0380*/  STG.E desc[UR6][R2.64+0x50], R26 ;  /* 0x0000501a02007986 */ /* 0x001fe8000c101906 */
[----:B------:R0:W-:Y:S03]  /*0390*/  STG.E desc[UR6][R2.64+0x54], R27 ;  /* 0x0000541b02007986 */ /* 0x0001e6000c101906 */
[----:B------:R-:W0:Y:S01]  /*03a0*/  LDC R40, c[0x3][0x28] ;  /* 0x00c00a00ff287b82 */ /* 0x000e220000000800 */
[----:B-----5:R-:W-:Y:S04]  /*03b0*/  STG.E desc[UR6][R2.64+0x58], R28 ;  /* 0x0000581c02007986 */ /* 0x020fe8000c101906 */
[----:B------:R-:W-:Y:S03]  /*03c0*/  STG.E desc[UR6][R2.64+0x5c], R29 ;  /* 0x00005c1d02007986 */ /* 0x000fe6000c101906 */
[----:B------:R-:W5:Y:S01]  /*03d0*/  LDC R41, c[0x3][0x2c] ;  /* 0x00c00b00ff297b82 */ /* 0x000f620000000800 */
[----:B--2---:R2:W-:Y:S07]  /*03e0*/  STG.E.U8 desc[UR6][R2.64+0x60], R21 ;  /* 0x0000601502007986 */ /* 0x0045ee000c101106 */
[----:B------:R-:W0:Y:S08]  /*03f0*/  LDC R42, c[0x3][0x30] ;  /* 0x00c00c00ff2a7b82 */ /* 0x000e300000000800 */
[----:B------:R-:W0:Y:S08]  /*0400*/  LDC R43, c[0x3][0x34] ;  /* 0x00c00d00ff2b7b82 */ /* 0x000e300000000800 */
[----:B------:R-:W0:Y:S08]  /*0410*/  LDC R45, c[0x3][0x38] ;  /* 0x00c00e00ff2d7b82 */ /* 0x000e300000000800 */
[----:B------:R-:W0:Y:S08]  /*0420*/  LDC R44, c[0x3][0x3c] ;  /* 0x00c00f00ff2c7b82 */ /* 0x000e300000000800 */
[----:B------:R-:W2:Y:S08]  /*0430*/  LDC R57, c[0x3][0x40] ;  /* 0x00c01000ff397b82 */ /* 0x000eb00000000800 */
[----:B-1----:R-:W1:Y:S08]  /*0440*/  LDC R18, c[0x3][0x44] ;  /* 0x00c01100ff127b82 */ /* 0x002e700000000800 */
[----:B------:R-:W1:Y:S08]  /*0450*/  LDC R55, c[0x3][0x48] ;  /* 0x00c01200ff377b82 */ /* 0x000e700000000800 */
[----:B------:R-:W1:Y:S08]  /*0460*/  LDC R16, c[0x3][0x4c] ;  /* 0x00c01300ff107b82 */ /* 0x000e700000000800 */
[----:B----4-:R-:W4:Y:S08]  /*0470*/  LDC R19, c[0x3][0x50] ;  /* 0x00c01400ff137b82 */ /* 0x010f300000000800 */
[----:B0-----:R-:W0:Y:S08]  /*0480*/  LDC R27, c[0x3][0x54] ;  /* 0x00c01500ff1b7b82 */ /* 0x001e300000000800 */
[----:B------:R-:W0:Y:S08]  /*0490*/  LDC R25, c[0x3][0x58] ;  /* 0x00c01600ff197b82 */ /* 0x000e300000000800 */
[----:B------:R-:W0:Y:S08]  /*04a0*/  LDC R17, c[0x3][0x5c] ;  /* 0x00c01700ff117b82 */ /* 0x000e300000000800 */
[----:B------:R-:W0:Y:S08]  /*04b0*/  LDC R38, c[0x3][0x64] ;  /* 0x00c01900ff267b82 */ /* 0x000e300000000800 */
[----:B------:R-:W0:Y:S08]  /*04c0*/  LDC R0, c[0x3][0x68] ;  /* 0x00c01a00ff007b82 */ /* 0x000e300000000800 */
[----:B--2---:R-:W2:Y:S08]  /*04d0*/  LDC R2, c[0x3][0x6c] ;  /* 0x00c01b00ff027b82 */ /* 0x004eb00000000800 */
[----:B------:R-:W0:Y:S08]  /*04e0*/  LDC R3, c[0x3][0x70] ;  /* 0x00c01c00ff037b82 */ /* 0x000e300000000800 */
[----:B------:R-:W0:Y:S08]  /*04f0*/  LDC R4, c[0x3][0x74] ;  /* 0x00c01d00ff047b82 */ /* 0x000e300000000800 */
[----:B------:R-:W0:Y:S08]  /*0500*/  LDC R5, c[0x3][0x78] ;  /* 0x00c01e00ff057b82 */ /* 0x000e300000000800 */
[----:B-1-345:R-:W0:Y:S02]  /*0510*/  LDC R6, c[0x3][0x7c] ;  /* 0x00c01f00ff067b82 */ /* 0x03ae240000000800 */
.L_x_1638:
[----:B------:R-:W-:Y:S01]  /*0520*/  LOP3.LUT P0, RZ, R21, 0xff, RZ, 0xc0, !PT ;  /* 0x000000ff15ff7812 */ /* 0x000fe2000780c0ff */
[----:B-1----:R-:W-:Y:S02]  /*0530*/  IMAD.MOV.U32 R21, RZ, RZ, 0x1 ;  /* 0x00000001ff157424 */ /* 0x002fe400078e00ff */
[----:B------:R-:W-:Y:S02]  /*0540*/  IMAD.MOV.U32 R48, RZ, RZ, R7 ;  /* 0x000000ffff307224 */ /* 0x000fe400078e0007 */
[----:B------:R-:W-:-:S08]  /*0550*/  IMAD.MOV.U32 R49, RZ, RZ, R8 ;  /* 0x000000ffff317224 */ /* 0x000fd000078e0008 */
[----:B------:R-:W-:Y:S05]  /*0560*/  @P0 BRA `(.L_x_1569) ;  /* 0x0000011400280947 */ /* 0x000fea0003800000 */
[----:B------:R-:W-:Y:S01]  /*0570*/  LOP3.LUT R7, R55, R57, R18, 0xfe, !PT ;  /* 0x0000003937077212 */ /* 0x000fe200078efe12 */
[----:B------:R-:W-:Y:S02]  /*0580*/  IMAD.MOV.U32 R9, RZ, RZ, R55 ;  /* 0x000000ffff097224 */ /* 0x000fe400078e0037 */
[----:B------:R-:W-:Y:S01]  /*0590*/  IMAD.MOV.U32 R11, RZ, RZ, R19 ;  /* 0x000000ffff0b7224 */ /* 0x000fe200078e0013 */
[----:B------:R-:W-:Y:S01]  /*05a0*/  LOP3.LUT R8, R19, R7, R16, 0xfe, !PT ;  /* 0x0000000713087212 */ /* 0x000fe200078efe10 */
[----:B------:R-:W-:Y:S02]  /*05b0*/  IMAD.MOV.U32 R7, RZ, RZ, R57 ;  /* 0x000000ffff077224 */ /* 0x000fe400078e0039 */
[--C-:B0-----:R-:W-:Y:S01]  /*05c0*/  IMAD.MOV.U32 R12, RZ, RZ, R27.reuse ;  /* 0x000000ffff0c7224 */ /* 0x101fe200078e001b */
[----:B------:R-:W-:Y:S01]  /*05d0*/  LOP3.LUT R10, R25, R8, R27, 0xfe, !PT ;  /* 0x00000008190a7212 */ /* 0x000fe200078efe1b */
[----:B------:R-:W-:Y:S01]  /*05e0*/  IMAD.MOV.U32 R8, RZ, RZ, R18 ;  /* 0x000000ffff087224 */ /* 0x000fe200078e0012 */
[----:B------:R-:W-:Y:S01]  /*05f0*/  CS2R R18, SRZ ;  /* 0x0000000000127805 */ /* 0x000fe2000001ff00 */
[----:B------:R-:W-:Y:S01]  /*0600*/  IMAD.MOV.U32 R13, RZ, RZ, R25 ;  /* 0x000000ffff0d7224 */ /* 0x000fe200078e0019 */
[----:B------:R-:W-:Y:S01]  /*0610*/  LOP3.LUT P0, RZ, R10, R17, RZ, 0xfc, !PT ;  /* 0x000000110aff7212 */ /* 0x000fe2000780fcff */
[----:B------:R-:W-:-:S02]  /*0620*/  IMAD.MOV.U32 R10, RZ, RZ, R16 ;  /* 0x000000ffff0a7224 */ /* 0x000fc400078e0010 */
[----:B------:R-:W-:Y:S01]  /*0630*/  IMAD.MOV.U32 R14, RZ, RZ, R17 ;  /* 0x000000ffff0e7224 */ /* 0x000fe200078e0011 */
[----:B------:R-:W-:Y:S01]  /*0640*/  CS2R R16, SRZ ;  /* 0x0000000000107805 */ /* 0x000fe2000001ff00 */
[----:B------:R-:W-:Y:S02]  /*0650*/  IMAD.MOV.U32 R55, RZ, RZ, RZ ;  /* 0x000000ffff377224 */ /* 0x000fe400078e00ff */
[----:B------:R-:W-:Y:S02]  /*0660*/  IMAD.MOV.U32 R57, RZ, RZ, RZ ;  /* 0x000000ffff397224 */ /* 0x000fe400078e00ff */
[----:B------:R-:W-:Y:S02]  /*0670*/  IMAD.MOV.U32 R25, RZ, RZ, RZ ;  /* 0x000000ffff197224 */ /* 0x000fe400078e00ff */
[----:B------:R-:W-:Y:S02]  /*0680*/  IMAD.MOV.U32 R27, RZ, RZ, RZ ;  /* 0x000000ffff1b7224 */ /* 0x000fe400078e00ff */
[----:B------:R-:W-:Y:S05]  /*0690*/  @!P0 BRA `(.L_x_1569) ;  /* 0x0000011000dc8947 */ /* 0x000fea0003800000 */
[----:B------:R-:W-:-:S04]  /*06a0*/  IMAD.WIDE.U32 R54, R7, R7, RZ ;  /* 0x0000000707367225 */ /* 0x000fc800078e00ff */
        /* <DEDUP_REMOVED lines=164> */
[----:B------:R-:W-:Y:S02]  /*10f0*/  IMAD.IADD R30, R31, 0x1, R15 ;  /* 0x000000011f1e7824 */ /* 0x000fe400078e020f */
[----:B------:R-:W-:Y:S01]  /*1100*/  IMAD.MOV.U32 R31, RZ, RZ, RZ ;  /* 0x000000ffff1f7224 */ /* 0x000fe200078e00ff */
[----:B------:R-:W-:Y:S01]  /*1110*/  ISETP.GE.U32.AND P0, PT, R37, R54, PT ;  /* 0x000000362500720c */ /* 0x000fe20003f06070 */
[----:B------:R-:W-:Y:S02]  /*1120*/  IMAD.X R33, RZ, RZ, RZ, P1 ;  /* 0x000000ffff217224 */ /* 0x000fe400008e06ff */
[----:B------:R-:W-:Y:S01]  /*1130*/  IMAD.X R25, RZ, RZ, RZ, P2 ;  /* 0x000000ffff197224 */ /* 0x000fe200010e06ff */
[----:B------:R-:W-:Y:S01]  /*1140*/  SEL R15, RZ, 0x1, P0 ;  /* 0x00000001ff0f7807 */ /* 0x000fe20000000000 */
[----:B------:R-:W-:-:S02]  /*1150*/  IMAD.X R27, RZ, RZ, RZ, P3 ;  /* 0x000000ffff1b7224 */ /* 0x000fc400018e06ff */
[----:B------:R-:W-:Y:S02]  /*1160*/  IMAD.MOV.U32 R17, RZ, RZ, RZ ;  /* 0x000000ffff117224 */ /* 0x000fe400078e00ff */
[----:B------:R-:W-:-:S04]  /*1170*/  IMAD.WIDE.U32 R30, R28, 0x3d1, R30 ;  /* 0x000003d11c1e7825 */ /* 0x000fc800078e001e */
[----:B------:R-:W-:-:S04]  /*1180*/  IMAD.WIDE.U32 R32, R12, R14, R32 ;  /* 0x0000000e0c207225 */ /* 0x000fc800078e0020 */
[----:B------:R-:W-:-:S04]  /*1190*/  IMAD.WIDE.U32 R24, R12, R13, R24 ;  /* 0x0000000d0c187225 */ /* 0x000fc800078e0018 */
[----:B------:R-:W-:-:S04]  /*11a0*/  IMAD.WIDE.U32 R54, R10, R14, R26 ;  /* 0x0000000e0a367225 */ /* 0x000fc800078e001a */
[----:B------:R-:W-:Y:S01]  /*11b0*/  IMAD.IADD R26, R31, 0x1, R17 ;  /* 0x000000011f1a7824 */ /* 0x000fe200078e0211 */
[----:B------:R-:W-:Y:S01]  /*11c0*/  IADD3 R31, P2, P3, R30, R52, R15 ;  /* 0x000000341e1f7210 */ /* 0x000fe20007b5e00f */
[----:B------:R-:W-:Y:S01]  /*11d0*/  IMAD.MOV.U32 R27, RZ, RZ, RZ ;  /* 0x000000ffff1b7224 */ /* 0x000fe200078e00ff */
[----:B------:R-:W-:Y:S01]  /*11e0*/  IADD3 R30, P0, PT, R32, R25, RZ ;  /* 0x00000019201e7210 */ /* 0x000fe20007f1e0ff */
[----:B------:R-:W-:Y:S01]  /*11f0*/  IMAD.MOV.U32 R19, RZ, RZ, RZ ;  /* 0x000000ffff137224 */ /* 0x000fe200078e00ff */
        /* <DEDUP_REMOVED lines=16> */
[----:B------:R-:W-:Y:S02]  /*1300*/  IMAD.X R33, RZ, RZ, RZ, P4 ;  /* 0x000000ffff217224 */ /* 0x000fe400020e06ff */
[----:B------:R-:W-:-:S02]  /*1310*/  IMAD.X R31, RZ, RZ, RZ, P5 ;  /* 0x000000ffff1f7224 */ /* 0x000fc400028e06ff */
[----:B------:R-:W-:Y:S02]  /*1320*/  IMAD.MOV.U32 R27, RZ, RZ, RZ ;  /* 0x000000ffff1b7224 */ /* 0x000fe400078e00ff */
[----:B------:R-:W-:-:S04]  /*1330*/  IMAD.WIDE.U32 R32, R13, R14, R32 ;  /* 0x0000000e0d207225 */ /* 0x000fc800078e0020 */
[----:B------:R-:W-:-:S04]  /*1340*/  IMAD.WIDE.U32 R30, R12, R14, R30 ;  /* 0x0000000e0c1e7225 */ /* 0x000fc800078e001e */
[----:B------:R-:W-:Y:S01]  /*1350*/  IMAD.WIDE.U32 R26, R24, 0x3d1, R26 ;  /* 0x000003d1181a7825 */ /* 0x000fe200078e001a */
[----:B------:R-:W-:Y:S02]  /*1360*/  IADD3 R22, P4, PT, R32, R31, RZ ;  /* 0x0000001f20167210 */ /* 0x000fe40007f9e0ff */
[----:B------:R-:W-:Y:S01]  /*1370*/  IADD3 R36, P2, P3, R26, R15, R36 ;  /* 0x0000000f1a247210 */ /* 0x000fe20007b5e024 */
[----:B------:R-:W-:Y:S01]  /*1380*/  IMAD.IADD R26, R27, 0x1, R17 ;  /* 0x000000011b1a7824 */ /* 0x000fe200078e0211 */
[----:B------:R-:W-:Y:S01]  /*1390*/  IADD3.X R15, PT, PT, RZ, RZ, RZ, P0, P1 ;  /* 0x000000ffff0f7210 */ /* 0x000fe200007e24ff */
[----:B------:R-:W-:Y:S02]  /*13a0*/  IMAD.MOV.U32 R27, RZ, RZ, RZ ;  /* 0x000000ffff1b7224 */ /* 0x000fe400078e00ff */
[----:B------:R-:W-:Y:S01]  /*13b0*/  IMAD.X R23, RZ, RZ, RZ, P4 ;  /* 0x000000ffff177224 */ /* 0x000fe200020e06ff */
[----:B------:R-:W-:Y:S01]  /*13c0*/  IADD3 R54, P1, P0, R54, R15, R36 ;  /* 0x0000000f36367210 */ /* 0x000fe2000783e024 */
[----:B------:R-:W-:Y:S01]  /*13d0*/  IMAD.WIDE.U32 R26, R30, 0x3d1, R26 ;  /* 0x000003d11e1a7825 */ /* 0x000fe200078e001a */
[----:B------:R-:W-:-:S02]  /*13e0*/  IADD3.X R15, PT, PT, RZ, RZ, RZ, P2, P3 ;  /* 0x000000ffff0f7210 */ /* 0x000fc400017e64ff */
        /* <DEDUP_REMOVED lines=27> */
[----:B------:R-:W-:-:S03]  /*15a0*/  IMAD.MOV.U32 R26, RZ, RZ, RZ ;  /* 0x000000ffff1a7224 */ /* 0x000fc600078e00ff */
[----:B------:R-:W-:Y:S01]  /*15b0*/  IADD3 R32, P2, P3, R32, R15, R18 ;  /* 0x0000000f20207210 */ /* 0x000fe20007b5e012 */
[----:B------:R-:W-:Y:S01]  /*15c0*/  IMAD.IADD R26, R27, 0x1, R26 ;  /* 0x000000011b1a7824 */ /* 0x000fe200078e021a */
[----:B------:R-:W-:Y:S01]  /*15d0*/  IADD3.X R16, PT, PT, RZ, RZ, RZ, P0, P1 ;  /* 0x000000ffff107210 */ /* 0x000fe200007e24ff */
[----:B------:R-:W0:Y:S01]  /*15e0*/  LDC R15, c[0x3][0x1c] ;  /* 0x00c00700ff0f7b82 */ /* 0x000e220000000800 */
        /* <DEDUP_REMOVED lines=29> */
.L_x_1570:
[----:B0-----:R-:W-:-:S13]  /*17c0*/  ISETP.GT.U32.OR P0, PT, R32, R15, P0 ;  /* 0x0000000f2000720c */ /* 0x001fda0000704470 */
[----:B------:R-:W-:Y:S05]  /*17d0*/  @P0 BRA `(.L_x_1571) ;  /* 0x0000000000700947 */ /* 0x000fea0003800000 */
[----:B------:R-:W-:Y:S01]  /*17e0*/  ISETP.GE.U32.AND P0, PT, R32, R15, PT ;  /* 0x0000000f2000720c */ /* 0x000fe20003f06070 */
[----:B------:R-:W-:Y:S02]  /*17f0*/  IMAD.MOV.U32 R36, RZ, RZ, R28 ;  /* 0x000000ffff247224 */ /* 0x000fe400078e001c */
[----:B------:R-:W-:Y:S02]  /*1800*/  IMAD.MOV.U32 R23, RZ, RZ, R54 ;  /* 0x000000ffff177224 */ /* 0x000fe400078e0036 */
[----:B------:R-:W-:-:S08]  /*1810*/  IMAD.MOV.U32 R33, RZ, RZ, R20 ;  /* 0x000000ffff217224 */ /* 0x000fd000078e0014 */
        /* <DEDUP_REMOVED lines=24> */
.L_x_1571:
[----:B------:R-:W0:Y:S08]  /*19a0*/  LDC.64 R18, c[0x3][RZ] ;  /* 0x00c00000ff127b82 */ /* 0x000e300000000a00 */
[----:B------:R-:W1:Y:S01]  /*19b0*/  LDC.64 R22, c[0x3][0x8] ;  /* 0x00c00200ff167b82 */ /* 0x000e620000000a00 */
[C---:B0-----:R-:W-:Y:S01]  /*19c0*/  ISETP.GE.U32.AND P0, PT, R37.reuse, R18, PT ;  /* 0x000000122500720c */ /* 0x041fe20003f06070 */
        /* <DEDUP_REMOVED lines=10> */
[C---:B-1----:R-:W-:Y:S01]  /*1a70*/  ISETP.GE.U32.AND P0, PT, R27.reuse, R22, PT ;  /* 0x000000161b00720c */ /* 0x042fe20003f06070 */
[----:B------:R-:W-:-:S03]  /*1a80*/  IMAD.IADD R36, R27, 0x1, -R22 ;  /* 0x000000011b247824 */ /* 0x000fc600078e0a16 */
[----:B------:R-:W-:Y:S02]  /*1a90*/  ISETP.GE.U32.AND.EX P0, PT, R16, RZ, PT, P0 ;  /* 0x000000ff1000720c */ /* 0x000fe40003f06100 */
[----:B------:R-:W0:Y:S02]  /*1aa0*/  LDC.64 R16, c[0x3][0x10] ;  /* 0x00c00400ff107b82 */ /* 0x000e240000000a00 */
        /* <DEDUP_REMOVED lines=9> */
[C---:B0-----:R-:W-:Y:S01]  /*1b40*/  ISETP.GE.U32.AND P0, PT, R25.reuse, R16, PT ;  /* 0x000000101900720c */ /* 0x041fe20003f06070 */
[----:B------:R-:W0:Y:S01]  /*1b50*/  LDC R24, c[0x3][0x18] ;  /* 0x00c00600ff187b82 */ /* 0x000e220000000800 */
[----:B------:R-:W-:Y:S02]  /*1b60*/  IMAD.IADD R25, R25, 0x1, -R16 ;  /* 0x0000000119197824 */ /* 0x000fe400078e0a10 */
        /* <DEDUP_REMOVED lines=11> */
[----:B------:R-:W-:-:S03]  /*1c20*/  IMAD.IADD R33, R33, 0x1, -R24 ;  /* 0x0000000121217824 */ /* 0x000fc600078e0a18 */
[----:B------:R-:W-:Y:S01]  /*1c30*/  ISETP.GE.U32.AND.EX P0, PT, R20, RZ, PT, P0 ;  /* 0x000000ff1400720c */ /* 0x000fe20003f06100 */
[----:B------:R-:W-:-:S12]  /*1c40*/  VIADD R20, R32, 0xffffffff ;  /* 0xffffffff20147836 */ /* 0x000fd80000000000 */
[----:B------:R-:W-:-:S04]  /*1c50*/  @P0 IMAD.MOV R20, RZ, RZ, R32 ;  /* 0x000000ffff140224 */ /* 0x000fc800078e0220 */
[----:B------:R-:W-:-:S07]  /*1c60*/  IMAD.IADD R32, R20, 0x1, -R15 ;  /* 0x0000000114207824 */ /* 0x000fce00078e0a0f */
.L_x_1572:
        /* <DEDUP_REMOVED lines=27> */
.L_x_1573:
[----:B------:R-:W0:Y:S08]  /*1e20*/  LDC.64 R16, c[0x3][RZ] ;  /* 0x00c00000ff107b82 */ /* 0x000e300000000a00 */
[----:B------:R-:W1:Y:S08]  /*1e30*/  LDC.64 R18, c[0x3][0x8] ;  /* 0x00c00200ff127b82 */ /* 0x000e700000000a00 */
[----:B------:R-:W3:Y:S01]  /*1e40*/  LDC R28, c[0x3][0x18] ;  /* 0x00c00600ff1c7b82 */ /* 0x000ee20000000800 */
        /* <DEDUP_REMOVED lines=23> */
[C---:B0-----:R-:W-:Y:S01]  /*1fc0*/  ISETP.GE.U32.AND P0, PT, R25.reuse, R20, PT ;  /* 0x000000141900720c */ /* 0x041fe20003f06070 */
[----:B------:R-:W-:-:S03]  /*1fd0*/  IMAD.IADD R25, R25, 0x1, -R20 ;  /* 0x0000000119197824 */ /* 0x000fc600078e0a14 */
[----:B------:R-:W-:-:S04]  /*1fe0*/  ISETP.GE.U32.AND.EX P0, PT, R22, RZ, PT, P0 ;  /* 0x000000ff1600720c */ /* 0x000fc80003f06100 */
[----:B------:R-:W-:-:S04]  /*1ff0*/  SEL R23, RZ, 0xffffffff, P0 ;  /* 0xffffffffff177807 */ /* 0x000fc80000000000 */
[----:B------:R-:W-:-:S05]  /*2000*/  IADD3 R34, P0, PT, R34, R23, RZ ;  /* 0x0000001722227210 */ /* 0x000fca0007f1e0ff */
[----:B------:R-:W-:Y:S01]  /*2010*/  IMAD.X R22, RZ, RZ, R23, P0 ;  /* 0x000000ffff167224 */ /* 0x000fe200000e0617 */
[----:B------:R-:W-:Y:S01]  /*2020*/  ISETP.GE.U32.AND P0, PT, R34, R21, PT ;  /* 0x000000152200720c */ /* 0x000fe20003f06070 */
[----:B------:R-:W-:Y:S02]  /*2030*/  IMAD.IADD R23, R24, 0x1, -R19 ;  /* 0x0000000118177824 */ /* 0x000fe400078e0a13 */
[----:B------:R-:W-:Y:S01]  /*2040*/  IMAD.IADD R34, R34, 0x1, -R21 ;  /* 0x0000000122227824 */ /* 0x000fe200078e0a15 */
[----:B------:R-:W-:-:S04]  /*2050*/  ISETP.GE.U32.AND.EX P0, PT, R22, RZ, PT, P0 ;  /* 0x000000ff1600720c */ /* 0x000fc80003f06100 */
[----:B------:R-:W-:-:S04]  /*2060*/  SEL R22, RZ, 0xffffffff, P0 ;  /* 0xffffffffff167807 */ /* 0x000fc80000000000 */
[----:B------:R-:W-:-:S05]  /*2070*/  IADD3 R33, P0, PT, R33, R22, RZ ;  /* 0x0000001621217210 */ /* 0x000fca0007f1e0ff */
[----:B------:R-:W-:Y:S01]  /*2080*/  IMAD.X R22, RZ, RZ, R22, P0 ;  /* 0x000000ffff167224 */ /* 0x000fe200000e0616 */
[C---:B---3--:R-:W-:Y:S01]  /*2090*/  ISETP.GE.U32.AND P0, PT, R33.reuse, R28, PT ;  /* 0x0000001c2100720c */ /* 0x048fe20003f06070 */
[----:B------:R-:W-:-:S03]  /*20a0*/  IMAD.IADD R33, R33, 0x1, -R28 ;  /* 0x0000000121217824 */ /* 0x000fc600078e0a1c */
[----:B------:R-:W-:Y:S01]  /*20b0*/  ISETP.GE.U32.AND.EX P0, PT, R22, RZ, PT, P0 ;  /* 0x000000ff1600720c */ /* 0x000fe20003f06100 */
[----:B------:R-:W-:-:S12]  /*20c0*/  VIADD R22, R32, 0xffffffff ;  /* 0xffffffff20167836 */ /* 0x000fd80000000000 */
[----:B------:R-:W-:-:S04]  /*20d0*/  @P0 IMAD.MOV R22, RZ, RZ, R32 ;  /* 0x000000ffff160224 */ /* 0x000fc800078e0220 */
[----:B------:R-:W-:-:S07]  /*20e0*/  IMAD.IADD R32, R22, 0x1, -R15 ;  /* 0x0000000116207824 */ /* 0x000fce00078e0a0f */
.L_x_1574:
[----:B------:R-:W-:-:S04]  /*20f0*/  IMAD.WIDE.U32 R16, R37, R46, RZ ;  /* 0x0000002e25107225 */ /* 0x000fc800078e00ff */
        /* <DEDUP_REMOVED lines=164> */
[----:B------:R-:W-:Y:S02]  /*2b40*/  IMAD.MOV.U32 R27, RZ, RZ, RZ ;  /* 0x000000ffff1b7224 */ /* 0x000fe400078e00ff */
[----:B------:R-:W-:Y:S01]  /*2b50*/  IMAD.X R21, RZ, RZ, RZ, P3 ;  /* 0x000000ffff157224 */ /* 0x000fe200018e06ff */
[----:B------:R-:W-:Y:S01]  /*2b60*/  SEL R17, RZ, 0x1, P0 ;  /* 0x00000001ff117807 */ /* 0x000fe20000000000 */
[----:B------:R-:W-:-:S04]  /*2b70*/  IMAD.WIDE.U32 R18, R26, 0x3d1, R18 ;  /* 0x000003d11a127825 */ /* 0x000fc800078e0012 */
[----:B------:R-:W-:Y:S02]  /*2b80*/  IMAD.X R51, RZ, RZ, RZ, P2 ;  /* 0x000000ffff337224 */ /* 0x000fe400010e06ff */
[----:B------:R-:W-:Y:S02]  /*2b90*/  IMAD.X R55, RZ, RZ, RZ, P1 ;  /* 0x000000ffff377224 */ /* 0x000fe400008e06ff */
[----:B------:R-:W-:-:S04]  /*2ba0*/  IMAD.WIDE.U32 R20, R44, R23, R20 ;  /* 0x000000172c147225 */ /* 0x000fc800078e0014 */
[----:B------:R-:W-:Y:S01]  /*2bb0*/  IMAD.IADD R16, R19, 0x1, R27 ;  /* 0x0000000113107824 */ /* 0x000fe200078e021b */
[----:B------:R-:W-:Y:S01]  /*2bc0*/  IADD3 R19, P2, P3, R18, R64, R17 ;  /* 0x0000004012137210 */ /* 0x000fe20007b5e011 */
[----:B------:R-:W-:-:S03]  /*2bd0*/  IMAD.WIDE.U32 R50, R45, R34, R50 ;  /* 0x000000222d327225 */ /* 0x000fc600078e0032 */
[----:B------:R-:W-:Y:S01]  /*2be0*/  IADD3 R28, P4, PT, R28, R19, RZ ;  /* 0x000000131c1c7210 */ /* 0x000fe20007f9e0ff */
[----:B------:R-:W-:Y:S01]  /*2bf0*/  IMAD.WIDE.U32 R54, R43, R32, R54 ;  /* 0x000000202b367225 */ /* 0x000fe200078e0036 */
[----:B------:R-:W-:Y:S02]  /*2c00*/  IADD3 R50, P1, PT, R50, R21, RZ ;  /* 0x0000001532327210 */ /* 0x000fe40007f3e0ff */
[----:B------:R-:W-:Y:S01]  /*2c10*/  IADD3.X R21, PT, PT, RZ, RZ, RZ, P2, P3 ;  /* 0x000000ffff157210 */ /* 0x000fe200017e64ff */
[----:B------:R-:W-:Y:S01]  /*2c20*/  IMAD.MOV.U32 R17, RZ, RZ, RZ ;  /* 0x000000ffff117224 */ /* 0x000fe200078e00ff */
[----:B------:R-:W-:Y:S01]  /*2c30*/  IADD3 R18, P0, PT, R54, R51, RZ ;  /* 0x0000003336127210 */ /* 0x000fe20007f1e0ff */
[----:B------:R-:W-:Y:S02]  /*2c40*/  IMAD.X R51, RZ, RZ, RZ, P1 ;  /* 0x000000ffff337224 */ /* 0x000fe400008e06ff */
[----:B------:R-:W-:-:S04]  /*2c50*/  IMAD.WIDE.U32 R16, R20, 0x3d1, R16 ;  /* 0x000003d114107825 */ /* 0x000fc800078e0010 */
[----:B------:R-:W-:Y:S01]  /*2c60*/  IMAD.X R19, RZ, RZ, RZ, P0 ;  /* 0x000000ffff137224 */ /* 0x000fe200000e06ff */
[----:B------:R-:W-:Y:S01]  /*2c70*/  IADD3 R62, P2, P3, R16, R21, R62 ;  /* 0x00000015103e7210 */ /* 0x000fe20007b5e03e */
[----:B------:R-:W-:Y:S02]  /*2c80*/  IMAD.MOV.U32 R16, RZ, RZ, RZ ;  /* 0x000000ffff107224 */ /* 0x000fe400078e00ff */
[----:B------:R-:W-:-:S04]  /*2c90*/  IMAD.WIDE.U32 R50, R44, R25, R50 ;  /* 0x000000192c327225 */ /* 0x000fc800078e0032 */
[----:B------:R-:W-:Y:S02]  /*2ca0*/  IMAD.X R21, RZ, RZ, RZ, P4 ;  /* 0x000000ffff157224 */ /* 0x000fe400020e06ff */
[----:B------:R-:W-:-:S03]  /*2cb0*/  IMAD.WIDE.U32 R18, R45, R33, R18 ;  /* 0x000000212d127225 */ /* 0x000fc600078e0012 */
[----:B------:R-:W-:Y:S01]  /*2cc0*/  IADD3 R26, P0, P1, R26, R21, R62 ;  /* 0x000000151a1a7210 */ /* 0x000fe2000791e03e */
[----:B------:R-:W-:Y:S01]  /*2cd0*/  IMAD.IADD R16, R17, 0x1, R16 ;  /* 0x0000000111107824 */ /* 0x000fe200078e0210 */
[----:B------:R-:W-:Y:S01]  /*2ce0*/  IADD3 R54, P4, PT, R55, R19, RZ ;  /* 0x0000001337367210 */ /* 0x000fe20007f9e0ff */
[----:B------:R-:W-:Y:S01]  /*2cf0*/  IMAD.MOV.U32 R17, RZ, RZ, RZ ;  /* 0x000000ffff117224 */ /* 0x000fe200078e00ff */
[----:B------:R-:W-:Y:S02]  /*2d00*/  IADD3 R18, P5, PT, R18, R51, RZ ;  /* 0x0000003312127210 */ /* 0x000fe40007fbe0ff */
[----:B------:R-:W-:Y:S01]  /*2d10*/  IADD3.X R21, PT, PT, RZ, RZ, RZ, P2, P3 ;  /* 0x000000ffff157210 */ /* 0x000fe200017e64ff */
[----:B------:R-:W-:-:S04]  /*2d20*/  IMAD.WIDE.U32 R16, R50, 0x3d1, R16 ;  /* 0x000003d132107825 */ /* 0x000fc800078e0010 */
[----:B------:R-:W-:Y:S01]  /*2d30*/  IMAD.X R55, RZ, RZ, RZ, P4 ;  /* 0x000000ffff377224 */ /* 0x000fe200020e06ff */
[----:B------:R-:W-:Y:S01]  /*2d40*/  IADD3 R22, P2, P3, R16, R21, R60 ;  /* 0x0000001510167210 */ /* 0x000fe20007b5e03c */
[----:B------:R-:W-:Y:S02]  /*2d50*/  IMAD.X R19, RZ, RZ, RZ, P5 ;  /* 0x000000ffff137224 */ /* 0x000fe400028e06ff */
[----:B------:R-:W-:Y:S01]  /*2d60*/  IMAD.IADD R16, R17, 0x1, R27 ;  /* 0x0000000111107824 */ /* 0x000fe200078e021b */
[----:B------:R-:W-:Y:S01]  /*2d70*/  IADD3.X R17, PT, PT, RZ, RZ, RZ, P0, P1 ;  /* 0x000000ffff117210 */ /* 0x000fe200007e24ff */
[----:B------:R-:W-:-:S03]  /*2d80*/  IMAD.WIDE.U32 R54, R45, R32, R54 ;  /* 0x000000202d367225 */ /* 0x000fc600078e0036 */
[----:B------:R-:W-:Y:S01]  /*2d90*/  IADD3 R22, P1, P0, R20, R17, R22 ;  /* 0x0000001114167210 */ /* 0x000fe2000783e016 */
[----:B------:R-:W-:-:S04]  /*2da0*/  IMAD.WIDE.U32 R18, R44, R34, R18 ;  /* 0x000000222c127225 */ /* 0x000fc800078e0012 */
[----:B------:R-:W-:Y:S01]  /*2db0*/  IMAD.MOV.U32 R17, RZ, RZ, RZ ;  /* 0x000000ffff117224 */ /* 0x000fe200078e00ff */
[----:B------:R-:W-:Y:S02]  /*2dc0*/  IADD3 R20, P4, PT, R54, R19, RZ ;  /* 0x0000001336147210 */ /* 0x000fe40007f9e0ff */
[----:B------:R-:W-:Y:S01]  /*2dd0*/  IADD3.X R19, PT, PT, RZ, RZ, RZ, P2, P3 ;  /* 0x000000ffff137210 */ /* 0x000fe200017e64ff */
        /* <DEDUP_REMOVED lines=63> */
.L_x_1575:
        /* <DEDUP_REMOVED lines=29> */
.L_x_1576:
        /* <DEDUP_REMOVED lines=39> */
[C---:B---3--:R-:W-:Y:S01]  /*3610*/  ISETP.GE.U32.AND P0, PT, R51.reuse, R56, PT ;  /* 0x000000383300720c */ /* 0x048fe20003f06070 */
[----:B------:R-:W-:-:S03]  /*3620*/  IMAD.IADD R51, R51, 0x1, -R56 ;  /* 0x0000000133337824 */ /* 0x000fc600078e0a38 */
[----:B------:R-:W-:Y:S01]  /*3630*/  ISETP.GE.U32.AND.EX P0, PT, R22, RZ, PT, P0 ;  /* 0x000000ff1600720c */ /* 0x000fe20003f06100 */
[----:B------:R-:W-:-:S12]  /*3640*/  IMAD.IADD R22, R54, 0x1, -R19 ;  /* 0x0000000136167824 */ /* 0x000fd800078e0a13 */
[----:B------:R-:W-:-:S04]  /*3650*/  @P0 IMAD.MOV R26, RZ, RZ, R52 ;  /* 0x000000ffff1a0224 */ /* 0x000fc800078e0234 */
[----:B------:R-:W-:-:S07]  /*3660*/  IMAD.IADD R52, R26, 0x1, -R15 ;  /* 0x000000011a347824 */ /* 0x000fce00078e0a0f */
.L_x_1577:
        /* <DEDUP_REMOVED lines=27> */
.L_x_1578:
[----:B------:R-:W0:Y:S01]  /*3820*/  LDC.64 R16, c[0x3][RZ] ;  /* 0x00c00000ff107b82 */ /* 0x000e220000000a00 */
[----:B------:R-:W-:-:S07]  /*3830*/  VIADD R26, R52, 0xffffffff ;  /* 0xffffffff341a7836 */ /* 0x000fce0000000000 */
        /* <DEDUP_REMOVED lines=43> */
.L_x_1579:
        /* <DEDUP_REMOVED lines=17> */
[----:B------:R-:W-:Y:S02]  /*3c00*/  ISETP.GE.U32.AND P0, PT, R17, R21, PT ;  /* 0x000000151100720c */ /* 0x000fe40003f06070 */
[----:B------:R-:W-:Y:S01]  /*3c10*/  LOP3.LUT R22, R50, R29, RZ, 0xfc, !PT ;  /* 0x0000001d32167212 */ /* 0x000fe200078efcff */
[----:B------:R-:W-:Y:S01]  /*3c20*/  IMAD.WIDE.U32 R28, R24, 0x4, RZ ;  /* 0x00000004181c7825 */ /* 0x000fe200078e00ff */
[----:B------:R-:W-:-:S04]  /*3c30*/  SEL R21, RZ, 0x1, P0 ;  /* 0x00000001ff157807 */ /* 0x000fc80000000000 */
[----:B------:R-:W-:Y:S02]  /*3c40*/  IADD3 R21, P0, PT, R21, R22, RZ ;  /* 0x0000001615157210 */ /* 0x000fe40007f1e0ff */
[----:B------:R-:W-:Y:S02]  /*3c50*/  LOP3.LUT R51, R28, R51, RZ, 0xfc, !PT ;  /* 0x000000331c337212 */ /* 0x000fe400078efcff */
        /* <DEDUP_REMOVED lines=50> */
.L_x_1580:
[----:B------:R-:W-:Y:S01]  /*3f80*/  ISETP.GT.U32.OR P0, PT, R20, R15, P0 ;  /* 0x0000000f1400720c */ /* 0x000fe20000704470 */
[----:B------:R-:W-:-:S12]  /*3f90*/  IMAD.MOV.U32 R16, RZ, RZ, R20 ;  /* 0x000000ffff107224 */ /* 0x000fd800078e0014 */
        /* <DEDUP_REMOVED lines=30> */
.L_x_1581:
        /* <DEDUP_REMOVED lines=8> */
[----:B------:R-:W-:-:S04]  /*4200*/  ISETP.GE.U32.AND P0, PT, R52, R21, PT ;  /* 0x000000153400720c */ /* 0x000fc80003f06070 */
[----:B------:R-:W-:-:S04]  /*4210*/  ISETP.GE.U32.AND.EX P0, PT, R24, RZ, PT, P0 ;  /* 0x000000ff1800720c */ /* 0x000fc80003f06100 */
[----:B------:R-:W-:-:S04]  /*4220*/  SEL R24, RZ, 0xffffffff, P0 ;  /* 0xffffffffff187807 */ /* 0x000fc80000000000 */
[----:B------:R-:W-:Y:S02]  /*4230*/  IADD3 R53, P0, PT, R27, R24, RZ ;  /* 0x000000181b357210 */ /* 0x000fe40007f1e0ff */
[----:B------:R-:W0:Y:S03]  /*4240*/  LDC.64 R26, c[0x3][0x10] ;  /* 0x00c00400ff1a7b82 */ /* 0x000e260000000a00 */
[----:B------:R-:W-:Y:S01]  /*4250*/  IMAD.X R24, RZ, RZ, R24, P0 ;  /* 0x000000ffff187224 */ /* 0x000fe200000e0618 */
[----:B-1----:R-:W-:-:S04]  /*4260*/  ISETP.GE.U32.AND P0, PT, R53, R18, PT ;  /* 0x000000123500720c */ /* 0x002fc80003f06070 */
[----:B------:R-:W-:Y:S01]  /*4270*/  ISETP.GE.U32.AND.EX P0, PT, R24, RZ, PT, P0 ;  /* 0x000000ff1800720c */ /* 0x000fe20003f06100 */
[----:B------:R-:W-:Y:S02]  /*4280*/  IMAD.IADD R24, R52, 0x1, -R21 ;  /* 0x0000000134187824 */ /* 0x000fe400078e0a15 */
[----:B------:R-:W-:Y:S01]  /*4290*/  IMAD.IADD R21, R53, 0x1, -R18 ;  /* 0x0000000135157824 */ /* 0x000fe200078e0a12 */
        /* <DEDUP_REMOVED lines=8> */
[----:B0-----:R-:W-:-:S04]  /*4320*/  ISETP.GE.U32.AND P0, PT, R51, R26, PT ;  /* 0x0000001a3300720c */ /* 0x001fc80003f06070 */
        /* <DEDUP_REMOVED lines=11> */
[C---:B---3--:R-:W-:Y:S01]  /*43e0*/  ISETP.GE.U32.AND P0, PT, R29.reuse, R54, PT ;  /* 0x000000361d00720c */ /* 0x048fe20003f06070 */
[----:B------:R-:W-:-:S03]  /*43f0*/  IMAD.IADD R18, R29, 0x1, -R54 ;  /* 0x000000011d127824 */ /* 0x000fc600078e0a36 */
[----:B------:R-:W-:Y:S01]  /*4400*/  ISETP.GE.U32.AND.EX P0, PT, R22, RZ, PT, P0 ;  /* 0x000000ff1600720c */ /* 0x000fe20003f06100 */
[----:B------:R-:W-:Y:S02]  /*4410*/  IMAD.IADD R22, R50, 0x1, -R19 ;  /* 0x0000000132167824 */ /* 0x000fe400078e0a13 */
[----:B------:R-:W-:-:S10]  /*4420*/  IMAD.IADD R19, R51, 0x1, -R26 ;  /* 0x0000000133137824 */ /* 0x000fd400078e0a1a */
[----:B------:R-:W-:-:S04]  /*4430*/  @P0 IMAD.MOV R28, RZ, RZ, R16 ;  /* 0x000000ffff1c0224 */ /* 0x000fc800078e0210 */
[----:B------:R-:W-:-:S07]  /*4440*/  IMAD.IADD R16, R28, 0x1, -R15 ;  /* 0x000000011c107824 */ /* 0x000fce00078e0a0f */
.L_x_1582:
        /* <DEDUP_REMOVED lines=27> */
.L_x_1583:
        /* <DEDUP_REMOVED lines=9> */
[----:B------:R-:W-:Y:S01]  /*4690*/  ISETP.GE.U32.AND P0, PT, R54, R27, PT ;  /* 0x0000001b3600720c */ /* 0x000fe20003f06070 */
[----:B------:R-:W0:Y:S03]  /*46a0*/  LDC.64 R30, c[0x3][0x10] ;  /* 0x00c00400ff1e7b82 */ /* 0x000e260000000a00 */
[----:B------:R-:W-:-:S04]  /*46b0*/  ISETP.GE.U32.AND.EX P0, PT, R24, RZ, PT, P0 ;  /* 0x000000ff1800720c */ /* 0x000fc80003f06100 */
[----:B------:R-:W-:-:S04]  /*46c0*/  SEL R24, RZ, 0xffffffff, P0 ;  /* 0xffffffffff187807 */ /* 0x000fc80000000000 */
[----:B------:R-:W-:-:S05]  /*46d0*/  IADD3 R53, P0, PT, R21, R24, RZ ;  /* 0x0000001815357210 */ /* 0x000fca0007f1e0ff */
[----:B------:R-:W-:Y:S01]  /*46e0*/  IMAD.X R21, RZ, RZ, R24, P0 ;  /* 0x000000ffff157224 */ /* 0x000fe200000e0618 */
[----:B-1----:R-:W-:Y:S01]  /*46f0*/  ISETP.GE.U32.AND P0, PT, R53, R28, PT ;  /* 0x0000001c3500720c */ /* 0x002fe20003f06070 */
[----:B------:R-:W-:-:S03]  /*4700*/  IMAD.IADD R24, R54, 0x1, -R27 ;  /* 0x0000000136187824 */ /* 0x000fc600078e0a1b */
        /* <DEDUP_REMOVED lines=10> */
[----:B0-----:R-:W-:Y:S01]  /*47b0*/  ISETP.GE.U32.AND P0, PT, R51, R30, PT ;  /* 0x0000001e3300720c */ /* 0x001fe20003f06070 */
        /* <DEDUP_REMOVED lines=17> */
.L_x_1584:
        /* <DEDUP_REMOVED lines=159> */
[----:B------:R-:W-:Y:S01]  /*52c0*/  IMAD.X R69, RZ, RZ, RZ, P2 ;  /* 0x000000ffff457224 */ /* 0x000fe200010e06ff */
[----:B------:R-:W-:Y:S01]  /*52d0*/  IADD3 R70, P0, PT, R59, R51, RZ ;  /* 0x000000333b467210 */ /* 0x000fe20007f1e0ff */
[----:B------:R-:W-:-:S04]  /*52e0*/  IMAD.WIDE.U32 R58, R28, 0x3d1, RZ ;  /* 0x000003d11c3a7825 */ /* 0x000fc800078e00ff */
[----:B------:R-:W-:Y:S02]  /*52f0*/  IMAD.X R51, RZ, RZ, RZ, P1 ;  /* 0x000000ffff337224 */ /* 0x000fe400008e06ff */
[----:B------:R-:W-:Y:S02]  /*5300*/  IMAD.X R71, RZ, RZ, RZ, P0 ;  /* 0x000000ffff477224 */ /* 0x000fe400000e06ff */
[----:B------:R-:W-:-:S04]  /*5310*/  IMAD.WIDE.U32 R68, R32, R23, R68 ;  /* 0x0000001720447225 */ /* 0x000fc800078e0044 */
[----:B------:R-:W-:-:S04]  /*5320*/  IMAD.WIDE.U32 R50, R33, R34, R50 ;  /* 0x0000002221327225 */ /* 0x000fc800078e0032 */
[----:B------:R-:W-:Y:S01]  /*5330*/  IMAD.WIDE.U32 R70, R32, R34, R70 ;  /* 0x0000002220467225 */ /* 0x000fe200078e0046 */
[----:B------:R-:W-:-:S03]  /*5340*/  IADD3 R50, P0, PT, R50, R69, RZ ;  /* 0x0000004532327210 */ /* 0x000fc60007f1e0ff */
[----:B------:R-:W-:Y:S02]  /*5350*/  IMAD.MOV.U32 R31, RZ, RZ, RZ ;  /* 0x000000ffff1f7224 */ /* 0x000fe400078e00ff */
[----:B------:R-:W-:Y:S01]  /*5360*/  IMAD.IADD R35, R66, 0x1, R58 ;  /* 0x0000000142237824 */ /* 0x000fe200078e023a */
[----:B------:R-:W-:Y:S01]  /*5370*/  IADD3 R58, P1, PT, R70, R51, RZ ;  /* 0x00000033463a7210 */ /* 0x000fe20007f3e0ff */
[----:B------:R-:W-:Y:S02]  /*5380*/  IMAD.IADD R30, R59, 0x1, R31 ;  /* 0x000000013b1e7824 */ /* 0x000fe400078e021f */
[----:B------:R-:W-:Y:S01]  /*5390*/  IMAD.X R51, RZ, RZ, RZ, P0 ;  /* 0x000000ffff337224 */ /* 0x000fe200000e06ff */
[----:B------:R-:W-:Y:S01]  /*53a0*/  ISETP.GE.U32.AND P0, PT, R35, R66, PT ;  /* 0x000000422300720c */ /* 0x000fe20003f06070 */
[----:B------:R-:W-:Y:S02]  /*53b0*/  IMAD.MOV.U32 R31, RZ, RZ, RZ ;  /* 0x000000ffff1f7224 */ /* 0x000fe400078e00ff */
[----:B------:R-:W-:Y:S01]  /*53c0*/  IMAD.X R59, RZ, RZ, RZ, P1 ;  /* 0x000000ffff3b7224 */ /* 0x000fe200008e06ff */
[----:B------:R-:W-:Y:S01]  /*53d0*/  SEL R23, RZ, 0x1, P0 ;  /* 0x00000001ff177807 */ /* 0x000fe20000000000 */
[----:B------:R-:W-:-:S04]  /*53e0*/  IMAD.WIDE.U32 R30, R36, 0x3d1, R30 ;  /* 0x000003d1241e7825 */ /* 0x000fc800078e001e */
[----:B------:R-:W-:Y:S01]  /*53f0*/  IMAD.WIDE.U32 R50, R32, R25, R50 ;  /* 0x0000001920327225 */ /* 0x000fe200078e0032 */
[----:B------:R-:W-:-:S03]  /*5400*/  IADD3 R23, P1, P2, R30, R64, R23 ;  /* 0x000000401e177210 */ /* 0x000fc60007a3e017 */
[----:B------:R-:W-:Y:S01]  /*5410*/  IMAD.WIDE.U32 R58, R33, R33, R58 ;  /* 0x00000021213a7225 */ /* 0x000fe200078e003a */
[----:B------:R-:W-:Y:S02]  /*5420*/  IADD3 R23, P3, PT, R28, R23, RZ ;  /* 0x000000171c177210 */ /* 0x000fe40007f7e0ff */
[----:B------:R-:W-:Y:S01]  /*5430*/  IADD3.X R25, PT, PT, RZ, RZ, RZ, P1, P2 ;  /* 0x000000ffff197210 */ /* 0x000fe20000fe44ff */
[----:B------:R-:W-:Y:S01]  /*5440*/  IMAD.MOV.U32 R30, RZ, RZ, RZ ;  /* 0x000000ffff1e7224 */ /* 0x000fe200078e00ff */
[----:B------:R-:W-:Y:S01]  /*5450*/  IADD3 R64, P0, PT, R58, R51, RZ ;  /* 0x000000333a407210 */ /* 0x000fe20007f1e0ff */
[----:B------:R-:W-:Y:S02]  /*5460*/  IMAD.MOV.U32 R37, RZ, RZ, RZ ;  /* 0x000000ffff257224 */ /* 0x000fe400078e00ff */
[----:B------:R-:W-:Y:S02]  /*5470*/  IMAD.IADD R30, R31, 0x1, R30 ;  /* 0x000000011f1e7824 */ /* 0x000fe400078e021e */
[----:B------:R-:W-:Y:S01]  /*5480*/  IMAD.X R65, RZ, RZ, RZ, P0 ;  /* 0x000000ffff417224 */ /* 0x000fe200000e06ff */
[----:B------:R-:W-:Y:S01]  /*5490*/  IADD3 R58, P0, PT, R71, R59, RZ ;  /* 0x0000003b473a7210 */ /* 0x000fe20007f1e0ff */
[----:B------:R-:W-:-:S02]  /*54a0*/  IMAD.MOV.U32 R31, RZ, RZ, RZ ;  /* 0x000000ffff1f7224 */ /* 0x000fc400078e00ff */
[----:B------:R-:W-:-:S04]  /*54b0*/  IMAD.WIDE.U32 R64, R32, R34, R64 ;  /* 0x0000002220407225 */ /* 0x000fc800078e0040 */
[----:B------:R-:W-:Y:S02]  /*54c0*/  IMAD.X R59, RZ, RZ, RZ, P0 ;  /* 0x000000ffff3b7224 */ /* 0x000fe400000e06ff */
[----:B------:R-:W-:-:S04]  /*54d0*/  IMAD.WIDE.U32 R30, R68, 0x3d1, R30 ;  /* 0x000003d1441e7825 */ /* 0x000fc800078e001e */
[----:B------:R-:W-:Y:S01]  /*54e0*/  IMAD.WIDE.U32 R58, R32, R33, R58 ;  /* 0x00000021203a7225 */ /* 0x000fe200078e003a */
[----:B------:R-:W-:-:S03]  /*54f0*/  IADD3 R62, P1, P2, R30, R25, R62 ;  /* 0x000000191e3e7210 */ /* 0x000fc60007a3e03e */
[----:B------:R-:W-:Y:S01]  /*5500*/  IMAD.IADD R28, R31, 0x1, R29 ;  /* 0x000000011f1c7824 */ /* 0x000fe200078e021d */
[----:B------:R-:W-:Y:S01]  /*5510*/  IADD3 R30, P0, PT, R58, R65, RZ ;  /* 0x000000413a1e7210 */ /* 0x000fe20007f1e0ff */
[----:B------:R-:W-:Y:S01]  /*5520*/  IMAD.MOV.U32 R29, RZ, RZ, RZ ;  /* 0x000000ffff1d7224 */ /* 0x000fe200078e00ff */
[----:B------:R-:W-:Y:S01]  /*5530*/  IADD3.X R27, PT, PT, RZ, RZ, RZ, P1, P2 ;  /* 0x000000ffff1b7210 */ /* 0x000fe20000fe44ff */
[----:B------:R-:W-:Y:S02]  /*5540*/  IMAD.X R25, RZ, RZ, RZ, P3 ;  /* 0x000000ffff197224 */ /* 0x000fe400018e06ff */
[----:B------:R-:W-:-:S03]  /*5550*/  IMAD.WIDE.U32 R28, R50, 0x3d1, R28 ;  /* 0x000003d1321c7825 */ /* 0x000fc600078e001c */
[----:B------:R-:W-:Y:S01]  /*5560*/  IADD3 R25, P2, P3, R36, R25, R62 ;  /* 0x0000001924197210 */ /* 0x000fe20007b5e03e */
[----:B------:R-:W-:Y:S02]  /*5570*/  IMAD.IADD R36, R29, 0x1, R37 ;  /* 0x000000011d247824 */ /* 0x000fe400078e0225 */
        /* <DEDUP_REMOVED lines=10> */
[----:B------:R-:W-:Y:S01]  /*5620*/  IMAD.MOV.U32 R33, RZ, RZ, RZ ;  /* 0x000000ffff217224 */ /* 0x000fe200078e00ff */
[----:B------:R-:W-:Y:S01]  /*5630*/  IADD3 R36, P1, P2, R36, R29, R56 ;  /* 0x0000001d24247210 */ /* 0x000fe20007a3e038 */
[----:B------:R-:W-:Y:S02]  /*5640*/  IMAD.MOV.U32 R29, RZ, RZ, RZ ;  /* 0x000000ffff1d7224 */ /* 0x000fe400078e00ff */
[----:B------:R-:W-:Y:S01]  /*5650*/  IMAD.IADD R28, R37, 0x1, R33 ;  /* 0x00000001251c7824 */ /* 0x000fe200078e0221 */
        /* <DEDUP_REMOVED lines=8> */
[----:B------:R-:W-:Y:S01]  /*56e0*/  IADD3 R64, P2, P3, R64, R27, R54 ;  /* 0x0000001b40407210 */ /* 0x000fe20007b5e036 */
[----:B------:R-:W-:Y:S01]  /*56f0*/  IMAD.MOV.U32 R29, RZ, RZ, RZ ;  /* 0x000000ffff1d7224 */ /* 0x000fe200078e00ff */
        /* <DEDUP_REMOVED lines=45> */
.L_x_1585:
[----:B------:R-:W-:-:S13]  /*59d0*/  ISETP.GT.U32.OR P0, PT, R34, R15, P0 ;  /* 0x0000000f2200720c */ /* 0x000fda0000704470 */
[----:B------:R-:W-:Y:S05]  /*59e0*/  @P0 BRA `(.L_x_1586) ;  /* 0x0000000000680947 */ /* 0x000fea0003800000 */
[----:B------:R-:W-:Y:S01]  /*59f0*/  ISETP.GE.U32.AND P0, PT, R34, R15, PT ;  /* 0x0000000f2200720c */ /* 0x000fe20003f06070 */
[----:B------:R-:W-:-:S12]  /*5a00*/  IMAD.MOV.U32 R51, RZ, RZ, R23 ;  /* 0x000000ffff337224 */ /* 0x000fd800078e0017 */
        /* <DEDUP_REMOVED lines=24> */
.L_x_1586:
        /* <DEDUP_REMOVED lines=15> */
[----:B------:R-:W0:Y:S01]  /*5c80*/  LDC.64 R30, c[0x3][0x10] ;  /* 0x00c00400ff1e7b82 */ /* 0x000e220000000a00 */
        /* <DEDUP_REMOVED lines=24> */
[----:B------:R-:W-:Y:S02]  /*5e10*/  VIADD R32, R34, 0xffffffff ;  /* 0xffffffff22207836 */ /* 0x000fe40000000000 */
[----:B------:R-:W-:Y:S01]  /*5e20*/  IMAD.IADD R53, R53, 0x1, -R52 ;  /* 0x0000000135357824 */ /* 0x000fe200078e0a34 */
[----:B------:R-:W-:-:S13]  /*5e30*/  ISETP.GE.U32.AND.EX P0, PT, R23, RZ, PT, P0 ;  /* 0x000000ff1700720c */ /* 0x000fda0003f06100 */
[----:B------:R-:W-:-:S04]  /*5e40*/  @P0 IMAD.MOV R32, RZ, RZ, R34 ;  /* 0x000000ffff200224 */ /* 0x000fc800078e0222 */
[----:B------:R-:W-:-:S07]  /*5e50*/  IMAD.IADD R34, R32, 0x1, -R15 ;  /* 0x0000000120227824 */ /* 0x000fce00078e0a0f */
.L_x_1587:
        /* <DEDUP_REMOVED lines=27> */
.L_x_1588:
        /* <DEDUP_REMOVED lines=45> */
.L_x_1589:
        /* <DEDUP_REMOVED lines=73> */
.L_x_1590:
        /* <DEDUP_REMOVED lines=32> */
.L_x_1591:
        /* <DEDUP_REMOVED lines=38> */
[C---:B---3--:R-:W-:Y:S01]  /*6bd0*/  ISETP.GE.U32.AND P0, PT, R25.reuse, R54, PT ;  /* 0x000000361900720c */ /* 0x048fe20003f06070 */
[----:B------:R-:W-:Y:S02]  /*6be0*/  VIADD R34, R26, 0xffffffff ;  /* 0xffffffff1a227836 */ /* 0x000fe40000000000 */
[----:B------:R-:W-:Y:S01]  /*6bf0*/  IMAD.IADD R25, R25, 0x1, -R54 ;  /* 0x0000000119197824 */ /* 0x000fe200078e0a36 */
[----:B------:R-:W-:Y:S01]  /*6c00*/  ISETP.GE.U32.AND.EX P0, PT, R27, RZ, PT, P0 ;  /* 0x000000ff1b00720c */ /* 0x000fe20003f06100 */
[----:B------:R-:W-:-:S12]  /*6c10*/  IMAD.IADD R27, R36, 0x1, -R33 ;  /* 0x00000001241b7824 */ /* 0x000fd800078e0a21 */
[----:B------:R-:W-:-:S04]  /*6c20*/  @P0 IMAD.MOV R34, RZ, RZ, R26 ;  /* 0x000000ffff220224 */ /* 0x000fc800078e021a */
[----:B------:R-:W-:-:S07]  /*6c30*/  IMAD.IADD R26, R34, 0x1, -R15 ;  /* 0x00000001221a7824 */ /* 0x000fce00078e0a0f */
.L_x_1592:
        /* <DEDUP_REMOVED lines=27> */
.L_x_1593:
        /* <DEDUP_REMOVED lines=38> */
[----:B---3--:R-:W-:Y:S01]  /*7050*/  ISETP.GE.U32.AND P0, PT, R25, R58, PT ;  /* 0x0000003a1900720c */ /* 0x008fe20003f06070 */
[----:B------:R-:W-:Y:S02]  /*7060*/  IMAD.IADD R28, R51, 0x1, -R36 ;  /* 0x00000001331c7824 */ /* 0x000fe400078e0a24 */
[----:B------:R-:W-:Y:S01]  /*7070*/  IMAD.IADD R25, R25, 0x1, -R58 ;  /* 0x0000000119197824 */ /* 0x000fe200078e0a3a */
[----:B------:R-:W-:Y:S01]  /*7080*/  ISETP.GE.U32.AND.EX P0, PT, R27, RZ, PT, P0 ;  /* 0x000000ff1b00720c */ /* 0x000fe20003f06100 */
[----:B------:R-:W-:-:S12]  /*7090*/  IMAD.IADD R27, R52, 0x1, -R37 ;  /* 0x00000001341b7824 */ /* 0x000fd800078e0a25 */
[----:B------:R-:W-:-:S04]  /*70a0*/  @P0 IMAD.MOV R50, RZ, RZ, R26 ;  /* 0x000000ffff320224 */ /* 0x000fc800078e021a */
[----:B------:R-:W-:-:S07]  /*70b0*/  IMAD.IADD R26, R50, 0x1, -R15 ;  /* 0x00000001321a7824 */ /* 0x000fce00078e0a0f */
.L_x_1594:
        /* <DEDUP_REMOVED lines=185> */
[----:B------:R-:W-:Y:S02]  /*7c50*/  IMAD.X R51, RZ, RZ, RZ, P3 ;  /* 0x000000ffff337224 */ /* 0x000fe400018e06ff */
        /* <DEDUP_REMOVED lines=13> */
[----:B------:R-:W-:Y:S01]  /*7d30*/  IMAD.MOV.U32 R47, RZ, RZ, RZ ;  /* 0x000000ffff2f7224 */ /* 0x000fe200078e00ff */
[----:B------:R-:W-:Y:S01]  /*7d40*/  IADD3 R36, P2, P3, R36, R51, R46 ;  /* 0x0000003324247210 */ /* 0x000fe20007b5e02e */
[----:B------:R-:W-:-:S04]  /*7d50*/  IMAD.WIDE.U32 R34, R50, 0x3d1, R34 ;  /* 0x000003d132227825 */ /* 0x000fc800078e0022 */
        /* <DEDUP_REMOVED lines=23> */
[----:B------:R-:W-:Y:S01]  /*7ed0*/  IADD3.X R33, PT, PT, RZ, RZ, RZ, P0, P1 ;  /* 0x000000ffff217210 */ /* 0x000fe200007e24ff */
[----:B------:R-:W-:Y:S01]  /*7ee0*/  IMAD.MOV.U32 R35, RZ, RZ, RZ ;  /* 0x000000ffff237224 */ /* 0x000fe200078e00ff */
[----:B------:R-:W-:Y:S01]  /*7ef0*/  IADD3 R55, P2, P3, R64, R55, R54 ;  /* 0x0000003740377210 */ /* 0x000fe20007b5e036 */
[----:B------:R-:W-:Y:S02]  /*7f00*/  IMAD.MOV.U32 R43, RZ, RZ, RZ ;  /* 0x000000ffff2b7224 */ /* 0x000fe400078e00ff */
[----:B------:R-:W-:Y:S01]  /*7f10*/  IMAD.WIDE.U32 R34, R58, 0x3d1, R34 ;  /* 0x000003d13a227825 */ /* 0x000fe200078e0022 */
[----:B------:R-:W-:Y:S02]  /*7f20*/  IADD3.X R53, PT, PT, RZ, RZ, RZ, P2, P3 ;  /* 0x000000ffff357210 */ /* 0x000fe400017e64ff */
[----:B------:R-:W-:Y:S01]  /*7f30*/  IADD3 R52, P0, P1, R34, R33, R52 ;  /* 0x0000002122347210 */ /* 0x000fe2000791e034 */
[----:B------:R-:W-:-:S02]  /*7f40*/  IMAD.IADD R34, R35, 0x1, R43 ;  /* 0x0000000123227824 */ /* 0x000fc400078e022b */
        /* <DEDUP_REMOVED lines=39> */
.L_x_1595:
[----:B------:R-:W-:-:S13]  /*81c0*/  ISETP.GT.U32.OR P0, PT, R52, R15, P0 ;  /* 0x0000000f3400720c */ /* 0x000fda0000704470 */
        /* <DEDUP_REMOVED lines=29> */
.L_x_1596:
[----:B------:R-:W0:Y:S08]  /*83a0*/  LDC.64 R32, c[0x3][RZ] ;  /* 0x00c00000ff207b82 */ /* 0x000e300000000a00 */
[----:B------:R-:W1:Y:S01]  /*83b0*/  LDC.64 R34, c[0x3][0x8] ;  /* 0x00c00200ff227b82 */ /* 0x000e620000000a00 */
[C---:B0-----:R-:W-:Y:S01]  /*83c0*/  ISETP.GE.U32.AND P0, PT, R41.reuse, R32, PT ;  /* 0x000000202900720c */ /* 0x041fe20003f06070 */
[----:B------:R-:W-:-:S03]  /*83d0*/  IMAD.IADD R41, R41, 0x1, -R32 ;  /* 0x0000000129297824 */ /* 0x000fc600078e0a20 */
        /* <DEDUP_REMOVED lines=10> */
[----:B-1----:R-:W-:-:S04]  /*8480*/  ISETP.GE.U32.AND P0, PT, R47, R34, PT ;  /* 0x000000222f00720c */ /* 0x002fc80003f06070 */
        /* <DEDUP_REMOVED lines=8> */
[----:B------:R-:W-:Y:S02]  /*8510*/  IADD3 R57, P0, PT, R50, R43, RZ ;  /* 0x0000002b32397210 */ /* 0x000fe40007f1e0ff */
[----:B------:R-:W1:Y:S03]  /*8520*/  LDC R50, c[0x3][0x18] ;  /* 0x00c00600ff327b82 */ /* 0x000e660000000800 */
[----:B------:R-:W-:Y:S01]  /*8530*/  IMAD.X R40, RZ, RZ, R43, P0 ;  /* 0x000000ffff287224 */ /* 0x000fe200000e062b */
[----:B0-----:R-:W-:Y:S01]  /*8540*/  ISETP.GE.U32.AND P0, PT, R57, R36, PT ;  /* 0x000000243900720c */ /* 0x001fe20003f06070 */
        /* <DEDUP_REMOVED lines=14> */
[----:B------:R-:W-:Y:S01]  /*8630*/  ISETP.GE.U32.AND.EX P0, PT, R40, RZ, PT, P0 ;  /* 0x000000ff2800720c */ /* 0x000fe20003f06100 */
[----:B------:R-:W-:-:S12]  /*8640*/  IMAD.IADD R40, R46, 0x1, -R35 ;  /* 0x000000012e287824 */ /* 0x000fd800078e0a23 */
[----:B------:R-:W-:-:S04]  /*8650*/  @P0 IMAD.MOV R42, RZ, RZ, R52 ;  /* 0x000000ffff2a0224 */ /* 0x000fc800078e0234 */
[----:B------:R-:W-:-:S07]  /*8660*/  IMAD.IADD R52, R42, 0x1, -R15 ;  /* 0x000000012a347824 */ /* 0x000fce00078e0a0f */
.L_x_1597:
        /* <DEDUP_REMOVED lines=27> */
.L_x_1598:
        /* <DEDUP_REMOVED lines=45> */
.L_x_1599:
[----:B------:R-:W-:-:S04]  /*8af0*/  IMAD.WIDE.U32 R50, R41, 0x3, RZ ;  /* 0x0000000329327825 */ /* 0x000fc800078e00ff */
        /* <DEDUP_REMOVED lines=17> */
[----:B------:R-:W-:-:S04]  /*8c10*/  IMAD.MOV.U32 R34, RZ, RZ, R37 ;  /* 0x000000ffff227224 */ /* 0x000fc800078e0025 */
        /* <DEDUP_REMOVED lines=57> */
.L_x_1600:
        /* <DEDUP_REMOVED lines=27> */
.L_x_1601:
        /* <DEDUP_REMOVED lines=45> */
.L_x_1602:
        /* <DEDUP_REMOVED lines=27> */
.L_x_1603:
        /* <DEDUP_REMOVED lines=45> */
.L_x_1604:
[----:B------:R-:W-:Y:S01]  /*98b0*/  IMAD.WIDE.U32 R70, R51, R51, RZ ;  /* 0x0000003333467225 */ /* 0x000fe200078e00ff */
[----:B------:R-:W-:-:S03]  /*98c0*/  CS2R R64, SRZ ;  /* 0x0000000000407805 */ /* 0x000fc6000001ff00 */
        /* <DEDUP_REMOVED lines=137> */
[----:B------:R-:W-:Y:S02]  /*a160*/  IADD3 R36, P0, PT, R37, R33, RZ ;  /* 0x0000002125247210 */ /* 0x000fe40007f1e0ff */
[----:B------:R-:W-:Y:S01]  /*a170*/  IADD3 R32, P1, PT, R32, R41, RZ ;  /* 0x0000002920207210 */ /* 0x000fe20007f3e0ff */
[----:B------:R-:W-:-:S04]  /*a180*/  IMAD.WIDE.U32 R66, R52, R50, R66 ;  /* 0x0000003234427225 */ /* 0x000fc800078e0042 */
[----:B------:R-:W-:Y:S02]  /*a190*/  IMAD.X R41, RZ, RZ, RZ, P2 ;  /* 0x000000ffff297224 */ /* 0x000fe400010e06ff */
[----:B------:R-:W-:Y:S02]  /*a1a0*/  IMAD.X R37, RZ, RZ, RZ, P0 ;  /* 0x000000ffff257224 */ /* 0x000fe400000e06ff */
[----:B------:R-:W-:Y:S02]  /*a1b0*/  IMAD.X R33, RZ, RZ, RZ, P1 ;  /* 0x000000ffff217224 */ /* 0x000fe400008e06ff */
[----:B------:R-:W-:-:S04]  /*a1c0*/  IMAD.WIDE.U32 R40, R54, R57, R40 ;  /* 0x0000003936287225 */ /* 0x000fc800078e0028 */
[----:B------:R-:W-:Y:S01]  /*a1d0*/  IMAD.WIDE.U32 R36, R55, R50, R36 ;  /* 0x0000003237247225 */ /* 0x000fe200078e0024 */
[----:B------:R-:W-:-:S03]  /*a1e0*/  IADD3 R40, P3, PT, R40, R67, RZ ;  /* 0x0000004328287210 */ /* 0x000fc60007f7e0ff */
[----:B------:R-:W-:-:S04]  /*a1f0*/  IMAD.WIDE.U32 R32, R56, R56, R32 ;  /* 0x0000003838207225 */ /* 0x000fc800078e0020 */
[----:B------:R-:W-:Y:S01]  /*a200*/  IMAD.WIDE.U32 R34, R66, 0x3d1, RZ ;  /* 0x000003d142227825 */ /* 0x000fe200078e00ff */
[----:B------:R-:W-:-:S03]  /*a210*/  IADD3 R32, P2, PT, R32, R41, RZ ;  /* 0x0000002920207210 */ /* 0x000fc60007f5e0ff */
[----:B------:R-:W-:Y:S01]  /*a220*/  IMAD.IADD R59, R70, 0x1, R34 ;  /* 0x00000001463b7824 */ /* 0x000fe200078e0222 */
[----:B------:R-:W-:Y:S01]  /*a230*/  IADD3 R34, P1, PT, R36, R33, RZ ;  /* 0x0000002124227210 */ /* 0x000fe20007f3e0ff */
[----:B------:R-:W-:Y:S02]  /*a240*/  IMAD.IADD R64, R35, 0x1, R64 ;  /* 0x0000000123407824 */ /* 0x000fe400078e0240 */
[----:B------:R-:W-:Y:S01]  /*a250*/  IMAD.X R41, RZ, RZ, RZ, P3 ;  /* 0x000000ffff297224 */ /* 0x000fe200018e06ff */
[----:B------:R-:W-:Y:S01]  /*a260*/  ISETP.GE.U32.AND P0, PT, R59, R70, PT ;  /* 0x000000463b00720c */ /* 0x000fe20003f06070 */
[----:B------:R-:W-:Y:S02]  /*a270*/  IMAD.X R35, RZ, RZ, RZ, P1 ;  /* 0x000000ffff237224 */ /* 0x000fe400008e06ff */
[----:B------:R-:W-:Y:S02]  /*a280*/  IMAD.X R33, RZ, RZ, RZ, P2 ;  /* 0x000000ffff217224 */ /* 0x000fe400010e06ff */
[----:B------:R-:W-:-:S04]  /*a290*/  IMAD.WIDE.U32 R40, R53, R50, R40 ;  /* 0x0000003235287225 */ /* 0x000fc800078e0028 */
[----:B------:R-:W-:-:S04]  /*a2a0*/  IMAD.WIDE.U32 R34, R56, R57, R34 ;  /* 0x0000003938227225 */ /* 0x000fc800078e0022 */
[----:B------:R-:W-:Y:S01]  /*a2b0*/  IMAD.WIDE.U32 R32, R55, R57, R32 ;  /* 0x0000003937207225 */ /* 0x000fe200078e0020 */
[----:B------:R-:W-:-:S03]  /*a2c0*/  IADD3 R36, P1, PT, R37, R35, RZ ;  /* 0x0000002325247210 */ /* 0x000fc60007f3e0ff */
[----:B------:R-:W-:Y:S01]  /*a2d0*/  IMAD.WIDE.U32 R64, R40, 0x3d1, R64 ;  /* 0x000003d128407825 */ /* 0x000fe200078e0040 */
[----:B------:R-:W-:Y:S02]  /*a2e0*/  IADD3 R34, P2, PT, R34, R33, RZ ;  /* 0x0000002122227210 */ /* 0x000fe40007f5e0ff */
[----:B------:R-:W-:Y:S01]  /*a2f0*/  IADD3 R32, P3, PT, R32, R41, RZ ;  /* 0x0000002920207210 */ /* 0x000fe20007f7e0ff */
[----:B------:R-:W-:Y:S01]  /*a300*/  IMAD.MOV.U32 R35, RZ, RZ, RZ ;  /* 0x000000ffff237224 */ /* 0x000fe200078e00ff */
[----:B------:R-:W-:Y:S01]  /*a310*/  SEL R33, RZ, 0x1, P0 ;  /* 0x00000001ff217807 */ /* 0x000fe20000000000 */
[----:B------:R-:W-:-:S03]  /*a320*/  IMAD.X R37, RZ, RZ, RZ, P1 ;  /* 0x000000ffff257224 */ /* 0x000fc600008e06ff */
[----:B------:R-:W-:Y:S01]  /*a330*/  IADD3 R47, P4, P5, R64, R68, R33 ;  /* 0x00000044402f7210 */ /* 0x000fe20007d9e021 */
[----:B------:R-:W-:Y:S02]  /*a340*/  IMAD.X R33, RZ, RZ, RZ, P3 ;  /* 0x000000ffff217224 */ /* 0x000fe400018e06ff */
[----:B------:R-:W-:Y:S01]  /*a350*/  IMAD.IADD R64, R65, 0x1, R35 ;  /* 0x0000000141407824 */ /* 0x000fe200078e0223 */
[----:B------:R-:W-:Y:S01]  /*a360*/  IADD3 R47, P0, PT, R66, R47, RZ ;  /* 0x0000002f422f7210 */ /* 0x000fe20007f1e0ff */
[----:B------:R-:W-:Y:S02]  /*a370*/  IMAD.X R35, RZ, RZ, RZ, P2 ;  /* 0x000000ffff237224 */ /* 0x000fe400010e06ff */
[----:B------:R-:W-:-:S04]  /*a380*/  IMAD.WIDE.U32 R32, R54, R50, R32 ;  /* 0x0000003236207225 */ /* 0x000fc800078e0020 */
[----:B------:R-:W-:Y:S01]  /*a390*/  IMAD.WIDE.U32 R66, R56, R57, R34 ;  /* 0x0000003938427225 */ /* 0x000fe200078e0022 */
[----:B------:R-:W-:-:S03]  /*a3a0*/  IADD3.X R35, PT, PT, RZ, RZ, RZ, P4, P5 ;  /* 0x000000ffff237210 */ /* 0x000fc600027ea4ff */
[----:B------:R-:W-:Y:S01]  /*a3b0*/  IMAD.MOV.U32 R65, RZ, RZ, RZ ;  /* 0x000000ffff417224 */ /* 0x000fe200078e00ff */
[----:B------:R-:W-:Y:S01]  /*a3c0*/  IADD3 R34, P4, PT, R66, R33, RZ ;  /* 0x0000002142227210 */ /* 0x000fe20007f9e0ff */
[----:B------:R-:W-:-:S04]  /*a3d0*/  IMAD.WIDE.U32 R36, R56, R50, R36 ;  /* 0x0000003238247225 */ /* 0x000fc800078e0024 */
[----:B------:R-:W-:Y:S01]  /*a3e0*/  IMAD.WIDE.U32 R64, R32, 0x3d1, R64 ;  /* 0x000003d120407825 */ /* 0x000fe200078e0040 */
[----:B------:R-:W-:-:S03]  /*a3f0*/  IADD3 R66, P1, PT, R36, R67, RZ ;  /* 0x0000004324427210 */ /* 0x000fc60007f3e0ff */
[----:B------:R-:W-:Y:S01]  /*a400*/  IMAD.X R33, RZ, RZ, RZ, P0 ;  /* 0x000000ffff217224 */ /* 0x000fe200000e06ff */
[----:B------:R-:W-:Y:S01]  /*a410*/  IADD3 R41, P3, P2, R64, R35, R62 ;  /* 0x0000002340297210 */ /* 0x000fe20007a7e03e */
[----:B------:R-:W-:Y:S02]  /*a420*/  IMAD.X R35, RZ, RZ, RZ, P4 ;  /* 0x000000ffff237224 */ /* 0x000fe400020e06ff */
[----:B------:R-:W-:Y:S01]  /*a430*/  IMAD.X R67, RZ, RZ, RZ, P1 ;  /* 0x000000ffff437224 */ /* 0x000fe200008e06ff */
[----:B------:R-:W-:Y:S01]  /*a440*/  IADD3 R41, P0, P1, R40, R33, R41 ;  /* 0x0000002128297210 */ /* 0x000fe2000791e029 */
[----:B------:R-:W-:Y:S01]  /*a450*/  IMAD.MOV.U32 R64, RZ, RZ, RZ ;  /* 0x000000ffff407224 */ /* 0x000fe200078e00ff */
[----:B------:R-:W-:Y:S01]  /*a460*/  IADD3.X R33, PT, PT, RZ, RZ, RZ, P3, P2 ;  /* 0x000000ffff217210 */ /* 0x000fe20001fe44ff */
[----:B------:R-:W-:-:S04]  /*a470*/  IMAD.WIDE.U32 R66, R57, R57, R66 ;  /* 0x0000003939427225 */ /* 0x000fc800078e0042 */
[----:B------:R-:W-:Y:S01]  /*a480*/  IMAD.WIDE.U32 R34, R55, R50, R34 ;  /* 0x0000003237227225 */ /* 0x000fe200078e0022 */
[----:B------:R-:W-:-:S03]  /*a490*/  IADD3 R36, P4, PT, R37, R67, RZ ;  /* 0x0000004325247210 */ /* 0x000fc60007f9e0ff */
[----:B------:R-:W-:Y:S01]  /*a4a0*/  IMAD.IADD R64, R65, 0x1, R64 ;  /* 0x0000000141407824 */ /* 0x000fe200078e0240 */
[----:B------:R-:W-:Y:S01]  /*a4b0*/  IADD3 R66, P5, PT, R66, R35, RZ ;  /* 0x0000002342427210 */ /* 0x000fe20007fbe0ff */
[----:B------:R-:W-:Y:S02]  /*a4c0*/  IMAD.MOV.U32 R65, RZ, RZ, RZ ;  /* 0x000000ffff417224 */ /* 0x000fe400078e00ff */
[----:B------:R-:W-:Y:S02]  /*a4d0*/  IMAD.X R37, RZ, RZ, RZ, P4 ;  /* 0x000000ffff257224 */ /* 0x000fe400020e06ff */
[----:B------:R-:W-:-:S04]  /*a4e0*/  IMAD.WIDE.U32 R62, R34, 0x3d1, R64 ;  /* 0x000003d1223e7825 */ /* 0x000fc800078e0040 */
[----:B------:R-:W-:Y:S01]  /*a4f0*/  IMAD.X R67, RZ, RZ, RZ, P5 ;  /* 0x000000ffff437224 */ /* 0x000fe200028e06ff */
[----:B------:R-:W-:Y:S01]  /*a500*/  IADD3 R60, P2, P3, R62, R33, R60 ;  /* 0x000000213e3c7210 */ /* 0x000fe20007b5e03c */
[-C--:B------:R-:W-:Y:S01]  /*a510*/  IMAD.WIDE.U32 R36, R57, R50.reuse, R36 ;  /* 0x0000003239247225 */ /* 0x080fe200078e0024 */
[----:B------:R-:W-:Y:S02]  /*a520*/  IADD3.X R33, PT, PT, RZ, RZ, RZ, P0, P1 ;  /* 0x000000ffff217210 */ /* 0x000fe400007e24ff */
[----:B------:R-:W-:Y:S01]  /*a530*/  IADD3.X R43, PT, PT, RZ, RZ, RZ, P2, P3 ;  /* 0x000000ffff2b7210 */ /* 0x000fe200017e64ff */
[----:B------:R-:W-:Y:S01]  /*a540*/  IMAD.WIDE.U32 R66, R56, R50, R66 ;  /* 0x0000003238427225 */ /* 0x000fe200078e0042 */
[----:B------:R-:W-:-:S03]  /*a550*/  IADD3 R60, P1, P0, R32, R33, R60 ;  /* 0x00000021203c7210 */ /* 0x000fc6000783e03c */
[----:B------:R-:W-:Y:S01]  /*a560*/  IMAD.MOV.U32 R35, RZ, RZ, RZ ;  /* 0x000000ffff237224 */ /* 0x000fe200078e00ff */
[----:B------:R-:W-:-:S03]  /*a570*/  IADD3 R32, P4, PT, R36, R67, RZ ;  /* 0x0000004324207210 */ /* 0x000fc60007f9e0ff */
[----:B------:R-:W-:Y:S02]  /*a580*/  IMAD.IADD R62, R63, 0x1, R35 ;  /* 0x000000013f3e7824 */ /* 0x000fe400078e0223 */
[----:B------:R-:W-:Y:S02]  /*a590*/  IMAD.MOV.U32 R63, RZ, RZ, RZ ;  /* 0x000000ffff3f7224 */ /* 0x000fe400078e00ff */
[----:B------:R-:W-:Y:S02]  /*a5a0*/  IMAD.X R33, RZ, RZ, RZ, P4 ;  /* 0x000000ffff217224 */ /* 0x000fe400020e06ff */
[----:B------:R-:W-:-:S04]  /*a5b0*/  IMAD.WIDE.U32 R62, R66, 0x3d1, R62 ;  /* 0x000003d1423e7825 */ /* 0x000fc800078e003e */
[----:B------:R-:W-:Y:S01]  /*a5c0*/  IMAD.WIDE.U32 R32, R57, R50, R32 ;  /* 0x0000003239207225 */ /* 0x000fe200078e0020 */
[----:B------:R-:W-:-:S03]  /*a5d0*/  IADD3 R43, P2, P3, R62, R43, R58 ;  /* 0x0000002b3e2b7210 */ /* 0x000fc60007b5e03a */
[----:B------:R-:W-:Y:S01]  /*a5e0*/  IMAD.IADD R62, R63, 0x1, R35 ;  /* 0x000000013f3e7824 */ /* 0x000fe200078e0223 */
        /* <DEDUP_REMOVED lines=8> */
[----:B------:R-:W-:Y:S01]  /*a670*/  IMAD.MOV.U32 R35, RZ, RZ, RZ ;  /* 0x000000ffff237224 */ /* 0x000fe200078e00ff */
[----:B------:R-:W-:Y:S01]  /*a680*/  IADD3.X R33, PT, PT, RZ, RZ, RZ, P1, P0 ;  /* 0x000000ffff217210 */ /* 0x000fe20000fe04ff */
[----:B------:R-:W-:-:S03]  /*a690*/  IMAD.WIDE.U32 R36, R50, R50, R36 ;  /* 0x0000003232247225 */ /* 0x000fc600078e0024 */
[----:B------:R-:W-:Y:S01]  /*a6a0*/  IADD3 R46, P0, P1, R66, R33, R46 ;  /* 0x00000021422e7210 */ /* 0x000fe2000791e02e */
[----:B------:R-:W-:Y:S01]  /*a6b0*/  IMAD.IADD R62, R63, 0x1, R35 ;  /* 0x000000013f3e7824 */ /* 0x000fe200078e0223 */
        /* <DEDUP_REMOVED lines=45> */
.L_x_1605:
[----:B------:R-:W-:-:S13]  /*a990*/  ISETP.GT.U32.OR P0, PT, R40, R15, P0 ;  /* 0x0000000f2800720c */ /* 0x000fda0000704470 */
[----:B------:R-:W-:Y:S05]  /*a9a0*/  @P0 BRA `(.L_x_1606) ;  /* 0x00000000006c0947 */ /* 0x000fea0003800000 */
[----:B------:R-:W-:Y:S01]  /*a9b0*/  ISETP.GE.U32.AND P0, PT, R40, R15, PT ;  /* 0x0000000f2800720c */ /* 0x000fe20003f06070 */
[----:B------:R-:W-:Y:S02]  /*a9c0*/  IMAD.MOV.U32 R44, RZ, RZ, R60 ;  /* 0x000000ffff2c7224 */ /* 0x000fe400078e003c */
[----:B------:R-:W-:-:S10]  /*a9d0*/  IMAD.MOV.U32 R42, RZ, RZ, R47 ;  /* 0x000000ffff2a7224 */ /* 0x000fd400078e002f */
[----:B------:R-:W-:Y:S05]  /*a9e0*/  @!P0 BRA `(.L_x_1607) ;  /* 0x0000000400108947 */ /* 0x000fea0003800000 */
[----:B------:R-:W-:-:S13]  /*a9f0*/  ISETP.GT.U32.AND P0, PT, R45, UR8, PT ;  /* 0x000000082d007c0c */ /* 0x000fda000bf04070 */
[----:B------:R-:W-:Y:S05]  /*aa00*/  @P0 BRA `(.L_x_1606) ;  /* 0x0000000000540947 */ /* 0x000fea0003800000 */
[----:B------:R-:W-:-:S13]  /*aa10*/  ISETP.GE.U32.AND P0, PT, R45, UR8, PT ;  /* 0x000000082d007c0c */ /* 0x000fda000bf06070 */
[----:B------:R-:W-:Y:S05]  /*aa20*/  @!P0 BRA `(.L_x_1607) ;  /* 0x0000000400008947 */ /* 0x000fea0003800000 */
[----:B------:R-:W-:-:S13]  /*aa30*/  ISETP.GT.U32.AND P0, PT, R46, UR9, PT ;  /* 0x000000092e007c0c */ /* 0x000fda000bf04070 */
[----:B------:R-:W-:Y:S05]  /*aa40*/  @P0 BRA `(.L_x_1606) ;  /* 0x0000000000440947 */ /* 0x000fea0003800000 */
        /* <DEDUP_REMOVED lines=10> */
[----:B------:R-:W-:-:S13]  /*aaf0*/  ISETP.GT.U32.AND P0, PT, R41, UR12, PT ;  /* 0x0000000c29007c0c */ /* 0x000fda000bf04070 */
[----:B------:R-:W-:Y:S05]  /*ab00*/  @P0 BRA `(.L_x_1606) ;  /* 0x0000000000140947 */ /* 0x000fea0003800000 */
[----:B------:R-:W-:-:S04]  /*ab10*/  ISETP.GE.U32.AND P0, PT, R59, UR14, PT ;  /* 0x0000000e3b007c0c */ /* 0x000fc8000bf06070 */
[----:B------:R-:W-:-:S04]  /*ab20*/  ISETP.LT.U32.OR P0, PT, R42, UR15, !P0 ;  /* 0x0000000f2a007c0c */ /* 0x000fc8000c701470 */
[----:B------:R-:W-:-:S04]  /*ab30*/  ISETP.LE.U32.AND P0, PT, R42, UR15, P0 ;  /* 0x0000000f2a007c0c */ /* 0x000fc80008703070 */
[----:B------:R-:W-:-:S13]  /*ab40*/  ISETP.LT.U32.OR P0, PT, R41, UR12, P0 ;  /* 0x0000000c29007c0c */ /* 0x000fda0008701470 */
[----:B------:R-:W-:Y:S05]  /*ab50*/  @P0 BRA `(.L_x_1607) ;  /* 0x0000000000b40947 */ /* 0x000fea0003800000 */
.L_x_1606:
        /* <DEDUP_REMOVED lines=27> */
[----:B------:R-:W-:Y:S02]  /*ad10*/  VIADD R58, R40, 0xffffffff ;  /* 0xffffffff283a7836 */ /* 0x000fe40000000000 */
[----:B------:R-:W-:Y:S01]  /*ad20*/  IMAD.IADD R43, R43, 0x1, -R36 ;  /* 0x000000012b2b7824 */ /* 0x000fe200078e0a24 */
[----:B------:R-:W-:Y:S02]  /*ad30*/  ISETP.GE.U32.AND.EX P0, PT, R47, RZ, PT, P0 ;  /* 0x000000ff2f00720c */ /* 0x000fe40003f06100 */
[----:B------:R-:W0:Y:S02]  /*ad40*/  LDC R47, c[0x3][0x18] ;  /* 0x00c00600ff2f7b82 */ /* 0x000e240000000800 */
        /* <DEDUP_REMOVED lines=8> */
[----:B0-----:R-:W-:Y:S01]  /*add0*/  ISETP.GE.U32.AND P0, PT, R60, R47, PT ;  /* 0x0000002f3c00720c */ /* 0x001fe20003f06070 */
[----:B------:R-:W-:-:S03]  /*ade0*/  IMAD.IADD R46, R62, 0x1, -R37 ;  /* 0x000000013e2e7824 */ /* 0x000fc600078e0a25 */
[----:B------:R-:W-:Y:S01]  /*adf0*/  ISETP.GE.U32.AND.EX P0, PT, R45, RZ, PT, P0 ;  /* 0x000000ff2d00720c */ /* 0x000fe20003f06100 */
[----:B------:R-:W-:-:S12]  /*ae00*/  IMAD.IADD R45, R60, 0x1, -R47 ;  /* 0x000000013c2d7824 */ /* 0x000fd800078e0a2f */
[----:B------:R-:W-:-:S04]  /*ae10*/  @P0 IMAD.MOV R58, RZ, RZ, R40 ;  /* 0x000000ffff3a0224 */ /* 0x000fc800078e0228 */
[----:B------:R-:W-:-:S07]  /*ae20*/  IMAD.IADD R40, R58, 0x1, -R15 ;  /* 0x000000013a287824 */ /* 0x000fce00078e0a0f */
.L_x_1607:
        /* <DEDUP_REMOVED lines=27> */
.L_x_1608:
        /* <DEDUP_REMOVED lines=45> */
.L_x_1609:
        /* <DEDUP_REMOVED lines=73> */
.L_x_1610:
[----:B------:R-:W-:-:S13]  /*b740*/  ISETP.GT.U32.OR P0, PT, R60, R15, P0 ;  /* 0x0000000f3c00720c */ /* 0x000fda0000704470 */
[----:B------:R-:W-:Y:S05]  /*b750*/  @P0 BRA `(.L_x_1611) ;  /* 0x0000000000900947 */ /* 0x000fea0003800000 */
[----:B------:R-:W-:Y:S01]  /*b760*/  ISETP.GE.U32.AND P0, PT, R60, R15, PT ;  /* 0x0000000f3c00720c */ /* 0x000fe20003f06070 */
[----:B------:R-:W-:Y:S02]  /*b770*/  IMAD.MOV.U32 R62, RZ, RZ, R66 ;  /* 0x000000ffff3e7224 */ /* 0x000fe400078e0042 */
[----:B------:R-:W-:Y:S02]  /*b780*/  IMAD.MOV.U32 R65, RZ, RZ, R68 ;  /* 0x000000ffff417224 */ /* 0x000fe400078e0044 */
[----:B------:R-:W-:Y:S02]  /*b790*/  IMAD.MOV.U32 R64, RZ, RZ, R67 ;  /* 0x000000ffff407224 */ /* 0x000fe400078e0043 */
[----:B------:R-:W-:Y:S02]  /*b7a0*/  IMAD.MOV.U32 R58, RZ, RZ, R36 ;  /* 0x000000ffff3a7224 */ /* 0x000fe400078e0024 */
[----:B------:R-:W-:-:S04]  /*b7b0*/  IMAD.MOV.U32 R63, RZ, RZ, R69 ;  /* 0x000000ffff3f7224 */ /* 0x000fc800078e0045 */
[----:B------:R-:W-:Y:S05]  /*b7c0*/  @!P0 BRA `(.L_x_1612) ;  /* 0x0000000400288947 */ /* 0x000fea0003800000 */
[----:B------:R-:W-:-:S13]  /*b7d0*/  ISETP.GT.U32.AND P0, PT, R67, UR8, PT ;  /* 0x0000000843007c0c */ /* 0x000fda000bf04070 */
[----:B------:R-:W-:Y:S05]  /*b7e0*/  @P0 BRA `(.L_x_1611) ;  /* 0x00000000006c0947 */ /* 0x000fea0003800000 */
[----:B------:R-:W-:-:S05]  /*b7f0*/  IMAD.MOV.U32 R64, RZ, RZ, R67 ;  /* 0x000000ffff407224 */ /* 0x000fca00078e0043 */
[----:B------:R-:W-:-:S13]  /*b800*/  ISETP.GE.U32.AND P0, PT, R64, UR8, PT ;  /* 0x0000000840007c0c */ /* 0x000fda000bf06070 */
        /* <DEDUP_REMOVED lines=9> */
[----:B------:R-:W-:-:S13]  /*b8a0*/  ISETP.LT.U32.AND P0, PT, R62, UR10, PT ;  /* 0x0000000a3e007c0c */ /* 0x000fda000bf01070 */
[----:B------:R-:W-:Y:S05]  /*b8b0*/  @P0 BRA `(.L_x_1612) ;  /* 0x0000000000ec0947 */ /* 0x000fea0003800000 */
        /* <DEDUP_REMOVED lines=10> */
[----:B------:R-:W-:Y:S02]  /*b960*/  ISETP.GE.U32.AND P0, PT, R61, UR14, PT ;  /* 0x0000000e3d007c0c */ /* 0x000fe4000bf06070 */
[C---:B------:R-:W-:Y:S02]  /*b970*/  ISETP.LE.U32.AND P1, PT, R47.reuse, UR15, PT ;  /* 0x0000000f2f007c0c */ /* 0x040fe4000bf23070 */
[----:B------:R-:W-:-:S13]  /*b980*/  ISETP.LT.U32.OR P0, PT, R47, UR15, !P0 ;  /* 0x0000000f2f007c0c */ /* 0x000fda000c701470 */
[----:B------:R-:W-:Y:S05]  /*b990*/  @P0 BRA P1, `(.L_x_1612) ;  /* 0x0000000000b40947 */ /* 0x000fea0000800000 */
.L_x_1611:
[----:B------:R-:W0:Y:S08]  /*b9a0*/  LDC.64 R32, c[0x3][RZ] ;  /* 0x00c00000ff207b82 */ /* 0x000e300000000a00 */
[----:B------:R-:W1:Y:S01]  /*b9b0*/  LDC.64 R34, c[0x3][0x8] ;  /* 0x00c00200ff227b82 */ /* 0x000e620000000a00 */
        /* <DEDUP_REMOVED lines=17> */
[----:B------:R-:W1:Y:S03]  /*bad0*/  LDC R64, c[0x3][0x18] ;  /* 0x00c00600ff407b82 */ /* 0x000e660000000800 */
        /* <DEDUP_REMOVED lines=14> */
[C---:B-1----:R-:W-:Y:S01]  /*bbc0*/  ISETP.GE.U32.AND P0, PT, R67.reuse, R64, PT ;  /* 0x000000404300720c */ /* 0x042fe20003f06070 */
[----:B------:R-:W-:Y:S02]  /*bbd0*/  VIADD R66, R60, 0xffffffff ;  /* 0xffffffff3c427836 */ /* 0x000fe40000000000 */
[----:B------:R-:W-:Y:S01]  /*bbe0*/  IMAD.IADD R64, R67, 0x1, -R64 ;  /* 0x0000000143407824 */ /* 0x000fe200078e0a40 */
[----:B------:R-:W-:Y:S01]  /*bbf0*/  ISETP.GE.U32.AND.EX P0, PT, R47, RZ, PT, P0 ;  /* 0x000000ff2f00720c */ /* 0x000fe20003f06100 */
[----:B------:R-:W-:Y:S02]  /*bc00*/  IMAD.IADD R47, R58, 0x1, -R33 ;  /* 0x000000013a2f7824 */ /* 0x000fe400078e0a21 */
[----:B------:R-:W-:Y:S02]  /*bc10*/  IMAD.IADD R58, R63, 0x1, -R34 ;  /* 0x000000013f3a7824 */ /* 0x000fe400078e0a22 */
[----:B------:R-:W-:-:S02]  /*bc20*/  IMAD.IADD R63, R62, 0x1, -R35 ;  /* 0x000000013e3f7824 */ /* 0x000fc400078e0a23 */
[----:B------:R-:W-:Y:S02]  /*bc30*/  IMAD.IADD R62, R65, 0x1, -R36 ;  /* 0x00000001413e7824 */ /* 0x000fe400078e0a24 */
[----:B------:R-:W-:-:S04]  /*bc40*/  IMAD.IADD R65, R68, 0x1, -R37 ;  /* 0x0000000144417824 */ /* 0x000fc800078e0a25 */
[----:B------:R-:W-:-:S04]  /*bc50*/  @P0 IMAD.MOV R66, RZ, RZ, R60 ;  /* 0x000000ffff420224 */ /* 0x000fc800078e023c */
[----:B------:R-:W-:-:S07]  /*bc60*/  IMAD.IADD R60, R66, 0x1, -R15 ;  /* 0x00000001423c7824 */ /* 0x000fce00078e0a0f */
.L_x_1612:
        /* <DEDUP_REMOVED lines=24> */
[----:B------:R-:W-:Y:S02]  /*bdf0*/  ISETP.GE.U32.AND P0, PT, R61, UR14, PT ;  /* 0x0000000e3d007c0c */ /* 0x000fe4000bf06070 */
[C---:B------:R-:W-:Y:S02]  /*be00*/  ISETP.LE.U32.AND P1, PT, R47.reuse, UR15, PT ;  /* 0x0000000f2f007c0c */ /* 0x040fe4000bf23070 */
[----:B------:R-:W-:-:S13]  /*be10*/  ISETP.LT.U32.OR P0, PT, R47, UR15, !P0 ;  /* 0x0000000f2f007c0c */ /* 0x000fda000c701470 */
[----:B------:R-:W-:Y:S05]  /*be20*/  @P0 BRA P1, `(.L_x_1614) ;  /* 0x0000000000b40947 */ /* 0x000fea0000800000 */
.L_x_1613:
        /* <DEDUP_REMOVED lines=45> */
.L_x_1614:
[----:B------:R-:W-:-:S13]  /*c100*/  ISETP.GT.U32.AND P0, PT, R40, R60, PT ;  /* 0x0000003c2800720c */ /* 0x000fda0003f04070 */
[----:B------:R-:W-:Y:S05]  /*c110*/  @P0 BRA `(.L_x_1615) ;  /* 0x0000000000640947 */ /* 0x000fea0003800000 */
[----:B------:R-:W-:-:S13]  /*c120*/  ISETP.GE.U32.AND P0, PT, R40, R60, PT ;  /* 0x0000003c2800720c */ /* 0x000fda0003f06070 */
[----:B------:R-:W-:Y:S05]  /*c130*/  @!P0 BRA `(.L_x_1616) ;  /* 0x0000000000e48947 */ /* 0x000fea0003800000 */
        /* <DEDUP_REMOVED lines=18> */
[----:B------:R-:W-:-:S04]  /*c260*/  ISETP.GE.U32.AND P0, PT, R59, R61, PT ;  /* 0x0000003d3b00720c */ /* 0x000fc80003f06070 */
[----:B------:R-:W-:-:S04]  /*c270*/  ISETP.LT.U32.OR P0, PT, R42, R47, !P0 ;  /* 0x0000002f2a00720c */ /* 0x000fc80004701470 */
[----:B------:R-:W-:-:S04]  /*c280*/  ISETP.LE.U32.AND P0, PT, R42, R47, P0 ;  /* 0x0000002f2a00720c */ /* 0x000fc80000703070 */
[----:B------:R-:W-:-:S13]  /*c290*/  ISETP.LT.U32.OR P0, PT, R41, R58, P0 ;  /* 0x0000003a2900720c */ /* 0x000fda0000701470 */
[----:B------:R-:W-:Y:S05]  /*c2a0*/  @P0 BRA `(.L_x_1616) ;  /* 0x0000000000880947 */ /* 0x000fea0003800000 */
.L_x_1615:
        /* <DEDUP_REMOVED lines=34> */
.L_x_1616:
[----:B------:R-:W0:Y:S08]  /*c4d0*/  LDC.64 R34, c[0x3][RZ] ;  /* 0x00c00000ff227b82 */ /* 0x000e300000000a00 */
[----:B------:R-:W1:Y:S01]  /*c4e0*/  LDC.64 R32, c[0x3][0x8] ;  /* 0x00c00200ff207b82 */ /* 0x000e620000000a00 */
[----:B0-----:R-:W-:-:S05]  /*c4f0*/  IMAD.IADD R66, R59, 0x1, R34 ;  /* 0x000000013b427824 */ /* 0x001fca00078e0222 */
        /* <DEDUP_REMOVED lines=10> */
[----:B-1----:R-:W-:Y:S02]  /*c5a0*/  IADD3 R37, P1, P2, R32, R37, R41 ;  /* 0x0000002520257210 */ /* 0x002fe40007a3e029 */
[----:B------:R-:W-:Y:S02]  /*c5b0*/  ISETP.GE.U32.AND.EX P0, PT, R34, RZ, PT, P0 ;  /* 0x000000ff2200720c */ /* 0x000fe40003f06100 */
[----:B------:R-:W0:Y:S01]  /*c5c0*/  LDC.64 R34, c[0x3][0x10] ;  /* 0x00c00400ff227b82 */ /* 0x000e220000000a00 */
        /* <DEDUP_REMOVED lines=13> */
[----:B0-----:R-:W-:Y:S02]  /*c6a0*/  IADD3 R33, P1, P2, R34, R41, R43 ;  /* 0x0000002922217210 */ /* 0x001fe40007a3e02b */
[----:B------:R-:W-:Y:S01]  /*c6b0*/  SEL R34, RZ, 0xffffffff, P0 ;  /* 0xffffffffff227807 */ /* 0x000fe20000000000 */
[----:B------:R-:W0:Y:S01]  /*c6c0*/  LDC R43, c[0x3][0x18] ;  /* 0x00c00600ff2b7b82 */ /* 0x000e220000000800 */
[----:B------:R-:W-:Y:S02]  /*c6d0*/  IADD3.X R41, PT, PT, RZ, RZ, RZ, P1, P2 ;  /* 0x000000ffff297210 */ /* 0x000fe40000fe44ff */
[----:B------:R-:W-:Y:S02]  /*c6e0*/  IADD3 R33, P0, PT, R34, R33, RZ ;  /* 0x0000002122217210 */ /* 0x000fe40007f1e0ff */
[----:B------:R-:W-:-:S03]  /*c6f0*/  IADD3 R35, P1, P2, R35, R41, R46 ;  /* 0x0000002923237210 */ /* 0x000fc60007a3e02e */
[----:B------:R-:W-:Y:S01]  /*c700*/  IMAD.X R34, RZ, RZ, R34, P0 ;  /* 0x000000ffff227224 */ /* 0x000fe200000e0622 */
[----:B------:R-:W-:Y:S02]  /*c710*/  ISETP.GE.U32.AND P0, PT, R33, R62, PT ;  /* 0x0000003e2100720c */ /* 0x000fe40003f06070 */
[----:B------:R-:W-:Y:S02]  /*c720*/  IADD3.X R42, PT, PT, RZ, RZ, RZ, P1, P2 ;  /* 0x000000ffff2a7210 */ /* 0x000fe40000fe44ff */
[----:B------:R-:W-:-:S04]  /*c730*/  ISETP.GE.U32.AND.EX P0, PT, R34, RZ, PT, P0 ;  /* 0x000000ff2200720c */ /* 0x000fc80003f06100 */
[----:B------:R-:W-:-:S04]  /*c740*/  SEL R34, RZ, 0xffffffff, P0 ;  /* 0xffffffffff227807 */ /* 0x000fc80000000000 */
[----:B------:R-:W-:Y:S02]  /*c750*/  IADD3 R46, P0, PT, R34, R35, RZ ;  /* 0x00000023222e7210 */ /* 0x000fe40007f1e0ff */
[----:B0-----:R-:W-:-:S03]  /*c760*/  IADD3 R45, P1, P2, R43, R42, R45 ;  /* 0x0000002a2b2d7210 */ /* 0x001fc60007a3e02d */
        /* <DEDUP_REMOVED lines=12> */
.L_x_1617:
[----:B------:R-:W-:Y:S02]  /*c830*/  IMAD.IADD R44, R35, 0x1, -R60 ;  /* 0x00000001232c7824 */ /* 0x000fe400078e0a3c */
        /* <DEDUP_REMOVED lines=34> */
.L_x_1618:
        /* <DEDUP_REMOVED lines=34> */
.L_x_1619:
[----:B------:R-:W0:Y:S08]  /*cc80*/  LDC.64 R32, c[0x3][RZ] ;  /* 0x00c00000ff207b82 */ /* 0x000e300000000a00 */
[----:B------:R-:W1:Y:S01]  /*cc90*/  LDC.64 R34, c[0x3][0x8] ;  /* 0x00c00200ff227b82 */ /* 0x000e620000000a00 */
[----:B0-----:R-:W-:-:S05]  /*cca0*/  IMAD.IADD R60, R17, 0x1, R32 ;  /* 0x00000001113c7824 */ /* 0x001fca00078e0220 */
[C---:B------:R-:W-:Y:S02]  /*ccb0*/  ISETP.GE.U32.AND P0, PT, R60.reuse, R17, PT ;  /* 0x000000113c00720c */ /* 0x040fe40003f06070 */
[----:B------:R-:W-:Y:S02]  /*ccc0*/  ISETP.GE.U32.AND P1, PT, R60, R46, PT ;  /* 0x0000002e3c00720c */ /* 0x000fe40003f26070 */
[----:B------:R-:W-:Y:S02]  /*ccd0*/  SEL R32, RZ, 0x1, P0 ;  /* 0x00000001ff207807 */ /* 0x000fe40000000000 */
[----:B------:R-:W-:Y:S02]  /*cce0*/  SEL R17, RZ, 0xffffffff, P1 ;  /* 0xffffffffff117807 */ /* 0x000fe40000800000 */
[----:B------:R-:W-:Y:S02]  /*ccf0*/  IADD3 R24, P1, P2, R33, R32, R24 ;  /* 0x0000002021187210 */ /* 0x000fe40007a3e018 */
[----:B------:R-:W0:Y:S02]  /*cd00*/  LDC.64 R32, c[0x3][0x10] ;  /* 0x00c00400ff207b82 */ /* 0x000e240000000a00 */
[----:B------:R-:W-:-:S02]  /*cd10*/  IADD3 R58, P0, PT, R17, R24, RZ ;  /* 0x00000018113a7210 */ /* 0x000fc40007f1e0ff */
[----:B------:R-:W-:-:S03]  /*cd20*/  IADD3.X R24, PT, PT, RZ, RZ, RZ, P1, P2 ;  /* 0x000000ffff187210 */ /* 0x000fc60000fe44ff */
[----:B------:R-:W-:Y:S01]  /*cd30*/  IMAD.X R17, RZ, RZ, R17, P0 ;  /* 0x000000ffff117224 */ /* 0x000fe200000e0611 */
[----:B------:R-:W-:Y:S02]  /*cd40*/  ISETP.GE.U32.AND P0, PT, R58, R47, PT ;  /* 0x0000002f3a00720c */ /* 0x000fe40003f06070 */
[----:B-1----:R-:W-:Y:S02]  /*cd50*/  IADD3 R34, P1, P2, R34, R24, R21 ;  /* 0x0000001822227210 */ /* 0x002fe40007a3e015 */
        /* <DEDUP_REMOVED lines=8> */
[----:B0-----:R-:W-:Y:S02]  /*cde0*/  IADD3 R32, P1, P2, R32, R21, R19 ;  /* 0x0000001520207210 */ /* 0x001fe40007a3e013 */
[----:B------:R-:W-:Y:S01]  /*cdf0*/  ISETP.GE.U32.AND.EX P0, PT, R17, RZ, PT, P0 ;  /* 0x000000ff1100720c */ /* 0x000fe20003f06100 */
[----:B------:R-:W0:Y:S01]  /*ce00*/  LDC R21, c[0x3][0x18] ;  /* 0x00c00600ff157b82 */ /* 0x000e220000000800 */
[----:B------:R-:W-:Y:S02]  /*ce10*/  IADD3.X R19, PT, PT, RZ, RZ, RZ, P1, P2 ;  /* 0x000000ffff137210 */ /* 0x000fe40000fe44ff */
[----:B------:R-:W-:Y:S02]  /*ce20*/  SEL R17, RZ, 0xffffffff, P0 ;  /* 0xffffffffff117807 */ /* 0x000fe40000000000 */
[----:B------:R-:W-:-:S02]  /*ce30*/  IADD3 R20, P1, P2, R33, R19, R20 ;  /* 0x0000001321147210 */ /* 0x000fc40007a3e014 */
[----:B------:R-:W-:Y:S02]  /*ce40*/  IADD3 R24, P0, PT, R17, R22, RZ ;  /* 0x0000001611187210 */ /* 0x000fe40007f1e0ff */
[----:B------:R-:W-:-:S03]  /*ce50*/  IADD3.X R19, PT, PT, RZ, RZ, RZ, P1, P2 ;  /* 0x000000ffff137210 */ /* 0x000fc60000fe44ff */
[----:B------:R-:W-:Y:S01]  /*ce60*/  IMAD.X R17, RZ, RZ, R17, P0 ;  /* 0x000000ffff117224 */ /* 0x000fe200000e0611 */
[----:B------:R-:W-:-:S04]  /*ce70*/  ISETP.GE.U32.AND P0, PT, R24, R41, PT ;  /* 0x000000291800720c */ /* 0x000fc80003f06070 */
[----:B------:R-:W-:-:S04]  /*ce80*/  ISETP.GE.U32.AND.EX P0, PT, R17, RZ, PT, P0 ;  /* 0x000000ff1100720c */ /* 0x000fc80003f06100 */
[----:B------:R-:W-:Y:S02]  /*ce90*/  SEL R17, RZ, 0xffffffff, P0 ;  /* 0xffffffffff117807 */ /* 0x000fe40000000000 */
[----:B0-----:R-:W-:Y:S02]  /*cea0*/  IADD3 R18, P1, P2, R21, R19, R18 ;  /* 0x0000001315127210 */ /* 0x001fe40007a3e012 */
        /* <DEDUP_REMOVED lines=19> */
.L_x_1620:
[----:B------:R-:W-:Y:S02]  /*cfe0*/  IMAD.IADD R66, R17, 0x1, -R46 ;  /* 0x0000000111427824 */ /* 0x000fe400078e0a2e */
[----:B------:R-:W-:Y:S02]  /*cff0*/  IMAD.IADD R65, R58, 0x1, -R47 ;  /* 0x000000013a417824 */ /* 0x000fe400078e0a2f */
        /* <DEDUP_REMOVED lines=49> */
[----:B------:R-:W-:Y:S02]  /*d310*/  IMAD.IADD R21, R37, 0x1, -R44 ;  /* 0x0000000125157824 */ /* 0x000fe400078e0a2c */
[----:B------:R-:W-:-:S04]  /*d320*/  IMAD.WIDE.U32 R16, R66, R54, R16 ;  /* 0x0000003642107225 */ /* 0x000fc800078e0010 */
[----:B------:R-:W-:Y:S01]  /*d330*/  IMAD.MOV.U32 R70, RZ, RZ, R71 ;  /* 0x000000ffff467224 */ /* 0x000fe200078e0047 */
[----:B------:R-:W-:Y:S01]  /*d340*/  IADD3 R34, P2, PT, R34, R17, RZ ;  /* 0x0000001122227210 */ /* 0x000fe20007f5e0ff */
[----:B------:R-:W-:Y:S02]  /*d350*/  IMAD.X R59, RZ, RZ, RZ, P0 ;  /* 0x000000ffff3b7224 */ /* 0x000fe400000e06ff */
[----:B------:R-:W-:Y:S02]  /*d360*/  IMAD.X R37, RZ, RZ, RZ, P1 ;  /* 0x000000ffff257224 */ /* 0x000fe400008e06ff */
[----:B------:R-:W-:Y:S02]  /*d370*/  IMAD.MOV.U32 R71, RZ, RZ, RZ ;  /* 0x000000ffff477224 */ /* 0x000fe400078e00ff */
        /* <DEDUP_REMOVED lines=57> */
[----:B------:R-:W-:Y:S02]  /*d710*/  IMAD.MOV.U32 R53, RZ, RZ, RZ ;  /* 0x000000ffff357224 */ /* 0x000fe400078e00ff */
[----:B------:R-:W-:-:S02]  /*d720*/  IMAD.X R73, RZ, RZ, RZ, P2 ;  /* 0x000000ffff497224 */ /* 0x000fc400010e06ff */
[----:B------:R-:W-:-:S04]  /*d730*/  IMAD.WIDE.U32 R52, R66, R57, R52 ;  /* 0x0000003942347225 */ /* 0x000fc800078e0034 */
        /* <DEDUP_REMOVED lines=17> */
[----:B------:R-:W-:Y:S02]  /*d850*/  IMAD.MOV.U32 R73, RZ, RZ, RZ ;  /* 0x000000ffff497224 */ /* 0x000fe400078e00ff */
[----:B------:R-:W-:Y:S02]  /*d860*/  IMAD.X R71, RZ, RZ, RZ, P0 ;  /* 0x000000ffff477224 */ /* 0x000fe400000e06ff */
[----:B------:R-:W-:-:S04]  /*d870*/  IMAD.WIDE.U32 R58, R19, R55, R58 ;  /* 0x00000037133a7225 */ /* 0x000fc800078e003a */
[----:B------:R-:W-:Y:S01]  /*d880*/  IMAD.WIDE.U32 R66, R66, R50, R72 ;  /* 0x0000003242427225 */ /* 0x000fe200078e0048 */
[----:B------:R-:W-:Y:S02]  /*d890*/  IADD3 R72, P0, PT, R68, R59, RZ ;  /* 0x0000003b44487210 */ /* 0x000fe40007f1e0ff */
[----:B------:R-:W-:Y:S01]  /*d8a0*/  IADD3 R58, P1, PT, R58, R63, RZ ;  /* 0x0000003f3a3a7210 */ /* 0x000fe20007f3e0ff */
        /* <DEDUP_REMOVED lines=10> */
[----:B------:R-:W-:Y:S01]  /*d950*/  IMAD.MOV.U32 R69, RZ, RZ, RZ ;  /* 0x000000ffff457224 */ /* 0x000fe200078e00ff */
[----:B------:R-:W-:Y:S01]  /*d960*/  IADD3 R54, P2, PT, R72, R59, RZ ;  /* 0x0000003b48367210 */ /* 0x000fe20007f5e0ff */
[----:B------:R-:W-:Y:S02]  /*d970*/  IMAD.X R63, RZ, RZ, RZ, P1 ;  /* 0x000000ffff3f7224 */ /* 0x000fe400008e06ff */
[----:B------:R-:W-:-:S04]  /*d980*/  IMAD.WIDE.U32 R70, R64, 0x3d1, RZ ;  /* 0x000003d140467825 */ /* 0x000fc800078e00ff */
[----:B------:R-:W-:Y:S02]  /*d990*/  IMAD.X R59, RZ, RZ, RZ, P0 ;  /* 0x000000ffff3b7224 */ /* 0x000fe400000e06ff */
[----:B------:R-:W-:-:S04]  /*d9a0*/  IMAD.WIDE.U32 R62, R21, R55, R62 ;  /* 0x00000037153e7225 */ /* 0x000fc800078e003e */
[----:B------:R-:W-:Y:S02]  /*d9b0*/  IMAD.X R55, RZ, RZ, RZ, P2 ;  /* 0x000000ffff377224 */ /* 0x000fe400010e06ff */
[----:B------:R-:W-:Y:S02]  /*d9c0*/  IMAD.IADD R68, R71, 0x1, R17 ;  /* 0x0000000147447824 */ /* 0x000fe400078e0211 */
[----:B------:R-:W-:Y:S02]  /*d9d0*/  IMAD.IADD R33, R32, 0x1, R70 ;  /* 0x0000000120217824 */ /* 0x000fe400078e0246 */
[----:B------:R-:W-:-:S03]  /*d9e0*/  IMAD.WIDE.U32 R70, R61, R57, R58 ;  /* 0x000000393d467225 */ /* 0x000fc600078e003a */
[----:B------:R-:W-:Y:S01]  /*d9f0*/  ISETP.GE.U32.AND P0, PT, R33, R32, PT ;  /* 0x000000202100720c */ /* 0x000fe20003f06070 */
[----:B------:R-:W-:Y:S01]  /*da00*/  IMAD.WIDE.U32 R54, R19, R56, R54 ;  /* 0x0000003813367225 */ /* 0x000fe200078e0036 */
[----:B------:R-:W-:Y:S02]  /*da10*/  IADD3 R58, P1, PT, R70, R65, RZ ;  /* 0x00000041463a7210 */ /* 0x000fe40007f3e0ff */
[----:B------:R-:W-:Y:S02]  /*da20*/  SEL R17, RZ, 0x1, P0 ;  /* 0x00000001ff117807 */ /* 0x000fe40000000000 */
        /* <DEDUP_REMOVED lines=17> */
[----:B------:R-:W-:-:S04]  /*db40*/  IMAD.WIDE.U32 R68, R58, 0x3d1, R68 ;  /* 0x000003d13a447825 */ /* 0x000fc800078e0044 */
[----:B------:R-:W-:Y:S01]  /*db50*/  IMAD.WIDE.U32 R70, R61, R50, R70 ;  /* 0x000000323d467225 */ /* 0x000fe200078e0046 */
[----:B------:R-:W-:-:S03]  /*db60*/  IADD3 R17, P1, P0, R68, R20, R17 ;  /* 0x0000001444117210 */ /* 0x000fc6000783e011 */
[----:B------:R-:W-:Y:S01]  /*db70*/  IMAD.X R55, RZ, RZ, RZ, P2 ;  /* 0x000000ffff377224 */ /* 0x000fe200010e06ff */
[----:B------:R-:W-:Y:S01]  /*db80*/  IADD3 R72, P2, PT, R72, R71, RZ ;  /* 0x0000004748487210 */ /* 0x000fe20007f5e0ff */
[----:B------:R-:W-:Y:S01]  /*db90*/  IMAD.MOV.U32 R68, RZ, RZ, RZ ;  /* 0x000000ffff447224 */ /* 0x000fe200078e00ff */
[----:B------:R-:W-:Y:S01]  /*dba0*/  IADD3 R64, P3, PT, R64, R17, RZ ;  /* 0x0000001140407210 */ /* 0x000fe20007f7e0ff */
[----:B------:R-:W-:Y:S01]  /*dbb0*/  IMAD.WIDE.U32 R54, R22, R57, R54 ;  /* 0x0000003916367225 */ /* 0x000fe200078e0036 */
[----:B------:R-:W-:-:S03]  /*dbc0*/  IADD3.X R17, PT, PT, RZ, RZ, RZ, P1, P0 ;  /* 0x000000ffff117210 */ /* 0x000fc60000fe04ff */
[----:B------:R-:W-:Y:S01]  /*dbd0*/  IMAD.X R73, RZ, RZ, RZ, P2 ;  /* 0x000000ffff497224 */ /* 0x000fe200010e06ff */
[----:B------:R-:W-:Y:S01]  /*dbe0*/  IADD3 R62, P2, PT, R63, R55, RZ ;  /* 0x000000373f3e7210 */ /* 0x000fe20007f5e0ff */
[----:B------:R-:W-:Y:S02]  /*dbf0*/  IMAD.IADD R68, R69, 0x1, R68 ;  /* 0x0000000145447824 */ /* 0x000fe400078e0244 */
[----:B------:R-:W-:-:S04]  /*dc00*/  IMAD.WIDE.U32 R72, R24, R50, R72 ;  /* 0x0000003218487225 */ /* 0x000fc800078e0048 */
[----:B------:R-:W-:Y:S01]  /*dc10*/  IMAD.X R63, RZ, RZ, RZ, P2 ;  /* 0x000000ffff3f7224 */ /* 0x000fe200010e06ff */
[----:B------:R-:W-:Y:S01]  /*dc20*/  IADD3 R54, P2, PT, R54, R73, RZ ;  /* 0x0000004936367210 */ /* 0x000fe20007f5e0ff */
[----:B------:R-:W-:Y:S02]  /*dc30*/  IMAD.MOV.U32 R69, RZ, RZ, RZ ;  /* 0x000000ffff457224 */ /* 0x000fe400078e00ff */
        /* <DEDUP_REMOVED lines=10> */
[----:B------:R-:W-:Y:S02]  /*dce0*/  IMAD.MOV.U32 R17, RZ, RZ, RZ ;  /* 0x000000ffff117224 */ /* 0x000fe400078e00ff */
[----:B------:R-:W-:Y:S01]  /*dcf0*/  IMAD.WIDE.U32 R54, R72, 0x3d1, R54 ;  /* 0x000003d148367825 */ /* 0x000fe200078e0036 */
[----:B------:R-:W-:-:S03]  /*dd00*/  IADD3 R35, P2, P3, R58, R35, R68 ;  /* 0x000000233a237210 */ /* 0x000fc60007b5e044 */
        /* <DEDUP_REMOVED lines=70> */
.L_x_1621:
        /* <DEDUP_REMOVED lines=27> */
.L_x_1622:
        /* <DEDUP_REMOVED lines=39> */
[----:B------:R-:W-:Y:S02]  /*e590*/  IMAD.IADD R35, R51, 0x1, -R18 ;  /* 0x0000000133237824 */ /* 0x000fe400078e0a12 */
[----:B------:R-:W-:Y:S01]  /*e5a0*/  IMAD.IADD R36, R36, 0x1, -R53 ;  /* 0x0000000124247824 */ /* 0x000fe200078e0a35 */
[----:B------:R-:W-:Y:S01]  /*e5b0*/  ISETP.GE.U32.AND.EX P0, PT, R22, RZ, PT, P0 ;  /* 0x000000ff1600720c */ /* 0x000fe20003f06100 */
[----:B------:R-:W-:-:S12]  /*e5c0*/  VIADD R22, R34, 0xffffffff ;  /* 0xffffffff22167836 */ /* 0x000fd80000000000 */
[----:B------:R-:W-:-:S04]  /*e5d0*/  @P0 IMAD.MOV R22, RZ, RZ, R34 ;  /* 0x000000ffff160224 */ /* 0x000fc800078e0222 */
[----:B------:R-:W-:-:S07]  /*e5e0*/  IMAD.IADD R34, R22, 0x1, -R15 ;  /* 0x0000000116227824 */ /* 0x000fce00078e0a0f */
.L_x_1623:
        /* <DEDUP_REMOVED lines=27> */
.L_x_1624:
        /* <DEDUP_REMOVED lines=45> */
.L_x_1625:
        /* <DEDUP_REMOVED lines=27> */
.L_x_1626:
        /* <DEDUP_REMOVED lines=34> */
.L_x_1627:
        /* <DEDUP_REMOVED lines=17> */
[----:B------:R-:W-:-:S02]  /*ef50*/  SEL R16, RZ, 0xffffffff, P0 ;  /* 0xffffffffff107807 */ /* 0x000fc40000000000 */
[----:B------:R-:W-:Y:S02]  /*ef60*/  IADD3 R17, P1, P2, R17, R21, R70 ;  /* 0x0000001511117210 */ /* 0x000fe40007a3e046 */
[----:B------:R-:W-:Y:S02]  /*ef70*/  IADD3 R55, P0, PT, R16, R35, RZ ;  /* 0x0000002310377210 */ /* 0x000fe40007f1e0ff */
[----:B------:R-:W-:-:S03]  /*ef80*/  IADD3.X R37, PT, PT, RZ, RZ, RZ, P1, P2 ;  /* 0x000000ffff257210 */ /* 0x000fc60000fe44ff */
[----:B------:R-:W-:Y:S01]  /*ef90*/  IMAD.X R16, RZ, RZ, R16, P0 ;  /* 0x000000ffff107224 */ /* 0x000fe200000e0610 */
[----:B------:R-:W-:-:S04]  /*efa0*/  ISETP.GE.U32.AND P0, PT, R55, R30, PT ;  /* 0x0000001e3700720c */ /* 0x000fc80003f06070 */
[----:B------:R-:W-:-:S04]  /*efb0*/  ISETP.GE.U32.AND.EX P0, PT, R16, RZ, PT, P0 ;  /* 0x000000ff1000720c */ /* 0x000fc80003f06100 */
[----:B------:R-:W-:Y:S02]  /*efc0*/  SEL R16, RZ, 0xffffffff, P0 ;  /* 0xffffffffff107807 */ /* 0x000fe40000000000 */
[----:B0-----:R-:W-:Y:S02]  /*efd0*/  IADD3 R37, P1, P2, R18, R37, R72 ;  /* 0x0000002512257210 */ /* 0x001fe40007a3e048 */
[----:B------:R-:W-:Y:S01]  /*efe0*/  IADD3 R24, P0, PT, R16, R17, RZ ;  /* 0x0000001110187210 */ /* 0x000fe20007f1e0ff */
[----:B------:R-:W0:Y:S01]  /*eff0*/  LDC R18, c[0x3][0x18] ;  /* 0x00c00600ff127b82 */ /* 0x000e220000000800 */
        /* <DEDUP_REMOVED lines=9> */
[----:B------:R-:W-:Y:S02]  /*f090*/  ISETP.GE.U32.AND P0, PT, R37, R28, PT ;  /* 0x0000001c2500720c */ /* 0x000fe40003f06070 */
[----:B0-----:R-:W-:Y:S02]  /*f0a0*/  IADD3 R17, P1, P2, R18, R17, R36 ;  /* 0x0000001112117210 */ /* 0x001fe40007a3e024 */
        /* <DEDUP_REMOVED lines=15> */
.L_x_1628:
[----:B------:R-:W-:-:S04]  /*f1a0*/  IMAD.WIDE.U32 R16, R10, 0x2, RZ ;  /* 0x000000020a107825 */ /* 0x000fc800078e00ff */
[----:B------:R-:W-:Y:S02]  /*f1b0*/  IMAD.MOV.U32 R18, RZ, RZ, R17 ;  /* 0x000000ffff127224 */ /* 0x000fe400078e0011 */
[----:B------:R-:W-:Y:S02]  /*f1c0*/  IMAD.MOV.U32 R19, RZ, RZ, RZ ;  /* 0x000000ffff137224 */ /* 0x000fe400078e00ff */
[----:B------:R-:W-:Y:S02]  /*f1d0*/  IMAD.MOV.U32 R21, RZ, RZ, RZ ;  /* 0x000000ffff157224 */ /* 0x000fe400078e00ff */
[----:B------:R-:W-:-:S04]  /*f1e0*/  IMAD.WIDE.U32 R10, R11, 0x2, R18 ;  /* 0x000000020b0a7825 */ /* 0x000fc800078e0012 */
[----:B------:R-:W-:Y:S02]  /*f1f0*/  IMAD.MOV.U32 R18, RZ, RZ, R11 ;  /* 0x000000ffff127224 */ /* 0x000fe400078e000b */
[----:B------:R-:W-:Y:S01]  /*f200*/  IMAD.SHL.U32 R11, R7, 0x2, RZ ;  /* 0x00000002070b7824 */ /* 0x000fe200078e00ff */
[----:B------:R-:W-:Y:S01]  /*f210*/  SHF.R.U32.HI R7, RZ, 0x1f, R7 ;  /* 0x0000001fff077819 */ /* 0x000fe20000011607 */
[----:B------:R-:W-:-:S04]  /*f220*/  IMAD.WIDE.U32 R18, R12, 0x2, R18 ;  /* 0x000000020c127825 */ /* 0x000fc800078e0012 */
[----:B------:R-:W-:Y:S02]  /*f230*/  IMAD.MOV.U32 R20, RZ, RZ, R19 ;  /* 0x000000ffff147224 */ /* 0x000fe400078e0013 */
[----:B------:R-:W-:-:S04]  /*f240*/  IMAD.WIDE.U32 R34, R8, 0x2, RZ ;  /* 0x0000000208227825 */ /* 0x000fc800078e00ff */
[----:B------:R-:W-:-:S04]  /*f250*/  IMAD.WIDE.U32 R12, R13, 0x2, R20 ;  /* 0x000000020d0c7825 */ /* 0x000fc800078e0014 */
[----:B------:R-:W-:Y:S02]  /*f260*/  IMAD.MOV.U32 R20, RZ, RZ, R13 ;  /* 0x000000ffff147224 */ /* 0x000fe400078e000d */
[----:B------:R-:W-:-:S04]  /*f270*/  IMAD.WIDE.U32 R8, R9, 0x2, RZ ;  /* 0x0000000209087825 */ /* 0x000fc800078e00ff */
[----:B------:R-:W-:Y:S01]  /*f280*/  IMAD.WIDE.U32 R20, R14, 0x2, R20 ;  /* 0x000000020e147825 */ /* 0x000fe200078e0014 */
[----:B------:R-:W-:Y:S02]  /*f290*/  LOP3.LUT R14, R34, R7, RZ, 0xfc, !PT ;  /* 0x00000007220e7212 */ /* 0x000fe400078efcff */
[----:B------:R-:W-:Y:S01]  /*f2a0*/  LOP3.LUT R35, R35, R8, RZ, 0xfc, !PT ;  /* 0x0000000823237212 */ /* 0x000fe200078efcff */
[----:B------:R-:W-:Y:S01]  /*f2b0*/  IMAD R65, R21, 0x3d1, R11 ;  /* 0x000003d115417824 */ /* 0x000fe200078e020b */
[----:B------:R-:W-:Y:S01]  /*f2c0*/  LOP3.LUT R16, R9, R16, RZ, 0xfc, !PT ;  /* 0x0000001009107212 */ /* 0x000fe200078efcff */
[----:B------:R-:W-:Y:S02]  /*f2d0*/  IMAD.IADD R17, R51, 0x1, -R26 ;  /* 0x0000000133117824 */ /* 0x000fe400078e0a1a */
[----:B------:R-:W-:Y:S01]  /*f2e0*/  IMAD.IADD R25, R36, 0x1, -R25 ;  /* 0x0000000124197824 */ /* 0x000fe200078e0a19 */
[----:B------:R-:W-:Y:S01]  /*f2f0*/  ISETP.GE.U32.AND P0, PT, R65, R11, PT ;  /* 0x0000000b4100720c */ /* 0x000fe20003f06070 */
[----:B------:R-:W-:-:S03]  /*f300*/  IMAD.IADD R27, R32, 0x1, -R27 ;  /* 0x00000001201b7824 */ /* 0x000fc600078e0a1b */
        /* <DEDUP_REMOVED lines=51> */
.L_x_1629:
[----:B------:R-:W-:Y:S01]  /*f640*/  ISETP.GT.U32.OR P0, PT, R14, R15, P0 ;  /* 0x0000000f0e00720c */ /* 0x000fe20000704470 */
[----:B------:R-:W-:Y:S02]  /*f650*/  IMAD.IADD R19, R37, 0x1, -R28 ;  /* 0x0000000125137824 */ /* 0x000fe400078e0a1c */
[----:B------:R-:W-:Y:S02]  /*f660*/  IMAD.IADD R16, R24, 0x1, -R29 ;  /* 0x0000000118107824 */ /* 0x000fe400078e0a1d */
[----:B------:R-:W-:Y:S02]  /*f670*/  IMAD.IADD R55, R55, 0x1, -R30 ;  /* 0x0000000137377824 */ /* 0x000fe400078e0a1e */
[----:B------:R-:W-:Y:S02]  /*f680*/  IMAD.IADD R18, R22, 0x1, -R31 ;  /* 0x0000000116127824 */ /* 0x000fe400078e0a1f */
[----:B------:R-:W-:Y:S02]  /*f690*/  IMAD.IADD R57, R33, 0x1, -R23 ;  /* 0x0000000121397824 */ /* 0x000fe400078e0a17 */
[----:B------:R-:W-:-:S02]  /*f6a0*/  IMAD.MOV.U32 R7, RZ, RZ, R14 ;  /* 0x000000ffff077224 */ /* 0x000fc400078e000e */
        /* <DEDUP_REMOVED lines=29> */
.L_x_1630:
[----:B------:R-:W0:Y:S08]  /*f880*/  LDC.64 R8, c[0x3][RZ] ;  /* 0x00c00000ff087b82 */ /* 0x000e300000000a00 */
[----:B------:R-:W1:Y:S08]  /*f890*/  LDC.64 R36, c[0x3][0x8] ;  /* 0x00c00200ff247b82 */ /* 0x000e700000000a00 */
[----:B------:R-:W3:Y:S01]  /*f8a0*/  LDC.64 R60, c[0x3][0x10] ;  /* 0x00c00400ff3c7b82 */ /* 0x000ee20000000a00 */
[----:B0-----:R-:W-:-:S07]  /*f8b0*/  ISETP.GE.U32.AND P0, PT, R65, R8, PT ;  /* 0x000000084100720c */ /* 0x001fce0003f06070 */
[----:B------:R-:W0:Y:S01]  /*f8c0*/  LDC R22, c[0x3][0x18] ;  /* 0x00c00600ff167b82 */ /* 0x000e220000000800 */
        /* <DEDUP_REMOVED lines=40> */
.L_x_1631:
        /* <DEDUP_REMOVED lines=27> */
.L_x_1632:
        /* <DEDUP_REMOVED lines=45> */
.L_x_1633:
        /* <DEDUP_REMOVED lines=13> */
[----:B--2---:R-:W-:-:S04]  /*100a0*/  IMAD.WIDE.U32 R8, R2, R65, R8 ;  /* 0x0000004102087225 */ /* 0x004fc800078e0008 */
        /* <DEDUP_REMOVED lines=156> */
[----:B------:R-:W-:Y:S02]  /*10a70*/  IMAD.X R61, RZ, RZ, RZ, P0 ;  /* 0x000000ffff3d7224 */ /* 0x000fe400000e06ff */
[----:B------:R-:W-:Y:S01]  /*10a80*/  IMAD.X R65, RZ, RZ, RZ, P1 ;  /* 0x000000ffff417224 */ /* 0x000fe200008e06ff */
[----:B------:R-:W-:Y:S01]  /*10a90*/  ISETP.GE.U32.AND P0, PT, R39, R12, PT ;  /* 0x0000000c2700720c */ /* 0x000fe20003f06070 */
[----:B------:R-:W-:Y:S02]  /*10aa0*/  IMAD.IADD R36, R37, 0x1, R11 ;  /* 0x0000000125247824 */ /* 0x000fe400078e020b */
[----:B------:R-:W-:Y:S01]  /*10ab0*/  IMAD.WIDE.U32 R60, R5, R59, R60 ;  /* 0x0000003b053c7225 */ /* 0x000fe200078e003c */
[----:B------:R-:W-:-:S03]  /*10ac0*/  SEL R31, RZ, 0x1, P0 ;  /* 0x00000001ff1f7807 */ /* 0x000fc60000000000 */
[----:B------:R-:W-:Y:S01]  /*10ad0*/  IMAD.MOV.U32 R37, RZ, RZ, RZ ;  /* 0x000000ffff257224 */ /* 0x000fe200078e00ff */
[----:B------:R-:W-:Y:S01]  /*10ae0*/  IADD3 R8, P1, PT, R9, R61, RZ ;  /* 0x0000003d09087210 */ /* 0x000fe20007f3e0ff */
[----:B------:R-:W-:-:S04]  /*10af0*/  IMAD.WIDE.U32 R64, R3, R7, R64 ;  /* 0x0000000703407225 */ /* 0x000fc800078e0040 */
[----:B------:R-:W-:Y:S01]  /*10b00*/  IMAD.WIDE.U32 R36, R50, 0x3d1, R36 ;  /* 0x000003d132247825 */ /* 0x000fe200078e0024 */
[----:B------:R-:W-:-:S03]  /*10b10*/  IADD3 R60, P0, PT, R60, R65, RZ ;  /* 0x000000413c3c7210 */ /* 0x000fc60007f1e0ff */
[----:B------:R-:W-:Y:S01]  /*10b20*/  IMAD.MOV.U32 R3, RZ, RZ, RZ ;  /* 0x000000ffff037224 */ /* 0x000fe200078e00ff */
[----:B------:R-:W-:Y:S01]  /*10b30*/  IADD3 R31, P2, P3, R36, R30, R31 ;  /* 0x0000001e241f7210 */ /* 0x000fe20007b5e01f */
[----:B------:R-:W-:Y:S02]  /*10b40*/  IMAD.X R9, RZ, RZ, RZ, P1 ;  /* 0x000000ffff097224 */ /* 0x000fe400008e06ff */
[----:B------:R-:W-:Y:S01]  /*10b50*/  IMAD.IADD R36, R37, 0x1, R3 ;  /* 0x0000000125247824 */ /* 0x000fe200078e0203 */
[----:B------:R-:W-:Y:S01]  /*10b60*/  IADD3.X R3, PT, PT, RZ, RZ, RZ, P2, P3 ;  /* 0x000000ffff037210 */ /* 0x000fe200017e64ff */
[----:B------:R-:W-:Y:S01]  /*10b70*/  IMAD.X R61, RZ, RZ, RZ, P0 ;  /* 0x000000ffff3d7224 */ /* 0x000fe200000e06ff */
[----:B------:R-:W-:Y:S01]  /*10b80*/  IADD3 R38, P4, PT, R52, R31, RZ ;  /* 0x0000001f34267210 */ /* 0x000fe20007f9e0ff */
[----:B------:R-:W-:Y:S02]  /*10b90*/  IMAD.MOV.U32 R37, RZ, RZ, RZ ;  /* 0x000000ffff257224 */ /* 0x000fe400078e00ff */
[----:B------:R-:W-:-:S04]  /*10ba0*/  IMAD.WIDE.U32 R8, R6, R59, R8 ;  /* 0x0000003b06087225 */ /* 0x000fc800078e0008 */
[----:B------:R-:W-:-:S04]  /*10bb0*/  IMAD.WIDE.U32 R60, R4, R7, R60 ;  /* 0x00000007043c7225 */ /* 0x000fc800078e003c */
[----:B------:R-:W-:Y:S01]  /*10bc0*/  IMAD.WIDE.U32 R36, R62, 0x3d1, R36 ;  /* 0x000003d13e247825 */ /* 0x000fe200078e0024 */
[----:B------:R-:W-:-:S03]  /*10bd0*/  IADD3 R12, P0, PT, R8, R61, RZ ;  /* 0x0000003d080c7210 */ /* 0x000fc60007f1e0ff */
[----:B------:R-:W-:Y:S01]  /*10be0*/  IMAD.IADD R2, R37, 0x1, R11 ;  /* 0x0000000125027824 */ /* 0x000fe200078e020b */
[----:B------:R-:W-:Y:S01]  /*10bf0*/  IADD3 R0, P1, P2, R36, R3, R32 ;  /* 0x0000000324007210 */ /* 0x000fe20007a3e020 */
[----:B------:R-:W-:Y:S02]  /*10c00*/  IMAD.MOV.U32 R3, RZ, RZ, RZ ;  /* 0x000000ffff037224 */ /* 0x000fe400078e00ff */
[----:B------:R-:W-:Y:S01]  /*10c10*/  IMAD.X R13, RZ, RZ, RZ, P0 ;  /* 0x000000ffff0d7224 */ /* 0x000fe200000e06ff */
[----:B------:R-:W-:Y:S01]  /*10c20*/  IADD3.X R21, PT, PT, RZ, RZ, RZ, P1, P2 ;  /* 0x000000ffff157210 */ /* 0x000fe20000fe44ff */
[----:B------:R-:W-:Y:S02]  /*10c30*/  IMAD.MOV.U32 R23, RZ, RZ, RZ ;  /* 0x000000ffff177224 */ /* 0x000fe400078e00ff */
[----:B------:R-:W-:Y:S02]  /*10c40*/  IMAD.X R11, RZ, RZ, RZ, P4 ;  /* 0x000000ffff0b7224 */ /* 0x000fe400020e06ff */
[----:B------:R-:W-:-:S03]  /*10c50*/  IMAD.WIDE.U32 R2, R64, 0x3d1, R2 ;  /* 0x000003d140027825 */ /* 0x000fc600078e0002 */
[----:B------:R-:W-:Y:S01]  /*10c60*/  IADD3 R0, P2, P3, R50, R11, R0 ;  /* 0x0000000b32007210 */ /* 0x000fe20007b5e000 */
[----:B------:R-:W-:Y:S01]  /*10c70*/  IMAD.WIDE.U32 R12, R5, R7, R12 ;  /* 0x00000007050c7225 */ /* 0x000fe200078e000c */
[----:B------:R-:W-:-:S03]  /*10c80*/  IADD3 R2, P0, P1, R2, R21, R20 ;  /* 0x0000001502027210 */ /* 0x000fc6000791e014 */
[----:B------:R-:W-:Y:S01]  /*10c90*/  IMAD.IADD R4, R3, 0x1, R23 ;  /* 0x0000000103047824 */ /* 0x000fe200078e0217 */
[----:B------:R-:W-:Y:S01]  /*10ca0*/  IADD3.X R3, PT, PT, RZ, RZ, RZ, P2, P3 ;  /* 0x000000ffff037210 */ /* 0x000fe200017e64ff */
[----:B------:R-:W-:Y:S01]  /*10cb0*/  IMAD.MOV.U32 R5, RZ, RZ, RZ ;  /* 0x000000ffff057224 */ /* 0x000fe200078e00ff */
[----:B------:R-:W-:Y:S01]  /*10cc0*/  IADD3.X R11, PT, PT, RZ, RZ, RZ, P0, P1 ;  /* 0x000000ffff0b7210 */ /* 0x000fe200007e24ff */
[----:B------:R-:W-:Y:S01]  /*10cd0*/  IMAD.MOV.U32 R21, RZ, RZ, RZ ;  /* 0x000000ffff157224 */ /* 0x000fe200078e00ff */
[----:B------:R-:W-:Y:S01]  /*10ce0*/  IADD3 R2, P3, P4, R62, R3, R2 ;  /* 0x000000033e027210 */ /* 0x000fe20007c7e002 */
[----:B------:R-:W-:Y:S01]  /*10cf0*/  IMAD.WIDE.U32 R4, R60, 0x3d1, R4 ;  /* 0x000003d13c047825 */ /* 0x000fe200078e0004 */
[----:B------:R-:W-:Y:S02]  /*10d00*/  IADD3 R8, P0, PT, R9, R13, RZ ;  /* 0x0000000d09087210 */ /* 0x000fe40007f1e0ff */
[----:B------:R-:W-:Y:S01]  /*10d10*/  IADD3.X R3, PT, PT, RZ, RZ, RZ, P3, P4 ;  /* 0x000000ffff037210 */ /* 0x000fe20001fe84ff */
[----:B------:R-:W-:Y:S01]  /*10d20*/  IMAD.IADD R20, R5, 0x1, R21 ;  /* 0x0000000105147824 */ /* 0x000fe200078e0215 */
[----:B------:R-:W-:Y:S01]  /*10d30*/  IADD3 R4, P1, P2, R4, R11, R34 ;  /* 0x0000000b04047210 */ /* 0x000fe20007a3e022 */
[----:B------:R-:W-:-:S02]  /*10d40*/  IMAD.MOV.U32 R21, RZ, RZ, RZ ;  /* 0x000000ffff157224 */ /* 0x000fc400078e00ff */
        /* <DEDUP_REMOVED lines=13> */
[----:B------:R-:W-:-:S04]  /*10e20*/  IMAD.WIDE.U32 R20, R8, 0x3d1, R20 ;  /* 0x000003d108147825 */ /* 0x000fc800078e0014 */
[----:B------:R-:W-:Y:S01]  /*10e30*/  IMAD.IADD R4, R21, 0x1, R11 ;  /* 0x0000000115047824 */ /* 0x000fe200078e020b */
[----:B------:R-:W-:-:S04]  /*10e40*/  IADD3 R28, P0, P1, R20, R7, R28 ;  /* 0x00000007141c7210 */ /* 0x000fc8000791e01c */
[----:B------:R-:W-:Y:S01]  /*10e50*/  IADD3 R12, P2, P3, R12, R5, R28 ;  /* 0x000000050c0c7210 */ /* 0x000fe20007b5e01c */
[----:B------:R-:W-:Y:S01]  /*10e60*/  IMAD.MOV.U32 R5, RZ, RZ, RZ ;  /* 0x000000ffff057224 */ /* 0x000fe200078e00ff */
[----:B------:R-:W-:Y:S02]  /*10e70*/  IADD3.X R11, PT, PT, RZ, RZ, RZ, P0, P1 ;  /* 0x000000ffff0b7210 */ /* 0x000fe400007e24ff */
[----:B------:R-:W-:Y:S01]  /*10e80*/  IADD3.X R7, PT, PT, RZ, RZ, RZ, P2, P3 ;  /* 0x000000ffff077210 */ /* 0x000fe200017e64ff */
[----:B------:R-:W-:-:S03]  /*10e90*/  IMAD.WIDE.U32 R4, R9, 0x3d1, R4 ;  /* 0x000003d109047825 */ /* 0x000fc600078e0004 */
        /* <DEDUP_REMOVED lines=34> */
.L_x_1634:
[----:B------:R-:W-:Y:S01]  /*110c0*/  ISETP.GT.U32.OR P0, PT, R8, R15, P0 ;  /* 0x0000000f0800720c */ /* 0x000fe20000704470 */
[----:B------:R-:W-:-:S12]  /*110d0*/  IMAD.MOV.U32 R6, RZ, RZ, R8 ;  /* 0x000000ffff067224 */ /* 0x000fd800078e0008 */
        /* <DEDUP_REMOVED lines=28> */
.L_x_1635:
[----:B------:R-:W0:Y:S08]  /*112a0*/  LDC.64 R10, c[0x3][RZ] ;  /* 0x00c00000ff0a7b82 */ /* 0x000e300000000a00 */
[----:B------:R-:W1:Y:S08]  /*112b0*/  LDC.64 R4, c[0x3][0x8] ;  /* 0x00c00200ff047b82 */ /* 0x000e700000000a00 */
[----:B------:R-:W2:Y:S01]  /*112c0*/  LDC.64 R8, c[0x3][0x10] ;  /* 0x00c00400ff087b82 */ /* 0x000ea20000000a00 */
        /* <DEDUP_REMOVED lines=23> */
[----:B--2---:R-:W-:-:S04]  /*11440*/  ISETP.GE.U32.AND P0, PT, R13, R8, PT ;  /* 0x000000080d00720c */ /* 0x004fc80003f06070 */
        /* <DEDUP_REMOVED lines=10> */
[----:B0-----:R-:W-:Y:S01]  /*114f0*/  ISETP.GE.U32.AND P0, PT, R7, R14, PT ;  /* 0x0000000e0700720c */ /* 0x001fe20003f06070 */
[----:B------:R-:W-:Y:S02]  /*11500*/  IMAD.IADD R3, R13, 0x1, -R8 ;  /* 0x000000010d037824 */ /* 0x000fe400078e0a08 */
[----:B------:R-:W-:Y:S01]  /*11510*/  IMAD.IADD R5, R7, 0x1, -R14 ;  /* 0x0000000107057824 */ /* 0x000fe200078e0a0e */
[----:B------:R-:W-:Y:S01]  /*11520*/  ISETP.GE.U32.AND.EX P0, PT, R0, RZ, PT, P0 ;  /* 0x000000ff0000720c */ /* 0x000fe20003f06100 */
[----:B------:R-:W-:Y:S02]  /*11530*/  IMAD.IADD R0, R21, 0x1, -R4 ;  /* 0x0000000115007824 */ /* 0x000fe400078e0a04 */
[----:B------:R-:W-:-:S10]  /*11540*/  IMAD.IADD R4, R60, 0x1, -R9 ;  /* 0x000000013c047824 */ /* 0x000fd400078e0a09 */
[----:B------:R-:W-:-:S04]  /*11550*/  @P0 IMAD.MOV R12, RZ, RZ, R6 ;  /* 0x000000ffff0c0224 */ /* 0x000fc800078e0206 */
[----:B------:R-:W-:-:S07]  /*11560*/  IMAD.IADD R6, R12, 0x1, -R15 ;  /* 0x000000010c067824 */ /* 0x000fce00078e0a0f */
.L_x_1636:
[----:B------:R-:W-:-:S13]  /*11570*/  ISETP.GT.U32.AND P0, PT, R6, R15, PT ;  /* 0x0000000f0600720c */ /* 0x000fda0003f04070 */
[----:B------:R-:W-:Y:S05]  /*11580*/  @P0 BRA `(.L_x_1637) ;  /* 0x0000000000680947 */ /* 0x000fea0003800000 */
[----:B------:R-:W-:Y:S02]  /*11590*/  ISETP.GE.U32.AND P0, PT, R6, R15, PT ;  /* 0x0000000f0600720c */ /* 0x000fe40003f06070 */
[----:B------:R-:W-:-:S11]  /*115a0*/  PRMT R21, RZ, 0x7610, R21 ;  /* 0x00007610ff157816 */ /* 0x000fd60000000015 */
        /* <DEDUP_REMOVED lines=24> */
.L_x_1637:
[----:B------:R-:W0:Y:S01]  /*11730*/  LDC.64 R10, c[0x3][RZ] ;  /* 0x00c00000ff0a7b82 */ /* 0x000e220000000a00 */
[----:B------:R-:W-:-:S07]  /*11740*/  VIADD R14, R6, 0xffffffff ;  /* 0xffffffff060e7836 */ /* 0x000fce0000000000 */
        /* <DEDUP_REMOVED lines=37> */
[C---:B0-----:R-:W-:Y:S01]  /*119a0*/  ISETP.GE.U32.AND P0, PT, R5.reuse, R20, PT ;  /* 0x000000140500720c */ /* 0x041fe20003f06070 */
[----:B------:R-:W-:-:S03]  /*119b0*/  IMAD.IADD R5, R5, 0x1, -R20 ;  /* 0x0000000105057824 */ /* 0x000fc600078e0a14 */
[----:B------:R-:W-:Y:S01]  /*119c0*/  ISETP.GE.U32.AND.EX P0, PT, R0, RZ, PT, P0 ;  /* 0x000000ff0000720c */ /* 0x000fe20003f06100 */
[----:B------:R-:W-:Y:S01]  /*119d0*/  IMAD.IADD R0, R21, 0x1, -R8 ;  /* 0x0000000115007824 */ /* 0x000fe200078e0a08 */
[----:B------:R-:W-:-:S11]  /*119e0*/  PRMT R21, RZ, 0x7610, R21 ;  /* 0x00007610ff157816 */ /* 0x000fd60000000015 */
[----:B------:R-:W-:-:S04]  /*119f0*/  @P0 IMAD.MOV R14, RZ, RZ, R6 ;  /* 0x000000ffff0e0224 */ /* 0x000fc800078e0206 */
[----:B------:R-:W-:-:S07]  /*11a00*/  IMAD.IADD R6, R14, 0x1, -R15 ;  /* 0x000000010e067824 */ /* 0x000fce00078e0a0f */
.L_x_1569:
[----:B------:R1:W-:Y:S01]  /*11a10*/  STG.E desc[UR6][R48.64+-0x60], R46 ;  /* 0xffffa02e30007986 */ /* 0x0003e2000c101906 */
[----:B------:R-:W-:Y:S01]  /*11a20*/  UIADD3 UR4, UPT, UPT, UR4, 0x1, URZ ;  /* 0x0000000104047890 */ /* 0x000fe2000fffe0ff */
[----:B------:R-:W-:Y:S02]  /*11a30*/  IADD3 R7, P0, PT, R48, 0x64, RZ ;  /* 0x0000006430077810 */ /* 0x000fe40007f1e0ff */
[----:B------:R1:W-:Y:S01]  /*11a40*/  STG.E desc[UR6][R48.64+-0x5c], R47 ;  /* 0xffffa42f30007986 */ /* 0x0003e2000c101906 */
[----:B------:R-:W-:Y:S02]  /*11a50*/  UISETP.NE.AND UP0, UPT, UR4, 0xff, UPT ;  /* 0x000000ff0400788c */ /* 0x000fe4000bf05270 */
[----:B------:R-:W-:Y:S01]  /*11a60*/  IMAD.X R8, RZ, RZ, R49, P0 ;  /* 0x000000ffff087224 */ /* 0x000fe200000e0631 */
[----:B------:R1:W-:Y:S04]  /*11a70*/  STG.E desc[UR6][R48.64+-0x58], R40 ;  /* 0xffffa82830007986 */ /* 0x0003e8000c101906 */
        /* <DEDUP_REMOVED lines=10> */
[----:B0-----:R1:W-:Y:S04]  /*11b20*/  STG.E desc[UR6][R48.64+-0x2c], R27 ;  /* 0xffffd41b30007986 */ /* 0x0013e8000c101906 */
[----:B------:R1:W-:Y:S04]  /*11b30*/  STG.E desc[UR6][R48.64+-0x28], R25 ;  /* 0xffffd81930007986 */ /* 0x0003e8000c101906 */
[----:B------:R1:W-:Y:S04]  /*11b40*/  STG.E desc[UR6][R48.64+-0x24], R17 ;  /* 0xffffdc1130007986 */ /* 0x0003e8000c101906 */
[----:B------:R1:W-:Y:S04]  /*11b50*/  STG.E desc[UR6][R48.64+-0x20], R39 ;  /* 0xffffe02730007986 */ /* 0x0003e8000c101906 */
[----:B------:R1:W-:Y:S04]  /*11b60*/  STG.E desc[UR6][R48.64+-0x1c], R38 ;  /* 0xffffe42630007986 */ /* 0x0003e8000c101906 */
[----:B------:R1:W-:Y:S04]  /*11b70*/  STG.E desc[UR6][R48.64+-0x18], R0 ;  /* 0xffffe80030007986 */ /* 0x0003e8000c101906 */
[----:B--2---:R1:W-:Y:S04]  /*11b80*/  STG.E desc[UR6][R48.64+-0x14], R2 ;  /* 0xffffec0230007986 */ /* 0x0043e8000c101906 */
[----:B------:R1:W-:Y:S04]  /*11b90*/  STG.E desc[UR6][R48.64+-0x10], R3 ;  /* 0xfffff00330007986 */ /* 0x0003e8000c101906 */
[----:B------:R1:W-:Y:S04]  /*11ba0*/  STG.E desc[UR6][R48.64+-0xc], R4 ;  /* 0xfffff40430007986 */ /* 0x0003e8000c101906 */
[----:B------:R1:W-:Y:S04]  /*11bb0*/  STG.E desc[UR6][R48.64+-0x8], R5 ;  /* 0xfffff80530007986 */ /* 0x0003e8000c101906 */
[----:B------:R1:W-:Y:S04]  /*11bc0*/  STG.E desc[UR6][R48.64+-0x4], R6 ;  /* 0xfffffc0630007986 */ /* 0x0003e8000c101906 */
[----:B------:R1:W-:Y:S01]  /*11bd0*/  STG.E.U8 desc[UR6][R48.64], R21 ;  /* 0x0000001530007986 */ /* 0x0003e2000c101106 */
[----:B------:R-:W-:Y:S05]  /*11be0*/  BRA.U UP0, `(.L_x_1638) ;  /* 0xfffffee9004c7547 */ /* 0x000fea000b83ffff */
[----:B------:R-:W-:Y:S05]  /*11bf0*/  EXIT ;  /* 0x000000000000794d */ /* 0x000fea0003800000 */
.L_x_1639:
        /* <DEDUP_REMOVED lines=16> */
.L_x_1644:


//--------------------- .nv.shared.reserved.0     --------------------------
	.section	.nv.shared.reserved.0,"aw",@nobits
	.weak		__nv_reservedSMEM_offset_0_alias
	.size		__nv_reservedSMEM_offset_0_alias, 0, 64
	.other		__nv_reservedSMEM_offset_0_alias,@"STO_CUDA_RESERVED_SHARED STV_DEFAULT"
__nv_reservedSMEM_offset_0_alias:
	.zero		0
	.zero		64


//--------------------- .nv.global                --------------------------
	.section	.nv.global,"aw",@nobits
	.align	4
.nv.global:
	.type		const_G_table,@object
	.size		const_G_table,(.L_3 - const_G_table)
const_G_table:
	.zero		25600
.L_3:


//--------------------- .nv.constant0.generate_dp_table_kernel --------------------------
	.section	.nv.constant0.generate_dp_table_kernel,"a",@progbits
	.sectionflags	@""
	.align	4
.nv.constant0.generate_dp_table_kernel:
	.zero		936


//--------------------- .nv.constant0.find_pubkey_kernel_sequential --------------------------
	.section	.nv.constant0.find_pubkey_kernel_sequential,"a",@progbits
	.sectionflags	@""
	.align	4
.nv.constant0.find_pubkey_kernel_sequential:
	.zero		988


//--------------------- .nv.constant0._Z25precompute_G_table_kernelv --------------------------
	.section	.nv.constant0._Z25precompute_G_table_kernelv,"a",@progbits
	.sectionflags	@""
	.align	4
.nv.constant0._Z25precompute_G_table_kernelv:
	.zero		896


//--------------------- SYMBOLS --------------------------

	.type		.nv.reservedSmem.offset0,@object
	.size		.nv.reservedSmem.offset0,0x4
